	.target	sm_90a

	.elftype	@"ET_EXEC"


//--------------------- .note.nv.tkinfo           --------------------------
	.section	.note.nv.tkinfo,"",@"SHT_NOTE"
	.sectionflags	@"SHF_NOTE_NV_TKINFO"
	.tkinfo
        /*0018*/ 	.word	0x00000002
        /*0030*/ 	.string	""
        /*0030*/ 	.string	"ptxas"
        /*0030*/ 	.string	"Cuda compilation tools, release 13.0, V13.0.88"
        /*0030*/ 	.string	"Build cuda_13.0.r13.0/compiler.36424714_0"
        /*0030*/ 	.string	"-arch sm_90a -m 64 "



//--------------------- .note.nv.cuinfo           --------------------------
	.section	.note.nv.cuinfo,"",@"SHT_NOTE"
	.sectionflags	@"SHF_NOTE_NV_CUINFO"
        /*0018*/ 	.short	0x0002
        /*001a*/ 	.short	0x005a
        /*001c*/ 	.short	0x0082
	.zero		2


//--------------------- .nv.info                  --------------------------
	.section	.nv.info,"",@"SHT_CUDA_INFO"
	.align	4


	//----- nvinfo : EIATTR_REGCOUNT
	.align		4
        /*0000*/ 	.byte	0x04, 0x2f
        /*0002*/ 	.short	(.L_12 - .L_11)
	.align		4
.L_11:
        /*0004*/ 	.word	index@(_ZN5flash25flash_bwd_dot_do_o_kernelILb1E23Flash_bwd_kernel_traitsILi96ELi64ELi128ELi8ELi2ELi4ELi4ELb0ELb0EN7cutlass6half_tE19Flash_kernel_traitsILi96ELi64ELi128ELi8ES3_EEEEvNS_16Flash_bwd_paramsE)
        /*0008*/ 	.word	0x0000002d


	//----- nvinfo : EIATTR_FRAME_SIZE
	.align		4
.L_12:
        /*000c*/ 	.byte	0x04, 0x11
        /*000e*/ 	.short	(.L_14 - .L_13)
	.align		4
.L_13:
        /*0010*/ 	.word	index@(_ZN5flash25flash_bwd_dot_do_o_kernelILb1E23Flash_bwd_kernel_traitsILi96ELi64ELi128ELi8ELi2ELi4ELi4ELb0ELb0EN7cutlass6half_tE19Flash_kernel_traitsILi96ELi64ELi128ELi8ES3_EEEEvNS_16Flash_bwd_paramsE)
        /*0014*/ 	.word	0x00000000


	//----- nvinfo : EIATTR_REGCOUNT
	.align		4
.L_14:
        /*0018*/ 	.byte	0x04, 0x2f
        /*001a*/ 	.short	(.L_16 - .L_15)
	.align		4
.L_15:
        /*001c*/ 	.word	index@(_ZN5flash25flash_bwd_dot_do_o_kernelILb0E23Flash_bwd_kernel_traitsILi96ELi64ELi128ELi8ELi2ELi4ELi4ELb0ELb0EN7cutlass6half_tE19Flash_kernel_traitsILi96ELi64ELi128ELi8ES3_EEEEvNS_16Flash_bwd_paramsE)
        /*0020*/ 	.word	0x0000002b


	//----- nvinfo : EIATTR_FRAME_SIZE
	.align		4
.L_16:
        /*0024*/ 	.byte	0x04, 0x11
        /*0026*/ 	.short	(.L_18 - .L_17)
	.align		4
.L_17:
        /*0028*/ 	.word	index@(_ZN5flash25flash_bwd_dot_do_o_kernelILb0E23Flash_bwd_kernel_traitsILi96ELi64ELi128ELi8ELi2ELi4ELi4ELb0ELb0EN7cutlass6half_tE19Flash_kernel_traitsILi96ELi64ELi128ELi8ES3_EEEEvNS_16Flash_bwd_paramsE)
        /*002c*/ 	.word	0x00000000


	//----- nvinfo : EIATTR_REGCOUNT
	.align		4
.L_18:
        /*0030*/ 	.byte	0x04, 0x2f
        /*0032*/ 	.short	(.L_20 - .L_19)
	.align		4
.L_19:
        /*0034*/ 	.word	index@(_ZN5flash44flash_bwd_dq_dk_dv_loop_seqk_parallel_kernelI23Flash_bwd_kernel_traitsILi96ELi64ELi128ELi8ELi2ELi4ELi4ELb0ELb0EN7cutlass6half_tE19Flash_kernel_traitsILi96ELi64ELi128ELi8ES3_EELb0ELb0ELb1ELb1ELb0ELb0ELb1EEEvNS_16Flash_bwd_paramsE)
        /*0038*/ 	.word	0x000000ff


	//----- nvinfo : EIATTR_FRAME_SIZE
	.align		4
.L_20:
        /*003c*/ 	.byte	0x04, 0x11
        /*003e*/ 	.short	(.L_22 - .L_21)
	.align		4
.L_21:
        /*0040*/ 	.word	index@(_ZN5flash44flash_bwd_dq_dk_dv_loop_seqk_parallel_kernelI23Flash_bwd_kernel_traitsILi96ELi64ELi128ELi8ELi2ELi4ELi4ELb0ELb0EN7cutlass6half_tE19Flash_kernel_traitsILi96ELi64ELi128ELi8ES3_EELb0ELb0ELb1ELb1ELb0ELb0ELb1EEEvNS_16Flash_bwd_paramsE)
        /*0044*/ 	.word	0x00000008


	//----- nvinfo : EIATTR_REGCOUNT
	.align		4
.L_22:
        /*0048*/ 	.byte	0x04, 0x2f
        /*004a*/ 	.short	(.L_24 - .L_23)
	.align		4
.L_23:
        /*004c*/ 	.word	index@(_ZN5flash44flash_bwd_dq_dk_dv_loop_seqk_parallel_kernelI23Flash_bwd_kernel_traitsILi96ELi64ELi128ELi8ELi2ELi4ELi4ELb0ELb0EN7cutlass6half_tE19Flash_kernel_traitsILi96ELi64ELi128ELi8ES3_EELb1ELb0ELb1ELb1ELb0ELb0ELb0EEEvNS_16Flash_bwd_paramsE)
        /*0050*/ 	.word	0x000000ff


	//----- nvinfo : EIATTR_FRAME_SIZE
	.align		4
.L_24:
        /*0054*/ 	.byte	0x04, 0x11
        /*0056*/ 	.short	(.L_26 - .L_25)
	.align		4
.L_25:
        /*0058*/ 	.word	index@(_ZN5flash44flash_bwd_dq_dk_dv_loop_seqk_parallel_kernelI23Flash_bwd_kernel_traitsILi96ELi64ELi128ELi8ELi2ELi4ELi4ELb0ELb0EN7cutlass6half_tE19Flash_kernel_traitsILi96ELi64ELi128ELi8ES3_EELb1ELb0ELb1ELb1ELb0ELb0ELb0EEEvNS_16Flash_bwd_paramsE)
        /*005c*/ 	.word	0x00000000


	//----- nvinfo : EIATTR_REGCOUNT
	.align		4
.L_26:
        /*0060*/ 	.byte	0x04, 0x2f
        /*0062*/ 	.short	(.L_28 - .L_27)
	.align		4
.L_27:
        /*0064*/ 	.word	index@(_ZN5flash44flash_bwd_dq_dk_dv_loop_seqk_parallel_kernelI23Flash_bwd_kernel_traitsILi96ELi64ELi128ELi8ELi2ELi4ELi4ELb0ELb0EN7cutlass6half_tE19Flash_kernel_traitsILi96ELi64ELi128ELi8ES3_EELb0ELb0ELb1ELb0ELb0ELb1ELb1EEEvNS_16Flash_bwd_paramsE)
        /*0068*/ 	.word	0x000000ff


	//----- nvinfo : EIATTR_FRAME_SIZE
	.align		4
.L_28:
        /*006c*/ 	.byte	0x04, 0x11
        /*006e*/ 	.short	(.L_30 - .L_29)
	.align		4
.L_29:
        /*0070*/ 	.word	index@(_ZN5flash44flash_bwd_dq_dk_dv_loop_seqk_parallel_kernelI23Flash_bwd_kernel_traitsILi96ELi64ELi128ELi8ELi2ELi4ELi4ELb0ELb0EN7cutlass6half_tE19Flash_kernel_traitsILi96ELi64ELi128ELi8ES3_EELb0ELb0ELb1ELb0ELb0ELb1ELb1EEEvNS_16Flash_bwd_paramsE)
        /*0074*/ 	.word	0x00000008


	//----- nvinfo : EIATTR_REGCOUNT
	.align		4
.L_30:
        /*0078*/ 	.byte	0x04, 0x2f
        /*007a*/ 	.short	(.L_32 - .L_31)
	.align		4
.L_31:
        /*007c*/ 	.word	index@(_ZN5flash44flash_bwd_dq_dk_dv_loop_seqk_parallel_kernelI23Flash_bwd_kernel_traitsILi96ELi64ELi128ELi8ELi2ELi4ELi4ELb0ELb0EN7cutlass6half_tE19Flash_kernel_traitsILi96ELi64ELi128ELi8ES3_EELb1ELb0ELb1ELb0ELb0ELb1ELb0EEEvNS_16Flash_bwd_paramsE)
        /*0080*/ 	.word	0x000000ff


	//----- nvinfo : EIATTR_FRAME_SIZE
	.align		4
.L_32:
        /*0084*/ 	.byte	0x04, 0x11
        /*0086*/ 	.short	(.L_34 - .L_33)
	.align		4
.L_33:
        /*0088*/ 	.word	index@(_ZN5flash44flash_bwd_dq_dk_dv_loop_seqk_parallel_kernelI23Flash_bwd_kernel_traitsILi96ELi64ELi128ELi8ELi2ELi4ELi4ELb0ELb0EN7cutlass6half_tE19Flash_kernel_traitsILi96ELi64ELi128ELi8ES3_EELb1ELb0ELb1ELb0ELb0ELb1ELb0EEEvNS_16Flash_bwd_paramsE)
        /*008c*/ 	.word	0x00000000


	//----- nvinfo : EIATTR_REGCOUNT
	.align		4
.L_34:
        /*0090*/ 	.byte	0x04, 0x2f
        /*0092*/ 	.short	(.L_36 - .L_35)
	.align		4
.L_35:
        /*0094*/ 	.word	index@(_ZN5flash44flash_bwd_dq_dk_dv_loop_seqk_parallel_kernelI23Flash_bwd_kernel_traitsILi96ELi64ELi128ELi8ELi2ELi4ELi4ELb0ELb0EN7cutlass6half_tE19Flash_kernel_traitsILi96ELi64ELi128ELi8ES3_EELb0ELb0ELb0ELb1ELb0ELb0ELb1EEEvNS_16Flash_bwd_paramsE)
        /*0098*/ 	.word	0x000000ff


	//----- nvinfo : EIATTR_FRAME_SIZE
	.align		4
.L_36:
        /*009c*/ 	.byte	0x04, 0x11
        /*009e*/ 	.short	(.L_38 - .L_37)
	.align		4
.L_37:
        /*00a0*/ 	.word	index@(_ZN5flash44flash_bwd_dq_dk_dv_loop_seqk_parallel_kernelI23Flash_bwd_kernel_traitsILi96ELi64ELi128ELi8ELi2ELi4ELi4ELb0ELb0EN7cutlass6half_tE19Flash_kernel_traitsILi96ELi64ELi128ELi8ES3_EELb0ELb0ELb0ELb1ELb0ELb0ELb1EEEvNS_16Flash_bwd_paramsE)
        /*00a4*/ 	.word	0x00000008


	//----- nvinfo : EIATTR_REGCOUNT
	.align		4
.L_38:
        /*00a8*/ 	.byte	0x04, 0x2f
        /*00aa*/ 	.short	(.L_40 - .L_39)
	.align		4
.L_39:
        /*00ac*/ 	.word	index@(_ZN5flash44flash_bwd_dq_dk_dv_loop_seqk_parallel_kernelI23Flash_bwd_kernel_traitsILi96ELi64ELi128ELi8ELi2ELi4ELi4ELb0ELb0EN7cutlass6half_tE19Flash_kernel_traitsILi96ELi64ELi128ELi8ES3_EELb1ELb0ELb0ELb1ELb0ELb0ELb0EEEvNS_16Flash_bwd_paramsE)
        /*00b0*/ 	.word	0x000000ff


	//----- nvinfo : EIATTR_FRAME_SIZE
	.align		4
.L_40:
        /*00b4*/ 	.byte	0x04, 0x11
        /*00b6*/ 	.short	(.L_42 - .L_41)
	.align		4
.L_41:
        /*00b8*/ 	.word	index@(_ZN5flash44flash_bwd_dq_dk_dv_loop_seqk_parallel_kernelI23Flash_bwd_kernel_traitsILi96ELi64ELi128ELi8ELi2ELi4ELi4ELb0ELb0EN7cutlass6half_tE19Flash_kernel_traitsILi96ELi64ELi128ELi8ES3_EELb1ELb0ELb0ELb1ELb0ELb0ELb0EEEvNS_16Flash_bwd_paramsE)
        /*00bc*/ 	.word	0x00000000


	//----- nvinfo : EIATTR_REGCOUNT
	.align		4
.L_42:
        /*00c0*/ 	.byte	0x04, 0x2f
        /*00c2*/ 	.short	(.L_44 - .L_43)
	.align		4
.L_43:
        /*00c4*/ 	.word	index@(_ZN5flash44flash_bwd_dq_dk_dv_loop_seqk_parallel_kernelI23Flash_bwd_kernel_traitsILi96ELi64ELi128ELi8ELi2ELi4ELi4ELb0ELb0EN7cutlass6half_tE19Flash_kernel_traitsILi96ELi64ELi128ELi8ES3_EELb0ELb0ELb0ELb0ELb1ELb1ELb1EEEvNS_16Flash_bwd_paramsE)
        /*00c8*/ 	.word	0x000000ff


	//----- nvinfo : EIATTR_FRAME_SIZE
	.align		4
.L_44:
        /*00cc*/ 	.byte	0x04, 0x11
        /*00ce*/ 	.short	(.L_46 - .L_45)
	.align		4
.L_45:
        /*00d0*/ 	.word	index@(_ZN5flash44flash_bwd_dq_dk_dv_loop_seqk_parallel_kernelI23Flash_bwd_kernel_traitsILi96ELi64ELi128ELi8ELi2ELi4ELi4ELb0ELb0EN7cutlass6half_tE19Flash_kernel_traitsILi96ELi64ELi128ELi8ES3_EELb0ELb0ELb0ELb0ELb1ELb1ELb1EEEvNS_16Flash_bwd_paramsE)
        /*00d4*/ 	.word	0x00000008


	//----- nvinfo : EIATTR_REGCOUNT
	.align		4
.L_46:
        /*00d8*/ 	.byte	0x04, 0x2f
        /*00da*/ 	.short	(.L_48 - .L_47)
	.align		4
.L_47:
        /*00dc*/ 	.word	index@(_ZN5flash44flash_bwd_dq_dk_dv_loop_seqk_parallel_kernelI23Flash_bwd_kernel_traitsILi96ELi64ELi128ELi8ELi2ELi4ELi4ELb0ELb0EN7cutlass6half_tE19Flash_kernel_traitsILi96ELi64ELi128ELi8ES3_EELb1ELb0ELb0ELb0ELb1ELb1ELb0EEEvNS_16Flash_bwd_paramsE)
        /*00e0*/ 	.word	0x000000ff


	//----- nvinfo : EIATTR_FRAME_SIZE
	.align		4
.L_48:
        /*00e4*/ 	.byte	0x04, 0x11
        /*00e6*/ 	.short	(.L_50 - .L_49)
	.align		4
.L_49:
        /*00e8*/ 	.word	index@(_ZN5flash44flash_bwd_dq_dk_dv_loop_seqk_parallel_kernelI23Flash_bwd_kernel_traitsILi96ELi64ELi128ELi8ELi2ELi4ELi4ELb0ELb0EN7cutlass6half_tE19Flash_kernel_traitsILi96ELi64ELi128ELi8ES3_EELb1ELb0ELb0ELb0ELb1ELb1ELb0EEEvNS_16Flash_bwd_paramsE)
        /*00ec*/ 	.word	0x00000000


	//----- nvinfo : EIATTR_REGCOUNT
	.align		4
.L_50:
        /*00f0*/ 	.byte	0x04, 0x2f
        /*00f2*/ 	.short	(.L_52 - .L_51)
	.align		4
.L_51:
        /*00f4*/ 	.word	index@(_ZN5flash44flash_bwd_dq_dk_dv_loop_seqk_parallel_kernelI23Flash_bwd_kernel_traitsILi96ELi64ELi128ELi8ELi2ELi4ELi4ELb0ELb0EN7cutlass6half_tE19Flash_kernel_traitsILi96ELi64ELi128ELi8ES3_EELb0ELb0ELb1ELb0ELb0ELb0ELb1EEEvNS_16Flash_bwd_paramsE)
        /*00f8*/ 	.word	0x000000ff


	//----- nvinfo : EIATTR_FRAME_SIZE
	.align		4
.L_52:
        /*00fc*/ 	.byte	0x04, 0x11
        /*00fe*/ 	.short	(.L_54 - .L_53)
	.align		4
.L_53:
        /*0100*/ 	.word	index@(_ZN5flash44flash_bwd_dq_dk_dv_loop_seqk_parallel_kernelI23Flash_bwd_kernel_traitsILi96ELi64ELi128ELi8ELi2ELi4ELi4ELb0ELb0EN7cutlass6half_tE19Flash_kernel_traitsILi96ELi64ELi128ELi8ES3_EELb0ELb0ELb1ELb0ELb0ELb0ELb1EEEvNS_16Flash_bwd_paramsE)
        /*0104*/ 	.word	0x00000000


	//----- nvinfo : EIATTR_REGCOUNT
	.align		4
.L_54:
        /*0108*/ 	.byte	0x04, 0x2f
        /*010a*/ 	.short	(.L_56 - .L_55)
	.align		4
.L_55:
        /*010c*/ 	.word	index@(_ZN5flash44flash_bwd_dq_dk_dv_loop_seqk_parallel_kernelI23Flash_bwd_kernel_traitsILi96ELi64ELi128ELi8ELi2ELi4ELi4ELb0ELb0EN7cutlass6half_tE19Flash_kernel_traitsILi96ELi64ELi128ELi8ES3_EELb1ELb0ELb1ELb0ELb0ELb0ELb0EEEvNS_16Flash_bwd_paramsE)
        /*0110*/ 	.word	0x000000ff


	//----- nvinfo : EIATTR_FRAME_SIZE
	.align		4
.L_56:
        /*0114*/ 	.byte	0x04, 0x11
        /*0116*/ 	.short	(.L_58 - .L_57)
	.align		4
.L_57:
        /*0118*/ 	.word	index@(_ZN5flash44flash_bwd_dq_dk_dv_loop_seqk_parallel_kernelI23Flash_bwd_kernel_traitsILi96ELi64ELi128ELi8ELi2ELi4ELi4ELb0ELb0EN7cutlass6half_tE19Flash_kernel_traitsILi96ELi64ELi128ELi8ES3_EELb1ELb0ELb1ELb0ELb0ELb0ELb0EEEvNS_16Flash_bwd_paramsE)
        /*011c*/ 	.word	0x00000000


	//----- nvinfo : EIATTR_REGCOUNT
	.align		4
.L_58:
        /*0120*/ 	.byte	0x04, 0x2f
        /*0122*/ 	.short	(.L_60 - .L_59)
	.align		4
.L_59:
        /*0124*/ 	.word	index@(_ZN5flash44flash_bwd_dq_dk_dv_loop_seqk_parallel_kernelI23Flash_bwd_kernel_traitsILi96ELi64ELi128ELi8ELi2ELi4ELi4ELb0ELb0EN7cutlass6half_tE19Flash_kernel_traitsILi96ELi64ELi128ELi8ES3_EELb0ELb0ELb0ELb0ELb0ELb0ELb1EEEvNS_16Flash_bwd_paramsE)
        /*0128*/ 	.word	0x000000ff


	//----- nvinfo : EIATTR_FRAME_SIZE
	.align		4
.L_60:
        /*012c*/ 	.byte	0x04, 0x11
        /*012e*/ 	.short	(.L_62 - .L_61)
	.align		4
.L_61:
        /*0130*/ 	.word	index@(_ZN5flash44flash_bwd_dq_dk_dv_loop_seqk_parallel_kernelI23Flash_bwd_kernel_traitsILi96ELi64ELi128ELi8ELi2ELi4ELi4ELb0ELb0EN7cutlass6half_tE19Flash_kernel_traitsILi96ELi64ELi128ELi8ES3_EELb0ELb0ELb0ELb0ELb0ELb0ELb1EEEvNS_16Flash_bwd_paramsE)
        /*0134*/ 	.word	0x00000008


	//----- nvinfo : EIATTR_REGCOUNT
	.align		4
.L_62:
        /*0138*/ 	.byte	0x04, 0x2f
        /*013a*/ 	.short	(.L_64 - .L_63)
	.align		4
.L_63:
        /*013c*/ 	.word	index@(_ZN5flash44flash_bwd_dq_dk_dv_loop_seqk_parallel_kernelI23Flash_bwd_kernel_traitsILi96ELi64ELi128ELi8ELi2ELi4ELi4ELb0ELb0EN7cutlass6half_tE19Flash_kernel_traitsILi96ELi64ELi128ELi8ES3_EELb1ELb0ELb0ELb0ELb0ELb0ELb0EEEvNS_16Flash_bwd_paramsE)
        /*0140*/ 	.word	0x000000fe


	//----- nvinfo : EIATTR_FRAME_SIZE
	.align		4
.L_64:
        /*0144*/ 	.byte	0x04, 0x11
        /*0146*/ 	.short	(.L_66 - .L_65)
	.align		4
.L_65:
        /*0148*/ 	.word	index@(_ZN5flash44flash_bwd_dq_dk_dv_loop_seqk_parallel_kernelI23Flash_bwd_kernel_traitsILi96ELi64ELi128ELi8ELi2ELi4ELi4ELb0ELb0EN7cutlass6half_tE19Flash_kernel_traitsILi96ELi64ELi128ELi8ES3_EELb1ELb0ELb0ELb0ELb0ELb0ELb0EEEvNS_16Flash_bwd_paramsE)
        /*014c*/ 	.word	0x00000000


	//----- nvinfo : EIATTR_REGCOUNT
	.align		4
.L_66:
        /*0150*/ 	.byte	0x04, 0x2f
        /*0152*/ 	.short	(.L_68 - .L_67)
	.align		4
.L_67:
        /*0154*/ 	.word	index@(_ZN5flash44flash_bwd_dq_dk_dv_loop_seqk_parallel_kernelI23Flash_bwd_kernel_traitsILi96ELi64ELi128ELi8ELi2ELi4ELi4ELb0ELb0EN7cutlass6half_tE19Flash_kernel_traitsILi96ELi64ELi128ELi8ES3_EELb0ELb0ELb0ELb0ELb0ELb1ELb1EEEvNS_16Flash_bwd_paramsE)
        /*0158*/ 	.word	0x000000ff


	//----- nvinfo : EIATTR_FRAME_SIZE
	.align		4
.L_68:
        /*015c*/ 	.byte	0x04, 0x11
        /*015e*/ 	.short	(.L_70 - .L_69)
	.align		4
.L_69:
        /*0160*/ 	.word	index@(_ZN5flash44flash_bwd_dq_dk_dv_loop_seqk_parallel_kernelI23Flash_bwd_kernel_traitsILi96ELi64ELi128ELi8ELi2ELi4ELi4ELb0ELb0EN7cutlass6half_tE19Flash_kernel_traitsILi96ELi64ELi128ELi8ES3_EELb0ELb0ELb0ELb0ELb0ELb1ELb1EEEvNS_16Flash_bwd_paramsE)
        /*0164*/ 	.word	0x00000008


	//----- nvinfo : EIATTR_REGCOUNT
	.align		4
.L_70:
        /*0168*/ 	.byte	0x04, 0x2f
        /*016a*/ 	.short	(.L_72 - .L_71)
	.align		4
.L_71:
        /*016c*/ 	.word	index@(_ZN5flash44flash_bwd_dq_dk_dv_loop_seqk_parallel_kernelI23Flash_bwd_kernel_traitsILi96ELi64ELi128ELi8ELi2ELi4ELi4ELb0ELb0EN7cutlass6half_tE19Flash_kernel_traitsILi96ELi64ELi128ELi8ES3_EELb1ELb0ELb0ELb0ELb0ELb1ELb0EEEvNS_16Flash_bwd_paramsE)
        /*0170*/ 	.word	0x000000ff


	//----- nvinfo : EIATTR_FRAME_SIZE
	.align		4
.L_72:
        /*0174*/ 	.byte	0x04, 0x11
        /*0176*/ 	.short	(.L_74 - .L_73)
	.align		4
.L_73:
        /*0178*/ 	.word	index@(_ZN5flash44flash_bwd_dq_dk_dv_loop_seqk_parallel_kernelI23Flash_bwd_kernel_traitsILi96ELi64ELi128ELi8ELi2ELi4ELi4ELb0ELb0EN7cutlass6half_tE19Flash_kernel_traitsILi96ELi64ELi128ELi8ES3_EELb1ELb0ELb0ELb0ELb0ELb1ELb0EEEvNS_16Flash_bwd_paramsE)
        /*017c*/ 	.word	0x00000000


	//----- nvinfo : EIATTR_REGCOUNT
	.align		4
.L_74:
        /*0180*/ 	.byte	0x04, 0x2f
        /*0182*/ 	.short	(.L_76 - .L_75)
	.align		4
.L_75:
        /*0184*/ 	.word	index@(_ZN5flash27flash_bwd_convert_dq_kernelI23Flash_bwd_kernel_traitsILi96ELi64ELi128ELi8ELi2ELi4ELi4ELb0ELb0EN7cutlass6half_tE19Flash_kernel_traitsILi96ELi64ELi128ELi8ES3_EEEEvNS_16Flash_bwd_paramsEi)
        /*0188*/ 	.word	0x00000038


	//----- nvinfo : EIATTR_FRAME_SIZE
	.align		4
.L_76:
        /*018c*/ 	.byte	0x04, 0x11
        /*018e*/ 	.short	(.L_78 - .L_77)
	.align		4
.L_77:
        /*0190*/ 	.word	index@(_ZN5flash27flash_bwd_convert_dq_kernelI23Flash_bwd_kernel_traitsILi96ELi64ELi128ELi8ELi2ELi4ELi4ELb0ELb0EN7cutlass6half_tE19Flash_kernel_traitsILi96ELi64ELi128ELi8ES3_EEEEvNS_16Flash_bwd_paramsEi)
        /*0194*/ 	.word	0x00000000


	//----- nvinfo : EIATTR_REGCOUNT
	.align		4
.L_78:
        /*0198*/ 	.byte	0x04, 0x2f
        /*019a*/ 	.short	(.L_80 - .L_79)
	.align		4
.L_79:
        /*019c*/ 	.word	index@(_ZN5flash25flash_bwd_dot_do_o_kernelILb1E23Flash_bwd_kernel_traitsILi96ELi64ELi128ELi8ELi2ELi4ELi4ELb1ELb0EN7cutlass6half_tE19Flash_kernel_traitsILi96ELi64ELi128ELi8ES3_EEEEvNS_16Flash_bwd_paramsE)
        /*01a0*/ 	.word	0x0000002d


	//----- nvinfo : EIATTR_FRAME_SIZE
	.align		4
.L_80:
        /*01a4*/ 	.byte	0x04, 0x11
        /*01a6*/ 	.short	(.L_82 - .L_81)
	.align		4
.L_81:
        /*01a8*/ 	.word	index@(_ZN5flash25flash_bwd_dot_do_o_kernelILb1E23Flash_bwd_kernel_traitsILi96ELi64ELi128ELi8ELi2ELi4ELi4ELb1ELb0EN7cutlass6half_tE19Flash_kernel_traitsILi96ELi64ELi128ELi8ES3_EEEEvNS_16Flash_bwd_paramsE)
        /*01ac*/ 	.word	0x00000000


	//----- nvinfo : EIATTR_REGCOUNT
	.align		4
.L_82:
        /*01b0*/ 	.byte	0x04, 0x2f
        /*01b2*/ 	.short	(.L_84 - .L_83)
	.align		4
.L_83:
        /*01b4*/ 	.word	index@(_ZN5flash25flash_bwd_dot_do_o_kernelILb0E23Flash_bwd_kernel_traitsILi96ELi64ELi128ELi8ELi2ELi4ELi4ELb1ELb0EN7cutlass6half_tE19Flash_kernel_traitsILi96ELi64ELi128ELi8ES3_EEEEvNS_16Flash_bwd_paramsE)
        /*01b8*/ 	.word	0x0000002b


	//----- nvinfo : EIATTR_FRAME_SIZE
	.align		4
.L_84:
        /*01bc*/ 	.byte	0x04, 0x11
        /*01be*/ 	.short	(.L_86 - .L_85)
	.align		4
.L_85:
        /*01c0*/ 	.word	index@(_ZN5flash25flash_bwd_dot_do_o_kernelILb0E23Flash_bwd_kernel_traitsILi96ELi64ELi128ELi8ELi2ELi4ELi4ELb1ELb0EN7cutlass6half_tE19Flash_kernel_traitsILi96ELi64ELi128ELi8ES3_EEEEvNS_16Flash_bwd_paramsE)
        /*01c4*/ 	.word	0x00000000


	//----- nvinfo : EIATTR_REGCOUNT
	.align		4
.L_86:
        /*01c8*/ 	.byte	0x04, 0x2f
        /*01ca*/ 	.short	(.L_88 - .L_87)
	.align		4
.L_87:
        /*01cc*/ 	.word	index@(_ZN5flash44flash_bwd_dq_dk_dv_loop_seqk_parallel_kernelI23Flash_bwd_kernel_traitsILi96ELi64ELi128ELi8ELi2ELi4ELi4ELb1ELb0EN7cutlass6half_tE19Flash_kernel_traitsILi96ELi64ELi128ELi8ES3_EELb0ELb0ELb1ELb1ELb0ELb0ELb1EEEvNS_16Flash_bwd_paramsE)
        /*01d0*/ 	.word	0x000000ff


	//----- nvinfo : EIATTR_FRAME_SIZE
	.align		4
.L_88:
        /*01d4*/ 	.byte	0x04, 0x11
        /*01d6*/ 	.short	(.L_90 - .L_89)
	.align		4
.L_89:
        /*01d8*/ 	.word	index@(_ZN5flash44flash_bwd_dq_dk_dv_loop_seqk_parallel_kernelI23Flash_bwd_kernel_traitsILi96ELi64ELi128ELi8ELi2ELi4ELi4ELb1ELb0EN7cutlass6half_tE19Flash_kernel_traitsILi96ELi64ELi128ELi8ES3_EELb0ELb0ELb1ELb1ELb0ELb0ELb1EEEvNS_16Flash_bwd_paramsE)
        /*01dc*/ 	.word	0x000000c0


	//----- nvinfo : EIATTR_REGCOUNT
	.align		4
.L_90:
        /*01e0*/ 	.byte	0x04, 0x2f
        /*01e2*/ 	.short	(.L_92 - .L_91)
	.align		4
.L_91:
        /*01e4*/ 	.word	index@(_ZN5flash44flash_bwd_dq_dk_dv_loop_seqk_parallel_kernelI23Flash_bwd_kernel_traitsILi96ELi64ELi128ELi8ELi2ELi4ELi4ELb1ELb0EN7cutlass6half_tE19Flash_kernel_traitsILi96ELi64ELi128ELi8ES3_EELb1ELb0ELb1ELb1ELb0ELb0ELb0EEEvNS_16Flash_bwd_paramsE)
        /*01e8*/ 	.word	0x000000ff


	//----- nvinfo : EIATTR_FRAME_SIZE
	.align		4
.L_92:
        /*01ec*/ 	.byte	0x04, 0x11
        /*01ee*/ 	.short	(.L_94 - .L_93)
	.align		4
.L_93:
        /*01f0*/ 	.word	index@(_ZN5flash44flash_bwd_dq_dk_dv_loop_seqk_parallel_kernelI23Flash_bwd_kernel_traitsILi96ELi64ELi128ELi8ELi2ELi4ELi4ELb1ELb0EN7cutlass6half_tE19Flash_kernel_traitsILi96ELi64ELi128ELi8ES3_EELb1ELb0ELb1ELb1ELb0ELb0ELb0EEEvNS_16Flash_bwd_paramsE)
        /*01f4*/ 	.word	0x00000040


	//----- nvinfo : EIATTR_REGCOUNT
	.align		4
.L_94:
        /*01f8*/ 	.byte	0x04, 0x2f
        /*01fa*/ 	.short	(.L_96 - .L_95)
	.align		4
.L_95:
        /*01fc*/ 	.word	index@(_ZN5flash44flash_bwd_dq_dk_dv_loop_seqk_parallel_kernelI23Flash_bwd_kernel_traitsILi96ELi64ELi128ELi8ELi2ELi4ELi4ELb1ELb0EN7cutlass6half_tE19Flash_kernel_traitsILi96ELi64ELi128ELi8ES3_EELb0ELb0ELb1ELb0ELb0ELb1ELb1EEEvNS_16Flash_bwd_paramsE)
        /*0200*/ 	.word	0x000000ff


	//----- nvinfo : EIATTR_FRAME_SIZE
	.align		4
.L_96:
        /*0204*/ 	.byte	0x04, 0x11
        /*0206*/ 	.short	(.L_98 - .L_97)
	.align		4
.L_97:
        /*0208*/ 	.word	index@(_ZN5flash44flash_bwd_dq_dk_dv_loop_seqk_parallel_kernelI23Flash_bwd_kernel_traitsILi96ELi64ELi128ELi8ELi2ELi4ELi4ELb1ELb0EN7cutlass6half_tE19Flash_kernel_traitsILi96ELi64ELi128ELi8ES3_EELb0ELb0ELb1ELb0ELb0ELb1ELb1EEEvNS_16Flash_bwd_paramsE)
        /*020c*/ 	.word	0x000000b0


	//----- nvinfo : EIATTR_REGCOUNT
	.align		4
.L_98:
        /*0210*/ 	.byte	0x04, 0x2f
        /*0212*/ 	.short	(.L_100 - .L_99)
	.align		4
.L_99:
        /*0214*/ 	.word	index@(_ZN5flash44flash_bwd_dq_dk_dv_loop_seqk_parallel_kernelI23Flash_bwd_kernel_traitsILi96ELi64ELi128ELi8ELi2ELi4ELi4ELb1ELb0EN7cutlass6half_tE19Flash_kernel_traitsILi96ELi64ELi128ELi8ES3_EELb1ELb0ELb1ELb0ELb0ELb1ELb0EEEvNS_16Flash_bwd_paramsE)
        /*0218*/ 	.word	0x000000ff


	//----- nvinfo : EIATTR_FRAME_SIZE
	.align		4
.L_100:
        /*021c*/ 	.byte	0x04, 0x11
        /*021e*/ 	.short	(.L_102 - .L_101)
	.align		4
.L_101:
        /*0220*/ 	.word	index@(_ZN5flash44flash_bwd_dq_dk_dv_loop_seqk_parallel_kernelI23Flash_bwd_kernel_traitsILi96ELi64ELi128ELi8ELi2ELi4ELi4ELb1ELb0EN7cutlass6half_tE19Flash_kernel_traitsILi96ELi64ELi128ELi8ES3_EELb1ELb0ELb1ELb0ELb0ELb1ELb0EEEvNS_16Flash_bwd_paramsE)
        /*0224*/ 	.word	0x00000030


	//----- nvinfo : EIATTR_REGCOUNT
	.align		4
.L_102:
        /*0228*/ 	.byte	0x04, 0x2f
        /*022a*/ 	.short	(.L_104 - .L_103)
	.align		4
.L_103:
        /*022c*/ 	.word	index@(_ZN5flash44flash_bwd_dq_dk_dv_loop_seqk_parallel_kernelI23Flash_bwd_kernel_traitsILi96ELi64ELi128ELi8ELi2ELi4ELi4ELb1ELb0EN7cutlass6half_tE19Flash_kernel_traitsILi96ELi64ELi128ELi8ES3_EELb0ELb0ELb0ELb1ELb0ELb0ELb1EEEvNS_16Flash_bwd_paramsE)
        /*0230*/ 	.word	0x000000ff


	//----- nvinfo : EIATTR_FRAME_SIZE
	.align		4
.L_104:
        /*0234*/ 	.byte	0x04, 0x11
        /*0236*/ 	.short	(.L_106 - .L_105)
	.align		4
.L_105:
        /*0238*/ 	.word	index@(_ZN5flash44flash_bwd_dq_dk_dv_loop_seqk_parallel_kernelI23Flash_bwd_kernel_traitsILi96ELi64ELi128ELi8ELi2ELi4ELi4ELb1ELb0EN7cutlass6half_tE19Flash_kernel_traitsILi96ELi64ELi128ELi8ES3_EELb0ELb0ELb0ELb1ELb0ELb0ELb1EEEvNS_16Flash_bwd_paramsE)
        /*023c*/ 	.word	0x000000c0


	//----- nvinfo : EIATTR_REGCOUNT
	.align		4
.L_106:
        /*0240*/ 	.byte	0x04, 0x2f
        /*0242*/ 	.short	(.L_108 - .L_107)
	.align		4
.L_107:
        /*0244*/ 	.word	index@(_ZN5flash44flash_bwd_dq_dk_dv_loop_seqk_parallel_kernelI23Flash_bwd_kernel_traitsILi96ELi64ELi128ELi8ELi2ELi4ELi4ELb1ELb0EN7cutlass6half_tE19Flash_kernel_traitsILi96ELi64ELi128ELi8ES3_EELb1ELb0ELb0ELb1ELb0ELb0ELb0EEEvNS_16Flash_bwd_paramsE)
        /*0248*/ 	.word	0x000000ff


	//----- nvinfo : EIATTR_FRAME_SIZE
	.align		4
.L_108:
        /*024c*/ 	.byte	0x04, 0x11
        /*024e*/ 	.short	(.L_110 - .L_109)
	.align		4
.L_109:
        /*0250*/ 	.word	index@(_ZN5flash44flash_bwd_dq_dk_dv_loop_seqk_parallel_kernelI23Flash_bwd_kernel_traitsILi96ELi64ELi128ELi8ELi2ELi4ELi4ELb1ELb0EN7cutlass6half_tE19Flash_kernel_traitsILi96ELi64ELi128ELi8ES3_EELb1ELb0ELb0ELb1ELb0ELb0ELb0EEEvNS_16Flash_bwd_paramsE)
        /*0254*/ 	.word	0x00000060


	//----- nvinfo : EIATTR_REGCOUNT
	.align		4
.L_110:
        /*0258*/ 	.byte	0x04, 0x2f
        /*025a*/ 	.short	(.L_112 - .L_111)
	.align		4
.L_111:
        /*025c*/ 	.word	index@(_ZN5flash44flash_bwd_dq_dk_dv_loop_seqk_parallel_kernelI23Flash_bwd_kernel_traitsILi96ELi64ELi128ELi8ELi2ELi4ELi4ELb1ELb0EN7cutlass6half_tE19Flash_kernel_traitsILi96ELi64ELi128ELi8ES3_EELb0ELb0ELb0ELb0ELb1ELb1ELb1EEEvNS_16Flash_bwd_paramsE)
        /*0260*/ 	.word	0x000000ff


	//----- nvinfo : EIATTR_FRAME_SIZE
	.align		4
.L_112:
        /*0264*/ 	.byte	0x04, 0x11
        /*0266*/ 	.short	(.L_114 - .L_113)
	.align		4
.L_113:
        /*0268*/ 	.word	index@(_ZN5flash44flash_bwd_dq_dk_dv_loop_seqk_parallel_kernelI23Flash_bwd_kernel_traitsILi96ELi64ELi128ELi8ELi2ELi4ELi4ELb1ELb0EN7cutlass6half_tE19Flash_kernel_traitsILi96ELi64ELi128ELi8ES3_EELb0ELb0ELb0ELb0ELb1ELb1ELb1EEEvNS_16Flash_bwd_paramsE)
        /*026c*/ 	.word	0x000000a0


	//----- nvinfo : EIATTR_REGCOUNT
	.align		4
.L_114:
        /*0270*/ 	.byte	0x04, 0x2f
        /*0272*/ 	.short	(.L_116 - .L_115)
	.align		4
.L_115:
        /*0274*/ 	.word	index@(_ZN5flash44flash_bwd_dq_dk_dv_loop_seqk_parallel_kernelI23Flash_bwd_kernel_traitsILi96ELi64ELi128ELi8ELi2ELi4ELi4ELb1ELb0EN7cutlass6half_tE19Flash_kernel_traitsILi96ELi64ELi128ELi8ES3_EELb1ELb0ELb0ELb0ELb1ELb1ELb0EEEvNS_16Flash_bwd_paramsE)
        /*0278*/ 	.word	0x000000ff


	//----- nvinfo : EIATTR_FRAME_SIZE
	.align		4
.L_116:
        /*027c*/ 	.byte	0x04, 0x11
        /*027e*/ 	.short	(.L_118 - .L_117)
	.align		4
.L_117:
        /*0280*/ 	.word	index@(_ZN5flash44flash_bwd_dq_dk_dv_loop_seqk_parallel_kernelI23Flash_bwd_kernel_traitsILi96ELi64ELi128ELi8ELi2ELi4ELi4ELb1ELb0EN7cutlass6half_tE19Flash_kernel_traitsILi96ELi64ELi128ELi8ES3_EELb1ELb0ELb0ELb0ELb1ELb1ELb0EEEvNS_16Flash_bwd_paramsE)
        /*0284*/ 	.word	0x00000038


	//----- nvinfo : EIATTR_REGCOUNT
	.align		4
.L_118:
        /*0288*/ 	.byte	0x04, 0x2f
        /*028a*/ 	.short	(.L_120 - .L_119)
	.align		4
.L_119:
        /*028c*/ 	.word	index@(_ZN5flash44flash_bwd_dq_dk_dv_loop_seqk_parallel_kernelI23Flash_bwd_kernel_traitsILi96ELi64ELi128ELi8ELi2ELi4ELi4ELb1ELb0EN7cutlass6half_tE19Flash_kernel_traitsILi96ELi64ELi128ELi8ES3_EELb0ELb0ELb1ELb0ELb0ELb0ELb1EEEvNS_16Flash_bwd_paramsE)
        /*0290*/ 	.word	0x000000ff


	//----- nvinfo : EIATTR_FRAME_SIZE
	.align		4
.L_120:
        /*0294*/ 	.byte	0x04, 0x11
        /*0296*/ 	.short	(.L_122 - .L_121)
	.align		4
.L_121:
        /*0298*/ 	.word	index@(_ZN5flash44flash_bwd_dq_dk_dv_loop_seqk_parallel_kernelI23Flash_bwd_kernel_traitsILi96ELi64ELi128ELi8ELi2ELi4ELi4ELb1ELb0EN7cutlass6half_tE19Flash_kernel_traitsILi96ELi64ELi128ELi8ES3_EELb0ELb0ELb1ELb0ELb0ELb0ELb1EEEvNS_16Flash_bwd_paramsE)
        /*029c*/ 	.word	0x000000b8


	//----- nvinfo : EIATTR_REGCOUNT
	.align		4
.L_122:
        /*02a0*/ 	.byte	0x04, 0x2f
        /*02a2*/ 	.short	(.L_124 - .L_123)
	.align		4
.L_123:
        /*02a4*/ 	.word	index@(_ZN5flash44flash_bwd_dq_dk_dv_loop_seqk_parallel_kernelI23Flash_bwd_kernel_traitsILi96ELi64ELi128ELi8ELi2ELi4ELi4ELb1ELb0EN7cutlass6half_tE19Flash_kernel_traitsILi96ELi64ELi128ELi8ES3_EELb1ELb0ELb1ELb0ELb0ELb0ELb0EEEvNS_16Flash_bwd_paramsE)
        /*02a8*/ 	.word	0x000000ff


	//----- nvinfo : EIATTR_FRAME_SIZE
	.align		4
.L_124:
        /*02ac*/ 	.byte	0x04, 0x11
        /*02ae*/ 	.short	(.L_126 - .L_125)
	.align		4
.L_125:
        /*02b0*/ 	.word	index@(_ZN5flash44flash_bwd_dq_dk_dv_loop_seqk_parallel_kernelI23Flash_bwd_kernel_traitsILi96ELi64ELi128ELi8ELi2ELi4ELi4ELb1ELb0EN7cutlass6half_tE19Flash_kernel_traitsILi96ELi64ELi128ELi8ES3_EELb1ELb0ELb1ELb0ELb0ELb0ELb0EEEvNS_16Flash_bwd_paramsE)
        /*02b4*/ 	.word	0x00000038


	//----- nvinfo : EIATTR_REGCOUNT
	.align		4
.L_126:
        /*02b8*/ 	.byte	0x04, 0x2f
        /*02ba*/ 	.short	(.L_128 - .L_127)
	.align		4
.L_127:
        /*02bc*/ 	.word	index@(_ZN5flash44flash_bwd_dq_dk_dv_loop_seqk_parallel_kernelI23Flash_bwd_kernel_traitsILi96ELi64ELi128ELi8ELi2ELi4ELi4ELb1ELb0EN7cutlass6half_tE19Flash_kernel_traitsILi96ELi64ELi128ELi8ES3_EELb0ELb0ELb0ELb0ELb0ELb0ELb1EEEvNS_16Flash_bwd_paramsE)
        /*02c0*/ 	.word	0x000000ff


	//----- nvinfo : EIATTR_FRAME_SIZE
	.align		4
.L_128:
        /*02c4*/ 	.byte	0x04, 0x11
        /*02c6*/ 	.short	(.L_130 - .L_129)
	.align		4
.L_129:
        /*02c8*/ 	.word	index@(_ZN5flash44flash_bwd_dq_dk_dv_loop_seqk_parallel_kernelI23Flash_bwd_kernel_traitsILi96ELi64ELi128ELi8ELi2ELi4ELi4ELb1ELb0EN7cutlass6half_tE19Flash_kernel_traitsILi96ELi64ELi128ELi8ES3_EELb0ELb0ELb0ELb0ELb0ELb0ELb1EEEvNS_16Flash_bwd_paramsE)
        /*02cc*/ 	.word	0x000000c0


	//----- nvinfo : EIATTR_REGCOUNT
	.align		4
.L_130:
        /*02d0*/ 	.byte	0x04, 0x2f
        /*02d2*/ 	.short	(.L_132 - .L_131)
	.align		4
.L_131:
        /*02d4*/ 	.word	index@(_ZN5flash44flash_bwd_dq_dk_dv_loop_seqk_parallel_kernelI23Flash_bwd_kernel_traitsILi96ELi64ELi128ELi8ELi2ELi4ELi4ELb1ELb0EN7cutlass6half_tE19Flash_kernel_traitsILi96ELi64ELi128ELi8ES3_EELb1ELb0ELb0ELb0ELb0ELb0ELb0EEEvNS_16Flash_bwd_paramsE)
        /*02d8*/ 	.word	0x000000ff


	//----- nvinfo : EIATTR_FRAME_SIZE
	.align		4
.L_132:
        /*02dc*/ 	.byte	0x04, 0x11
        /*02de*/ 	.short	(.L_134 - .L_133)
	.align		4
.L_133:
        /*02e0*/ 	.word	index@(_ZN5flash44flash_bwd_dq_dk_dv_loop_seqk_parallel_kernelI23Flash_bwd_kernel_traitsILi96ELi64ELi128ELi8ELi2ELi4ELi4ELb1ELb0EN7cutlass6half_tE19Flash_kernel_traitsILi96ELi64ELi128ELi8ES3_EELb1ELb0ELb0ELb0ELb0ELb0ELb0EEEvNS_16Flash_bwd_paramsE)
        /*02e4*/ 	.word	0x00000040


	//----- nvinfo : EIATTR_REGCOUNT
	.align		4
.L_134:
        /*02e8*/ 	.byte	0x04, 0x2f
        /*02ea*/ 	.short	(.L_136 - .L_135)
	.align		4
.L_135:
        /*02ec*/ 	.word	index@(_ZN5flash44flash_bwd_dq_dk_dv_loop_seqk_parallel_kernelI23Flash_bwd_kernel_traitsILi96ELi64ELi128ELi8ELi2ELi4ELi4ELb1ELb0EN7cutlass6half_tE19Flash_kernel_traitsILi96ELi64ELi128ELi8ES3_EELb0ELb0ELb0ELb0ELb0ELb1ELb1EEEvNS_16Flash_bwd_paramsE)
        /*02f0*/ 	.word	0x000000ff


	//----- nvinfo : EIATTR_FRAME_SIZE
	.align		4
.L_136:
        /*02f4*/ 	.byte	0x04, 0x11
        /*02f6*/ 	.short	(.L_138 - .L_137)
	.align		4
.L_137:
        /*02f8*/ 	.word	index@(_ZN5flash44flash_bwd_dq_dk_dv_loop_seqk_parallel_kernelI23Flash_bwd_kernel_traitsILi96ELi64ELi128ELi8ELi2ELi4ELi4ELb1ELb0EN7cutlass6half_tE19Flash_kernel_traitsILi96ELi64ELi128ELi8ES3_EELb0ELb0ELb0ELb0ELb0ELb1ELb1EEEvNS_16Flash_bwd_paramsE)
        /*02fc*/ 	.word	0x000000b0


	//----- nvinfo : EIATTR_REGCOUNT
	.align		4
.L_138:
        /*0300*/ 	.byte	0x04, 0x2f
        /*0302*/ 	.short	(.L_140 - .L_139)
	.align		4
.L_139:
        /*0304*/ 	.word	index@(_ZN5flash44flash_bwd_dq_dk_dv_loop_seqk_parallel_kernelI23Flash_bwd_kernel_traitsILi96ELi64ELi128ELi8ELi2ELi4ELi4ELb1ELb0EN7cutlass6half_tE19Flash_kernel_traitsILi96ELi64ELi128ELi8ES3_EELb1ELb0ELb0ELb0ELb0ELb1ELb0EEEvNS_16Flash_bwd_paramsE)
        /*0308*/ 	.word	0x000000ff


	//----- nvinfo : EIATTR_FRAME_SIZE
	.align		4
.L_140:
        /*030c*/ 	.byte	0x04, 0x11
        /*030e*/ 	.short	(.L_142 - .L_141)
	.align		4
.L_141:
        /*0310*/ 	.word	index@(_ZN5flash44flash_bwd_dq_dk_dv_loop_seqk_parallel_kernelI23Flash_bwd_kernel_traitsILi96ELi64ELi128ELi8ELi2ELi4ELi4ELb1ELb0EN7cutlass6half_tE19Flash_kernel_traitsILi96ELi64ELi128ELi8ES3_EELb1ELb0ELb0ELb0ELb0ELb1ELb0EEEvNS_16Flash_bwd_paramsE)
        /*0314*/ 	.word	0x00000030


	//----- nvinfo : EIATTR_REGCOUNT
	.align		4
.L_142:
        /*0318*/ 	.byte	0x04, 0x2f
        /*031a*/ 	.short	(.L_144 - .L_143)
	.align		4
.L_143:
        /*031c*/ 	.word	index@(_ZN5flash27flash_bwd_convert_dq_kernelI23Flash_bwd_kernel_traitsILi96ELi64ELi128ELi8ELi2ELi4ELi4ELb1ELb0EN7cutlass6half_tE19Flash_kernel_traitsILi96ELi64ELi128ELi8ES3_EEEEvNS_16Flash_bwd_paramsEi)
        /*0320*/ 	.word	0x00000038


	//----- nvinfo : EIATTR_FRAME_SIZE
	.align		4
.L_144:
        /*0324*/ 	.byte	0x04, 0x11
        /*0326*/ 	.short	(.L_146 - .L_145)
	.align		4
.L_145:
        /*0328*/ 	.word	index@(_ZN5flash27flash_bwd_convert_dq_kernelI23Flash_bwd_kernel_traitsILi96ELi64ELi128ELi8ELi2ELi4ELi4ELb1ELb0EN7cutlass6half_tE19Flash_kernel_traitsILi96ELi64ELi128ELi8ES3_EEEEvNS_16Flash_bwd_paramsEi)
        /*032c*/ 	.word	0x00000000


	//----- nvinfo : EIATTR_REGCOUNT
	.align		4
.L_146:
        /*0330*/ 	.byte	0x04, 0x2f
        /*0332*/ 	.short	(.L_148 - .L_147)
	.align		4
.L_147:
        /*0334*/ 	.word	index@(_ZN5flash44flash_bwd_dq_dk_dv_loop_seqk_parallel_kernelI23Flash_bwd_kernel_traitsILi96ELi64ELi128ELi8ELi2ELi4ELi4ELb1ELb0EN7cutlass6half_tE19Flash_kernel_traitsILi96ELi64ELi128ELi8ES3_EELb0ELb0ELb1ELb1ELb0ELb0ELb0EEEvNS_16Flash_bwd_paramsE)
        /*0338*/ 	.word	0x000000ff


	//----- nvinfo : EIATTR_FRAME_SIZE
	.align		4
.L_148:
        /*033c*/ 	.byte	0x04, 0x11
        /*033e*/ 	.short	(.L_150 - .L_149)
	.align		4
.L_149:
        /*0340*/ 	.word	index@(_ZN5flash44flash_bwd_dq_dk_dv_loop_seqk_parallel_kernelI23Flash_bwd_kernel_traitsILi96ELi64ELi128ELi8ELi2ELi4ELi4ELb1ELb0EN7cutlass6half_tE19Flash_kernel_traitsILi96ELi64ELi128ELi8ES3_EELb0ELb0ELb1ELb1ELb0ELb0ELb0EEEvNS_16Flash_bwd_paramsE)
        /*0344*/ 	.word	0x00000038


	//----- nvinfo : EIATTR_REGCOUNT
	.align		4
.L_150:
        /*0348*/ 	.byte	0x04, 0x2f
        /*034a*/ 	.short	(.L_152 - .L_151)
	.align		4
.L_151:
        /*034c*/ 	.word	index@(_ZN5flash44flash_bwd_dq_dk_dv_loop_seqk_parallel_kernelI23Flash_bwd_kernel_traitsILi96ELi64ELi128ELi8ELi2ELi4ELi4ELb1ELb0EN7cutlass6half_tE19Flash_kernel_traitsILi96ELi64ELi128ELi8ES3_EELb0ELb0ELb1ELb0ELb0ELb1ELb0EEEvNS_16Flash_bwd_paramsE)
        /*0350*/ 	.word	0x000000ff


	//----- nvinfo : EIATTR_FRAME_SIZE
	.align		4
.L_152:
        /*0354*/ 	.byte	0x04, 0x11
        /*0356*/ 	.short	(.L_154 - .L_153)
	.align		4
.L_153:
        /*0358*/ 	.word	index@(_ZN5flash44flash_bwd_dq_dk_dv_loop_seqk_parallel_kernelI23Flash_bwd_kernel_traitsILi96ELi64ELi128ELi8ELi2ELi4ELi4ELb1ELb0EN7cutlass6half_tE19Flash_kernel_traitsILi96ELi64ELi128ELi8ES3_EELb0ELb0ELb1ELb0ELb0ELb1ELb0EEEvNS_16Flash_bwd_paramsE)
        /*035c*/ 	.word	0x00000030


	//----- nvinfo : EIATTR_REGCOUNT
	.align		4
.L_154:
        /*0360*/ 	.byte	0x04, 0x2f
        /*0362*/ 	.short	(.L_156 - .L_155)
	.align		4
.L_155:
        /*0364*/ 	.word	index@(_ZN5flash44flash_bwd_dq_dk_dv_loop_seqk_parallel_kernelI23Flash_bwd_kernel_traitsILi96ELi64ELi128ELi8ELi2ELi4ELi4ELb1ELb0EN7cutlass6half_tE19Flash_kernel_traitsILi96ELi64ELi128ELi8ES3_EELb0ELb0ELb0ELb1ELb0ELb0ELb0EEEvNS_16Flash_bwd_paramsE)
        /*0368*/ 	.word	0x000000ff


	//----- nvinfo : EIATTR_FRAME_SIZE
	.align		4
.L_156:
        /*036c*/ 	.byte	0x04, 0x11
        /*036e*/ 	.short	(.L_158 - .L_157)
	.align		4
.L_157:
        /*0370*/ 	.word	index@(_ZN5flash44flash_bwd_dq_dk_dv_loop_seqk_parallel_kernelI23Flash_bwd_kernel_traitsILi96ELi64ELi128ELi8ELi2ELi4ELi4ELb1ELb0EN7cutlass6half_tE19Flash_kernel_traitsILi96ELi64ELi128ELi8ES3_EELb0ELb0ELb0ELb1ELb0ELb0ELb0EEEvNS_16Flash_bwd_paramsE)
        /*0374*/ 	.word	0x00000048


	//----- nvinfo : EIATTR_REGCOUNT
	.align		4
.L_158:
        /*0378*/ 	.byte	0x04, 0x2f
        /*037a*/ 	.short	(.L_160 - .L_159)
	.align		4
.L_159:
        /*037c*/ 	.word	index@(_ZN5flash44flash_bwd_dq_dk_dv_loop_seqk_parallel_kernelI23Flash_bwd_kernel_traitsILi96ELi64ELi128ELi8ELi2ELi4ELi4ELb1ELb0EN7cutlass6half_tE19Flash_kernel_traitsILi96ELi64ELi128ELi8ES3_EELb0ELb0ELb0ELb0ELb1ELb1ELb0EEEvNS_16Flash_bwd_paramsE)
        /*0380*/ 	.word	0x000000ff


	//----- nvinfo : EIATTR_FRAME_SIZE
	.align		4
.L_160:
        /*0384*/ 	.byte	0x04, 0x11
        /*0386*/ 	.short	(.L_162 - .L_161)
	.align		4
.L_161:
        /*0388*/ 	.word	index@(_ZN5flash44flash_bwd_dq_dk_dv_loop_seqk_parallel_kernelI23Flash_bwd_kernel_traitsILi96ELi64ELi128ELi8ELi2ELi4ELi4ELb1ELb0EN7cutlass6half_tE19Flash_kernel_traitsILi96ELi64ELi128ELi8ES3_EELb0ELb0ELb0ELb0ELb1ELb1ELb0EEEvNS_16Flash_bwd_paramsE)
        /*038c*/ 	.word	0x00000028


	//----- nvinfo : EIATTR_REGCOUNT
	.align		4
.L_162:
        /*0390*/ 	.byte	0x04, 0x2f
        /*0392*/ 	.short	(.L_164 - .L_163)
	.align		4
.L_163:
        /*0394*/ 	.word	index@(_ZN5flash44flash_bwd_dq_dk_dv_loop_seqk_parallel_kernelI23Flash_bwd_kernel_traitsILi96ELi64ELi128ELi8ELi2ELi4ELi4ELb1ELb0EN7cutlass6half_tE19Flash_kernel_traitsILi96ELi64ELi128ELi8ES3_EELb0ELb0ELb1ELb0ELb0ELb0ELb0EEEvNS_16Flash_bwd_paramsE)
        /*0398*/ 	.word	0x000000ff


	//----- nvinfo : EIATTR_FRAME_SIZE
	.align		4
.L_164:
        /*039c*/ 	.byte	0x04, 0x11
        /*039e*/ 	.short	(.L_166 - .L_165)
	.align		4
.L_165:
        /*03a0*/ 	.word	index@(_ZN5flash44flash_bwd_dq_dk_dv_loop_seqk_parallel_kernelI23Flash_bwd_kernel_traitsILi96ELi64ELi128ELi8ELi2ELi4ELi4ELb1ELb0EN7cutlass6half_tE19Flash_kernel_traitsILi96ELi64ELi128ELi8ES3_EELb0ELb0ELb1ELb0ELb0ELb0ELb0EEEvNS_16Flash_bwd_paramsE)
        /*03a4*/ 	.word	0x00000038


	//----- nvinfo : EIATTR_REGCOUNT
	.align		4
.L_166:
        /*03a8*/ 	.byte	0x04, 0x2f
        /*03aa*/ 	.short	(.L_168 - .L_167)
	.align		4
.L_167:
        /*03ac*/ 	.word	index@(_ZN5flash44flash_bwd_dq_dk_dv_loop_seqk_parallel_kernelI23Flash_bwd_kernel_traitsILi96ELi64ELi128ELi8ELi2ELi4ELi4ELb1ELb0EN7cutlass6half_tE19Flash_kernel_traitsILi96ELi64ELi128ELi8ES3_EELb0ELb0ELb0ELb0ELb0ELb0ELb0EEEvNS_16Flash_bwd_paramsE)
        /*03b0*/ 	.word	0x000000ff


	//----- nvinfo : EIATTR_FRAME_SIZE
	.align		4
.L_168:
        /*03b4*/ 	.byte	0x04, 0x11
        /*03b6*/ 	.short	(.L_170 - .L_169)
	.align		4
.L_169:
        /*03b8*/ 	.word	index@(_ZN5flash44flash_bwd_dq_dk_dv_loop_seqk_parallel_kernelI23Flash_bwd_kernel_traitsILi96ELi64ELi128ELi8ELi2ELi4ELi4ELb1ELb0EN7cutlass6half_tE19Flash_kernel_traitsILi96ELi64ELi128ELi8ES3_EELb0ELb0ELb0ELb0ELb0ELb0ELb0EEEvNS_16Flash_bwd_paramsE)
        /*03bc*/ 	.word	0x00000040


	//----- nvinfo : EIATTR_REGCOUNT
	.align		4
.L_170:
        /*03c0*/ 	.byte	0x04, 0x2f
        /*03c2*/ 	.short	(.L_172 - .L_171)
	.align		4
.L_171:
        /*03c4*/ 	.word	index@(_ZN5flash44flash_bwd_dq_dk_dv_loop_seqk_parallel_kernelI23Flash_bwd_kernel_traitsILi96ELi64ELi128ELi8ELi2ELi4ELi4ELb1ELb0EN7cutlass6half_tE19Flash_kernel_traitsILi96ELi64ELi128ELi8ES3_EELb0ELb0ELb0ELb0ELb0ELb1ELb0EEEvNS_16Flash_bwd_paramsE)
        /*03c8*/ 	.word	0x000000ff


	//----- nvinfo : EIATTR_FRAME_SIZE
	.align		4
.L_172:
        /*03cc*/ 	.byte	0x04, 0x11
        /*03ce*/ 	.short	(.L_174 - .L_173)
	.align		4
.L_173:
        /*03d0*/ 	.word	index@(_ZN5flash44flash_bwd_dq_dk_dv_loop_seqk_parallel_kernelI23Flash_bwd_kernel_traitsILi96ELi64ELi128ELi8ELi2ELi4ELi4ELb1ELb0EN7cutlass6half_tE19Flash_kernel_traitsILi96ELi64ELi128ELi8ES3_EELb0ELb0ELb0ELb0ELb0ELb1ELb0EEEvNS_16Flash_bwd_paramsE)
        /*03d4*/ 	.word	0x00000030


	//----- nvinfo : EIATTR_MIN_STACK_SIZE
	.align		4
.L_174:
        /*03d8*/ 	.byte	0x04, 0x12
        /*03da*/ 	.short	(.L_176 - .L_175)
	.align		4
.L_175:
        /*03dc*/ 	.word	index@(_ZN5flash44flash_bwd_dq_dk_dv_loop_seqk_parallel_kernelI23Flash_bwd_kernel_traitsILi96ELi64ELi128ELi8ELi2ELi4ELi4ELb1ELb0EN7cutlass6half_tE19Flash_kernel_traitsILi96ELi64ELi128ELi8ES3_EELb0ELb0ELb0ELb0ELb0ELb1ELb0EEEvNS_16Flash_bwd_paramsE)
        /*03e0*/ 	.word	0x00000030


	//----- nvinfo : EIATTR_MIN_STACK_SIZE
	.align		4
.L_176:
        /*03e4*/ 	.byte	0x04, 0x12
        /*03e6*/ 	.short	(.L_178 - .L_177)
	.align		4
.L_177:
        /*03e8*/ 	.word	index@(_ZN5flash44flash_bwd_dq_dk_dv_loop_seqk_parallel_kernelI23Flash_bwd_kernel_traitsILi96ELi64ELi128ELi8ELi2ELi4ELi4ELb1ELb0EN7cutlass6half_tE19Flash_kernel_traitsILi96ELi64ELi128ELi8ES3_EELb0ELb0ELb0ELb0ELb0ELb0ELb0EEEvNS_16Flash_bwd_paramsE)
        /*03ec*/ 	.word	0x00000040


	//----- nvinfo : EIATTR_MIN_STACK_SIZE
	.align		4
.L_178:
        /*03f0*/ 	.byte	0x04, 0x12
        /*03f2*/ 	.short	(.L_180 - .L_179)
	.align		4
.L_179:
        /*03f4*/ 	.word	index@(_ZN5flash44flash_bwd_dq_dk_dv_loop_seqk_parallel_kernelI23Flash_bwd_kernel_traitsILi96ELi64ELi128ELi8ELi2ELi4ELi4ELb1ELb0EN7cutlass6half_tE19Flash_kernel_traitsILi96ELi64ELi128ELi8ES3_EELb0ELb0ELb1ELb0ELb0ELb0ELb0EEEvNS_16Flash_bwd_paramsE)
        /*03f8*/ 	.word	0x00000038


	//----- nvinfo : EIATTR_MIN_STACK_SIZE
	.align		4
.L_180:
        /*03fc*/ 	.byte	0x04, 0x12
        /*03fe*/ 	.short	(.L_182 - .L_181)
	.align		4
.L_181:
        /*0400*/ 	.word	index@(_ZN5flash44flash_bwd_dq_dk_dv_loop_seqk_parallel_kernelI23Flash_bwd_kernel_traitsILi96ELi64ELi128ELi8ELi2ELi4ELi4ELb1ELb0EN7cutlass6half_tE19Flash_kernel_traitsILi96ELi64ELi128ELi8ES3_EELb0ELb0ELb0ELb0ELb1ELb1ELb0EEEvNS_16Flash_bwd_paramsE)
        /*0404*/ 	.word	0x00000028


	//----- nvinfo : EIATTR_MIN_STACK_SIZE
	.align		4
.L_182:
        /*0408*/ 	.byte	0x04, 0x12
        /*040a*/ 	.short	(.L_184 - .L_183)
	.align		4
.L_183:
        /*040c*/ 	.word	index@(_ZN5flash44flash_bwd_dq_dk_dv_loop_seqk_parallel_kernelI23Flash_bwd_kernel_traitsILi96ELi64ELi128ELi8ELi2ELi4ELi4ELb1ELb0EN7cutlass6half_tE19Flash_kernel_traitsILi96ELi64ELi128ELi8ES3_EELb0ELb0ELb0ELb1ELb0ELb0ELb0EEEvNS_16Flash_bwd_paramsE)
        /*0410*/ 	.word	0x00000048


	//----- nvinfo : EIATTR_MIN_STACK_SIZE
	.align		4
.L_184:
        /*0414*/ 	.byte	0x04, 0x12
        /*0416*/ 	.short	(.L_186 - .L_185)
	.align		4
.L_185:
        /*0418*/ 	.word	index@(_ZN5flash44flash_bwd_dq_dk_dv_loop_seqk_parallel_kernelI23Flash_bwd_kernel_traitsILi96ELi64ELi128ELi8ELi2ELi4ELi4ELb1ELb0EN7cutlass6half_tE19Flash_kernel_traitsILi96ELi64ELi128ELi8ES3_EELb0ELb0ELb1ELb0ELb0ELb1ELb0EEEvNS_16Flash_bwd_paramsE)
        /*041c*/ 	.word	0x00000030


	//----- nvinfo : EIATTR_MIN_STACK_SIZE
	.align		4
.L_186:
        /*0420*/ 	.byte	0x04, 0x12
        /*0422*/ 	.short	(.L_188 - .L_187)
	.align		4
.L_187:
        /*0424*/ 	.word	index@(_ZN5flash44flash_bwd_dq_dk_dv_loop_seqk_parallel_kernelI23Flash_bwd_kernel_traitsILi96ELi64ELi128ELi8ELi2ELi4ELi4ELb1ELb0EN7cutlass6half_tE19Flash_kernel_traitsILi96ELi64ELi128ELi8ES3_EELb0ELb0ELb1ELb1ELb0ELb0ELb0EEEvNS_16Flash_bwd_paramsE)
        /*0428*/ 	.word	0x00000038


	//----- nvinfo : EIATTR_MIN_STACK_SIZE
	.align		4
.L_188:
        /*042c*/ 	.byte	0x04, 0x12
        /*042e*/ 	.short	(.L_190 - .L_189)
	.align		4
.L_189:
        /*0430*/ 	.word	index@(_ZN5flash27flash_bwd_convert_dq_kernelI23Flash_bwd_kernel_traitsILi96ELi64ELi128ELi8ELi2ELi4ELi4ELb1ELb0EN7cutlass6half_tE19Flash_kernel_traitsILi96ELi64ELi128ELi8ES3_EEEEvNS_16Flash_bwd_paramsEi)
        /*0434*/ 	.word	0x00000000


	//----- nvinfo : EIATTR_MIN_STACK_SIZE
	.align		4
.L_190:
        /*0438*/ 	.byte	0x04, 0x12
        /*043a*/ 	.short	(.L_192 - .L_191)
	.align		4
.L_191:
        /*043c*/ 	.word	index@(_ZN5flash44flash_bwd_dq_dk_dv_loop_seqk_parallel_kernelI23Flash_bwd_kernel_traitsILi96ELi64ELi128ELi8ELi2ELi4ELi4ELb1ELb0EN7cutlass6half_tE19Flash_kernel_traitsILi96ELi64ELi128ELi8ES3_EELb1ELb0ELb0ELb0ELb0ELb1ELb0EEEvNS_16Flash_bwd_paramsE)
        /*0440*/ 	.word	0x00000030


	//----- nvinfo : EIATTR_MIN_STACK_SIZE
	.align		4
.L_192:
        /*0444*/ 	.byte	0x04, 0x12
        /*0446*/ 	.short	(.L_194 - .L_193)
	.align		4
.L_193:
        /*0448*/ 	.word	index@(_ZN5flash44flash_bwd_dq_dk_dv_loop_seqk_parallel_kernelI23Flash_bwd_kernel_traitsILi96ELi64ELi128ELi8ELi2ELi4ELi4ELb1ELb0EN7cutlass6half_tE19Flash_kernel_traitsILi96ELi64ELi128ELi8ES3_EELb0ELb0ELb0ELb0ELb0ELb1ELb1EEEvNS_16Flash_bwd_paramsE)
        /*044c*/ 	.word	0x000000b0


	//----- nvinfo : EIATTR_MIN_STACK_SIZE
	.align		4
.L_194:
        /*0450*/ 	.byte	0x04, 0x12
        /*0452*/ 	.short	(.L_196 - .L_195)
	.align		4
.L_195:
        /*0454*/ 	.word	index@(_ZN5flash44flash_bwd_dq_dk_dv_loop_seqk_parallel_kernelI23Flash_bwd_kernel_traitsILi96ELi64ELi128ELi8ELi2ELi4ELi4ELb1ELb0EN7cutlass6half_tE19Flash_kernel_traitsILi96ELi64ELi128ELi8ES3_EELb1ELb0ELb0ELb0ELb0ELb0ELb0EEEvNS_16Flash_bwd_paramsE)
        /*0458*/ 	.word	0x00000040


	//----- nvinfo : EIATTR_MIN_STACK_SIZE
	.align		4
.L_196:
        /*045c*/ 	.byte	0x04, 0x12
        /*045e*/ 	.short	(.L_198 - .L_197)
	.align		4
.L_197:
        /*0460*/ 	.word	index@(_ZN5flash44flash_bwd_dq_dk_dv_loop_seqk_parallel_kernelI23Flash_bwd_kernel_traitsILi96ELi64ELi128ELi8ELi2ELi4ELi4ELb1ELb0EN7cutlass6half_tE19Flash_kernel_traitsILi96ELi64ELi128ELi8ES3_EELb0ELb0ELb0ELb0ELb0ELb0ELb1EEEvNS_16Flash_bwd_paramsE)
        /*0464*/ 	.word	0x000000c0


	//----- nvinfo : EIATTR_MIN_STACK_SIZE
	.align		4
.L_198:
        /*0468*/ 	.byte	0x04, 0x12
        /*046a*/ 	.short	(.L_200 - .L_199)
	.align		4
.L_199:
        /*046c*/ 	.word	index@(_ZN5flash44flash_bwd_dq_dk_dv_loop_seqk_parallel_kernelI23Flash_bwd_kernel_traitsILi96ELi64ELi128ELi8ELi2ELi4ELi4ELb1ELb0EN7cutlass6half_tE19Flash_kernel_traitsILi96ELi64ELi128ELi8ES3_EELb1ELb0ELb1ELb0ELb0ELb0ELb0EEEvNS_16Flash_bwd_paramsE)
        /*0470*/ 	.word	0x00000038


	//----- nvinfo : EIATTR_MIN_STACK_SIZE
	.align		4
.L_200:
        /*0474*/ 	.byte	0x04, 0x12
        /*0476*/ 	.short	(.L_202 - .L_201)
	.align		4
.L_201:
        /*0478*/ 	.word	index@(_ZN5flash44flash_bwd_dq_dk_dv_loop_seqk_parallel_kernelI23Flash_bwd_kernel_traitsILi96ELi64ELi128ELi8ELi2ELi4ELi4ELb1ELb0EN7cutlass6half_tE19Flash_kernel_traitsILi96ELi64ELi128ELi8ES3_EELb0ELb0ELb1ELb0ELb0ELb0ELb1EEEvNS_16Flash_bwd_paramsE)
        /*047c*/ 	.word	0x000000b8


	//----- nvinfo : EIATTR_MIN_STACK_SIZE
	.align		4
.L_202:
        /*0480*/ 	.byte	0x04, 0x12
        /*0482*/ 	.short	(.L_204 - .L_203)
	.align		4
.L_203:
        /*0484*/ 	.word	index@(_ZN5flash44flash_bwd_dq_dk_dv_loop_seqk_parallel_kernelI23Flash_bwd_kernel_traitsILi96ELi64ELi128ELi8ELi2ELi4ELi4ELb1ELb0EN7cutlass6half_tE19Flash_kernel_traitsILi96ELi64ELi128ELi8ES3_EELb1ELb0ELb0ELb0ELb1ELb1ELb0EEEvNS_16Flash_bwd_paramsE)
        /*0488*/ 	.word	0x00000038


	//----- nvinfo : EIATTR_MIN_STACK_SIZE
	.align		4
.L_204:
        /*048c*/ 	.byte	0x04, 0x12
        /*048e*/ 	.short	(.L_206 - .L_205)
	.align		4
.L_205:
        /*0490*/ 	.word	index@(_ZN5flash44flash_bwd_dq_dk_dv_loop_seqk_parallel_kernelI23Flash_bwd_kernel_traitsILi96ELi64ELi128ELi8ELi2ELi4ELi4ELb1ELb0EN7cutlass6half_tE19Flash_kernel_traitsILi96ELi64ELi128ELi8ES3_EELb0ELb0ELb0ELb0ELb1ELb1ELb1EEEvNS_16Flash_bwd_paramsE)
        /*0494*/ 	.word	0x000000a0


	//----- nvinfo : EIATTR_MIN_STACK_SIZE
	.align		4
.L_206:
        /*0498*/ 	.byte	0x04, 0x12
        /*049a*/ 	.short	(.L_208 - .L_207)
	.align		4
.L_207:
        /*049c*/ 	.word	index@(_ZN5flash44flash_bwd_dq_dk_dv_loop_seqk_parallel_kernelI23Flash_bwd_kernel_traitsILi96ELi64ELi128ELi8ELi2ELi4ELi4ELb1ELb0EN7cutlass6half_tE19Flash_kernel_traitsILi96ELi64ELi128ELi8ES3_EELb1ELb0ELb0ELb1ELb0ELb0ELb0EEEvNS_16Flash_bwd_paramsE)
        /*04a0*/ 	.word	0x00000060


	//----- nvinfo : EIATTR_MIN_STACK_SIZE
	.align		4
.L_208:
        /*04a4*/ 	.byte	0x04, 0x12
        /*04a6*/ 	.short	(.L_210 - .L_209)
	.align		4
.L_209:
        /*04a8*/ 	.word	index@(_ZN5flash44flash_bwd_dq_dk_dv_loop_seqk_parallel_kernelI23Flash_bwd_kernel_traitsILi96ELi64ELi128ELi8ELi2ELi4ELi4ELb1ELb0EN7cutlass6half_tE19Flash_kernel_traitsILi96ELi64ELi128ELi8ES3_EELb0ELb0ELb0ELb1ELb0ELb0ELb1EEEvNS_16Flash_bwd_paramsE)
        /*04ac*/ 	.word	0x000000c0


	//----- nvinfo : EIATTR_MIN_STACK_SIZE
	.align		4
.L_210:
        /*04b0*/ 	.byte	0x04, 0x12
        /*04b2*/ 	.short	(.L_212 - .L_211)
	.align		4
.L_211:
        /*04b4*/ 	.word	index@(_ZN5flash44flash_bwd_dq_dk_dv_loop_seqk_parallel_kernelI23Flash_bwd_kernel_traitsILi96ELi64ELi128ELi8ELi2ELi4ELi4ELb1ELb0EN7cutlass6half_tE19Flash_kernel_traitsILi96ELi64ELi128ELi8ES3_EELb1ELb0ELb1ELb0ELb0ELb1ELb0EEEvNS_16Flash_bwd_paramsE)
        /*04b8*/ 	.word	0x00000030


	//----- nvinfo : EIATTR_MIN_STACK_SIZE
	.align		4
.L_212:
        /*04bc*/ 	.byte	0x04, 0x12
        /*04be*/ 	.short	(.L_214 - .L_213)
	.align		4
.L_213:
        /*04c0*/ 	.word	index@(_ZN5flash44flash_bwd_dq_dk_dv_loop_seqk_parallel_kernelI23Flash_bwd_kernel_traitsILi96ELi64ELi128ELi8ELi2ELi4ELi4ELb1ELb0EN7cutlass6half_tE19Flash_kernel_traitsILi96ELi64ELi128ELi8ES3_EELb0ELb0ELb1ELb0ELb0ELb1ELb1EEEvNS_16Flash_bwd_paramsE)
        /*04c4*/ 	.word	0x000000b0


	//----- nvinfo : EIATTR_MIN_STACK_SIZE
	.align		4
.L_214:
        /*04c8*/ 	.byte	0x04, 0x12
        /*04ca*/ 	.short	(.L_216 - .L_215)
	.align		4
.L_215:
        /*04cc*/ 	.word	index@(_ZN5flash44flash_bwd_dq_dk_dv_loop_seqk_parallel_kernelI23Flash_bwd_kernel_traitsILi96ELi64ELi128ELi8ELi2ELi4ELi4ELb1ELb0EN7cutlass6half_tE19Flash_kernel_traitsILi96ELi64ELi128ELi8ES3_EELb1ELb0ELb1ELb1ELb0ELb0ELb0EEEvNS_16Flash_bwd_paramsE)
        /*04d0*/ 	.word	0x00000040


	//----- nvinfo : EIATTR_MIN_STACK_SIZE
	.align		4
.L_216:
        /*04d4*/ 	.byte	0x04, 0x12
        /*04d6*/ 	.short	(.L_218 - .L_217)
	.align		4
.L_217:
        /*04d8*/ 	.word	index@(_ZN5flash44flash_bwd_dq_dk_dv_loop_seqk_parallel_kernelI23Flash_bwd_kernel_traitsILi96ELi64ELi128ELi8ELi2ELi4ELi4ELb1ELb0EN7cutlass6half_tE19Flash_kernel_traitsILi96ELi64ELi128ELi8ES3_EELb0ELb0ELb1ELb1ELb0ELb0ELb1EEEvNS_16Flash_bwd_paramsE)
        /*04dc*/ 	.word	0x000000c0


	//----- nvinfo : EIATTR_MIN_STACK_SIZE
	.align		4
.L_218:
        /*04e0*/ 	.byte	0x04, 0x12
        /*04e2*/ 	.short	(.L_220 - .L_219)
	.align		4
.L_219:
        /*04e4*/ 	.word	index@(_ZN5flash25flash_bwd_dot_do_o_kernelILb0E23Flash_bwd_kernel_traitsILi96ELi64ELi128ELi8ELi2ELi4ELi4ELb1ELb0EN7cutlass6half_tE19Flash_kernel_traitsILi96ELi64ELi128ELi8ES3_EEEEvNS_16Flash_bwd_paramsE)
        /*04e8*/ 	.word	0x00000000


	//----- nvinfo : EIATTR_MIN_STACK_SIZE
	.align		4
.L_220:
        /*04ec*/ 	.byte	0x04, 0x12
        /*04ee*/ 	.short	(.L_222 - .L_221)
	.align		4
.L_221:
        /*04f0*/ 	.word	index@(_ZN5flash25flash_bwd_dot_do_o_kernelILb1E23Flash_bwd_kernel_traitsILi96ELi64ELi128ELi8ELi2ELi4ELi4ELb1ELb0EN7cutlass6half_tE19Flash_kernel_traitsILi96ELi64ELi128ELi8ES3_EEEEvNS_16Flash_bwd_paramsE)
        /*04f4*/ 	.word	0x00000000


	//----- nvinfo : EIATTR_MIN_STACK_SIZE
	.align		4
.L_222:
        /*04f8*/ 	.byte	0x04, 0x12
        /*04fa*/ 	.short	(.L_224 - .L_223)
	.align		4
.L_223:
        /*04fc*/ 	.word	index@(_ZN5flash27flash_bwd_convert_dq_kernelI23Flash_bwd_kernel_traitsILi96ELi64ELi128ELi8ELi2ELi4ELi4ELb0ELb0EN7cutlass6half_tE19Flash_kernel_traitsILi96ELi64ELi128ELi8ES3_EEEEvNS_16Flash_bwd_paramsEi)
        /*0500*/ 	.word	0x00000000


	//----- nvinfo : EIATTR_MIN_STACK_SIZE
	.align		4
.L_224:
        /*0504*/ 	.byte	0x04, 0x12
        /*0506*/ 	.short	(.L_226 - .L_225)
	.align		4
.L_225:
        /*0508*/ 	.word	index@(_ZN5flash44flash_bwd_dq_dk_dv_loop_seqk_parallel_kernelI23Flash_bwd_kernel_traitsILi96ELi64ELi128ELi8ELi2ELi4ELi4ELb0ELb0EN7cutlass6half_tE19Flash_kernel_traitsILi96ELi64ELi128ELi8ES3_EELb1ELb0ELb0ELb0ELb0ELb1ELb0EEEvNS_16Flash_bwd_paramsE)
        /*050c*/ 	.word	0x00000000


	//----- nvinfo : EIATTR_MIN_STACK_SIZE
	.align		4
.L_226:
        /*0510*/ 	.byte	0x04, 0x12
        /*0512*/ 	.short	(.L_228 - .L_227)
	.align		4
.L_227:
        /*0514*/ 	.word	index@(_ZN5flash44flash_bwd_dq_dk_dv_loop_seqk_parallel_kernelI23Flash_bwd_kernel_traitsILi96ELi64ELi128ELi8ELi2ELi4ELi4ELb0ELb0EN7cutlass6half_tE19Flash_kernel_traitsILi96ELi64ELi128ELi8ES3_EELb0ELb0ELb0ELb0ELb0ELb1ELb1EEEvNS_16Flash_bwd_paramsE)
        /*0518*/ 	.word	0x00000008


	//----- nvinfo : EIATTR_MIN_STACK_SIZE
	.align		4
.L_228:
        /*051c*/ 	.byte	0x04, 0x12
        /*051e*/ 	.short	(.L_230 - .L_229)
	.align		4
.L_229:
        /*0520*/ 	.word	index@(_ZN5flash44flash_bwd_dq_dk_dv_loop_seqk_parallel_kernelI23Flash_bwd_kernel_traitsILi96ELi64ELi128ELi8ELi2ELi4ELi4ELb0ELb0EN7cutlass6half_tE19Flash_kernel_traitsILi96ELi64ELi128ELi8ES3_EELb1ELb0ELb0ELb0ELb0ELb0ELb0EEEvNS_16Flash_bwd_paramsE)
        /*0524*/ 	.word	0x00000000


	//----- nvinfo : EIATTR_MIN_STACK_SIZE
	.align		4
.L_230:
        /*0528*/ 	.byte	0x04, 0x12
        /*052a*/ 	.short	(.L_232 - .L_231)
	.align		4
.L_231:
        /*052c*/ 	.word	index@(_ZN5flash44flash_bwd_dq_dk_dv_loop_seqk_parallel_kernelI23Flash_bwd_kernel_traitsILi96ELi64ELi128ELi8ELi2ELi4ELi4ELb0ELb0EN7cutlass6half_tE19Flash_kernel_traitsILi96ELi64ELi128ELi8ES3_EELb0ELb0ELb0ELb0ELb0ELb0ELb1EEEvNS_16Flash_bwd_paramsE)
        /*0530*/ 	.word	0x00000008


	//----- nvinfo : EIATTR_MIN_STACK_SIZE
	.align		4
.L_232:
        /*0534*/ 	.byte	0x04, 0x12
        /*0536*/ 	.short	(.L_234 - .L_233)
	.align		4
.L_233:
        /*0538*/ 	.word	index@(_ZN5flash44flash_bwd_dq_dk_dv_loop_seqk_parallel_kernelI23Flash_bwd_kernel_traitsILi96ELi64ELi128ELi8ELi2ELi4ELi4ELb0ELb0EN7cutlass6half_tE19Flash_kernel_traitsILi96ELi64ELi128ELi8ES3_EELb1ELb0ELb1ELb0ELb0ELb0ELb0EEEvNS_16Flash_bwd_paramsE)
        /*053c*/ 	.word	0x00000000


	//----- nvinfo : EIATTR_MIN_STACK_SIZE
	.align		4
.L_234:
        /*0540*/ 	.byte	0x04, 0x12
        /*0542*/ 	.short	(.L_236 - .L_235)
	.align		4
.L_235:
        /*0544*/ 	.word	index@(_ZN5flash44flash_bwd_dq_dk_dv_loop_seqk_parallel_kernelI23Flash_bwd_kernel_traitsILi96ELi64ELi128ELi8ELi2ELi4ELi4ELb0ELb0EN7cutlass6half_tE19Flash_kernel_traitsILi96ELi64ELi128ELi8ES3_EELb0ELb0ELb1ELb0ELb0ELb0ELb1EEEvNS_16Flash_bwd_paramsE)
        /*0548*/ 	.word	0x00000000


	//----- nvinfo : EIATTR_MIN_STACK_SIZE
	.align		4
.L_236:
        /*054c*/ 	.byte	0x04, 0x12
        /*054e*/ 	.short	(.L_238 - .L_237)
	.align		4
.L_237:
        /*0550*/ 	.word	index@(_ZN5flash44flash_bwd_dq_dk_dv_loop_seqk_parallel_kernelI23Flash_bwd_kernel_traitsILi96ELi64ELi128ELi8ELi2ELi4ELi4ELb0ELb0EN7cutlass6half_tE19Flash_kernel_traitsILi96ELi64ELi128ELi8ES3_EELb1ELb0ELb0ELb0ELb1ELb1ELb0EEEvNS_16Flash_bwd_paramsE)
        /*0554*/ 	.word	0x00000000


	//----- nvinfo : EIATTR_MIN_STACK_SIZE
	.align		4
.L_238:
        /*0558*/ 	.byte	0x04, 0x12
        /*055a*/ 	.short	(.L_240 - .L_239)
	.align		4
.L_239:
        /*055c*/ 	.word	index@(_ZN5flash44flash_bwd_dq_dk_dv_loop_seqk_parallel_kernelI23Flash_bwd_kernel_traitsILi96ELi64ELi128ELi8ELi2ELi4ELi4ELb0ELb0EN7cutlass6half_tE19Flash_kernel_traitsILi96ELi64ELi128ELi8ES3_EELb0ELb0ELb0ELb0ELb1ELb1ELb1EEEvNS_16Flash_bwd_paramsE)
        /*0560*/ 	.word	0x00000008


	//----- nvinfo : EIATTR_MIN_STACK_SIZE
	.align		4
.L_240:
        /*0564*/ 	.byte	0x04, 0x12
        /*0566*/ 	.short	(.L_242 - .L_241)
	.align		4
.L_241:
        /*0568*/ 	.word	index@(_ZN5flash44flash_bwd_dq_dk_dv_loop_seqk_parallel_kernelI23Flash_bwd_kernel_traitsILi96ELi64ELi128ELi8ELi2ELi4ELi4ELb0ELb0EN7cutlass6half_tE19Flash_kernel_traitsILi96ELi64ELi128ELi8ES3_EELb1ELb0ELb0ELb1ELb0ELb0ELb0EEEvNS_16Flash_bwd_paramsE)
        /*056c*/ 	.word	0x00000000


	//----- nvinfo : EIATTR_MIN_STACK_SIZE
	.align		4
.L_242:
        /*0570*/ 	.byte	0x04, 0x12
        /*0572*/ 	.short	(.L_244 - .L_243)
	.align		4
.L_243:
        /*0574*/ 	.word	index@(_ZN5flash44flash_bwd_dq_dk_dv_loop_seqk_parallel_kernelI23Flash_bwd_kernel_traitsILi96ELi64ELi128ELi8ELi2ELi4ELi4ELb0ELb0EN7cutlass6half_tE19Flash_kernel_traitsILi96ELi64ELi128ELi8ES3_EELb0ELb0ELb0ELb1ELb0ELb0ELb1EEEvNS_16Flash_bwd_paramsE)
        /*0578*/ 	.word	0x00000008


	//----- nvinfo : EIATTR_MIN_STACK_SIZE
	.align		4
.L_244:
        /*057c*/ 	.byte	0x04, 0x12
        /*057e*/ 	.short	(.L_246 - .L_245)
	.align		4
.L_245:
        /*0580*/ 	.word	index@(_ZN5flash44flash_bwd_dq_dk_dv_loop_seqk_parallel_kernelI23Flash_bwd_kernel_traitsILi96ELi64ELi128ELi8ELi2ELi4ELi4ELb0ELb0EN7cutlass6half_tE19Flash_kernel_traitsILi96ELi64ELi128ELi8ES3_EELb1ELb0ELb1ELb0ELb0ELb1ELb0EEEvNS_16Flash_bwd_paramsE)
        /*0584*/ 	.word	0x00000000


	//----- nvinfo : EIATTR_MIN_STACK_SIZE
	.align		4
.L_246:
        /*0588*/ 	.byte	0x04, 0x12
        /*058a*/ 	.short	(.L_248 - .L_247)
	.align		4
.L_247:
        /*058c*/ 	.word	index@(_ZN5flash44flash_bwd_dq_dk_dv_loop_seqk_parallel_kernelI23Flash_bwd_kernel_traitsILi96ELi64ELi128ELi8ELi2ELi4ELi4ELb0ELb0EN7cutlass6half_tE19Flash_kernel_traitsILi96ELi64ELi128ELi8ES3_EELb0ELb0ELb1ELb0ELb0ELb1ELb1EEEvNS_16Flash_bwd_paramsE)
        /*0590*/ 	.word	0x00000008


	//----- nvinfo : EIATTR_MIN_STACK_SIZE
	.align		4
.L_248:
        /*0594*/ 	.byte	0x04, 0x12
        /*0596*/ 	.short	(.L_250 - .L_249)
	.align		4
.L_249:
        /*0598*/ 	.word	index@(_ZN5flash44flash_bwd_dq_dk_dv_loop_seqk_parallel_kernelI23Flash_bwd_kernel_traitsILi96ELi64ELi128ELi8ELi2ELi4ELi4ELb0ELb0EN7cutlass6half_tE19Flash_kernel_traitsILi96ELi64ELi128ELi8ES3_EELb1ELb0ELb1ELb1ELb0ELb0ELb0EEEvNS_16Flash_bwd_paramsE)
        /*059c*/ 	.word	0x00000000


	//----- nvinfo : EIATTR_MIN_STACK_SIZE
	.align		4
.L_250:
        /*05a0*/ 	.byte	0x04, 0x12
        /*05a2*/ 	.short	(.L_252 - .L_251)
	.align		4
.L_251:
        /*05a4*/ 	.word	index@(_ZN5flash44flash_bwd_dq_dk_dv_loop_seqk_parallel_kernelI23Flash_bwd_kernel_traitsILi96ELi64ELi128ELi8ELi2ELi4ELi4ELb0ELb0EN7cutlass6half_tE19Flash_kernel_traitsILi96ELi64ELi128ELi8ES3_EELb0ELb0ELb1ELb1ELb0ELb0ELb1EEEvNS_16Flash_bwd_paramsE)
        /*05a8*/ 	.word	0x00000008


	//----- nvinfo : EIATTR_MIN_STACK_SIZE
	.align		4
.L_252:
        /*05ac*/ 	.byte	0x04, 0x12
        /*05ae*/ 	.short	(.L_254 - .L_253)
	.align		4
.L_253:
        /*05b0*/ 	.word	index@(_ZN5flash25flash_bwd_dot_do_o_kernelILb0E23Flash_bwd_kernel_traitsILi96ELi64ELi128ELi8ELi2ELi4ELi4ELb0ELb0EN7cutlass6half_tE19Flash_kernel_traitsILi96ELi64ELi128ELi8ES3_EEEEvNS_16Flash_bwd_paramsE)
        /*05b4*/ 	.word	0x00000000


	//----- nvinfo : EIATTR_MIN_STACK_SIZE
	.align		4
.L_254:
        /*05b8*/ 	.byte	0x04, 0x12
        /*05ba*/ 	.short	(.L_256 - .L_255)
	.align		4
.L_255:
        /*05bc*/ 	.word	index@(_ZN5flash25flash_bwd_dot_do_o_kernelILb1E23Flash_bwd_kernel_traitsILi96ELi64ELi128ELi8ELi2ELi4ELi4ELb0ELb0EN7cutlass6half_tE19Flash_kernel_traitsILi96ELi64ELi128ELi8ES3_EEEEvNS_16Flash_bwd_paramsE)
        /*05c0*/ 	.word	0x00000000
.L_256:


//--------------------- .nv.compat                --------------------------
	.section	.nv.compat,"",@"SHT_CUDA_COMPAT_INFO"
	.align	4
        /*0000*/ 	.byte	0x02, 0x09, 0x01, 0x00, 0x02, 0x02, 0x01, 0x00, 0x02, 0x05, 0x05, 0x00, 0x03, 0x07, 0x01, 0x01
        /*0010*/ 	.byte	0x02, 0x03, 0x00, 0x00, 0x02, 0x06, 0x01, 0x00, 0x04, 0x0b, 0x08, 0x00, 0x00, 0x00, 0x00, 0x00
        /*0020*/ 	.byte	0x00, 0x00, 0x00, 0x00


//--------------------- .nv.info._ZN5flash44flash_bwd_dq_dk_dv_loop_seqk_parallel_kernelI23Flash_bwd_kernel_traitsILi96ELi64ELi128ELi8ELi2ELi4ELi4ELb1ELb0EN7cutlass6half_tE19Flash_kernel_traitsILi96ELi64ELi128ELi8ES3_EELb0ELb0ELb0ELb0ELb0ELb1ELb0EEEvNS_16Flash_bwd_paramsE --------------------------
	.section	.nv.info._ZN5flash44flash_bwd_dq_dk_dv_loop_seqk_parallel_kernelI23Flash_bwd_kernel_traitsILi96ELi64ELi128ELi8ELi2ELi4ELi4ELb1ELb0EN7cutlass6half_tE19Flash_kernel_traitsILi96ELi64ELi128ELi8ES3_EELb0ELb0ELb0ELb0ELb0ELb1ELb0EEEvNS_16Flash_bwd_paramsE,"",@"SHT_CUDA_INFO"
	.sectionflags	@""
	.align	4


	//----- nvinfo : EIATTR_CUDA_API_VERSION
	.align		4
        /*0000*/ 	.byte	0x04, 0x37
        /*0002*/ 	.short	(.L_258 - .L_257)
.L_257:
        /*0004*/ 	.word	0x00000082


	//----- nvinfo : EIATTR_KPARAM_INFO
	.align		4
.L_258:
        /*0008*/ 	.byte	0x04, 0x17
        /*000a*/ 	.short	(.L_260 - .L_259)
.L_259:
        /*000c*/ 	.word	0x00000000
        /*0010*/ 	.short	0x0000
        /*0012*/ 	.short	0x0000
        /*0014*/ 	.byte	0x00, 0xf0, 0x01, 0x0a


	//----- nvinfo : EIATTR_SPARSE_MMA_MASK
	.align		4
.L_260:
        /*0018*/ 	.byte	0x03, 0x50
        /*001a*/ 	.short	0x0000


	//----- nvinfo : EIATTR_MAXREG_COUNT
	.align		4
        /*001c*/ 	.byte	0x03, 0x1b
        /*001e*/ 	.short	0x00ff


	//----- nvinfo : EIATTR_NUM_BARRIERS
	.align		4
        /*0020*/ 	.byte	0x02, 0x4c
        /*0022*/ 	.byte	0x01
	.zero		1


	//----- nvinfo : EIATTR_ANNOTATIONS
	.align		4
        /*0024*/ 	.byte	0x04, 0x55
        /*0026*/ 	.short	(.L_262 - .L_261)


	//   ....[0]....
.L_261:
        /*0028*/ 	.word	0x00000001
        /*002c*/ 	.byte	0xa0, 0x00, 0x00, 0x00, 0x01, 0x00, 0x00, 0x00, 0xc0, 0x03, 0x00, 0x00, 0x01, 0x00, 0x00, 0x00
        /* <DEDUP_REMOVED lines=12> */
        /*00fc*/ 	.byte	0x60, 0x80, 0x00, 0x00


	//----- nvinfo : EIATTR_MERCURY_ISA_VERSION
	.align		4
.L_262:
        /*0100*/ 	.byte	0x03, 0x5f
        /*0102*/ 	.short	0x0101


	//----- nvinfo : EIATTR_EXIT_INSTR_OFFSETS
	.align		4
        /*0104*/ 	.byte	0x04, 0x1c
        /*0106*/ 	.short	(.L_264 - .L_263)


	//   ....[0]....
.L_263:
        /*0108*/ 	.word	0x000000c0


	//   ....[1]....
        /*010c*/ 	.word	0x000080e0


	//----- nvinfo : EIATTR_CRS_STACK_SIZE
	.align		4
.L_264:
        /*0110*/ 	.byte	0x04, 0x1e
        /*0112*/ 	.short	(.L_266 - .L_265)
.L_265:
        /*0114*/ 	.word	0x00000000


	//----- nvinfo : EIATTR_CBANK_PARAM_SIZE
	.align		4
.L_266:
        /*0118*/ 	.byte	0x03, 0x19
        /*011a*/ 	.short	0x0280


	//----- nvinfo : EIATTR_PARAM_CBANK
	.align		4
        /*011c*/ 	.byte	0x04, 0x0a
        /*011e*/ 	.short	(.L_268 - .L_267)
	.align		4
.L_267:
        /*0120*/ 	.word	index@(.nv.constant0._ZN5flash44flash_bwd_dq_dk_dv_loop_seqk_parallel_kernelI23Flash_bwd_kernel_traitsILi96ELi64ELi128ELi8ELi2ELi4ELi4ELb1ELb0EN7cutlass6half_tE19Flash_kernel_traitsILi96ELi64ELi128ELi8ES3_EELb0ELb0ELb0ELb0ELb0ELb1ELb0EEEvNS_16Flash_bwd_paramsE)
        /*0124*/ 	.short	0x0210
        /*0126*/ 	.short	0x0280


	//----- nvinfo : EIATTR_SW_WAR
	.align		4
.L_268:
        /*0128*/ 	.byte	0x04, 0x36
        /*012a*/ 	.short	(.L_270 - .L_269)
.L_269:
        /*012c*/ 	.word	0x00000008
.L_270:


//--------------------- .nv.info._ZN5flash44flash_bwd_dq_dk_dv_loop_seqk_parallel_kernelI23Flash_bwd_kernel_traitsILi96ELi64ELi128ELi8ELi2ELi4ELi4ELb1ELb0EN7cutlass6half_tE19Flash_kernel_traitsILi96ELi64ELi128ELi8ES3_EELb0ELb0ELb0ELb0ELb0ELb0ELb0EEEvNS_16Flash_bwd_paramsE --------------------------
	.section	.nv.info._ZN5flash44flash_bwd_dq_dk_dv_loop_seqk_parallel_kernelI23Flash_bwd_kernel_traitsILi96ELi64ELi128ELi8ELi2ELi4ELi4ELb1ELb0EN7cutlass6half_tE19Flash_kernel_traitsILi96ELi64ELi128ELi8ES3_EELb0ELb0ELb0ELb0ELb0ELb0ELb0EEEvNS_16Flash_bwd_paramsE,"",@"SHT_CUDA_INFO"
	.sectionflags	@""
	.align	4


	//----- nvinfo : EIATTR_CUDA_API_VERSION
	.align		4
        /*0000*/ 	.byte	0x04, 0x37
        /*0002*/ 	.short	(.L_272 - .L_271)
.L_271:
        /*0004*/ 	.word	0x00000082


	//----- nvinfo : EIATTR_KPARAM_INFO
	.align		4
.L_272:
        /*0008*/ 	.byte	0x04, 0x17
        /*000a*/ 	.short	(.L_274 - .L_273)
.L_273:
        /*000c*/ 	.word	0x00000000
        /*0010*/ 	.short	0x0000
        /*0012*/ 	.short	0x0000
        /*0014*/ 	.byte	0x00, 0xf0, 0x01, 0x0a


	//----- nvinfo : EIATTR_SPARSE_MMA_MASK
	.align		4
.L_274:
        /*0018*/ 	.byte	0x03, 0x50
        /*001a*/ 	.short	0x0000


	//----- nvinfo : EIATTR_MAXREG_COUNT
	.align		4
        /*001c*/ 	.byte	0x03, 0x1b
        /*001e*/ 	.short	0x00ff


	//----- nvinfo : EIATTR_NUM_BARRIERS
	.align		4
        /*0020*/ 	.byte	0x02, 0x4c
        /*0022*/ 	.byte	0x01
	.zero		1


	//----- nvinfo : EIATTR_ANNOTATIONS
	.align		4
        /*0024*/ 	.byte	0x04, 0x55
        /*0026*/ 	.short	(.L_276 - .L_275)


	//   ....[0]....
.L_275:
        /* <DEDUP_REMOVED lines=26> */


	//----- nvinfo : EIATTR_MERCURY_ISA_VERSION
	.align		4
.L_276:
        /*01b0*/ 	.byte	0x03, 0x5f
        /*01b2*/ 	.short	0x0101


	//----- nvinfo : EIATTR_EXIT_INSTR_OFFSETS
	.align		4
        /*01b4*/ 	.byte	0x04, 0x1c
        /*01b6*/ 	.short	(.L_278 - .L_277)


	//   ....[0]....
.L_277:
        /*01b8*/ 	.word	0x000000a0


	//   ....[1]....
        /*01bc*/ 	.word	0x00009320


	//----- nvinfo : EIATTR_CRS_STACK_SIZE
	.align		4
.L_278:
        /*01c0*/ 	.byte	0x04, 0x1e
        /*01c2*/ 	.short	(.L_280 - .L_279)
.L_279:
        /*01c4*/ 	.word	0x00000000


	//----- nvinfo : EIATTR_CBANK_PARAM_SIZE
	.align		4
.L_280:
        /*01c8*/ 	.byte	0x03, 0x19
        /*01ca*/ 	.short	0x0280


	//----- nvinfo : EIATTR_PARAM_CBANK
	.align		4
        /*01cc*/ 	.byte	0x04, 0x0a
        /*01ce*/ 	.short	(.L_282 - .L_281)
	.align		4
.L_281:
        /*01d0*/ 	.word	index@(.nv.constant0._ZN5flash44flash_bwd_dq_dk_dv_loop_seqk_parallel_kernelI23Flash_bwd_kernel_traitsILi96ELi64ELi128ELi8ELi2ELi4ELi4ELb1ELb0EN7cutlass6half_tE19Flash_kernel_traitsILi96ELi64ELi128ELi8ES3_EELb0ELb0ELb0ELb0ELb0ELb0ELb0EEEvNS_16Flash_bwd_paramsE)
        /*01d4*/ 	.short	0x0210
        /*01d6*/ 	.short	0x0280


	//----- nvinfo : EIATTR_SW_WAR
	.align		4
.L_282:
        /*01d8*/ 	.byte	0x04, 0x36
        /*01da*/ 	.short	(.L_284 - .L_283)
.L_283:
        /*01dc*/ 	.word	0x00000008
.L_284:


//--------------------- .nv.info._ZN5flash44flash_bwd_dq_dk_dv_loop_seqk_parallel_kernelI23Flash_bwd_kernel_traitsILi96ELi64ELi128ELi8ELi2ELi4ELi4ELb1ELb0EN7cutlass6half_tE19Flash_kernel_traitsILi96ELi64ELi128ELi8ES3_EELb0ELb0ELb1ELb0ELb0ELb0ELb0EEEvNS_16Flash_bwd_paramsE --------------------------
	.section	.nv.info._ZN5flash44flash_bwd_dq_dk_dv_loop_seqk_parallel_kernelI23Flash_bwd_kernel_traitsILi96ELi64ELi128ELi8ELi2ELi4ELi4ELb1ELb0EN7cutlass6half_tE19Flash_kernel_traitsILi96ELi64ELi128ELi8ES3_EELb0ELb0ELb1ELb0ELb0ELb0ELb0EEEvNS_16Flash_bwd_paramsE,"",@"SHT_CUDA_INFO"
	.sectionflags	@""
	.align	4


	//----- nvinfo : EIATTR_CUDA_API_VERSION
	.align		4
        /*0000*/ 	.byte	0x04, 0x37
        /*0002*/ 	.short	(.L_286 - .L_285)
.L_285:
        /*0004*/ 	.word	0x00000082


	//----- nvinfo : EIATTR_KPARAM_INFO
	.align		4
.L_286:
        /*0008*/ 	.byte	0x04, 0x17
        /*000a*/ 	.short	(.L_288 - .L_287)
.L_287:
        /*000c*/ 	.word	0x00000000
        /*0010*/ 	.short	0x0000
        /*0012*/ 	.short	0x0000
        /*0014*/ 	.byte	0x00, 0xf0, 0x01, 0x0a


	//----- nvinfo : EIATTR_SPARSE_MMA_MASK
	.align		4
.L_288:
        /*0018*/ 	.byte	0x03, 0x50
        /*001a*/ 	.short	0x0000


	//----- nvinfo : EIATTR_MAXREG_COUNT
	.align		4
        /*001c*/ 	.byte	0x03, 0x1b
        /*001e*/ 	.short	0x00ff


	//----- nvinfo : EIATTR_NUM_BARRIERS
	.align		4
        /*0020*/ 	.byte	0x02, 0x4c
        /*0022*/ 	.byte	0x01
	.zero		1


	//----- nvinfo : EIATTR_ANNOTATIONS
	.align		4
        /*0024*/ 	.byte	0x04, 0x55
        /*0026*/ 	.short	(.L_290 - .L_289)


	//   ....[0]....
.L_289:
        /* <DEDUP_REMOVED lines=23> */
        /*018c*/ 	.byte	0x20, 0x81, 0x00, 0x00, 0x01, 0x00, 0x00, 0x00, 0x10, 0x95, 0x00, 0x00


	//----- nvinfo : EIATTR_MERCURY_ISA_VERSION
	.align		4
.L_290:
        /*0198*/ 	.byte	0x03, 0x5f
        /*019a*/ 	.short	0x0101


	//----- nvinfo : EIATTR_EXIT_INSTR_OFFSETS
	.align		4
        /*019c*/ 	.byte	0x04, 0x1c
        /*019e*/ 	.short	(.L_292 - .L_291)


	//   ....[0]....
.L_291:
        /*01a0*/ 	.word	0x000000c0


	//   ....[1]....
        /*01a4*/ 	.word	0x00009590


	//----- nvinfo : EIATTR_CRS_STACK_SIZE
	.align		4
.L_292:
        /*01a8*/ 	.byte	0x04, 0x1e
        /*01aa*/ 	.short	(.L_294 - .L_293)
.L_293:
        /*01ac*/ 	.word	0x00000000


	//----- nvinfo : EIATTR_CBANK_PARAM_SIZE
	.align		4
.L_294:
        /*01b0*/ 	.byte	0x03, 0x19
        /*01b2*/ 	.short	0x0280


	//----- nvinfo : EIATTR_PARAM_CBANK
	.align		4
        /*01b4*/ 	.byte	0x04, 0x0a
        /*01b6*/ 	.short	(.L_296 - .L_295)
	.align		4
.L_295:
        /*01b8*/ 	.word	index@(.nv.constant0._ZN5flash44flash_bwd_dq_dk_dv_loop_seqk_parallel_kernelI23Flash_bwd_kernel_traitsILi96ELi64ELi128ELi8ELi2ELi4ELi4ELb1ELb0EN7cutlass6half_tE19Flash_kernel_traitsILi96ELi64ELi128ELi8ES3_EELb0ELb0ELb1ELb0ELb0ELb0ELb0EEEvNS_16Flash_bwd_paramsE)
        /*01bc*/ 	.short	0x0210
        /*01be*/ 	.short	0x0280


	//----- nvinfo : EIATTR_SW_WAR
	.align		4
.L_296:
        /*01c0*/ 	.byte	0x04, 0x36
        /*01c2*/ 	.short	(.L_298 - .L_297)
.L_297:
        /*01c4*/ 	.word	0x00000008
.L_298:


//--------------------- .nv.info._ZN5flash44flash_bwd_dq_dk_dv_loop_seqk_parallel_kernelI23Flash_bwd_kernel_traitsILi96ELi64ELi128ELi8ELi2ELi4ELi4ELb1ELb0EN7cutlass6half_tE19Flash_kernel_traitsILi96ELi64ELi128ELi8ES3_EELb0ELb0ELb0ELb0ELb1ELb1ELb0EEEvNS_16Flash_bwd_paramsE --------------------------
	.section	.nv.info._ZN5flash44flash_bwd_dq_dk_dv_loop_seqk_parallel_kernelI23Flash_bwd_kernel_traitsILi96ELi64ELi128ELi8ELi2ELi4ELi4ELb1ELb0EN7cutlass6half_tE19Flash_kernel_traitsILi96ELi64ELi128ELi8ES3_EELb0ELb0ELb0ELb0ELb1ELb1ELb0EEEvNS_16Flash_bwd_paramsE,"",@"SHT_CUDA_INFO"
	.sectionflags	@""
	.align	4


	//----- nvinfo : EIATTR_CUDA_API_VERSION
	.align		4
        /*0000*/ 	.byte	0x04, 0x37
        /*0002*/ 	.short	(.L_300 - .L_299)
.L_299:
        /*0004*/ 	.word	0x00000082


	//----- nvinfo : EIATTR_KPARAM_INFO
	.align		4
.L_300:
        /*0008*/ 	.byte	0x04, 0x17
        /*000a*/ 	.short	(.L_302 - .L_301)
.L_301:
        /*000c*/ 	.word	0x00000000
        /*0010*/ 	.short	0x0000
        /*0012*/ 	.short	0x0000
        /*0014*/ 	.byte	0x00, 0xf0, 0x01, 0x0a


	//----- nvinfo : EIATTR_SPARSE_MMA_MASK
	.align		4
.L_302:
        /*0018*/ 	.byte	0x03, 0x50
        /*001a*/ 	.short	0x0000


	//----- nvinfo : EIATTR_MAXREG_COUNT
	.align		4
        /*001c*/ 	.byte	0x03, 0x1b
        /*001e*/ 	.short	0x00ff


	//----- nvinfo : EIATTR_NUM_BARRIERS
	.align		4
        /*0020*/ 	.byte	0x02, 0x4c
        /*0022*/ 	.byte	0x01
	.zero		1


	//----- nvinfo : EIATTR_ANNOTATIONS
	.align		4
        /*0024*/ 	.byte	0x04, 0x55
        /*0026*/ 	.short	(.L_304 - .L_303)


	//   ....[0]....
.L_303:
        /* <DEDUP_REMOVED lines=12> */


	//----- nvinfo : EIATTR_MERCURY_ISA_VERSION
	.align		4
.L_304:
        /*00d0*/ 	.byte	0x03, 0x5f
        /*00d2*/ 	.short	0x0101


	//----- nvinfo : EIATTR_EXIT_INSTR_OFFSETS
	.align		4
        /*00d4*/ 	.byte	0x04, 0x1c
        /*00d6*/ 	.short	(.L_306 - .L_305)


	//   ....[0]....
.L_305:
        /*00d8*/ 	.word	0x000000a0


	//   ....[1]....
        /*00dc*/ 	.word	0x000061c0


	//----- nvinfo : EIATTR_CBANK_PARAM_SIZE
	.align		4
.L_306:
        /*00e0*/ 	.byte	0x03, 0x19
        /*00e2*/ 	.short	0x0280


	//----- nvinfo : EIATTR_PARAM_CBANK
	.align		4
        /*00e4*/ 	.byte	0x04, 0x0a
        /*00e6*/ 	.short	(.L_308 - .L_307)
	.align		4
.L_307:
        /*00e8*/ 	.word	index@(.nv.constant0._ZN5flash44flash_bwd_dq_dk_dv_loop_seqk_parallel_kernelI23Flash_bwd_kernel_traitsILi96ELi64ELi128ELi8ELi2ELi4ELi4ELb1ELb0EN7cutlass6half_tE19Flash_kernel_traitsILi96ELi64ELi128ELi8ES3_EELb0ELb0ELb0ELb0ELb1ELb1ELb0EEEvNS_16Flash_bwd_paramsE)
        /*00ec*/ 	.short	0x0210
        /*00ee*/ 	.short	0x0280


	//----- nvinfo : EIATTR_SW_WAR
	.align		4
.L_308:
        /*00f0*/ 	.byte	0x04, 0x36
        /*00f2*/ 	.short	(.L_310 - .L_309)
.L_309:
        /*00f4*/ 	.word	0x00000008
.L_310:


//--------------------- .nv.info._ZN5flash44flash_bwd_dq_dk_dv_loop_seqk_parallel_kernelI23Flash_bwd_kernel_traitsILi96ELi64ELi128ELi8ELi2ELi4ELi4ELb1ELb0EN7cutlass6half_tE19Flash_kernel_traitsILi96ELi64ELi128ELi8ES3_EELb0ELb0ELb0ELb1ELb0ELb0ELb0EEEvNS_16Flash_bwd_paramsE --------------------------
	.section	.nv.info._ZN5flash44flash_bwd_dq_dk_dv_loop_seqk_parallel_kernelI23Flash_bwd_kernel_traitsILi96ELi64ELi128ELi8ELi2ELi4ELi4ELb1ELb0EN7cutlass6half_tE19Flash_kernel_traitsILi96ELi64ELi128ELi8ES3_EELb0ELb0ELb0ELb1ELb0ELb0ELb0EEEvNS_16Flash_bwd_paramsE,"",@"SHT_CUDA_INFO"
	.sectionflags	@""
	.align	4


	//----- nvinfo : EIATTR_CUDA_API_VERSION
	.align		4
        /*0000*/ 	.byte	0x04, 0x37
        /*0002*/ 	.short	(.L_312 - .L_311)
.L_311:
        /*0004*/ 	.word	0x00000082


	//----- nvinfo : EIATTR_KPARAM_INFO
	.align		4
.L_312:
        /*0008*/ 	.byte	0x04, 0x17
        /*000a*/ 	.short	(.L_314 - .L_313)
.L_313:
        /*000c*/ 	.word	0x00000000
        /*0010*/ 	.short	0x0000
        /*0012*/ 	.short	0x0000
        /*0014*/ 	.byte	0x00, 0xf0, 0x01, 0x0a


	//----- nvinfo : EIATTR_SPARSE_MMA_MASK
	.align		4
.L_314:
        /*0018*/ 	.byte	0x03, 0x50
        /*001a*/ 	.short	0x0000


	//----- nvinfo : EIATTR_MAXREG_COUNT
	.align		4
        /*001c*/ 	.byte	0x03, 0x1b
        /*001e*/ 	.short	0x00ff


	//----- nvinfo : EIATTR_NUM_BARRIERS
	.align		4
        /*0020*/ 	.byte	0x02, 0x4c
        /*0022*/ 	.byte	0x01
	.zero		1


	//----- nvinfo : EIATTR_ANNOTATIONS
	.align		4
        /*0024*/ 	.byte	0x04, 0x55
        /*0026*/ 	.short	(.L_316 - .L_315)


	//   ....[0]....
.L_315:
        /* <DEDUP_REMOVED lines=28> */


	//----- nvinfo : EIATTR_MERCURY_ISA_VERSION
	.align		4
.L_316:
        /*01d8*/ 	.byte	0x03, 0x5f
        /*01da*/ 	.short	0x0101


	//----- nvinfo : EIATTR_EXIT_INSTR_OFFSETS
	.align		4
        /*01dc*/ 	.byte	0x04, 0x1c
        /*01de*/ 	.short	(.L_318 - .L_317)


	//   ....[0]....
.L_317:
        /*01e0*/ 	.word	0x000000c0


	//   ....[1]....
        /*01e4*/ 	.word	0x00009ad0


	//----- nvinfo : EIATTR_CRS_STACK_SIZE
	.align		4
.L_318:
        /*01e8*/ 	.byte	0x04, 0x1e
        /*01ea*/ 	.short	(.L_320 - .L_319)
.L_319:
        /*01ec*/ 	.word	0x00000000


	//----- nvinfo : EIATTR_CBANK_PARAM_SIZE
	.align		4
.L_320:
        /*01f0*/ 	.byte	0x03, 0x19
        /*01f2*/ 	.short	0x0280


	//----- nvinfo : EIATTR_PARAM_CBANK
	.align		4
        /*01f4*/ 	.byte	0x04, 0x0a
        /*01f6*/ 	.short	(.L_322 - .L_321)
	.align		4
.L_321:
        /*01f8*/ 	.word	index@(.nv.constant0._ZN5flash44flash_bwd_dq_dk_dv_loop_seqk_parallel_kernelI23Flash_bwd_kernel_traitsILi96ELi64ELi128ELi8ELi2ELi4ELi4ELb1ELb0EN7cutlass6half_tE19Flash_kernel_traitsILi96ELi64ELi128ELi8ES3_EELb0ELb0ELb0ELb1ELb0ELb0ELb0EEEvNS_16Flash_bwd_paramsE)
        /*01fc*/ 	.short	0x0210
        /*01fe*/ 	.short	0x0280


	//----- nvinfo : EIATTR_SW_WAR
	.align		4
.L_322:
        /*0200*/ 	.byte	0x04, 0x36
        /*0202*/ 	.short	(.L_324 - .L_323)
.L_323:
        /*0204*/ 	.word	0x00000008
.L_324:


//--------------------- .nv.info._ZN5flash44flash_bwd_dq_dk_dv_loop_seqk_parallel_kernelI23Flash_bwd_kernel_traitsILi96ELi64ELi128ELi8ELi2ELi4ELi4ELb1ELb0EN7cutlass6half_tE19Flash_kernel_traitsILi96ELi64ELi128ELi8ES3_EELb0ELb0ELb1ELb0ELb0ELb1ELb0EEEvNS_16Flash_bwd_paramsE --------------------------
	.section	.nv.info._ZN5flash44flash_bwd_dq_dk_dv_loop_seqk_parallel_kernelI23Flash_bwd_kernel_traitsILi96ELi64ELi128ELi8ELi2ELi4ELi4ELb1ELb0EN7cutlass6half_tE19Flash_kernel_traitsILi96ELi64ELi128ELi8ES3_EELb0ELb0ELb1ELb0ELb0ELb1ELb0EEEvNS_16Flash_bwd_paramsE,"",@"SHT_CUDA_INFO"
	.sectionflags	@""
	.align	4


	//----- nvinfo : EIATTR_CUDA_API_VERSION
	.align		4
        /*0000*/ 	.byte	0x04, 0x37
        /*0002*/ 	.short	(.L_326 - .L_325)
.L_325:
        /*0004*/ 	.word	0x00000082


	//----- nvinfo : EIATTR_KPARAM_INFO
	.align		4
.L_326:
        /*0008*/ 	.byte	0x04, 0x17
        /*000a*/ 	.short	(.L_328 - .L_327)
.L_327:
        /*000c*/ 	.word	0x00000000
        /*0010*/ 	.short	0x0000
        /*0012*/ 	.short	0x0000
        /*0014*/ 	.byte	0x00, 0xf0, 0x01, 0x0a


	//----- nvinfo : EIATTR_SPARSE_MMA_MASK
	.align		4
.L_328:
        /*0018*/ 	.byte	0x03, 0x50
        /*001a*/ 	.short	0x0000


	//----- nvinfo : EIATTR_MAXREG_COUNT
	.align		4
        /*001c*/ 	.byte	0x03, 0x1b
        /*001e*/ 	.short	0x00ff


	//----- nvinfo : EIATTR_NUM_BARRIERS
	.align		4
        /*0020*/ 	.byte	0x02, 0x4c
        /*0022*/ 	.byte	0x01
	.zero		1


	//----- nvinfo : EIATTR_ANNOTATIONS
	.align		4
        /*0024*/ 	.byte	0x04, 0x55
        /*0026*/ 	.short	(.L_330 - .L_329)


	//   ....[0]....
.L_329:
        /* <DEDUP_REMOVED lines=15> */


	//----- nvinfo : EIATTR_MERCURY_ISA_VERSION
	.align		4
.L_330:
        /*0100*/ 	.byte	0x03, 0x5f
        /*0102*/ 	.short	0x0101


	//----- nvinfo : EIATTR_EXIT_INSTR_OFFSETS
	.align		4
        /*0104*/ 	.byte	0x04, 0x1c
        /*0106*/ 	.short	(.L_332 - .L_331)


	//   ....[0]....
.L_331:
        /*0108*/ 	.word	0x000000c0


	//   ....[1]....
        /*010c*/ 	.word	0x000084a0


	//----- nvinfo : EIATTR_CRS_STACK_SIZE
	.align		4
.L_332:
        /*0110*/ 	.byte	0x04, 0x1e
        /*0112*/ 	.short	(.L_334 - .L_333)
.L_333:
        /*0114*/ 	.word	0x00000000


	//----- nvinfo : EIATTR_CBANK_PARAM_SIZE
	.align		4
.L_334:
        /*0118*/ 	.byte	0x03, 0x19
        /*011a*/ 	.short	0x0280


	//----- nvinfo : EIATTR_PARAM_CBANK
	.align		4
        /*011c*/ 	.byte	0x04, 0x0a
        /*011e*/ 	.short	(.L_336 - .L_335)
	.align		4
.L_335:
        /*0120*/ 	.word	index@(.nv.constant0._ZN5flash44flash_bwd_dq_dk_dv_loop_seqk_parallel_kernelI23Flash_bwd_kernel_traitsILi96ELi64ELi128ELi8ELi2ELi4ELi4ELb1ELb0EN7cutlass6half_tE19Flash_kernel_traitsILi96ELi64ELi128ELi8ES3_EELb0ELb0ELb1ELb0ELb0ELb1ELb0EEEvNS_16Flash_bwd_paramsE)
        /*0124*/ 	.short	0x0210
        /*0126*/ 	.short	0x0280


	//----- nvinfo : EIATTR_SW_WAR
	.align		4
.L_336:
        /*0128*/ 	.byte	0x04, 0x36
        /*012a*/ 	.short	(.L_338 - .L_337)
.L_337:
        /*012c*/ 	.word	0x00000008
.L_338:


//--------------------- .nv.info._ZN5flash44flash_bwd_dq_dk_dv_loop_seqk_parallel_kernelI23Flash_bwd_kernel_traitsILi96ELi64ELi128ELi8ELi2ELi4ELi4ELb1ELb0EN7cutlass6half_tE19Flash_kernel_traitsILi96ELi64ELi128ELi8ES3_EELb0ELb0ELb1ELb1ELb0ELb0ELb0EEEvNS_16Flash_bwd_paramsE --------------------------
	.section	.nv.info._ZN5flash44flash_bwd_dq_dk_dv_loop_seqk_parallel_kernelI23Flash_bwd_kernel_traitsILi96ELi64ELi128ELi8ELi2ELi4ELi4ELb1ELb0EN7cutlass6half_tE19Flash_kernel_traitsILi96ELi64ELi128ELi8ES3_EELb0ELb0ELb1ELb1ELb0ELb0ELb0EEEvNS_16Flash_bwd_paramsE,"",@"SHT_CUDA_INFO"
	.sectionflags	@""
	.align	4


	//----- nvinfo : EIATTR_CUDA_API_VERSION
	.align		4
        /*0000*/ 	.byte	0x04, 0x37
        /*0002*/ 	.short	(.L_340 - .L_339)
.L_339:
        /*0004*/ 	.word	0x00000082


	//----- nvinfo : EIATTR_KPARAM_INFO
	.align		4
.L_340:
        /*0008*/ 	.byte	0x04, 0x17
        /*000a*/ 	.short	(.L_342 - .L_341)
.L_341:
        /*000c*/ 	.word	0x00000000
        /*0010*/ 	.short	0x0000
        /*0012*/ 	.short	0x0000
        /*0014*/ 	.byte	0x00, 0xf0, 0x01, 0x0a


	//----- nvinfo : EIATTR_SPARSE_MMA_MASK
	.align		4
.L_342:
        /*0018*/ 	.byte	0x03, 0x50
        /*001a*/ 	.short	0x0000


	//----- nvinfo : EIATTR_MAXREG_COUNT
	.align		4
        /*001c*/ 	.byte	0x03, 0x1b
        /*001e*/ 	.short	0x00ff


	//----- nvinfo : EIATTR_NUM_BARRIERS
	.align		4
        /*0020*/ 	.byte	0x02, 0x4c
        /*0022*/ 	.byte	0x01
	.zero		1


	//----- nvinfo : EIATTR_ANNOTATIONS
	.align		4
        /*0024*/ 	.byte	0x04, 0x55
        /*0026*/ 	.short	(.L_344 - .L_343)


	//   ....[0]....
.L_343:
        /* <DEDUP_REMOVED lines=25> */


	//----- nvinfo : EIATTR_MERCURY_ISA_VERSION
	.align		4
.L_344:
        /*01a8*/ 	.byte	0x03, 0x5f
        /*01aa*/ 	.short	0x0101


	//----- nvinfo : EIATTR_EXIT_INSTR_OFFSETS
	.align		4
        /*01ac*/ 	.byte	0x04, 0x1c
        /*01ae*/ 	.short	(.L_346 - .L_345)


	//   ....[0]....
.L_345:
        /*01b0*/ 	.word	0x000000c0


	//   ....[1]....
        /*01b4*/ 	.word	0x00009df0


	//----- nvinfo : EIATTR_CRS_STACK_SIZE
	.align		4
.L_346:
        /*01b8*/ 	.byte	0x04, 0x1e
        /*01ba*/ 	.short	(.L_348 - .L_347)
.L_347:
        /*01bc*/ 	.word	0x00000000


	//----- nvinfo : EIATTR_CBANK_PARAM_SIZE
	.align		4
.L_348:
        /*01c0*/ 	.byte	0x03, 0x19
        /*01c2*/ 	.short	0x0280


	//----- nvinfo : EIATTR_PARAM_CBANK
	.align		4
        /*01c4*/ 	.byte	0x04, 0x0a
        /*01c6*/ 	.short	(.L_350 - .L_349)
	.align		4
.L_349:
        /*01c8*/ 	.word	index@(.nv.constant0._ZN5flash44flash_bwd_dq_dk_dv_loop_seqk_parallel_kernelI23Flash_bwd_kernel_traitsILi96ELi64ELi128ELi8ELi2ELi4ELi4ELb1ELb0EN7cutlass6half_tE19Flash_kernel_traitsILi96ELi64ELi128ELi8ES3_EELb0ELb0ELb1ELb1ELb0ELb0ELb0EEEvNS_16Flash_bwd_paramsE)
        /*01cc*/ 	.short	0x0210
        /*01ce*/ 	.short	0x0280


	//----- nvinfo : EIATTR_SW_WAR
	.align		4
.L_350:
        /*01d0*/ 	.byte	0x04, 0x36
        /*01d2*/ 	.short	(.L_352 - .L_351)
.L_351:
        /*01d4*/ 	.word	0x00000008
.L_352:


//--------------------- .nv.info._ZN5flash27flash_bwd_convert_dq_kernelI23Flash_bwd_kernel_traitsILi96ELi64ELi128ELi8ELi2ELi4ELi4ELb1ELb0EN7cutlass6half_tE19Flash_kernel_traitsILi96ELi64ELi128ELi8ES3_EEEEvNS_16Flash_bwd_paramsEi --------------------------
	.section	.nv.info._ZN5flash27flash_bwd_convert_dq_kernelI23Flash_bwd_kernel_traitsILi96ELi64ELi128ELi8ELi2ELi4ELi4ELb1ELb0EN7cutlass6half_tE19Flash_kernel_traitsILi96ELi64ELi128ELi8ES3_EEEEvNS_16Flash_bwd_paramsEi,"",@"SHT_CUDA_INFO"
	.sectionflags	@""
	.align	4


	//----- nvinfo : EIATTR_CUDA_API_VERSION
	.align		4
        /*0000*/ 	.byte	0x04, 0x37
        /*0002*/ 	.short	(.L_354 - .L_353)
.L_353:
        /*0004*/ 	.word	0x00000082


	//----- nvinfo : EIATTR_KPARAM_INFO
	.align		4
.L_354:
        /*0008*/ 	.byte	0x04, 0x17
        /*000a*/ 	.short	(.L_356 - .L_355)
.L_355:
        /*000c*/ 	.word	0x00000000
        /*0010*/ 	.short	0x0001
        /*0012*/ 	.short	0x0280
        /*0014*/ 	.byte	0x00, 0xf0, 0x11, 0x00


	//----- nvinfo : EIATTR_KPARAM_INFO
	.align		4
.L_356:
        /*0018*/ 	.byte	0x04, 0x17
        /*001a*/ 	.short	(.L_358 - .L_357)
.L_357:
        /*001c*/ 	.word	0x00000000
        /*0020*/ 	.short	0x0000
        /*0022*/ 	.short	0x0000
        /*0024*/ 	.byte	0x00, 0xf0, 0x01, 0x0a


	//----- nvinfo : EIATTR_SPARSE_MMA_MASK
	.align		4
.L_358:
        /*0028*/ 	.byte	0x03, 0x50
        /*002a*/ 	.short	0x0000


	//----- nvinfo : EIATTR_MAXREG_COUNT
	.align		4
        /*002c*/ 	.byte	0x03, 0x1b
        /*002e*/ 	.short	0x00ff


	//----- nvinfo : EIATTR_NUM_BARRIERS
	.align		4
        /*0030*/ 	.byte	0x02, 0x4c
        /*0032*/ 	.byte	0x01
	.zero		1


	//----- nvinfo : EIATTR_MERCURY_ISA_VERSION
	.align		4
        /*0034*/ 	.byte	0x03, 0x5f
        /*0036*/ 	.short	0x0101


	//----- nvinfo : EIATTR_EXIT_INSTR_OFFSETS
	.align		4
        /*0038*/ 	.byte	0x04, 0x1c
        /*003a*/ 	.short	(.L_360 - .L_359)


	//   ....[0]....
.L_359:
        /*003c*/ 	.word	0x00000160


	//   ....[1]....
        /*0040*/ 	.word	0x00001550


	//   ....[2]....
        /*0044*/ 	.word	0x000017b0


	//   ....[3]....
        /*0048*/ 	.word	0x000017e0


	//----- nvinfo : EIATTR_CBANK_PARAM_SIZE
	.align		4
.L_360:
        /*004c*/ 	.byte	0x03, 0x19
        /*004e*/ 	.short	0x0284


	//----- nvinfo : EIATTR_PARAM_CBANK
	.align		4
        /*0050*/ 	.byte	0x04, 0x0a
        /*0052*/ 	.short	(.L_362 - .L_361)
	.align		4
.L_361:
        /*0054*/ 	.word	index@(.nv.constant0._ZN5flash27flash_bwd_convert_dq_kernelI23Flash_bwd_kernel_traitsILi96ELi64ELi128ELi8ELi2ELi4ELi4ELb1ELb0EN7cutlass6half_tE19Flash_kernel_traitsILi96ELi64ELi128ELi8ES3_EEEEvNS_16Flash_bwd_paramsEi)
        /*0058*/ 	.short	0x0210
        /*005a*/ 	.short	0x0284


	//----- nvinfo : EIATTR_SW_WAR
	.align		4
.L_362:
        /*005c*/ 	.byte	0x04, 0x36
        /*005e*/ 	.short	(.L_364 - .L_363)
.L_363:
        /*0060*/ 	.word	0x00000008
.L_364:


//--------------------- .nv.info._ZN5flash44flash_bwd_dq_dk_dv_loop_seqk_parallel_kernelI23Flash_bwd_kernel_traitsILi96ELi64ELi128ELi8ELi2ELi4ELi4ELb1ELb0EN7cutlass6half_tE19Flash_kernel_traitsILi96ELi64ELi128ELi8ES3_EELb1ELb0ELb0ELb0ELb0ELb1ELb0EEEvNS_16Flash_bwd_paramsE --------------------------
	.section	.nv.info._ZN5flash44flash_bwd_dq_dk_dv_loop_seqk_parallel_kernelI23Flash_bwd_kernel_traitsILi96ELi64ELi128ELi8ELi2ELi4ELi4ELb1ELb0EN7cutlass6half_tE19Flash_kernel_traitsILi96ELi64ELi128ELi8ES3_EELb1ELb0ELb0ELb0ELb0ELb1ELb0EEEvNS_16Flash_bwd_paramsE,"",@"SHT_CUDA_INFO"
	.sectionflags	@""
	.align	4


	//----- nvinfo : EIATTR_CUDA_API_VERSION
	.align		4
        /*0000*/ 	.byte	0x04, 0x37
        /*0002*/ 	.short	(.L_366 - .L_365)
.L_365:
        /*0004*/ 	.word	0x00000082


	//----- nvinfo : EIATTR_KPARAM_INFO
	.align		4
.L_366:
        /*0008*/ 	.byte	0x04, 0x17
        /*000a*/ 	.short	(.L_368 - .L_367)
.L_367:
        /*000c*/ 	.word	0x00000000
        /*0010*/ 	.short	0x0000
        /*0012*/ 	.short	0x0000
        /*0014*/ 	.byte	0x00, 0xf0, 0x01, 0x0a


	//----- nvinfo : EIATTR_SPARSE_MMA_MASK
	.align		4
.L_368:
        /*0018*/ 	.byte	0x03, 0x50
        /*001a*/ 	.short	0x0000


	//----- nvinfo : EIATTR_MAXREG_COUNT
	.align		4
        /*001c*/ 	.byte	0x03, 0x1b
        /*001e*/ 	.short	0x00ff


	//----- nvinfo : EIATTR_NUM_BARRIERS
	.align		4
        /*0020*/ 	.byte	0x02, 0x4c
        /*0022*/ 	.byte	0x01
	.zero		1


	//----- nvinfo : EIATTR_ANNOTATIONS
	.align		4
        /*0024*/ 	.byte	0x04, 0x55
        /*0026*/ 	.short	(.L_370 - .L_369)


	//   ....[0]....
.L_369:
        /* <DEDUP_REMOVED lines=14> */


	//----- nvinfo : EIATTR_MERCURY_ISA_VERSION
	.align		4
.L_370:
        /*00f0*/ 	.byte	0x03, 0x5f
        /*00f2*/ 	.short	0x0101


	//----- nvinfo : EIATTR_EXIT_INSTR_OFFSETS
	.align		4
        /*00f4*/ 	.byte	0x04, 0x1c
        /*00f6*/ 	.short	(.L_372 - .L_371)


	//   ....[0]....
.L_371:
        /*00f8*/ 	.word	0x000000c0


	//   ....[1]....
        /*00fc*/ 	.word	0x00009470


	//----- nvinfo : EIATTR_CRS_STACK_SIZE
	.align		4
.L_372:
        /*0100*/ 	.byte	0x04, 0x1e
        /*0102*/ 	.short	(.L_374 - .L_373)
.L_373:
        /*0104*/ 	.word	0x00000000


	//----- nvinfo : EIATTR_CBANK_PARAM_SIZE
	.align		4
.L_374:
        /*0108*/ 	.byte	0x03, 0x19
        /*010a*/ 	.short	0x0280


	//----- nvinfo : EIATTR_PARAM_CBANK
	.align		4
        /*010c*/ 	.byte	0x04, 0x0a
        /*010e*/ 	.short	(.L_376 - .L_375)
	.align		4
.L_375:
        /*0110*/ 	.word	index@(.nv.constant0._ZN5flash44flash_bwd_dq_dk_dv_loop_seqk_parallel_kernelI23Flash_bwd_kernel_traitsILi96ELi64ELi128ELi8ELi2ELi4ELi4ELb1ELb0EN7cutlass6half_tE19Flash_kernel_traitsILi96ELi64ELi128ELi8ES3_EELb1ELb0ELb0ELb0ELb0ELb1ELb0EEEvNS_16Flash_bwd_paramsE)
        /*0114*/ 	.short	0x0210
        /*0116*/ 	.short	0x0280


	//----- nvinfo : EIATTR_SW_WAR
	.align		4
.L_376:
        /*0118*/ 	.byte	0x04, 0x36
        /*011a*/ 	.short	(.L_378 - .L_377)
.L_377:
        /*011c*/ 	.word	0x00000008
.L_378:


//--------------------- .nv.info._ZN5flash44flash_bwd_dq_dk_dv_loop_seqk_parallel_kernelI23Flash_bwd_kernel_traitsILi96ELi64ELi128ELi8ELi2ELi4ELi4ELb1ELb0EN7cutlass6half_tE19Flash_kernel_traitsILi96ELi64ELi128ELi8ES3_EELb0ELb0ELb0ELb0ELb0ELb1ELb1EEEvNS_16Flash_bwd_paramsE --------------------------
	.section	.nv.info._ZN5flash44flash_bwd_dq_dk_dv_loop_seqk_parallel_kernelI23Flash_bwd_kernel_traitsILi96ELi64ELi128ELi8ELi2ELi4ELi4ELb1ELb0EN7cutlass6half_tE19Flash_kernel_traitsILi96ELi64ELi128ELi8ES3_EELb0ELb0ELb0ELb0ELb0ELb1ELb1EEEvNS_16Flash_bwd_paramsE,"",@"SHT_CUDA_INFO"
	.sectionflags	@""
	.align	4


	//----- nvinfo : EIATTR_CUDA_API_VERSION
	.align		4
        /*0000*/ 	.byte	0x04, 0x37
        /*0002*/ 	.short	(.L_380 - .L_379)
.L_379:
        /*0004*/ 	.word	0x00000082


	//----- nvinfo : EIATTR_KPARAM_INFO
	.align		4
.L_380:
        /*0008*/ 	.byte	0x04, 0x17
        /*000a*/ 	.short	(.L_382 - .L_381)
.L_381:
        /*000c*/ 	.word	0x00000000
        /*0010*/ 	.short	0x0000
        /*0012*/ 	.short	0x0000
        /*0014*/ 	.byte	0x00, 0xf0, 0x01, 0x0a


	//----- nvinfo : EIATTR_SPARSE_MMA_MASK
	.align		4
.L_382:
        /*0018*/ 	.byte	0x03, 0x50
        /*001a*/ 	.short	0x0000


	//----- nvinfo : EIATTR_MAXREG_COUNT
	.align		4
        /*001c*/ 	.byte	0x03, 0x1b
        /*001e*/ 	.short	0x00ff


	//----- nvinfo : EIATTR_NUM_BARRIERS
	.align		4
        /*0020*/ 	.byte	0x02, 0x4c
        /*0022*/ 	.byte	0x01
	.zero		1


	//----- nvinfo : EIATTR_ANNOTATIONS
	.align		4
        /*0024*/ 	.byte	0x04, 0x55
        /*0026*/ 	.short	(.L_384 - .L_383)


	//   ....[0]....
.L_383:
        /* <DEDUP_REMOVED lines=51> */


	//----- nvinfo : EIATTR_MERCURY_ISA_VERSION
	.align		4
.L_384:
        /*0340*/ 	.byte	0x03, 0x5f
        /*0342*/ 	.short	0x0101


	//----- nvinfo : EIATTR_EXIT_INSTR_OFFSETS
	.align		4
        /*0344*/ 	.byte	0x04, 0x1c
        /*0346*/ 	.short	(.L_386 - .L_385)


	//   ....[0]....
.L_385:
        /*0348*/ 	.word	0x000000c0


	//   ....[1]....
        /*034c*/ 	.word	0x00009280


	//----- nvinfo : EIATTR_CRS_STACK_SIZE
	.align		4
.L_386:
        /*0350*/ 	.byte	0x04, 0x1e
        /*0352*/ 	.short	(.L_388 - .L_387)
.L_387:
        /*0354*/ 	.word	0x00000000


	//----- nvinfo : EIATTR_CBANK_PARAM_SIZE
	.align		4
.L_388:
        /*0358*/ 	.byte	0x03, 0x19
        /*035a*/ 	.short	0x0280


	//----- nvinfo : EIATTR_PARAM_CBANK
	.align		4
        /*035c*/ 	.byte	0x04, 0x0a
        /*035e*/ 	.short	(.L_390 - .L_389)
	.align		4
.L_389:
        /*0360*/ 	.word	index@(.nv.constant0._ZN5flash44flash_bwd_dq_dk_dv_loop_seqk_parallel_kernelI23Flash_bwd_kernel_traitsILi96ELi64ELi128ELi8ELi2ELi4ELi4ELb1ELb0EN7cutlass6half_tE19Flash_kernel_traitsILi96ELi64ELi128ELi8ES3_EELb0ELb0ELb0ELb0ELb0ELb1ELb1EEEvNS_16Flash_bwd_paramsE)
        /*0364*/ 	.short	0x0210
        /*0366*/ 	.short	0x0280


	//----- nvinfo : EIATTR_SW_WAR
	.align		4
.L_390:
        /*0368*/ 	.byte	0x04, 0x36
        /*036a*/ 	.short	(.L_392 - .L_391)
.L_391:
        /*036c*/ 	.word	0x00000008
.L_392:


//--------------------- .nv.info._ZN5flash44flash_bwd_dq_dk_dv_loop_seqk_parallel_kernelI23Flash_bwd_kernel_traitsILi96ELi64ELi128ELi8ELi2ELi4ELi4ELb1ELb0EN7cutlass6half_tE19Flash_kernel_traitsILi96ELi64ELi128ELi8ES3_EELb1ELb0ELb0ELb0ELb0ELb0ELb0EEEvNS_16Flash_bwd_paramsE --------------------------
	.section	.nv.info._ZN5flash44flash_bwd_dq_dk_dv_loop_seqk_parallel_kernelI23Flash_bwd_kernel_traitsILi96ELi64ELi128ELi8ELi2ELi4ELi4ELb1ELb0EN7cutlass6half_tE19Flash_kernel_traitsILi96ELi64ELi128ELi8ES3_EELb1ELb0ELb0ELb0ELb0ELb0ELb0EEEvNS_16Flash_bwd_paramsE,"",@"SHT_CUDA_INFO"
	.sectionflags	@""
	.align	4


	//----- nvinfo : EIATTR_CUDA_API_VERSION
	.align		4
        /*0000*/ 	.byte	0x04, 0x37
        /*0002*/ 	.short	(.L_394 - .L_393)
.L_393:
        /*0004*/ 	.word	0x00000082


	//----- nvinfo : EIATTR_KPARAM_INFO
	.align		4
.L_394:
        /*0008*/ 	.byte	0x04, 0x17
        /*000a*/ 	.short	(.L_396 - .L_395)
.L_395:
        /*000c*/ 	.word	0x00000000
        /*0010*/ 	.short	0x0000
        /*0012*/ 	.short	0x0000
        /*0014*/ 	.byte	0x00, 0xf0, 0x01, 0x0a


	//----- nvinfo : EIATTR_SPARSE_MMA_MASK
	.align		4
.L_396:
        /*0018*/ 	.byte	0x03, 0x50
        /*001a*/ 	.short	0x0000


	//----- nvinfo : EIATTR_MAXREG_COUNT
	.align		4
        /*001c*/ 	.byte	0x03, 0x1b
        /*001e*/ 	.short	0x00ff


	//----- nvinfo : EIATTR_NUM_BARRIERS
	.align		4
        /*0020*/ 	.byte	0x02, 0x4c
        /*0022*/ 	.byte	0x01
	.zero		1


	//----- nvinfo : EIATTR_ANNOTATIONS
	.align		4
        /*0024*/ 	.byte	0x04, 0x55
        /*0026*/ 	.short	(.L_398 - .L_397)


	//   ....[0]....
.L_397:
        /* <DEDUP_REMOVED lines=25> */


	//----- nvinfo : EIATTR_MERCURY_ISA_VERSION
	.align		4
.L_398:
        /*01a0*/ 	.byte	0x03, 0x5f
        /*01a2*/ 	.short	0x0101


	//----- nvinfo : EIATTR_EXIT_INSTR_OFFSETS
	.align		4
        /*01a4*/ 	.byte	0x04, 0x1c
        /*01a6*/ 	.short	(.L_400 - .L_399)


	//   ....[0]....
.L_399:
        /*01a8*/ 	.word	0x000000c0


	//   ....[1]....
        /*01ac*/ 	.word	0x0000a660


	//----- nvinfo : EIATTR_CRS_STACK_SIZE
	.align		4
.L_400:
        /*01b0*/ 	.byte	0x04, 0x1e
        /*01b2*/ 	.short	(.L_402 - .L_401)
.L_401:
        /*01b4*/ 	.word	0x00000000


	//----- nvinfo : EIATTR_CBANK_PARAM_SIZE
	.align		4
.L_402:
        /*01b8*/ 	.byte	0x03, 0x19
        /*01ba*/ 	.short	0x0280


	//----- nvinfo : EIATTR_PARAM_CBANK
	.align		4
        /*01bc*/ 	.byte	0x04, 0x0a
        /*01be*/ 	.short	(.L_404 - .L_403)
	.align		4
.L_403:
        /*01c0*/ 	.word	index@(.nv.constant0._ZN5flash44flash_bwd_dq_dk_dv_loop_seqk_parallel_kernelI23Flash_bwd_kernel_traitsILi96ELi64ELi128ELi8ELi2ELi4ELi4ELb1ELb0EN7cutlass6half_tE19Flash_kernel_traitsILi96ELi64ELi128ELi8ES3_EELb1ELb0ELb0ELb0ELb0ELb0ELb0EEEvNS_16Flash_bwd_paramsE)
        /*01c4*/ 	.short	0x0210
        /*01c6*/ 	.short	0x0280


	//----- nvinfo : EIATTR_SW_WAR
	.align		4
.L_404:
        /*01c8*/ 	.byte	0x04, 0x36
        /*01ca*/ 	.short	(.L_406 - .L_405)
.L_405:
        /*01cc*/ 	.word	0x00000008
.L_406:


//--------------------- .nv.info._ZN5flash44flash_bwd_dq_dk_dv_loop_seqk_parallel_kernelI23Flash_bwd_kernel_traitsILi96ELi64ELi128ELi8ELi2ELi4ELi4ELb1ELb0EN7cutlass6half_tE19Flash_kernel_traitsILi96ELi64ELi128ELi8ES3_EELb0ELb0ELb0ELb0ELb0ELb0ELb1EEEvNS_16Flash_bwd_paramsE --------------------------
	.section	.nv.info._ZN5flash44flash_bwd_dq_dk_dv_loop_seqk_parallel_kernelI23Flash_bwd_kernel_traitsILi96ELi64ELi128ELi8ELi2ELi4ELi4ELb1ELb0EN7cutlass6half_tE19Flash_kernel_traitsILi96ELi64ELi128ELi8ES3_EELb0ELb0ELb0ELb0ELb0ELb0ELb1EEEvNS_16Flash_bwd_paramsE,"",@"SHT_CUDA_INFO"
	.sectionflags	@""
	.align	4


	//----- nvinfo : EIATTR_CUDA_API_VERSION
	.align		4
        /*0000*/ 	.byte	0x04, 0x37
        /*0002*/ 	.short	(.L_408 - .L_407)
.L_407:
        /*0004*/ 	.word	0x00000082


	//----- nvinfo : EIATTR_KPARAM_INFO
	.align		4
.L_408:
        /*0008*/ 	.byte	0x04, 0x17
        /*000a*/ 	.short	(.L_410 - .L_409)
.L_409:
        /*000c*/ 	.word	0x00000000
        /*0010*/ 	.short	0x0000
        /*0012*/ 	.short	0x0000
        /*0014*/ 	.byte	0x00, 0xf0, 0x01, 0x0a


	//----- nvinfo : EIATTR_SPARSE_MMA_MASK
	.align		4
.L_410:
        /*0018*/ 	.byte	0x03, 0x50
        /*001a*/ 	.short	0x0000


	//----- nvinfo : EIATTR_MAXREG_COUNT
	.align		4
        /*001c*/ 	.byte	0x03, 0x1b
        /*001e*/ 	.short	0x00ff


	//----- nvinfo : EIATTR_NUM_BARRIERS
	.align		4
        /*0020*/ 	.byte	0x02, 0x4c
        /*0022*/ 	.byte	0x01
	.zero		1


	//----- nvinfo : EIATTR_ANNOTATIONS
	.align		4
        /*0024*/ 	.byte	0x04, 0x55
        /*0026*/ 	.short	(.L_412 - .L_411)


	//   ....[0]....
.L_411:
        /* <DEDUP_REMOVED lines=65> */


	//----- nvinfo : EIATTR_MERCURY_ISA_VERSION
	.align		4
.L_412:
        /*0420*/ 	.byte	0x03, 0x5f
        /*0422*/ 	.short	0x0101


	//----- nvinfo : EIATTR_EXIT_INSTR_OFFSETS
	.align		4
        /*0424*/ 	.byte	0x04, 0x1c
        /*0426*/ 	.short	(.L_414 - .L_413)


	//   ....[0]....
.L_413:
        /*0428*/ 	.word	0x000000c0


	//   ....[1]....
        /*042c*/ 	.word	0x0000a320


	//----- nvinfo : EIATTR_CRS_STACK_SIZE
	.align		4
.L_414:
        /*0430*/ 	.byte	0x04, 0x1e
        /*0432*/ 	.short	(.L_416 - .L_415)
.L_415:
        /*0434*/ 	.word	0x00000000


	//----- nvinfo : EIATTR_CBANK_PARAM_SIZE
	.align		4
.L_416:
        /*0438*/ 	.byte	0x03, 0x19
        /*043a*/ 	.short	0x0280


	//----- nvinfo : EIATTR_PARAM_CBANK
	.align		4
        /*043c*/ 	.byte	0x04, 0x0a
        /*043e*/ 	.short	(.L_418 - .L_417)
	.align		4
.L_417:
        /*0440*/ 	.word	index@(.nv.constant0._ZN5flash44flash_bwd_dq_dk_dv_loop_seqk_parallel_kernelI23Flash_bwd_kernel_traitsILi96ELi64ELi128ELi8ELi2ELi4ELi4ELb1ELb0EN7cutlass6half_tE19Flash_kernel_traitsILi96ELi64ELi128ELi8ES3_EELb0ELb0ELb0ELb0ELb0ELb0ELb1EEEvNS_16Flash_bwd_paramsE)
        /*0444*/ 	.short	0x0210
        /*0446*/ 	.short	0x0280


	//----- nvinfo : EIATTR_SW_WAR
	.align		4
.L_418:
        /*0448*/ 	.byte	0x04, 0x36
        /*044a*/ 	.short	(.L_420 - .L_419)
.L_419:
        /*044c*/ 	.word	0x00000008
.L_420:


//--------------------- .nv.info._ZN5flash44flash_bwd_dq_dk_dv_loop_seqk_parallel_kernelI23Flash_bwd_kernel_traitsILi96ELi64ELi128ELi8ELi2ELi4ELi4ELb1ELb0EN7cutlass6half_tE19Flash_kernel_traitsILi96ELi64ELi128ELi8ES3_EELb1ELb0ELb1ELb0ELb0ELb0ELb0EEEvNS_16Flash_bwd_paramsE --------------------------
	.section	.nv.info._ZN5flash44flash_bwd_dq_dk_dv_loop_seqk_parallel_kernelI23Flash_bwd_kernel_traitsILi96ELi64ELi128ELi8ELi2ELi4ELi4ELb1ELb0EN7cutlass6half_tE19Flash_kernel_traitsILi96ELi64ELi128ELi8ES3_EELb1ELb0ELb1ELb0ELb0ELb0ELb0EEEvNS_16Flash_bwd_paramsE,"",@"SHT_CUDA_INFO"
	.sectionflags	@""
	.align	4


	//----- nvinfo : EIATTR_CUDA_API_VERSION
	.align		4
        /*0000*/ 	.byte	0x04, 0x37
        /*0002*/ 	.short	(.L_422 - .L_421)
.L_421:
        /*0004*/ 	.word	0x00000082


	//----- nvinfo : EIATTR_KPARAM_INFO
	.align		4
.L_422:
        /*0008*/ 	.byte	0x04, 0x17
        /*000a*/ 	.short	(.L_424 - .L_423)
.L_423:
        /*000c*/ 	.word	0x00000000
        /*0010*/ 	.short	0x0000
        /*0012*/ 	.short	0x0000
        /*0014*/ 	.byte	0x00, 0xf0, 0x01, 0x0a


	//----- nvinfo : EIATTR_SPARSE_MMA_MASK
	.align		4
.L_424:
        /*0018*/ 	.byte	0x03, 0x50
        /*001a*/ 	.short	0x0000


	//----- nvinfo : EIATTR_MAXREG_COUNT
	.align		4
        /*001c*/ 	.byte	0x03, 0x1b
        /*001e*/ 	.short	0x00ff


	//----- nvinfo : EIATTR_NUM_BARRIERS
	.align		4
        /*0020*/ 	.byte	0x02, 0x4c
        /*0022*/ 	.byte	0x01
	.zero		1


	//----- nvinfo : EIATTR_ANNOTATIONS
	.align		4
        /*0024*/ 	.byte	0x04, 0x55
        /*0026*/ 	.short	(.L_426 - .L_425)


	//   ....[0]....
.L_425:
        /* <DEDUP_REMOVED lines=26> */


	//----- nvinfo : EIATTR_MERCURY_ISA_VERSION
	.align		4
.L_426:
        /*01b0*/ 	.byte	0x03, 0x5f
        /*01b2*/ 	.short	0x0101


	//----- nvinfo : EIATTR_EXIT_INSTR_OFFSETS
	.align		4
        /*01b4*/ 	.byte	0x04, 0x1c
        /*01b6*/ 	.short	(.L_428 - .L_427)


	//   ....[0]....
.L_427:
        /*01b8*/ 	.word	0x000000c0


	//   ....[1]....
        /*01bc*/ 	.word	0x0000aaf0


	//----- nvinfo : EIATTR_CRS_STACK_SIZE
	.align		4
.L_428:
        /*01c0*/ 	.byte	0x04, 0x1e
        /*01c2*/ 	.short	(.L_430 - .L_429)
.L_429:
        /*01c4*/ 	.word	0x00000000


	//----- nvinfo : EIATTR_CBANK_PARAM_SIZE
	.align		4
.L_430:
        /*01c8*/ 	.byte	0x03, 0x19
        /*01ca*/ 	.short	0x0280


	//----- nvinfo : EIATTR_PARAM_CBANK
	.align		4
        /*01cc*/ 	.byte	0x04, 0x0a
        /*01ce*/ 	.short	(.L_432 - .L_431)
	.align		4
.L_431:
        /*01d0*/ 	.word	index@(.nv.constant0._ZN5flash44flash_bwd_dq_dk_dv_loop_seqk_parallel_kernelI23Flash_bwd_kernel_traitsILi96ELi64ELi128ELi8ELi2ELi4ELi4ELb1ELb0EN7cutlass6half_tE19Flash_kernel_traitsILi96ELi64ELi128ELi8ES3_EELb1ELb0ELb1ELb0ELb0ELb0ELb0EEEvNS_16Flash_bwd_paramsE)
        /*01d4*/ 	.short	0x0210
        /*01d6*/ 	.short	0x0280


	//----- nvinfo : EIATTR_SW_WAR
	.align		4
.L_432:
        /*01d8*/ 	.byte	0x04, 0x36
        /*01da*/ 	.short	(.L_434 - .L_433)
.L_433:
        /*01dc*/ 	.word	0x00000008
.L_434:


//--------------------- .nv.info._ZN5flash44flash_bwd_dq_dk_dv_loop_seqk_parallel_kernelI23Flash_bwd_kernel_traitsILi96ELi64ELi128ELi8ELi2ELi4ELi4ELb1ELb0EN7cutlass6half_tE19Flash_kernel_traitsILi96ELi64ELi128ELi8ES3_EELb0ELb0ELb1ELb0ELb0ELb0ELb1EEEvNS_16Flash_bwd_paramsE --------------------------
	.section	.nv.info._ZN5flash44flash_bwd_dq_dk_dv_loop_seqk_parallel_kernelI23Flash_bwd_kernel_traitsILi96ELi64ELi128ELi8ELi2ELi4ELi4ELb1ELb0EN7cutlass6half_tE19Flash_kernel_traitsILi96ELi64ELi128ELi8ES3_EELb0ELb0ELb1ELb0ELb0ELb0ELb1EEEvNS_16Flash_bwd_paramsE,"",@"SHT_CUDA_INFO"
	.sectionflags	@""
	.align	4


	//----- nvinfo : EIATTR_CUDA_API_VERSION
	.align		4
        /*0000*/ 	.byte	0x04, 0x37
        /*0002*/ 	.short	(.L_436 - .L_435)
.L_435:
        /*0004*/ 	.word	0x00000082


	//----- nvinfo : EIATTR_KPARAM_INFO
	.align		4
.L_436:
        /*0008*/ 	.byte	0x04, 0x17
        /*000a*/ 	.short	(.L_438 - .L_437)
.L_437:
        /*000c*/ 	.word	0x00000000
        /*0010*/ 	.short	0x0000
        /*0012*/ 	.short	0x0000
        /*0014*/ 	.byte	0x00, 0xf0, 0x01, 0x0a


	//----- nvinfo : EIATTR_SPARSE_MMA_MASK
	.align		4
.L_438:
        /*0018*/ 	.byte	0x03, 0x50
        /*001a*/ 	.short	0x0000


	//----- nvinfo : EIATTR_MAXREG_COUNT
	.align		4
        /*001c*/ 	.byte	0x03, 0x1b
        /*001e*/ 	.short	0x00ff


	//----- nvinfo : EIATTR_NUM_BARRIERS
	.align		4
        /*0020*/ 	.byte	0x02, 0x4c
        /*0022*/ 	.byte	0x01
	.zero		1


	//----- nvinfo : EIATTR_ANNOTATIONS
	.align		4
        /*0024*/ 	.byte	0x04, 0x55
        /*0026*/ 	.short	(.L_440 - .L_439)


	//   ....[0]....
.L_439:
        /* <DEDUP_REMOVED lines=59> */


	//----- nvinfo : EIATTR_MERCURY_ISA_VERSION
	.align		4
.L_440:
        /*03c8*/ 	.byte	0x03, 0x5f
        /*03ca*/ 	.short	0x0101


	//----- nvinfo : EIATTR_EXIT_INSTR_OFFSETS
	.align		4
        /*03cc*/ 	.byte	0x04, 0x1c
        /*03ce*/ 	.short	(.L_442 - .L_441)


	//   ....[0]....
.L_441:
        /*03d0*/ 	.word	0x000000c0


	//   ....[1]....
        /*03d4*/ 	.word	0x0000a580


	//----- nvinfo : EIATTR_CRS_STACK_SIZE
	.align		4
.L_442:
        /*03d8*/ 	.byte	0x04, 0x1e
        /*03da*/ 	.short	(.L_444 - .L_443)
.L_443:
        /*03dc*/ 	.word	0x00000000


	//----- nvinfo : EIATTR_CBANK_PARAM_SIZE
	.align		4
.L_444:
        /*03e0*/ 	.byte	0x03, 0x19
        /*03e2*/ 	.short	0x0280


	//----- nvinfo : EIATTR_PARAM_CBANK
	.align		4
        /*03e4*/ 	.byte	0x04, 0x0a
        /*03e6*/ 	.short	(.L_446 - .L_445)
	.align		4
.L_445:
        /*03e8*/ 	.word	index@(.nv.constant0._ZN5flash44flash_bwd_dq_dk_dv_loop_seqk_parallel_kernelI23Flash_bwd_kernel_traitsILi96ELi64ELi128ELi8ELi2ELi4ELi4ELb1ELb0EN7cutlass6half_tE19Flash_kernel_traitsILi96ELi64ELi128ELi8ES3_EELb0ELb0ELb1ELb0ELb0ELb0ELb1EEEvNS_16Flash_bwd_paramsE)
        /*03ec*/ 	.short	0x0210
        /*03ee*/ 	.short	0x0280


	//----- nvinfo : EIATTR_SW_WAR
	.align		4
.L_446:
        /*03f0*/ 	.byte	0x04, 0x36
        /*03f2*/ 	.short	(.L_448 - .L_447)
.L_447:
        /*03f4*/ 	.word	0x00000008
.L_448:


//--------------------- .nv.info._ZN5flash44flash_bwd_dq_dk_dv_loop_seqk_parallel_kernelI23Flash_bwd_kernel_traitsILi96ELi64ELi128ELi8ELi2ELi4ELi4ELb1ELb0EN7cutlass6half_tE19Flash_kernel_traitsILi96ELi64ELi128ELi8ES3_EELb1ELb0ELb0ELb0ELb1ELb1ELb0EEEvNS_16Flash_bwd_paramsE --------------------------
	.section	.nv.info._ZN5flash44flash_bwd_dq_dk_dv_loop_seqk_parallel_kernelI23Flash_bwd_kernel_traitsILi96ELi64ELi128ELi8ELi2ELi4ELi4ELb1ELb0EN7cutlass6half_tE19Flash_kernel_traitsILi96ELi64ELi128ELi8ES3_EELb1ELb0ELb0ELb0ELb1ELb1ELb0EEEvNS_16Flash_bwd_paramsE,"",@"SHT_CUDA_INFO"
	.sectionflags	@""
	.align	4


	//----- nvinfo : EIATTR_CUDA_API_VERSION
	.align		4
        /*0000*/ 	.byte	0x04, 0x37
        /*0002*/ 	.short	(.L_450 - .L_449)
.L_449:
        /*0004*/ 	.word	0x00000082


	//----- nvinfo : EIATTR_KPARAM_INFO
	.align		4
.L_450:
        /*0008*/ 	.byte	0x04, 0x17
        /*000a*/ 	.short	(.L_452 - .L_451)
.L_451:
        /*000c*/ 	.word	0x00000000
        /*0010*/ 	.short	0x0000
        /*0012*/ 	.short	0x0000
        /*0014*/ 	.byte	0x00, 0xf0, 0x01, 0x0a


	//----- nvinfo : EIATTR_SPARSE_MMA_MASK
	.align		4
.L_452:
        /*0018*/ 	.byte	0x03, 0x50
        /*001a*/ 	.short	0x0000


	//----- nvinfo : EIATTR_MAXREG_COUNT
	.align		4
        /*001c*/ 	.byte	0x03, 0x1b
        /*001e*/ 	.short	0x00ff


	//----- nvinfo : EIATTR_NUM_BARRIERS
	.align		4
        /*0020*/ 	.byte	0x02, 0x4c
        /*0022*/ 	.byte	0x01
	.zero		1


	//----- nvinfo : EIATTR_ANNOTATIONS
	.align		4
        /*0024*/ 	.byte	0x04, 0x55
        /*0026*/ 	.short	(.L_454 - .L_453)


	//   ....[0]....
.L_453:
        /* <DEDUP_REMOVED lines=18> */


	//----- nvinfo : EIATTR_MERCURY_ISA_VERSION
	.align		4
.L_454:
        /*0138*/ 	.byte	0x03, 0x5f
        /*013a*/ 	.short	0x0101


	//----- nvinfo : EIATTR_EXIT_INSTR_OFFSETS
	.align		4
        /*013c*/ 	.byte	0x04, 0x1c
        /*013e*/ 	.short	(.L_456 - .L_455)


	//   ....[0]....
.L_455:
        /*0140*/ 	.word	0x000000a0


	//   ....[1]....
        /*0144*/ 	.word	0x00007720


	//----- nvinfo : EIATTR_CBANK_PARAM_SIZE
	.align		4
.L_456:
        /*0148*/ 	.byte	0x03, 0x19
        /*014a*/ 	.short	0x0280


	//----- nvinfo : EIATTR_PARAM_CBANK
	.align		4
        /*014c*/ 	.byte	0x04, 0x0a
        /*014e*/ 	.short	(.L_458 - .L_457)
	.align		4
.L_457:
        /*0150*/ 	.word	index@(.nv.constant0._ZN5flash44flash_bwd_dq_dk_dv_loop_seqk_parallel_kernelI23Flash_bwd_kernel_traitsILi96ELi64ELi128ELi8ELi2ELi4ELi4ELb1ELb0EN7cutlass6half_tE19Flash_kernel_traitsILi96ELi64ELi128ELi8ES3_EELb1ELb0ELb0ELb0ELb1ELb1ELb0EEEvNS_16Flash_bwd_paramsE)
        /*0154*/ 	.short	0x0210
        /*0156*/ 	.short	0x0280


	//----- nvinfo : EIATTR_SW_WAR
	.align		4
.L_458:
        /*0158*/ 	.byte	0x04, 0x36
        /*015a*/ 	.short	(.L_460 - .L_459)
.L_459:
        /*015c*/ 	.word	0x00000008
.L_460:


//--------------------- .nv.info._ZN5flash44flash_bwd_dq_dk_dv_loop_seqk_parallel_kernelI23Flash_bwd_kernel_traitsILi96ELi64ELi128ELi8ELi2ELi4ELi4ELb1ELb0EN7cutlass6half_tE19Flash_kernel_traitsILi96ELi64ELi128ELi8ES3_EELb0ELb0ELb0ELb0ELb1ELb1ELb1EEEvNS_16Flash_bwd_paramsE --------------------------
	.section	.nv.info._ZN5flash44flash_bwd_dq_dk_dv_loop_seqk_parallel_kernelI23Flash_bwd_kernel_traitsILi96ELi64ELi128ELi8ELi2ELi4ELi4ELb1ELb0EN7cutlass6half_tE19Flash_kernel_traitsILi96ELi64ELi128ELi8ES3_EELb0ELb0ELb0ELb0ELb1ELb1ELb1EEEvNS_16Flash_bwd_paramsE,"",@"SHT_CUDA_INFO"
	.sectionflags	@""
	.align	4


	//----- nvinfo : EIATTR_CUDA_API_VERSION
	.align		4
        /*0000*/ 	.byte	0x04, 0x37
        /*0002*/ 	.short	(.L_462 - .L_461)
.L_461:
        /*0004*/ 	.word	0x00000082


	//----- nvinfo : EIATTR_KPARAM_INFO
	.align		4
.L_462:
        /*0008*/ 	.byte	0x04, 0x17
        /*000a*/ 	.short	(.L_464 - .L_463)
.L_463:
        /*000c*/ 	.word	0x00000000
        /*0010*/ 	.short	0x0000
        /*0012*/ 	.short	0x0000
        /*0014*/ 	.byte	0x00, 0xf0, 0x01, 0x0a


	//----- nvinfo : EIATTR_SPARSE_MMA_MASK
	.align		4
.L_464:
        /*0018*/ 	.byte	0x03, 0x50
        /*001a*/ 	.short	0x0000


	//----- nvinfo : EIATTR_MAXREG_COUNT
	.align		4
        /*001c*/ 	.byte	0x03, 0x1b
        /*001e*/ 	.short	0x00ff


	//----- nvinfo : EIATTR_NUM_BARRIERS
	.align		4
        /*0020*/ 	.byte	0x02, 0x4c
        /*0022*/ 	.byte	0x01
	.zero		1


	//----- nvinfo : EIATTR_ANNOTATIONS
	.align		4
        /*0024*/ 	.byte	0x04, 0x55
        /*0026*/ 	.short	(.L_466 - .L_465)


	//   ....[0]....
.L_465:
        /* <DEDUP_REMOVED lines=47> */


	//----- nvinfo : EIATTR_MERCURY_ISA_VERSION
	.align		4
.L_466:
        /*0308*/ 	.byte	0x03, 0x5f
        /*030a*/ 	.short	0x0101


	//----- nvinfo : EIATTR_EXIT_INSTR_OFFSETS
	.align		4
        /*030c*/ 	.byte	0x04, 0x1c
        /*030e*/ 	.short	(.L_468 - .L_467)


	//   ....[0]....
.L_467:
        /*0310*/ 	.word	0x000000a0


	//   ....[1]....
        /*0314*/ 	.word	0x00007060


	//----- nvinfo : EIATTR_CBANK_PARAM_SIZE
	.align		4
.L_468:
        /*0318*/ 	.byte	0x03, 0x19
        /*031a*/ 	.short	0x0280


	//----- nvinfo : EIATTR_PARAM_CBANK
	.align		4
        /*031c*/ 	.byte	0x04, 0x0a
        /*031e*/ 	.short	(.L_470 - .L_469)
	.align		4
.L_469:
        /*0320*/ 	.word	index@(.nv.constant0._ZN5flash44flash_bwd_dq_dk_dv_loop_seqk_parallel_kernelI23Flash_bwd_kernel_traitsILi96ELi64ELi128ELi8ELi2ELi4ELi4ELb1ELb0EN7cutlass6half_tE19Flash_kernel_traitsILi96ELi64ELi128ELi8ES3_EELb0ELb0ELb0ELb0ELb1ELb1ELb1EEEvNS_16Flash_bwd_paramsE)
        /*0324*/ 	.short	0x0210
        /*0326*/ 	.short	0x0280


	//----- nvinfo : EIATTR_SW_WAR
	.align		4
.L_470:
        /*0328*/ 	.byte	0x04, 0x36
        /*032a*/ 	.short	(.L_472 - .L_471)
.L_471:
        /*032c*/ 	.word	0x00000008
.L_472:


//--------------------- .nv.info._ZN5flash44flash_bwd_dq_dk_dv_loop_seqk_parallel_kernelI23Flash_bwd_kernel_traitsILi96ELi64ELi128ELi8ELi2ELi4ELi4ELb1ELb0EN7cutlass6half_tE19Flash_kernel_traitsILi96ELi64ELi128ELi8ES3_EELb1ELb0ELb0ELb1ELb0ELb0ELb0EEEvNS_16Flash_bwd_paramsE --------------------------
	.section	.nv.info._ZN5flash44flash_bwd_dq_dk_dv_loop_seqk_parallel_kernelI23Flash_bwd_kernel_traitsILi96ELi64ELi128ELi8ELi2ELi4ELi4ELb1ELb0EN7cutlass6half_tE19Flash_kernel_traitsILi96ELi64ELi128ELi8ES3_EELb1ELb0ELb0ELb1ELb0ELb0ELb0EEEvNS_16Flash_bwd_paramsE,"",@"SHT_CUDA_INFO"
	.sectionflags	@""
	.align	4


	//----- nvinfo : EIATTR_CUDA_API_VERSION
	.align		4
        /*0000*/ 	.byte	0x04, 0x37
        /*0002*/ 	.short	(.L_474 - .L_473)
.L_473:
        /*0004*/ 	.word	0x00000082


	//----- nvinfo : EIATTR_KPARAM_INFO
	.align		4
.L_474:
        /*0008*/ 	.byte	0x04, 0x17
        /*000a*/ 	.short	(.L_476 - .L_475)
.L_475:
        /*000c*/ 	.word	0x00000000
        /*0010*/ 	.short	0x0000
        /*0012*/ 	.short	0x0000
        /*0014*/ 	.byte	0x00, 0xf0, 0x01, 0x0a


	//----- nvinfo : EIATTR_SPARSE_MMA_MASK
	.align		4
.L_476:
        /*0018*/ 	.byte	0x03, 0x50
        /*001a*/ 	.short	0x0000


	//----- nvinfo : EIATTR_MAXREG_COUNT
	.align		4
        /*001c*/ 	.byte	0x03, 0x1b
        /*001e*/ 	.short	0x00ff


	//----- nvinfo : EIATTR_NUM_BARRIERS
	.align		4
        /*0020*/ 	.byte	0x02, 0x4c
        /*0022*/ 	.byte	0x01
	.zero		1


	//----- nvinfo : EIATTR_ANNOTATIONS
	.align		4
        /*0024*/ 	.byte	0x04, 0x55
        /*0026*/ 	.short	(.L_478 - .L_477)


	//   ....[0]....
.L_477:
        /* <DEDUP_REMOVED lines=40> */


	//----- nvinfo : EIATTR_MERCURY_ISA_VERSION
	.align		4
.L_478:
        /*0290*/ 	.byte	0x03, 0x5f
        /*0292*/ 	.short	0x0101


	//----- nvinfo : EIATTR_EXIT_INSTR_OFFSETS
	.align		4
        /*0294*/ 	.byte	0x04, 0x1c
        /*0296*/ 	.short	(.L_480 - .L_479)


	//   ....[0]....
.L_479:
        /*0298*/ 	.word	0x000000c0


	//   ....[1]....
        /*029c*/ 	.word	0x0000b060


	//----- nvinfo : EIATTR_CRS_STACK_SIZE
	.align		4
.L_480:
        /*02a0*/ 	.byte	0x04, 0x1e
        /*02a2*/ 	.short	(.L_482 - .L_481)
.L_481:
        /*02a4*/ 	.word	0x00000000


	//----- nvinfo : EIATTR_CBANK_PARAM_SIZE
	.align		4
.L_482:
        /*02a8*/ 	.byte	0x03, 0x19
        /*02aa*/ 	.short	0x0280


	//----- nvinfo : EIATTR_PARAM_CBANK
	.align		4
        /*02ac*/ 	.byte	0x04, 0x0a
        /*02ae*/ 	.short	(.L_484 - .L_483)
	.align		4
.L_483:
        /*02b0*/ 	.word	index@(.nv.constant0._ZN5flash44flash_bwd_dq_dk_dv_loop_seqk_parallel_kernelI23Flash_bwd_kernel_traitsILi96ELi64ELi128ELi8ELi2ELi4ELi4ELb1ELb0EN7cutlass6half_tE19Flash_kernel_traitsILi96ELi64ELi128ELi8ES3_EELb1ELb0ELb0ELb1ELb0ELb0ELb0EEEvNS_16Flash_bwd_paramsE)
        /*02b4*/ 	.short	0x0210
        /*02b6*/ 	.short	0x0280


	//----- nvinfo : EIATTR_SW_WAR
	.align		4
.L_484:
        /*02b8*/ 	.byte	0x04, 0x36
        /*02ba*/ 	.short	(.L_486 - .L_485)
.L_485:
        /*02bc*/ 	.word	0x00000008
.L_486:


//--------------------- .nv.info._ZN5flash44flash_bwd_dq_dk_dv_loop_seqk_parallel_kernelI23Flash_bwd_kernel_traitsILi96ELi64ELi128ELi8ELi2ELi4ELi4ELb1ELb0EN7cutlass6half_tE19Flash_kernel_traitsILi96ELi64ELi128ELi8ES3_EELb0ELb0ELb0ELb1ELb0ELb0ELb1EEEvNS_16Flash_bwd_paramsE --------------------------
	.section	.nv.info._ZN5flash44flash_bwd_dq_dk_dv_loop_seqk_parallel_kernelI23Flash_bwd_kernel_traitsILi96ELi64ELi128ELi8ELi2ELi4ELi4ELb1ELb0EN7cutlass6half_tE19Flash_kernel_traitsILi96ELi64ELi128ELi8ES3_EELb0ELb0ELb0ELb1ELb0ELb0ELb1EEEvNS_16Flash_bwd_paramsE,"",@"SHT_CUDA_INFO"
	.sectionflags	@""
	.align	4


	//----- nvinfo : EIATTR_CUDA_API_VERSION
	.align		4
        /*0000*/ 	.byte	0x04, 0x37
        /*0002*/ 	.short	(.L_488 - .L_487)
.L_487:
        /*0004*/ 	.word	0x00000082


	//----- nvinfo : EIATTR_KPARAM_INFO
	.align		4
.L_488:
        /*0008*/ 	.byte	0x04, 0x17
        /*000a*/ 	.short	(.L_490 - .L_489)
.L_489:
        /*000c*/ 	.word	0x00000000
        /*0010*/ 	.short	0x0000
        /*0012*/ 	.short	0x0000
        /*0014*/ 	.byte	0x00, 0xf0, 0x01, 0x0a


	//----- nvinfo : EIATTR_SPARSE_MMA_MASK
	.align		4
.L_490:
        /*0018*/ 	.byte	0x03, 0x50
        /*001a*/ 	.short	0x0000


	//----- nvinfo : EIATTR_MAXREG_COUNT
	.align		4
        /*001c*/ 	.byte	0x03, 0x1b
        /*001e*/ 	.short	0x00ff


	//----- nvinfo : EIATTR_NUM_BARRIERS
	.align		4
        /*0020*/ 	.byte	0x02, 0x4c
        /*0022*/ 	.byte	0x01
	.zero		1


	//----- nvinfo : EIATTR_ANNOTATIONS
	.align		4
        /*0024*/ 	.byte	0x04, 0x55
        /*0026*/ 	.short	(.L_492 - .L_491)


	//   ....[0]....
.L_491:
        /* <DEDUP_REMOVED lines=61> */


	//----- nvinfo : EIATTR_MERCURY_ISA_VERSION
	.align		4
.L_492:
        /*03e0*/ 	.byte	0x03, 0x5f
        /*03e2*/ 	.short	0x0101


	//----- nvinfo : EIATTR_EXIT_INSTR_OFFSETS
	.align		4
        /*03e4*/ 	.byte	0x04, 0x1c
        /*03e6*/ 	.short	(.L_494 - .L_493)


	//   ....[0]....
.L_493:
        /*03e8*/ 	.word	0x000000c0


	//   ....[1]....
        /*03ec*/ 	.word	0x0000a910


	//----- nvinfo : EIATTR_CRS_STACK_SIZE
	.align		4
.L_494:
        /*03f0*/ 	.byte	0x04, 0x1e
        /*03f2*/ 	.short	(.L_496 - .L_495)
.L_495:
        /*03f4*/ 	.word	0x00000000


	//----- nvinfo : EIATTR_CBANK_PARAM_SIZE
	.align		4
.L_496:
        /*03f8*/ 	.byte	0x03, 0x19
        /*03fa*/ 	.short	0x0280


	//----- nvinfo : EIATTR_PARAM_CBANK
	.align		4
        /*03fc*/ 	.byte	0x04, 0x0a
        /*03fe*/ 	.short	(.L_498 - .L_497)
	.align		4
.L_497:
        /*0400*/ 	.word	index@(.nv.constant0._ZN5flash44flash_bwd_dq_dk_dv_loop_seqk_parallel_kernelI23Flash_bwd_kernel_traitsILi96ELi64ELi128ELi8ELi2ELi4ELi4ELb1ELb0EN7cutlass6half_tE19Flash_kernel_traitsILi96ELi64ELi128ELi8ES3_EELb0ELb0ELb0ELb1ELb0ELb0ELb1EEEvNS_16Flash_bwd_paramsE)
        /*0404*/ 	.short	0x0210
        /*0406*/ 	.short	0x0280


	//----- nvinfo : EIATTR_SW_WAR
	.align		4
.L_498:
        /*0408*/ 	.byte	0x04, 0x36
        /*040a*/ 	.short	(.L_500 - .L_499)
.L_499:
        /*040c*/ 	.word	0x00000008
.L_500:


//--------------------- .nv.info._ZN5flash44flash_bwd_dq_dk_dv_loop_seqk_parallel_kernelI23Flash_bwd_kernel_traitsILi96ELi64ELi128ELi8ELi2ELi4ELi4ELb1ELb0EN7cutlass6half_tE19Flash_kernel_traitsILi96ELi64ELi128ELi8ES3_EELb1ELb0ELb1ELb0ELb0ELb1ELb0EEEvNS_16Flash_bwd_paramsE --------------------------
	.section	.nv.info._ZN5flash44flash_bwd_dq_dk_dv_loop_seqk_parallel_kernelI23Flash_bwd_kernel_traitsILi96ELi64ELi128ELi8ELi2ELi4ELi4ELb1ELb0EN7cutlass6half_tE19Flash_kernel_traitsILi96ELi64ELi128ELi8ES3_EELb1ELb0ELb1ELb0ELb0ELb1ELb0EEEvNS_16Flash_bwd_paramsE,"",@"SHT_CUDA_INFO"
	.sectionflags	@""
	.align	4


	//----- nvinfo : EIATTR_CUDA_API_VERSION
	.align		4
        /*0000*/ 	.byte	0x04, 0x37
        /*0002*/ 	.short	(.L_502 - .L_501)
.L_501:
        /*0004*/ 	.word	0x00000082


	//----- nvinfo : EIATTR_KPARAM_INFO
	.align		4
.L_502:
        /*0008*/ 	.byte	0x04, 0x17
        /*000a*/ 	.short	(.L_504 - .L_503)
.L_503:
        /*000c*/ 	.word	0x00000000
        /*0010*/ 	.short	0x0000
        /*0012*/ 	.short	0x0000
        /*0014*/ 	.byte	0x00, 0xf0, 0x01, 0x0a


	//----- nvinfo : EIATTR_SPARSE_MMA_MASK
	.align		4
.L_504:
        /*0018*/ 	.byte	0x03, 0x50
        /*001a*/ 	.short	0x0000


	//----- nvinfo : EIATTR_MAXREG_COUNT
	.align		4
        /*001c*/ 	.byte	0x03, 0x1b
        /*001e*/ 	.short	0x00ff


	//----- nvinfo : EIATTR_NUM_BARRIERS
	.align		4
        /*0020*/ 	.byte	0x02, 0x4c
        /*0022*/ 	.byte	0x01
	.zero		1


	//----- nvinfo : EIATTR_ANNOTATIONS
	.align		4
        /*0024*/ 	.byte	0x04, 0x55
        /*0026*/ 	.short	(.L_506 - .L_505)


	//   ....[0]....
.L_505:
        /* <DEDUP_REMOVED lines=13> */


	//----- nvinfo : EIATTR_MERCURY_ISA_VERSION
	.align		4
.L_506:
        /*00e8*/ 	.byte	0x03, 0x5f
        /*00ea*/ 	.short	0x0101


	//----- nvinfo : EIATTR_EXIT_INSTR_OFFSETS
	.align		4
        /*00ec*/ 	.byte	0x04, 0x1c
        /*00ee*/ 	.short	(.L_508 - .L_507)


	//   ....[0]....
.L_507:
        /*00f0*/ 	.word	0x000000c0


	//   ....[1]....
        /*00f4*/ 	.word	0x00009940


	//----- nvinfo : EIATTR_CRS_STACK_SIZE
	.align		4
.L_508:
        /*00f8*/ 	.byte	0x04, 0x1e
        /*00fa*/ 	.short	(.L_510 - .L_509)
.L_509:
        /*00fc*/ 	.word	0x00000000


	//----- nvinfo : EIATTR_CBANK_PARAM_SIZE
	.align		4
.L_510:
        /*0100*/ 	.byte	0x03, 0x19
        /*0102*/ 	.short	0x0280


	//----- nvinfo : EIATTR_PARAM_CBANK
	.align		4
        /*0104*/ 	.byte	0x04, 0x0a
        /*0106*/ 	.short	(.L_512 - .L_511)
	.align		4
.L_511:
        /*0108*/ 	.word	index@(.nv.constant0._ZN5flash44flash_bwd_dq_dk_dv_loop_seqk_parallel_kernelI23Flash_bwd_kernel_traitsILi96ELi64ELi128ELi8ELi2ELi4ELi4ELb1ELb0EN7cutlass6half_tE19Flash_kernel_traitsILi96ELi64ELi128ELi8ES3_EELb1ELb0ELb1ELb0ELb0ELb1ELb0EEEvNS_16Flash_bwd_paramsE)
        /*010c*/ 	.short	0x0210
        /*010e*/ 	.short	0x0280


	//----- nvinfo : EIATTR_SW_WAR
	.align		4
.L_512:
        /*0110*/ 	.byte	0x04, 0x36
        /*0112*/ 	.short	(.L_514 - .L_513)
.L_513:
        /*0114*/ 	.word	0x00000008
.L_514:


//--------------------- .nv.info._ZN5flash44flash_bwd_dq_dk_dv_loop_seqk_parallel_kernelI23Flash_bwd_kernel_traitsILi96ELi64ELi128ELi8ELi2ELi4ELi4ELb1ELb0EN7cutlass6half_tE19Flash_kernel_traitsILi96ELi64ELi128ELi8ES3_EELb0ELb0ELb1ELb0ELb0ELb1ELb1EEEvNS_16Flash_bwd_paramsE --------------------------
	.section	.nv.info._ZN5flash44flash_bwd_dq_dk_dv_loop_seqk_parallel_kernelI23Flash_bwd_kernel_traitsILi96ELi64ELi128ELi8ELi2ELi4ELi4ELb1ELb0EN7cutlass6half_tE19Flash_kernel_traitsILi96ELi64ELi128ELi8ES3_EELb0ELb0ELb1ELb0ELb0ELb1ELb1EEEvNS_16Flash_bwd_paramsE,"",@"SHT_CUDA_INFO"
	.sectionflags	@""
	.align	4


	//----- nvinfo : EIATTR_CUDA_API_VERSION
	.align		4
        /*0000*/ 	.byte	0x04, 0x37
        /*0002*/ 	.short	(.L_516 - .L_515)
.L_515:
        /*0004*/ 	.word	0x00000082


	//----- nvinfo : EIATTR_KPARAM_INFO
	.align		4
.L_516:
        /*0008*/ 	.byte	0x04, 0x17
        /*000a*/ 	.short	(.L_518 - .L_517)
.L_517:
        /*000c*/ 	.word	0x00000000
        /*0010*/ 	.short	0x0000
        /*0012*/ 	.short	0x0000
        /*0014*/ 	.byte	0x00, 0xf0, 0x01, 0x0a


	//----- nvinfo : EIATTR_SPARSE_MMA_MASK
	.align		4
.L_518:
        /*0018*/ 	.byte	0x03, 0x50
        /*001a*/ 	.short	0x0000


	//----- nvinfo : EIATTR_MAXREG_COUNT
	.align		4
        /*001c*/ 	.byte	0x03, 0x1b
        /*001e*/ 	.short	0x00ff


	//----- nvinfo : EIATTR_NUM_BARRIERS
	.align		4
        /*0020*/ 	.byte	0x02, 0x4c
        /*0022*/ 	.byte	0x01
	.zero		1


	//----- nvinfo : EIATTR_ANNOTATIONS
	.align		4
        /*0024*/ 	.byte	0x04, 0x55
        /*0026*/ 	.short	(.L_520 - .L_519)


	//   ....[0]....
.L_519:
        /* <DEDUP_REMOVED lines=49> */


	//----- nvinfo : EIATTR_MERCURY_ISA_VERSION
	.align		4
.L_520:
        /*0320*/ 	.byte	0x03, 0x5f
        /*0322*/ 	.short	0x0101


	//----- nvinfo : EIATTR_EXIT_INSTR_OFFSETS
	.align		4
        /*0324*/ 	.byte	0x04, 0x1c
        /*0326*/ 	.short	(.L_522 - .L_521)


	//   ....[0]....
.L_521:
        /*0328*/ 	.word	0x000000c0


	//   ....[1]....
        /*032c*/ 	.word	0x00009530


	//----- nvinfo : EIATTR_CRS_STACK_SIZE
	.align		4
.L_522:
        /*0330*/ 	.byte	0x04, 0x1e
        /*0332*/ 	.short	(.L_524 - .L_523)
.L_523:
        /*0334*/ 	.word	0x00000000


	//----- nvinfo : EIATTR_CBANK_PARAM_SIZE
	.align		4
.L_524:
        /*0338*/ 	.byte	0x03, 0x19
        /*033a*/ 	.short	0x0280


	//----- nvinfo : EIATTR_PARAM_CBANK
	.align		4
        /*033c*/ 	.byte	0x04, 0x0a
        /*033e*/ 	.short	(.L_526 - .L_525)
	.align		4
.L_525:
        /*0340*/ 	.word	index@(.nv.constant0._ZN5flash44flash_bwd_dq_dk_dv_loop_seqk_parallel_kernelI23Flash_bwd_kernel_traitsILi96ELi64ELi128ELi8ELi2ELi4ELi4ELb1ELb0EN7cutlass6half_tE19Flash_kernel_traitsILi96ELi64ELi128ELi8ES3_EELb0ELb0ELb1ELb0ELb0ELb1ELb1EEEvNS_16Flash_bwd_paramsE)
        /*0344*/ 	.short	0x0210
        /*0346*/ 	.short	0x0280


	//----- nvinfo : EIATTR_SW_WAR
	.align		4
.L_526:
        /*0348*/ 	.byte	0x04, 0x36
        /*034a*/ 	.short	(.L_528 - .L_527)
.L_527:
        /*034c*/ 	.word	0x00000008
.L_528:


//--------------------- .nv.info._ZN5flash44flash_bwd_dq_dk_dv_loop_seqk_parallel_kernelI23Flash_bwd_kernel_traitsILi96ELi64ELi128ELi8ELi2ELi4ELi4ELb1ELb0EN7cutlass6half_tE19Flash_kernel_traitsILi96ELi64ELi128ELi8ES3_EELb1ELb0ELb1ELb1ELb0ELb0ELb0EEEvNS_16Flash_bwd_paramsE --------------------------
	.section	.nv.info._ZN5flash44flash_bwd_dq_dk_dv_loop_seqk_parallel_kernelI23Flash_bwd_kernel_traitsILi96ELi64ELi128ELi8ELi2ELi4ELi4ELb1ELb0EN7cutlass6half_tE19Flash_kernel_traitsILi96ELi64ELi128ELi8ES3_EELb1ELb0ELb1ELb1ELb0ELb0ELb0EEEvNS_16Flash_bwd_paramsE,"",@"SHT_CUDA_INFO"
	.sectionflags	@""
	.align	4


	//----- nvinfo : EIATTR_CUDA_API_VERSION
	.align		4
        /*0000*/ 	.byte	0x04, 0x37
        /*0002*/ 	.short	(.L_530 - .L_529)
.L_529:
        /*0004*/ 	.word	0x00000082


	//----- nvinfo : EIATTR_KPARAM_INFO
	.align		4
.L_530:
        /*0008*/ 	.byte	0x04, 0x17
        /*000a*/ 	.short	(.L_532 - .L_531)
.L_531:
        /*000c*/ 	.word	0x00000000
        /*0010*/ 	.short	0x0000
        /*0012*/ 	.short	0x0000
        /*0014*/ 	.byte	0x00, 0xf0, 0x01, 0x0a


	//----- nvinfo : EIATTR_SPARSE_MMA_MASK
	.align		4
.L_532:
        /*0018*/ 	.byte	0x03, 0x50
        /*001a*/ 	.short	0x0000


	//----- nvinfo : EIATTR_MAXREG_COUNT
	.align		4
        /*001c*/ 	.byte	0x03, 0x1b
        /*001e*/ 	.short	0x00ff


	//----- nvinfo : EIATTR_NUM_BARRIERS
	.align		4
        /*0020*/ 	.byte	0x02, 0x4c
        /*0022*/ 	.byte	0x01
	.zero		1


	//----- nvinfo : EIATTR_ANNOTATIONS
	.align		4
        /*0024*/ 	.byte	0x04, 0x55
        /*0026*/ 	.short	(.L_534 - .L_533)


	//   ....[0]....
.L_533:
        /* <DEDUP_REMOVED lines=26> */


	//----- nvinfo : EIATTR_MERCURY_ISA_VERSION
	.align		4
.L_534:
        /*01b8*/ 	.byte	0x03, 0x5f
        /*01ba*/ 	.short	0x0101


	//----- nvinfo : EIATTR_EXIT_INSTR_OFFSETS
	.align		4
        /*01bc*/ 	.byte	0x04, 0x1c
        /*01be*/ 	.short	(.L_536 - .L_535)


	//   ....[0]....
.L_535:
        /*01c0*/ 	.word	0x000000c0


	//   ....[1]....
        /*01c4*/ 	.word	0x0000b150


	//----- nvinfo : EIATTR_CRS_STACK_SIZE
	.align		4
.L_536:
        /*01c8*/ 	.byte	0x04, 0x1e
        /*01ca*/ 	.short	(.L_538 - .L_537)
.L_537:
        /*01cc*/ 	.word	0x00000000


	//----- nvinfo : EIATTR_CBANK_PARAM_SIZE
	.align		4
.L_538:
        /*01d0*/ 	.byte	0x03, 0x19
        /*01d2*/ 	.short	0x0280


	//----- nvinfo : EIATTR_PARAM_CBANK
	.align		4
        /*01d4*/ 	.byte	0x04, 0x0a
        /*01d6*/ 	.short	(.L_540 - .L_539)
	.align		4
.L_539:
        /*01d8*/ 	.word	index@(.nv.constant0._ZN5flash44flash_bwd_dq_dk_dv_loop_seqk_parallel_kernelI23Flash_bwd_kernel_traitsILi96ELi64ELi128ELi8ELi2ELi4ELi4ELb1ELb0EN7cutlass6half_tE19Flash_kernel_traitsILi96ELi64ELi128ELi8ES3_EELb1ELb0ELb1ELb1ELb0ELb0ELb0EEEvNS_16Flash_bwd_paramsE)
        /*01dc*/ 	.short	0x0210
        /*01de*/ 	.short	0x0280


	//----- nvinfo : EIATTR_SW_WAR
	.align		4
.L_540:
        /*01e0*/ 	.byte	0x04, 0x36
        /*01e2*/ 	.short	(.L_542 - .L_541)
.L_541:
        /*01e4*/ 	.word	0x00000008
.L_542:


//--------------------- .nv.info._ZN5flash44flash_bwd_dq_dk_dv_loop_seqk_parallel_kernelI23Flash_bwd_kernel_traitsILi96ELi64ELi128ELi8ELi2ELi4ELi4ELb1ELb0EN7cutlass6half_tE19Flash_kernel_traitsILi96ELi64ELi128ELi8ES3_EELb0ELb0ELb1ELb1ELb0ELb0ELb1EEEvNS_16Flash_bwd_paramsE --------------------------
	.section	.nv.info._ZN5flash44flash_bwd_dq_dk_dv_loop_seqk_parallel_kernelI23Flash_bwd_kernel_traitsILi96ELi64ELi128ELi8ELi2ELi4ELi4ELb1ELb0EN7cutlass6half_tE19Flash_kernel_traitsILi96ELi64ELi128ELi8ES3_EELb0ELb0ELb1ELb1ELb0ELb0ELb1EEEvNS_16Flash_bwd_paramsE,"",@"SHT_CUDA_INFO"
	.sectionflags	@""
	.align	4


	//----- nvinfo : EIATTR_CUDA_API_VERSION
	.align		4
        /*0000*/ 	.byte	0x04, 0x37
        /*0002*/ 	.short	(.L_544 - .L_543)
.L_543:
        /*0004*/ 	.word	0x00000082


	//----- nvinfo : EIATTR_KPARAM_INFO
	.align		4
.L_544:
        /*0008*/ 	.byte	0x04, 0x17
        /*000a*/ 	.short	(.L_546 - .L_545)
.L_545:
        /*000c*/ 	.word	0x00000000
        /*0010*/ 	.short	0x0000
        /*0012*/ 	.short	0x0000
        /*0014*/ 	.byte	0x00, 0xf0, 0x01, 0x0a


	//----- nvinfo : EIATTR_SPARSE_MMA_MASK
	.align		4
.L_546:
        /*0018*/ 	.byte	0x03, 0x50
        /*001a*/ 	.short	0x0000


	//----- nvinfo : EIATTR_MAXREG_COUNT
	.align		4
        /*001c*/ 	.byte	0x03, 0x1b
        /*001e*/ 	.short	0x00ff


	//----- nvinfo : EIATTR_NUM_BARRIERS
	.align		4
        /*0020*/ 	.byte	0x02, 0x4c
        /*0022*/ 	.byte	0x01
	.zero		1


	//----- nvinfo : EIATTR_ANNOTATIONS
	.align		4
        /*0024*/ 	.byte	0x04, 0x55
        /*0026*/ 	.short	(.L_548 - .L_547)


	//   ....[0]....
.L_547:
        /* <DEDUP_REMOVED lines=60> */


	//----- nvinfo : EIATTR_MERCURY_ISA_VERSION
	.align		4
.L_548:
        /*03d8*/ 	.byte	0x03, 0x5f
        /*03da*/ 	.short	0x0101


	//----- nvinfo : EIATTR_EXIT_INSTR_OFFSETS
	.align		4
        /*03dc*/ 	.byte	0x04, 0x1c
        /*03de*/ 	.short	(.L_550 - .L_549)


	//   ....[0]....
.L_549:
        /*03e0*/ 	.word	0x000000c0


	//   ....[1]....
        /*03e4*/ 	.word	0x0000ac00


	//----- nvinfo : EIATTR_CRS_STACK_SIZE
	.align		4
.L_550:
        /*03e8*/ 	.byte	0x04, 0x1e
        /*03ea*/ 	.short	(.L_552 - .L_551)
.L_551:
        /*03ec*/ 	.word	0x00000000


	//----- nvinfo : EIATTR_CBANK_PARAM_SIZE
	.align		4
.L_552:
        /*03f0*/ 	.byte	0x03, 0x19
        /*03f2*/ 	.short	0x0280


	//----- nvinfo : EIATTR_PARAM_CBANK
	.align		4
        /*03f4*/ 	.byte	0x04, 0x0a
        /*03f6*/ 	.short	(.L_554 - .L_553)
	.align		4
.L_553:
        /*03f8*/ 	.word	index@(.nv.constant0._ZN5flash44flash_bwd_dq_dk_dv_loop_seqk_parallel_kernelI23Flash_bwd_kernel_traitsILi96ELi64ELi128ELi8ELi2ELi4ELi4ELb1ELb0EN7cutlass6half_tE19Flash_kernel_traitsILi96ELi64ELi128ELi8ES3_EELb0ELb0ELb1ELb1ELb0ELb0ELb1EEEvNS_16Flash_bwd_paramsE)
        /*03fc*/ 	.short	0x0210
        /*03fe*/ 	.short	0x0280


	//----- nvinfo : EIATTR_SW_WAR
	.align		4
.L_554:
        /*0400*/ 	.byte	0x04, 0x36
        /*0402*/ 	.short	(.L_556 - .L_555)
.L_555:
        /*0404*/ 	.word	0x00000008
.L_556:


//--------------------- .nv.info._ZN5flash25flash_bwd_dot_do_o_kernelILb0E23Flash_bwd_kernel_traitsILi96ELi64ELi128ELi8ELi2ELi4ELi4ELb1ELb0EN7cutlass6half_tE19Flash_kernel_traitsILi96ELi64ELi128ELi8ES3_EEEEvNS_16Flash_bwd_paramsE --------------------------
	.section	.nv.info._ZN5flash25flash_bwd_dot_do_o_kernelILb0E23Flash_bwd_kernel_traitsILi96ELi64ELi128ELi8ELi2ELi4ELi4ELb1ELb0EN7cutlass6half_tE19Flash_kernel_traitsILi96ELi64ELi128ELi8ES3_EEEEvNS_16Flash_bwd_paramsE,"",@"SHT_CUDA_INFO"
	.sectionflags	@""
	.align	4


	//----- nvinfo : EIATTR_CUDA_API_VERSION
	.align		4
        /*0000*/ 	.byte	0x04, 0x37
        /*0002*/ 	.short	(.L_558 - .L_557)
.L_557:
        /*0004*/ 	.word	0x00000082


	//----- nvinfo : EIATTR_KPARAM_INFO
	.align		4
.L_558:
        /*0008*/ 	.byte	0x04, 0x17
        /*000a*/ 	.short	(.L_560 - .L_559)
.L_559:
        /*000c*/ 	.word	0x00000000
        /*0010*/ 	.short	0x0000
        /*0012*/ 	.short	0x0000
        /*0014*/ 	.byte	0x00, 0xf0, 0x01, 0x0a


	//----- nvinfo : EIATTR_SPARSE_MMA_MASK
	.align		4
.L_560:
        /*0018*/ 	.byte	0x03, 0x50
        /*001a*/ 	.short	0x0000


	//----- nvinfo : EIATTR_MAXREG_COUNT
	.align		4
        /*001c*/ 	.byte	0x03, 0x1b
        /*001e*/ 	.short	0x00ff


	//----- nvinfo : EIATTR_MERCURY_ISA_VERSION
	.align		4
        /*0020*/ 	.byte	0x03, 0x5f
        /*0022*/ 	.short	0x0101


	//----- nvinfo : EIATTR_COOP_GROUP_MASK_REGIDS
	.align		4
        /*0024*/ 	.byte	0x04, 0x29
        /*0026*/ 	.short	(.L_562 - .L_561)


	//   ....[0]....
.L_561:
        /*0028*/ 	.word	0xffffffff


	//   ....[1]....
        /*002c*/ 	.word	0xffffffff


	//----- nvinfo : EIATTR_COOP_GROUP_INSTR_OFFSETS
	.align		4
.L_562:
        /*0030*/ 	.byte	0x04, 0x28
        /*0032*/ 	.short	(.L_564 - .L_563)


	//   ....[0]....
.L_563:
        /*0034*/ 	.word	0x00000e40


	//   ....[1]....
        /*0038*/ 	.word	0x00000e60


	//----- nvinfo : EIATTR_EXIT_INSTR_OFFSETS
	.align		4
.L_564:
        /*003c*/ 	.byte	0x04, 0x1c
        /*003e*/ 	.short	(.L_566 - .L_565)


	//   ....[0]....
.L_565:
        /*0040*/ 	.word	0x00000100


	//   ....[1]....
        /*0044*/ 	.word	0x00000e90


	//   ....[2]....
        /*0048*/ 	.word	0x00000f00


	//----- nvinfo : EIATTR_CRS_STACK_SIZE
	.align		4
.L_566:
        /*004c*/ 	.byte	0x04, 0x1e
        /*004e*/ 	.short	(.L_568 - .L_567)
.L_567:
        /*0050*/ 	.word	0x00000000


	//----- nvinfo : EIATTR_CBANK_PARAM_SIZE
	.align		4
.L_568:
        /*0054*/ 	.byte	0x03, 0x19
        /*0056*/ 	.short	0x0280


	//----- nvinfo : EIATTR_PARAM_CBANK
	.align		4
        /*0058*/ 	.byte	0x04, 0x0a
        /*005a*/ 	.short	(.L_570 - .L_569)
	.align		4
.L_569:
        /*005c*/ 	.word	index@(.nv.constant0._ZN5flash25flash_bwd_dot_do_o_kernelILb0E23Flash_bwd_kernel_traitsILi96ELi64ELi128ELi8ELi2ELi4ELi4ELb1ELb0EN7cutlass6half_tE19Flash_kernel_traitsILi96ELi64ELi128ELi8ES3_EEEEvNS_16Flash_bwd_paramsE)
        /*0060*/ 	.short	0x0210
        /*0062*/ 	.short	0x0280


	//----- nvinfo : EIATTR_SW_WAR
	.align		4
.L_570:
        /*0064*/ 	.byte	0x04, 0x36
        /*0066*/ 	.short	(.L_572 - .L_571)
.L_571:
        /*0068*/ 	.word	0x00000008
.L_572:


//--------------------- .nv.info._ZN5flash25flash_bwd_dot_do_o_kernelILb1E23Flash_bwd_kernel_traitsILi96ELi64ELi128ELi8ELi2ELi4ELi4ELb1ELb0EN7cutlass6half_tE19Flash_kernel_traitsILi96ELi64ELi128ELi8ES3_EEEEvNS_16Flash_bwd_paramsE --------------------------
	.section	.nv.info._ZN5flash25flash_bwd_dot_do_o_kernelILb1E23Flash_bwd_kernel_traitsILi96ELi64ELi128ELi8ELi2ELi4ELi4ELb1ELb0EN7cutlass6half_tE19Flash_kernel_traitsILi96ELi64ELi128ELi8ES3_EEEEvNS_16Flash_bwd_paramsE,"",@"SHT_CUDA_INFO"
	.sectionflags	@""
	.align	4


	//----- nvinfo : EIATTR_CUDA_API_VERSION
	.align		4
        /*0000*/ 	.byte	0x04, 0x37
        /*0002*/ 	.short	(.L_574 - .L_573)
.L_573:
        /*0004*/ 	.word	0x00000082


	//----- nvinfo : EIATTR_KPARAM_INFO
	.align		4
.L_574:
        /*0008*/ 	.byte	0x04, 0x17
        /*000a*/ 	.short	(.L_576 - .L_575)
.L_575:
        /*000c*/ 	.word	0x00000000
        /*0010*/ 	.short	0x0000
        /*0012*/ 	.short	0x0000
        /*0014*/ 	.byte	0x00, 0xf0, 0x01, 0x0a


	//----- nvinfo : EIATTR_SPARSE_MMA_MASK
	.align		4
.L_576:
        /*0018*/ 	.byte	0x03, 0x50
        /*001a*/ 	.short	0x0000


	//----- nvinfo : EIATTR_MAXREG_COUNT
	.align		4
        /*001c*/ 	.byte	0x03, 0x1b
        /*001e*/ 	.short	0x00ff


	//----- nvinfo : EIATTR_MERCURY_ISA_VERSION
	.align		4
        /*0020*/ 	.byte	0x03, 0x5f
        /*0022*/ 	.short	0x0101


	//----- nvinfo : EIATTR_COOP_GROUP_MASK_REGIDS
	.align		4
        /*0024*/ 	.byte	0x04, 0x29
        /*0026*/ 	.short	(.L_578 - .L_577)


	//   ....[0]....
.L_577:
        /*0028*/ 	.word	0xffffffff


	//   ....[1]....
        /*002c*/ 	.word	0xffffffff


	//----- nvinfo : EIATTR_COOP_GROUP_INSTR_OFFSETS
	.align		4
.L_578:
        /*0030*/ 	.byte	0x04, 0x28
        /*0032*/ 	.short	(.L_580 - .L_579)


	//   ....[0]....
.L_579:
        /*0034*/ 	.word	0x00001110


	//   ....[1]....
        /*0038*/ 	.word	0x00001150


	//----- nvinfo : EIATTR_EXIT_INSTR_OFFSETS
	.align		4
.L_580:
        /*003c*/ 	.byte	0x04, 0x1c
        /*003e*/ 	.short	(.L_582 - .L_581)


	//   ....[0]....
.L_581:
        /*0040*/ 	.word	0x00000100


	//   ....[1]....
        /*0044*/ 	.word	0x00001200


	//----- nvinfo : EIATTR_CRS_STACK_SIZE
	.align		4
.L_582:
        /*0048*/ 	.byte	0x04, 0x1e
        /*004a*/ 	.short	(.L_584 - .L_583)
.L_583:
        /*004c*/ 	.word	0x00000000


	//----- nvinfo : EIATTR_CBANK_PARAM_SIZE
	.align		4
.L_584:
        /*0050*/ 	.byte	0x03, 0x19
        /*0052*/ 	.short	0x0280


	//----- nvinfo : EIATTR_PARAM_CBANK
	.align		4
        /*0054*/ 	.byte	0x04, 0x0a
        /*0056*/ 	.short	(.L_586 - .L_585)
	.align		4
.L_585:
        /*0058*/ 	.word	index@(.nv.constant0._ZN5flash25flash_bwd_dot_do_o_kernelILb1E23Flash_bwd_kernel_traitsILi96ELi64ELi128ELi8ELi2ELi4ELi4ELb1ELb0EN7cutlass6half_tE19Flash_kernel_traitsILi96ELi64ELi128ELi8ES3_EEEEvNS_16Flash_bwd_paramsE)
        /*005c*/ 	.short	0x0210
        /*005e*/ 	.short	0x0280


	//----- nvinfo : EIATTR_SW_WAR
	.align		4
.L_586:
        /*0060*/ 	.byte	0x04, 0x36
        /*0062*/ 	.short	(.L_588 - .L_587)
.L_587:
        /*0064*/ 	.word	0x00000008
.L_588:


//--------------------- .nv.info._ZN5flash27flash_bwd_convert_dq_kernelI23Flash_bwd_kernel_traitsILi96ELi64ELi128ELi8ELi2ELi4ELi4ELb0ELb0EN7cutlass6half_tE19Flash_kernel_traitsILi96ELi64ELi128ELi8ES3_EEEEvNS_16Flash_bwd_paramsEi --------------------------
	.section	.nv.info._ZN5flash27flash_bwd_convert_dq_kernelI23Flash_bwd_kernel_traitsILi96ELi64ELi128ELi8ELi2ELi4ELi4ELb0ELb0EN7cutlass6half_tE19Flash_kernel_traitsILi96ELi64ELi128ELi8ES3_EEEEvNS_16Flash_bwd_paramsEi,"",@"SHT_CUDA_INFO"
	.sectionflags	@""
	.align	4


	//----- nvinfo : EIATTR_CUDA_API_VERSION
	.align		4
        /*0000*/ 	.byte	0x04, 0x37
        /*0002*/ 	.short	(.L_590 - .L_589)
.L_589:
        /*0004*/ 	.word	0x00000082


	//----- nvinfo : EIATTR_KPARAM_INFO
	.align		4
.L_590:
        /*0008*/ 	.byte	0x04, 0x17
        /*000a*/ 	.short	(.L_592 - .L_591)
.L_591:
        /*000c*/ 	.word	0x00000000
        /*0010*/ 	.short	0x0001
        /*0012*/ 	.short	0x0280
        /*0014*/ 	.byte	0x00, 0xf0, 0x11, 0x00


	//----- nvinfo : EIATTR_KPARAM_INFO
	.align		4
.L_592:
        /*0018*/ 	.byte	0x04, 0x17
        /*001a*/ 	.short	(.L_594 - .L_593)
.L_593:
        /*001c*/ 	.word	0x00000000
        /*0020*/ 	.short	0x0000
        /*0022*/ 	.short	0x0000
        /*0024*/ 	.byte	0x00, 0xf0, 0x01, 0x0a


	//----- nvinfo : EIATTR_SPARSE_MMA_MASK
	.align		4
.L_594:
        /*0028*/ 	.byte	0x03, 0x50
        /*002a*/ 	.short	0x0000


	//----- nvinfo : EIATTR_MAXREG_COUNT
	.align		4
        /*002c*/ 	.byte	0x03, 0x1b
        /*002e*/ 	.short	0x00ff


	//----- nvinfo : EIATTR_NUM_BARRIERS
	.align		4
        /*0030*/ 	.byte	0x02, 0x4c
        /*0032*/ 	.byte	0x01
	.zero		1


	//----- nvinfo : EIATTR_MERCURY_ISA_VERSION
	.align		4
        /*0034*/ 	.byte	0x03, 0x5f
        /*0036*/ 	.short	0x0101


	//----- nvinfo : EIATTR_EXIT_INSTR_OFFSETS
	.align		4
        /*0038*/ 	.byte	0x04, 0x1c
        /*003a*/ 	.short	(.L_596 - .L_595)


	//   ....[0]....
.L_595:
        /*003c*/ 	.word	0x00000160


	//   ....[1]....
        /*0040*/ 	.word	0x00001550


	//   ....[2]....
        /*0044*/ 	.word	0x000017b0


	//   ....[3]....
        /*0048*/ 	.word	0x000017e0


	//----- nvinfo : EIATTR_CBANK_PARAM_SIZE
	.align		4
.L_596:
        /*004c*/ 	.byte	0x03, 0x19
        /*004e*/ 	.short	0x0284


	//----- nvinfo : EIATTR_PARAM_CBANK
	.align		4
        /*0050*/ 	.byte	0x04, 0x0a
        /*0052*/ 	.short	(.L_598 - .L_597)
	.align		4
.L_597:
        /*0054*/ 	.word	index@(.nv.constant0._ZN5flash27flash_bwd_convert_dq_kernelI23Flash_bwd_kernel_traitsILi96ELi64ELi128ELi8ELi2ELi4ELi4ELb0ELb0EN7cutlass6half_tE19Flash_kernel_traitsILi96ELi64ELi128ELi8ES3_EEEEvNS_16Flash_bwd_paramsEi)
        /*0058*/ 	.short	0x0210
        /*005a*/ 	.short	0x0284


	//----- nvinfo : EIATTR_SW_WAR
	.align		4
.L_598:
        /*005c*/ 	.byte	0x04, 0x36
        /*005e*/ 	.short	(.L_600 - .L_599)
.L_599:
        /*0060*/ 	.word	0x00000008
.L_600:


//--------------------- .nv.info._ZN5flash44flash_bwd_dq_dk_dv_loop_seqk_parallel_kernelI23Flash_bwd_kernel_traitsILi96ELi64ELi128ELi8ELi2ELi4ELi4ELb0ELb0EN7cutlass6half_tE19Flash_kernel_traitsILi96ELi64ELi128ELi8ES3_EELb1ELb0ELb0ELb0ELb0ELb1ELb0EEEvNS_16Flash_bwd_paramsE --------------------------
	.section	.nv.info._ZN5flash44flash_bwd_dq_dk_dv_loop_seqk_parallel_kernelI23Flash_bwd_kernel_traitsILi96ELi64ELi128ELi8ELi2ELi4ELi4ELb0ELb0EN7cutlass6half_tE19Flash_kernel_traitsILi96ELi64ELi128ELi8ES3_EELb1ELb0ELb0ELb0ELb0ELb1ELb0EEEvNS_16Flash_bwd_paramsE,"",@"SHT_CUDA_INFO"
	.sectionflags	@""
	.align	4


	//----- nvinfo : EIATTR_CUDA_API_VERSION
	.align		4
        /*0000*/ 	.byte	0x04, 0x37
        /*0002*/ 	.short	(.L_602 - .L_601)
.L_601:
        /*0004*/ 	.word	0x00000082


	//----- nvinfo : EIATTR_KPARAM_INFO
	.align		4
.L_602:
        /*0008*/ 	.byte	0x04, 0x17
        /*000a*/ 	.short	(.L_604 - .L_603)
.L_603:
        /*000c*/ 	.word	0x00000000
        /*0010*/ 	.short	0x0000
        /*0012*/ 	.short	0x0000
        /*0014*/ 	.byte	0x00, 0xf0, 0x01, 0x0a


	//----- nvinfo : EIATTR_SPARSE_MMA_MASK
	.align		4
.L_604:
        /*0018*/ 	.byte	0x03, 0x50
        /*001a*/ 	.short	0x0000


	//----- nvinfo : EIATTR_MAXREG_COUNT
	.align		4
        /*001c*/ 	.byte	0x03, 0x1b
        /*001e*/ 	.short	0x00ff


	//----- nvinfo : EIATTR_NUM_BARRIERS
	.align		4
        /*0020*/ 	.byte	0x02, 0x4c
        /*0022*/ 	.byte	0x01
	.zero		1


	//----- nvinfo : EIATTR_MERCURY_ISA_VERSION
	.align		4
        /*0024*/ 	.byte	0x03, 0x5f
        /*0026*/ 	.short	0x0101


	//----- nvinfo : EIATTR_EXIT_INSTR_OFFSETS
	.align		4
        /*0028*/ 	.byte	0x04, 0x1c
        /*002a*/ 	.short	(.L_606 - .L_605)


	//   ....[0]....
.L_605:
        /*002c*/ 	.word	0x00000080


	//   ....[1]....
        /*0030*/ 	.word	0x00008960


	//----- nvinfo : EIATTR_CRS_STACK_SIZE
	.align		4
.L_606:
        /*0034*/ 	.byte	0x04, 0x1e
        /*0036*/ 	.short	(.L_608 - .L_607)
.L_607:
        /*0038*/ 	.word	0x00000000


	//----- nvinfo : EIATTR_CBANK_PARAM_SIZE
	.align		4
.L_608:
        /*003c*/ 	.byte	0x03, 0x19
        /*003e*/ 	.short	0x0280


	//----- nvinfo : EIATTR_PARAM_CBANK
	.align		4
        /*0040*/ 	.byte	0x04, 0x0a
        /*0042*/ 	.short	(.L_610 - .L_609)
	.align		4
.L_609:
        /*0044*/ 	.word	index@(.nv.constant0._ZN5flash44flash_bwd_dq_dk_dv_loop_seqk_parallel_kernelI23Flash_bwd_kernel_traitsILi96ELi64ELi128ELi8ELi2ELi4ELi4ELb0ELb0EN7cutlass6half_tE19Flash_kernel_traitsILi96ELi64ELi128ELi8ES3_EELb1ELb0ELb0ELb0ELb0ELb1ELb0EEEvNS_16Flash_bwd_paramsE)
        /*0048*/ 	.short	0x0210
        /*004a*/ 	.short	0x0280


	//----- nvinfo : EIATTR_SW_WAR
	.align		4
.L_610:
        /*004c*/ 	.byte	0x04, 0x36
        /*004e*/ 	.short	(.L_612 - .L_611)
.L_611:
        /*0050*/ 	.word	0x00000008
.L_612:


//--------------------- .nv.info._ZN5flash44flash_bwd_dq_dk_dv_loop_seqk_parallel_kernelI23Flash_bwd_kernel_traitsILi96ELi64ELi128ELi8ELi2ELi4ELi4ELb0ELb0EN7cutlass6half_tE19Flash_kernel_traitsILi96ELi64ELi128ELi8ES3_EELb0ELb0ELb0ELb0ELb0ELb1ELb1EEEvNS_16Flash_bwd_paramsE --------------------------
	.section	.nv.info._ZN5flash44flash_bwd_dq_dk_dv_loop_seqk_parallel_kernelI23Flash_bwd_kernel_traitsILi96ELi64ELi128ELi8ELi2ELi4ELi4ELb0ELb0EN7cutlass6half_tE19Flash_kernel_traitsILi96ELi64ELi128ELi8ES3_EELb0ELb0ELb0ELb0ELb0ELb1ELb1EEEvNS_16Flash_bwd_paramsE,"",@"SHT_CUDA_INFO"
	.sectionflags	@""
	.align	4


	//----- nvinfo : EIATTR_CUDA_API_VERSION
	.align		4
        /*0000*/ 	.byte	0x04, 0x37
        /*0002*/ 	.short	(.L_614 - .L_613)
.L_613:
        /*0004*/ 	.word	0x00000082


	//----- nvinfo : EIATTR_KPARAM_INFO
	.align		4
.L_614:
        /*0008*/ 	.byte	0x04, 0x17
        /*000a*/ 	.short	(.L_616 - .L_615)
.L_615:
        /*000c*/ 	.word	0x00000000
        /*0010*/ 	.short	0x0000
        /*0012*/ 	.short	0x0000
        /*0014*/ 	.byte	0x00, 0xf0, 0x01, 0x0a


	//----- nvinfo : EIATTR_SPARSE_MMA_MASK
	.align		4
.L_616:
        /*0018*/ 	.byte	0x03, 0x50
        /*001a*/ 	.short	0x0000


	//----- nvinfo : EIATTR_MAXREG_COUNT
	.align		4
        /*001c*/ 	.byte	0x03, 0x1b
        /*001e*/ 	.short	0x00ff


	//----- nvinfo : EIATTR_NUM_BARRIERS
	.align		4
        /*0020*/ 	.byte	0x02, 0x4c
        /*0022*/ 	.byte	0x01
	.zero		1


	//----- nvinfo : EIATTR_ANNOTATIONS
	.align		4
        /*0024*/ 	.byte	0x04, 0x55
        /*0026*/ 	.short	(.L_618 - .L_617)


	//   ....[0]....
.L_617:
        /*0028*/ 	.word	0x00000001
        /*002c*/ 	.byte	0xa0, 0x00, 0x00, 0x00, 0x01, 0x00, 0x00, 0x00, 0x70, 0x05, 0x00, 0x00, 0x01, 0x00, 0x00, 0x00
        /*003c*/ 	.byte	0x20, 0x1a, 0x00, 0x00, 0x01, 0x00, 0x00, 0x00, 0x60, 0x8a, 0x00, 0x00


	//----- nvinfo : EIATTR_MERCURY_ISA_VERSION
	.align		4
.L_618:
        /*0048*/ 	.byte	0x03, 0x5f
        /*004a*/ 	.short	0x0101


	//----- nvinfo : EIATTR_EXIT_INSTR_OFFSETS
	.align		4
        /*004c*/ 	.byte	0x04, 0x1c
        /*004e*/ 	.short	(.L_620 - .L_619)


	//   ....[0]....
.L_619:
        /*0050*/ 	.word	0x000000c0


	//   ....[1]....
        /*0054*/ 	.word	0x00008ae0


	//----- nvinfo : EIATTR_CRS_STACK_SIZE
	.align		4
.L_620:
        /*0058*/ 	.byte	0x04, 0x1e
        /*005a*/ 	.short	(.L_622 - .L_621)
.L_621:
        /*005c*/ 	.word	0x00000000


	//----- nvinfo : EIATTR_CBANK_PARAM_SIZE
	.align		4
.L_622:
        /*0060*/ 	.byte	0x03, 0x19
        /*0062*/ 	.short	0x0280


	//----- nvinfo : EIATTR_PARAM_CBANK
	.align		4
        /*0064*/ 	.byte	0x04, 0x0a
        /*0066*/ 	.short	(.L_624 - .L_623)
	.align		4
.L_623:
        /*0068*/ 	.word	index@(.nv.constant0._ZN5flash44flash_bwd_dq_dk_dv_loop_seqk_parallel_kernelI23Flash_bwd_kernel_traitsILi96ELi64ELi128ELi8ELi2ELi4ELi4ELb0ELb0EN7cutlass6half_tE19Flash_kernel_traitsILi96ELi64ELi128ELi8ES3_EELb0ELb0ELb0ELb0ELb0ELb1ELb1EEEvNS_16Flash_bwd_paramsE)
        /*006c*/ 	.short	0x0210
        /*006e*/ 	.short	0x0280


	//----- nvinfo : EIATTR_SW_WAR
	.align		4
.L_624:
        /*0070*/ 	.byte	0x04, 0x36
        /*0072*/ 	.short	(.L_626 - .L_625)
.L_625:
        /*0074*/ 	.word	0x00000008
.L_626:


//--------------------- .nv.info._ZN5flash44flash_bwd_dq_dk_dv_loop_seqk_parallel_kernelI23Flash_bwd_kernel_traitsILi96ELi64ELi128ELi8ELi2ELi4ELi4ELb0ELb0EN7cutlass6half_tE19Flash_kernel_traitsILi96ELi64ELi128ELi8ES3_EELb1ELb0ELb0ELb0ELb0ELb0ELb0EEEvNS_16Flash_bwd_paramsE --------------------------
	.section	.nv.info._ZN5flash44flash_bwd_dq_dk_dv_loop_seqk_parallel_kernelI23Flash_bwd_kernel_traitsILi96ELi64ELi128ELi8ELi2ELi4ELi4ELb0ELb0EN7cutlass6half_tE19Flash_kernel_traitsILi96ELi64ELi128ELi8ES3_EELb1ELb0ELb0ELb0ELb0ELb0ELb0EEEvNS_16Flash_bwd_paramsE,"",@"SHT_CUDA_INFO"
	.sectionflags	@""
	.align	4


	//----- nvinfo : EIATTR_CUDA_API_VERSION
	.align		4
        /*0000*/ 	.byte	0x04, 0x37
        /*0002*/ 	.short	(.L_628 - .L_627)
.L_627:
        /*0004*/ 	.word	0x00000082


	//----- nvinfo : EIATTR_KPARAM_INFO
	.align		4
.L_628:
        /*0008*/ 	.byte	0x04, 0x17
        /*000a*/ 	.short	(.L_630 - .L_629)
.L_629:
        /*000c*/ 	.word	0x00000000
        /*0010*/ 	.short	0x0000
        /*0012*/ 	.short	0x0000
        /*0014*/ 	.byte	0x00, 0xf0, 0x01, 0x0a


	//----- nvinfo : EIATTR_SPARSE_MMA_MASK
	.align		4
.L_630:
        /*0018*/ 	.byte	0x03, 0x50
        /*001a*/ 	.short	0x0000


	//----- nvinfo : EIATTR_MAXREG_COUNT
	.align		4
        /*001c*/ 	.byte	0x03, 0x1b
        /*001e*/ 	.short	0x00ff


	//----- nvinfo : EIATTR_NUM_BARRIERS
	.align		4
        /*0020*/ 	.byte	0x02, 0x4c
        /*0022*/ 	.byte	0x01
	.zero		1


	//----- nvinfo : EIATTR_MERCURY_ISA_VERSION
	.align		4
        /*0024*/ 	.byte	0x03, 0x5f
        /*0026*/ 	.short	0x0101


	//----- nvinfo : EIATTR_EXIT_INSTR_OFFSETS
	.align		4
        /*0028*/ 	.byte	0x04, 0x1c
        /*002a*/ 	.short	(.L_632 - .L_631)


	//   ....[0]....
.L_631:
        /*002c*/ 	.word	0x00000080


	//   ....[1]....
        /*0030*/ 	.word	0x00009a90


	//----- nvinfo : EIATTR_CRS_STACK_SIZE
	.align		4
.L_632:
        /*0034*/ 	.byte	0x04, 0x1e
        /*0036*/ 	.short	(.L_634 - .L_633)
.L_633:
        /*0038*/ 	.word	0x00000000


	//----- nvinfo : EIATTR_CBANK_PARAM_SIZE
	.align		4
.L_634:
        /*003c*/ 	.byte	0x03, 0x19
        /*003e*/ 	.short	0x0280


	//----- nvinfo : EIATTR_PARAM_CBANK
	.align		4
        /*0040*/ 	.byte	0x04, 0x0a
        /*0042*/ 	.short	(.L_636 - .L_635)
	.align		4
.L_635:
        /*0044*/ 	.word	index@(.nv.constant0._ZN5flash44flash_bwd_dq_dk_dv_loop_seqk_parallel_kernelI23Flash_bwd_kernel_traitsILi96ELi64ELi128ELi8ELi2ELi4ELi4ELb0ELb0EN7cutlass6half_tE19Flash_kernel_traitsILi96ELi64ELi128ELi8ES3_EELb1ELb0ELb0ELb0ELb0ELb0ELb0EEEvNS_16Flash_bwd_paramsE)
        /*0048*/ 	.short	0x0210
        /*004a*/ 	.short	0x0280


	//----- nvinfo : EIATTR_SW_WAR
	.align		4
.L_636:
        /*004c*/ 	.byte	0x04, 0x36
        /*004e*/ 	.short	(.L_638 - .L_637)
.L_637:
        /*0050*/ 	.word	0x00000008
.L_638:


//--------------------- .nv.info._ZN5flash44flash_bwd_dq_dk_dv_loop_seqk_parallel_kernelI23Flash_bwd_kernel_traitsILi96ELi64ELi128ELi8ELi2ELi4ELi4ELb0ELb0EN7cutlass6half_tE19Flash_kernel_traitsILi96ELi64ELi128ELi8ES3_EELb0ELb0ELb0ELb0ELb0ELb0ELb1EEEvNS_16Flash_bwd_paramsE --------------------------
	.section	.nv.info._ZN5flash44flash_bwd_dq_dk_dv_loop_seqk_parallel_kernelI23Flash_bwd_kernel_traitsILi96ELi64ELi128ELi8ELi2ELi4ELi4ELb0ELb0EN7cutlass6half_tE19Flash_kernel_traitsILi96ELi64ELi128ELi8ES3_EELb0ELb0ELb0ELb0ELb0ELb0ELb1EEEvNS_16Flash_bwd_paramsE,"",@"SHT_CUDA_INFO"
	.sectionflags	@""
	.align	4


	//----- nvinfo : EIATTR_CUDA_API_VERSION
	.align		4
        /*0000*/ 	.byte	0x04, 0x37
        /*0002*/ 	.short	(.L_640 - .L_639)
.L_639:
        /*0004*/ 	.word	0x00000082


	//----- nvinfo : EIATTR_KPARAM_INFO
	.align		4
.L_640:
        /*0008*/ 	.byte	0x04, 0x17
        /*000a*/ 	.short	(.L_642 - .L_641)
.L_641:
        /*000c*/ 	.word	0x00000000
        /*0010*/ 	.short	0x0000
        /*0012*/ 	.short	0x0000
        /*0014*/ 	.byte	0x00, 0xf0, 0x01, 0x0a


	//----- nvinfo : EIATTR_SPARSE_MMA_MASK
	.align		4
.L_642:
        /*0018*/ 	.byte	0x03, 0x50
        /*001a*/ 	.short	0x0000


	//----- nvinfo : EIATTR_MAXREG_COUNT
	.align		4
        /*001c*/ 	.byte	0x03, 0x1b
        /*001e*/ 	.short	0x00ff


	//----- nvinfo : EIATTR_NUM_BARRIERS
	.align		4
        /*0020*/ 	.byte	0x02, 0x4c
        /*0022*/ 	.byte	0x01
	.zero		1


	//----- nvinfo : EIATTR_ANNOTATIONS
	.align		4
        /*0024*/ 	.byte	0x04, 0x55
        /*0026*/ 	.short	(.L_644 - .L_643)


	//   ....[0]....
.L_643:
        /*0028*/ 	.word	0x00000001
        /*002c*/ 	.byte	0xa0, 0x00, 0x00, 0x00, 0x01, 0x00, 0x00, 0x00, 0xc0, 0x9a, 0x00, 0x00


	//----- nvinfo : EIATTR_MERCURY_ISA_VERSION
	.align		4
.L_644:
        /*0038*/ 	.byte	0x03, 0x5f
        /*003a*/ 	.short	0x0101


	//----- nvinfo : EIATTR_EXIT_INSTR_OFFSETS
	.align		4
        /*003c*/ 	.byte	0x04, 0x1c
        /*003e*/ 	.short	(.L_646 - .L_645)


	//   ....[0]....
.L_645:
        /*0040*/ 	.word	0x000000c0


	//   ....[1]....
        /*0044*/ 	.word	0x00009b40


	//----- nvinfo : EIATTR_CRS_STACK_SIZE
	.align		4
.L_646:
        /*0048*/ 	.byte	0x04, 0x1e
        /*004a*/ 	.short	(.L_648 - .L_647)
.L_647:
        /*004c*/ 	.word	0x00000000


	//----- nvinfo : EIATTR_CBANK_PARAM_SIZE
	.align		4
.L_648:
        /*0050*/ 	.byte	0x03, 0x19
        /*0052*/ 	.short	0x0280


	//----- nvinfo : EIATTR_PARAM_CBANK
	.align		4
        /*0054*/ 	.byte	0x04, 0x0a
        /*0056*/ 	.short	(.L_650 - .L_649)
	.align		4
.L_649:
        /*0058*/ 	.word	index@(.nv.constant0._ZN5flash44flash_bwd_dq_dk_dv_loop_seqk_parallel_kernelI23Flash_bwd_kernel_traitsILi96ELi64ELi128ELi8ELi2ELi4ELi4ELb0ELb0EN7cutlass6half_tE19Flash_kernel_traitsILi96ELi64ELi128ELi8ES3_EELb0ELb0ELb0ELb0ELb0ELb0ELb1EEEvNS_16Flash_bwd_paramsE)
        /*005c*/ 	.short	0x0210
        /*005e*/ 	.short	0x0280


	//----- nvinfo : EIATTR_SW_WAR
	.align		4
.L_650:
        /*0060*/ 	.byte	0x04, 0x36
        /*0062*/ 	.short	(.L_652 - .L_651)
.L_651:
        /*0064*/ 	.word	0x00000008
.L_652:


//--------------------- .nv.info._ZN5flash44flash_bwd_dq_dk_dv_loop_seqk_parallel_kernelI23Flash_bwd_kernel_traitsILi96ELi64ELi128ELi8ELi2ELi4ELi4ELb0ELb0EN7cutlass6half_tE19Flash_kernel_traitsILi96ELi64ELi128ELi8ES3_EELb1ELb0ELb1ELb0ELb0ELb0ELb0EEEvNS_16Flash_bwd_paramsE --------------------------
	.section	.nv.info._ZN5flash44flash_bwd_dq_dk_dv_loop_seqk_parallel_kernelI23Flash_bwd_kernel_traitsILi96ELi64ELi128ELi8ELi2ELi4ELi4ELb0ELb0EN7cutlass6half_tE19Flash_kernel_traitsILi96ELi64ELi128ELi8ES3_EELb1ELb0ELb1ELb0ELb0ELb0ELb0EEEvNS_16Flash_bwd_paramsE,"",@"SHT_CUDA_INFO"
	.sectionflags	@""
	.align	4


	//----- nvinfo : EIATTR_CUDA_API_VERSION
	.align		4
        /*0000*/ 	.byte	0x04, 0x37
        /*0002*/ 	.short	(.L_654 - .L_653)
.L_653:
        /*0004*/ 	.word	0x00000082


	//----- nvinfo : EIATTR_KPARAM_INFO
	.align		4
.L_654:
        /*0008*/ 	.byte	0x04, 0x17
        /*000a*/ 	.short	(.L_656 - .L_655)
.L_655:
        /*000c*/ 	.word	0x00000000
        /*0010*/ 	.short	0x0000
        /*0012*/ 	.short	0x0000
        /*0014*/ 	.byte	0x00, 0xf0, 0x01, 0x0a


	//----- nvinfo : EIATTR_SPARSE_MMA_MASK
	.align		4
.L_656:
        /*0018*/ 	.byte	0x03, 0x50
        /*001a*/ 	.short	0x0000


	//----- nvinfo : EIATTR_MAXREG_COUNT
	.align		4
        /*001c*/ 	.byte	0x03, 0x1b
        /*001e*/ 	.short	0x00ff


	//----- nvinfo : EIATTR_NUM_BARRIERS
	.align		4
        /*0020*/ 	.byte	0x02, 0x4c
        /*0022*/ 	.byte	0x01
	.zero		1


	//----- nvinfo : EIATTR_MERCURY_ISA_VERSION
	.align		4
        /*0024*/ 	.byte	0x03, 0x5f
        /*0026*/ 	.short	0x0101


	//----- nvinfo : EIATTR_EXIT_INSTR_OFFSETS
	.align		4
        /*0028*/ 	.byte	0x04, 0x1c
        /*002a*/ 	.short	(.L_658 - .L_657)


	//   ....[0]....
.L_657:
        /*002c*/ 	.word	0x000000a0


	//   ....[1]....
        /*0030*/ 	.word	0x0000a590


	//----- nvinfo : EIATTR_CRS_STACK_SIZE
	.align		4
.L_658:
        /*0034*/ 	.byte	0x04, 0x1e
        /*0036*/ 	.short	(.L_660 - .L_659)
.L_659:
        /*0038*/ 	.word	0x00000000


	//----- nvinfo : EIATTR_CBANK_PARAM_SIZE
	.align		4
.L_660:
        /*003c*/ 	.byte	0x03, 0x19
        /*003e*/ 	.short	0x0280


	//----- nvinfo : EIATTR_PARAM_CBANK
	.align		4
        /*0040*/ 	.byte	0x04, 0x0a
        /*0042*/ 	.short	(.L_662 - .L_661)
	.align		4
.L_661:
        /*0044*/ 	.word	index@(.nv.constant0._ZN5flash44flash_bwd_dq_dk_dv_loop_seqk_parallel_kernelI23Flash_bwd_kernel_traitsILi96ELi64ELi128ELi8ELi2ELi4ELi4ELb0ELb0EN7cutlass6half_tE19Flash_kernel_traitsILi96ELi64ELi128ELi8ES3_EELb1ELb0ELb1ELb0ELb0ELb0ELb0EEEvNS_16Flash_bwd_paramsE)
        /*0048*/ 	.short	0x0210
        /*004a*/ 	.short	0x0280


	//----- nvinfo : EIATTR_SW_WAR
	.align		4
.L_662:
        /*004c*/ 	.byte	0x04, 0x36
        /*004e*/ 	.short	(.L_664 - .L_663)
.L_663:
        /*0050*/ 	.word	0x00000008
.L_664:


//--------------------- .nv.info._ZN5flash44flash_bwd_dq_dk_dv_loop_seqk_parallel_kernelI23Flash_bwd_kernel_traitsILi96ELi64ELi128ELi8ELi2ELi4ELi4ELb0ELb0EN7cutlass6half_tE19Flash_kernel_traitsILi96ELi64ELi128ELi8ES3_EELb0ELb0ELb1ELb0ELb0ELb0ELb1EEEvNS_16Flash_bwd_paramsE --------------------------
	.section	.nv.info._ZN5flash44flash_bwd_dq_dk_dv_loop_seqk_parallel_kernelI23Flash_bwd_kernel_traitsILi96ELi64ELi128ELi8ELi2ELi4ELi4ELb0ELb0EN7cutlass6half_tE19Flash_kernel_traitsILi96ELi64ELi128ELi8ES3_EELb0ELb0ELb1ELb0ELb0ELb0ELb1EEEvNS_16Flash_bwd_paramsE,"",@"SHT_CUDA_INFO"
	.sectionflags	@""
	.align	4


	//----- nvinfo : EIATTR_CUDA_API_VERSION
	.align		4
        /*0000*/ 	.byte	0x04, 0x37
        /*0002*/ 	.short	(.L_666 - .L_665)
.L_665:
        /*0004*/ 	.word	0x00000082


	//----- nvinfo : EIATTR_KPARAM_INFO
	.align		4
.L_666:
        /*0008*/ 	.byte	0x04, 0x17
        /*000a*/ 	.short	(.L_668 - .L_667)
.L_667:
        /*000c*/ 	.word	0x00000000
        /*0010*/ 	.short	0x0000
        /*0012*/ 	.short	0x0000
        /*0014*/ 	.byte	0x00, 0xf0, 0x01, 0x0a


	//----- nvinfo : EIATTR_SPARSE_MMA_MASK
	.align		4
.L_668:
        /*0018*/ 	.byte	0x03, 0x50
        /*001a*/ 	.short	0x0000


	//----- nvinfo : EIATTR_MAXREG_COUNT
	.align		4
        /*001c*/ 	.byte	0x03, 0x1b
        /*001e*/ 	.short	0x00ff


	//----- nvinfo : EIATTR_NUM_BARRIERS
	.align		4
        /*0020*/ 	.byte	0x02, 0x4c
        /*0022*/ 	.byte	0x01
	.zero		1


	//----- nvinfo : EIATTR_MERCURY_ISA_VERSION
	.align		4
        /*0024*/ 	.byte	0x03, 0x5f
        /*0026*/ 	.short	0x0101


	//----- nvinfo : EIATTR_EXIT_INSTR_OFFSETS
	.align		4
        /*0028*/ 	.byte	0x04, 0x1c
        /*002a*/ 	.short	(.L_670 - .L_669)


	//   ....[0]....
.L_669:
        /*002c*/ 	.word	0x000000a0


	//   ....[1]....
        /*0030*/ 	.word	0x00009ee0


	//----- nvinfo : EIATTR_CRS_STACK_SIZE
	.align		4
.L_670:
        /*0034*/ 	.byte	0x04, 0x1e
        /*0036*/ 	.short	(.L_672 - .L_671)
.L_671:
        /*0038*/ 	.word	0x00000000


	//----- nvinfo : EIATTR_CBANK_PARAM_SIZE
	.align		4
.L_672:
        /*003c*/ 	.byte	0x03, 0x19
        /*003e*/ 	.short	0x0280


	//----- nvinfo : EIATTR_PARAM_CBANK
	.align		4
        /*0040*/ 	.byte	0x04, 0x0a
        /*0042*/ 	.short	(.L_674 - .L_673)
	.align		4
.L_673:
        /*0044*/ 	.word	index@(.nv.constant0._ZN5flash44flash_bwd_dq_dk_dv_loop_seqk_parallel_kernelI23Flash_bwd_kernel_traitsILi96ELi64ELi128ELi8ELi2ELi4ELi4ELb0ELb0EN7cutlass6half_tE19Flash_kernel_traitsILi96ELi64ELi128ELi8ES3_EELb0ELb0ELb1ELb0ELb0ELb0ELb1EEEvNS_16Flash_bwd_paramsE)
        /*0048*/ 	.short	0x0210
        /*004a*/ 	.short	0x0280


	//----- nvinfo : EIATTR_SW_WAR
	.align		4
.L_674:
        /*004c*/ 	.byte	0x04, 0x36
        /*004e*/ 	.short	(.L_676 - .L_675)
.L_675:
        /*0050*/ 	.word	0x00000008
.L_676:


//--------------------- .nv.info._ZN5flash44flash_bwd_dq_dk_dv_loop_seqk_parallel_kernelI23Flash_bwd_kernel_traitsILi96ELi64ELi128ELi8ELi2ELi4ELi4ELb0ELb0EN7cutlass6half_tE19Flash_kernel_traitsILi96ELi64ELi128ELi8ES3_EELb1ELb0ELb0ELb0ELb1ELb1ELb0EEEvNS_16Flash_bwd_paramsE --------------------------
	.section	.nv.info._ZN5flash44flash_bwd_dq_dk_dv_loop_seqk_parallel_kernelI23Flash_bwd_kernel_traitsILi96ELi64ELi128ELi8ELi2ELi4ELi4ELb0ELb0EN7cutlass6half_tE19Flash_kernel_traitsILi96ELi64ELi128ELi8ES3_EELb1ELb0ELb0ELb0ELb1ELb1ELb0EEEvNS_16Flash_bwd_paramsE,"",@"SHT_CUDA_INFO"
	.sectionflags	@""
	.align	4


	//----- nvinfo : EIATTR_CUDA_API_VERSION
	.align		4
        /*0000*/ 	.byte	0x04, 0x37
        /*0002*/ 	.short	(.L_678 - .L_677)
.L_677:
        /*0004*/ 	.word	0x00000082


	//----- nvinfo : EIATTR_KPARAM_INFO
	.align		4
.L_678:
        /*0008*/ 	.byte	0x04, 0x17
        /*000a*/ 	.short	(.L_680 - .L_679)
.L_679:
        /*000c*/ 	.word	0x00000000
        /*0010*/ 	.short	0x0000
        /*0012*/ 	.short	0x0000
        /*0014*/ 	.byte	0x00, 0xf0, 0x01, 0x0a


	//----- nvinfo : EIATTR_SPARSE_MMA_MASK
	.align		4
.L_680:
        /*0018*/ 	.byte	0x03, 0x50
        /*001a*/ 	.short	0x0000


	//----- nvinfo : EIATTR_MAXREG_COUNT
	.align		4
        /*001c*/ 	.byte	0x03, 0x1b
        /*001e*/ 	.short	0x00ff


	//----- nvinfo : EIATTR_NUM_BARRIERS
	.align		4
        /*0020*/ 	.byte	0x02, 0x4c
        /*0022*/ 	.byte	0x01
	.zero		1


	//----- nvinfo : EIATTR_MERCURY_ISA_VERSION
	.align		4
        /*0024*/ 	.byte	0x03, 0x5f
        /*0026*/ 	.short	0x0101


	//----- nvinfo : EIATTR_EXIT_INSTR_OFFSETS
	.align		4
        /*0028*/ 	.byte	0x04, 0x1c
        /*002a*/ 	.short	(.L_682 - .L_681)


	//   ....[0]....
.L_681:
        /*002c*/ 	.word	0x00000090


	//   ....[1]....
        /*0030*/ 	.word	0x00007300


	//----- nvinfo : EIATTR_CBANK_PARAM_SIZE
	.align		4
.L_682:
        /*0034*/ 	.byte	0x03, 0x19
        /*0036*/ 	.short	0x0280


	//----- nvinfo : EIATTR_PARAM_CBANK
	.align		4
        /*0038*/ 	.byte	0x04, 0x0a
        /*003a*/ 	.short	(.L_684 - .L_683)
	.align		4
.L_683:
        /*003c*/ 	.word	index@(.nv.constant0._ZN5flash44flash_bwd_dq_dk_dv_loop_seqk_parallel_kernelI23Flash_bwd_kernel_traitsILi96ELi64ELi128ELi8ELi2ELi4ELi4ELb0ELb0EN7cutlass6half_tE19Flash_kernel_traitsILi96ELi64ELi128ELi8ES3_EELb1ELb0ELb0ELb0ELb1ELb1ELb0EEEvNS_16Flash_bwd_paramsE)
        /*0040*/ 	.short	0x0210
        /*0042*/ 	.short	0x0280


	//----- nvinfo : EIATTR_SW_WAR
	.align		4
.L_684:
        /*0044*/ 	.byte	0x04, 0x36
        /*0046*/ 	.short	(.L_686 - .L_685)
.L_685:
        /*0048*/ 	.word	0x00000008
.L_686:


//--------------------- .nv.info._ZN5flash44flash_bwd_dq_dk_dv_loop_seqk_parallel_kernelI23Flash_bwd_kernel_traitsILi96ELi64ELi128ELi8ELi2ELi4ELi4ELb0ELb0EN7cutlass6half_tE19Flash_kernel_traitsILi96ELi64ELi128ELi8ES3_EELb0ELb0ELb0ELb0ELb1ELb1ELb1EEEvNS_16Flash_bwd_paramsE --------------------------
	.section	.nv.info._ZN5flash44flash_bwd_dq_dk_dv_loop_seqk_parallel_kernelI23Flash_bwd_kernel_traitsILi96ELi64ELi128ELi8ELi2ELi4ELi4ELb0ELb0EN7cutlass6half_tE19Flash_kernel_traitsILi96ELi64ELi128ELi8ES3_EELb0ELb0ELb0ELb0ELb1ELb1ELb1EEEvNS_16Flash_bwd_paramsE,"",@"SHT_CUDA_INFO"
	.sectionflags	@""
	.align	4


	//----- nvinfo : EIATTR_CUDA_API_VERSION
	.align		4
        /*0000*/ 	.byte	0x04, 0x37
        /*0002*/ 	.short	(.L_688 - .L_687)
.L_687:
        /*0004*/ 	.word	0x00000082


	//----- nvinfo : EIATTR_KPARAM_INFO
	.align		4
.L_688:
        /*0008*/ 	.byte	0x04, 0x17
        /*000a*/ 	.short	(.L_690 - .L_689)
.L_689:
        /*000c*/ 	.word	0x00000000
        /*0010*/ 	.short	0x0000
        /*0012*/ 	.short	0x0000
        /*0014*/ 	.byte	0x00, 0xf0, 0x01, 0x0a


	//----- nvinfo : EIATTR_SPARSE_MMA_MASK
	.align		4
.L_690:
        /*0018*/ 	.byte	0x03, 0x50
        /*001a*/ 	.short	0x0000


	//----- nvinfo : EIATTR_MAXREG_COUNT
	.align		4
        /*001c*/ 	.byte	0x03, 0x1b
        /*001e*/ 	.short	0x00ff


	//----- nvinfo : EIATTR_NUM_BARRIERS
	.align		4
        /*0020*/ 	.byte	0x02, 0x4c
        /*0022*/ 	.byte	0x01
	.zero		1


	//----- nvinfo : EIATTR_ANNOTATIONS
	.align		4
        /*0024*/ 	.byte	0x04, 0x55
        /*0026*/ 	.short	(.L_692 - .L_691)


	//   ....[0]....
.L_691:
        /*0028*/ 	.word	0x00000001
        /*002c*/ 	.byte	0xd0, 0x03, 0x00, 0x00, 0x01, 0x00, 0x00, 0x00, 0x10, 0x12, 0x00, 0x00, 0x01, 0x00, 0x00, 0x00
        /*003c*/ 	.byte	0x30, 0x12, 0x00, 0x00, 0x01, 0x00, 0x00, 0x00, 0xc0, 0x17, 0x00, 0x00, 0x01, 0x00, 0x00, 0x00
        /*004c*/ 	.byte	0xe0, 0x5a, 0x00, 0x00


	//----- nvinfo : EIATTR_MERCURY_ISA_VERSION
	.align		4
.L_692:
        /*0050*/ 	.byte	0x03, 0x5f
        /*0052*/ 	.short	0x0101


	//----- nvinfo : EIATTR_EXIT_INSTR_OFFSETS
	.align		4
        /*0054*/ 	.byte	0x04, 0x1c
        /*0056*/ 	.short	(.L_694 - .L_693)


	//   ....[0]....
.L_693:
        /*0058*/ 	.word	0x000000a0


	//   ....[1]....
        /*005c*/ 	.word	0x00006990


	//----- nvinfo : EIATTR_CBANK_PARAM_SIZE
	.align		4
.L_694:
        /*0060*/ 	.byte	0x03, 0x19
        /*0062*/ 	.short	0x0280


	//----- nvinfo : EIATTR_PARAM_CBANK
	.align		4
        /*0064*/ 	.byte	0x04, 0x0a
        /*0066*/ 	.short	(.L_696 - .L_695)
	.align		4
.L_695:
        /*0068*/ 	.word	index@(.nv.constant0._ZN5flash44flash_bwd_dq_dk_dv_loop_seqk_parallel_kernelI23Flash_bwd_kernel_traitsILi96ELi64ELi128ELi8ELi2ELi4ELi4ELb0ELb0EN7cutlass6half_tE19Flash_kernel_traitsILi96ELi64ELi128ELi8ES3_EELb0ELb0ELb0ELb0ELb1ELb1ELb1EEEvNS_16Flash_bwd_paramsE)
        /*006c*/ 	.short	0x0210
        /*006e*/ 	.short	0x0280


	//----- nvinfo : EIATTR_SW_WAR
	.align		4
.L_696:
        /*0070*/ 	.byte	0x04, 0x36
        /*0072*/ 	.short	(.L_698 - .L_697)
.L_697:
        /*0074*/ 	.word	0x00000008
.L_698:


//--------------------- .nv.info._ZN5flash44flash_bwd_dq_dk_dv_loop_seqk_parallel_kernelI23Flash_bwd_kernel_traitsILi96ELi64ELi128ELi8ELi2ELi4ELi4ELb0ELb0EN7cutlass6half_tE19Flash_kernel_traitsILi96ELi64ELi128ELi8ES3_EELb1ELb0ELb0ELb1ELb0ELb0ELb0EEEvNS_16Flash_bwd_paramsE --------------------------
	.section	.nv.info._ZN5flash44flash_bwd_dq_dk_dv_loop_seqk_parallel_kernelI23Flash_bwd_kernel_traitsILi96ELi64ELi128ELi8ELi2ELi4ELi4ELb0ELb0EN7cutlass6half_tE19Flash_kernel_traitsILi96ELi64ELi128ELi8ES3_EELb1ELb0ELb0ELb1ELb0ELb0ELb0EEEvNS_16Flash_bwd_paramsE,"",@"SHT_CUDA_INFO"
	.sectionflags	@""
	.align	4


	//----- nvinfo : EIATTR_CUDA_API_VERSION
	.align		4
        /*0000*/ 	.byte	0x04, 0x37
        /*0002*/ 	.short	(.L_700 - .L_699)
.L_699:
        /*0004*/ 	.word	0x00000082


	//----- nvinfo : EIATTR_KPARAM_INFO
	.align		4
.L_700:
        /*0008*/ 	.byte	0x04, 0x17
        /*000a*/ 	.short	(.L_702 - .L_701)
.L_701:
        /*000c*/ 	.word	0x00000000
        /*0010*/ 	.short	0x0000
        /*0012*/ 	.short	0x0000
        /*0014*/ 	.byte	0x00, 0xf0, 0x01, 0x0a


	//----- nvinfo : EIATTR_SPARSE_MMA_MASK
	.align		4
.L_702:
        /*0018*/ 	.byte	0x03, 0x50
        /*001a*/ 	.short	0x0000


	//----- nvinfo : EIATTR_MAXREG_COUNT
	.align		4
        /*001c*/ 	.byte	0x03, 0x1b
        /*001e*/ 	.short	0x00ff


	//----- nvinfo : EIATTR_NUM_BARRIERS
	.align		4
        /*0020*/ 	.byte	0x02, 0x4c
        /*0022*/ 	.byte	0x01
	.zero		1


	//----- nvinfo : EIATTR_MERCURY_ISA_VERSION
	.align		4
        /*0024*/ 	.byte	0x03, 0x5f
        /*0026*/ 	.short	0x0101


	//----- nvinfo : EIATTR_EXIT_INSTR_OFFSETS
	.align		4
        /*0028*/ 	.byte	0x04, 0x1c
        /*002a*/ 	.short	(.L_704 - .L_703)


	//   ....[0]....
.L_703:
        /*002c*/ 	.word	0x000000a0


	//   ....[1]....
        /*0030*/ 	.word	0x0000ab00


	//----- nvinfo : EIATTR_CRS_STACK_SIZE
	.align		4
.L_704:
        /*0034*/ 	.byte	0x04, 0x1e
        /*0036*/ 	.short	(.L_706 - .L_705)
.L_705:
        /*0038*/ 	.word	0x00000000


	//----- nvinfo : EIATTR_CBANK_PARAM_SIZE
	.align		4
.L_706:
        /*003c*/ 	.byte	0x03, 0x19
        /*003e*/ 	.short	0x0280


	//----- nvinfo : EIATTR_PARAM_CBANK
	.align		4
        /*0040*/ 	.byte	0x04, 0x0a
        /*0042*/ 	.short	(.L_708 - .L_707)
	.align		4
.L_707:
        /*0044*/ 	.word	index@(.nv.constant0._ZN5flash44flash_bwd_dq_dk_dv_loop_seqk_parallel_kernelI23Flash_bwd_kernel_traitsILi96ELi64ELi128ELi8ELi2ELi4ELi4ELb0ELb0EN7cutlass6half_tE19Flash_kernel_traitsILi96ELi64ELi128ELi8ES3_EELb1ELb0ELb0ELb1ELb0ELb0ELb0EEEvNS_16Flash_bwd_paramsE)
        /*0048*/ 	.short	0x0210
        /*004a*/ 	.short	0x0280


	//----- nvinfo : EIATTR_SW_WAR
	.align		4
.L_708:
        /*004c*/ 	.byte	0x04, 0x36
        /*004e*/ 	.short	(.L_710 - .L_709)
.L_709:
        /*0050*/ 	.word	0x00000008
.L_710:


//--------------------- .nv.info._ZN5flash44flash_bwd_dq_dk_dv_loop_seqk_parallel_kernelI23Flash_bwd_kernel_traitsILi96ELi64ELi128ELi8ELi2ELi4ELi4ELb0ELb0EN7cutlass6half_tE19Flash_kernel_traitsILi96ELi64ELi128ELi8ES3_EELb0ELb0ELb0ELb1ELb0ELb0ELb1EEEvNS_16Flash_bwd_paramsE --------------------------
	.section	.nv.info._ZN5flash44flash_bwd_dq_dk_dv_loop_seqk_parallel_kernelI23Flash_bwd_kernel_traitsILi96ELi64ELi128ELi8ELi2ELi4ELi4ELb0ELb0EN7cutlass6half_tE19Flash_kernel_traitsILi96ELi64ELi128ELi8ES3_EELb0ELb0ELb0ELb1ELb0ELb0ELb1EEEvNS_16Flash_bwd_paramsE,"",@"SHT_CUDA_INFO"
	.sectionflags	@""
	.align	4


	//----- nvinfo : EIATTR_CUDA_API_VERSION
	.align		4
        /*0000*/ 	.byte	0x04, 0x37
        /*0002*/ 	.short	(.L_712 - .L_711)
.L_711:
        /*0004*/ 	.word	0x00000082


	//----- nvinfo : EIATTR_KPARAM_INFO
	.align		4
.L_712:
        /*0008*/ 	.byte	0x04, 0x17
        /*000a*/ 	.short	(.L_714 - .L_713)
.L_713:
        /*000c*/ 	.word	0x00000000
        /*0010*/ 	.short	0x0000
        /*0012*/ 	.short	0x0000
        /*0014*/ 	.byte	0x00, 0xf0, 0x01, 0x0a


	//----- nvinfo : EIATTR_SPARSE_MMA_MASK
	.align		4
.L_714:
        /*0018*/ 	.byte	0x03, 0x50
        /*001a*/ 	.short	0x0000


	//----- nvinfo : EIATTR_MAXREG_COUNT
	.align		4
        /*001c*/ 	.byte	0x03, 0x1b
        /*001e*/ 	.short	0x00ff


	//----- nvinfo : EIATTR_NUM_BARRIERS
	.align		4
        /*0020*/ 	.byte	0x02, 0x4c
        /*0022*/ 	.byte	0x01
	.zero		1


	//----- nvinfo : EIATTR_ANNOTATIONS
	.align		4
        /*0024*/ 	.byte	0x04, 0x55
        /*0026*/ 	.short	(.L_716 - .L_715)


	//   ....[0]....
.L_715:
        /*0028*/ 	.word	0x00000001
        /*002c*/ 	.byte	0xa0, 0x00, 0x00, 0x00, 0x01, 0x00, 0x00, 0x00, 0xc0, 0x07, 0x00, 0x00, 0x01, 0x00, 0x00, 0x00
        /*003c*/ 	.byte	0x80, 0x25, 0x00, 0x00, 0x01, 0x00, 0x00, 0x00, 0xf0, 0xa0, 0x00, 0x00


	//----- nvinfo : EIATTR_MERCURY_ISA_VERSION
	.align		4
.L_716:
        /*0048*/ 	.byte	0x03, 0x5f
        /*004a*/ 	.short	0x0101


	//----- nvinfo : EIATTR_EXIT_INSTR_OFFSETS
	.align		4
        /*004c*/ 	.byte	0x04, 0x1c
        /*004e*/ 	.short	(.L_718 - .L_717)


	//   ....[0]....
.L_717:
        /*0050*/ 	.word	0x000000c0


	//   ....[1]....
        /*0054*/ 	.word	0x0000a170


	//----- nvinfo : EIATTR_CRS_STACK_SIZE
	.align		4
.L_718:
        /*0058*/ 	.byte	0x04, 0x1e
        /*005a*/ 	.short	(.L_720 - .L_719)
.L_719:
        /*005c*/ 	.word	0x00000000


	//----- nvinfo : EIATTR_CBANK_PARAM_SIZE
	.align		4
.L_720:
        /*0060*/ 	.byte	0x03, 0x19
        /*0062*/ 	.short	0x0280


	//----- nvinfo : EIATTR_PARAM_CBANK
	.align		4
        /*0064*/ 	.byte	0x04, 0x0a
        /*0066*/ 	.short	(.L_722 - .L_721)
	.align		4
.L_721:
        /*0068*/ 	.word	index@(.nv.constant0._ZN5flash44flash_bwd_dq_dk_dv_loop_seqk_parallel_kernelI23Flash_bwd_kernel_traitsILi96ELi64ELi128ELi8ELi2ELi4ELi4ELb0ELb0EN7cutlass6half_tE19Flash_kernel_traitsILi96ELi64ELi128ELi8ES3_EELb0ELb0ELb0ELb1ELb0ELb0ELb1EEEvNS_16Flash_bwd_paramsE)
        /*006c*/ 	.short	0x0210
        /*006e*/ 	.short	0x0280


	//----- nvinfo : EIATTR_SW_WAR
	.align		4
.L_722:
        /*0070*/ 	.byte	0x04, 0x36
        /*0072*/ 	.short	(.L_724 - .L_723)
.L_723:
        /*0074*/ 	.word	0x00000008
.L_724:


//--------------------- .nv.info._ZN5flash44flash_bwd_dq_dk_dv_loop_seqk_parallel_kernelI23Flash_bwd_kernel_traitsILi96ELi64ELi128ELi8ELi2ELi4ELi4ELb0ELb0EN7cutlass6half_tE19Flash_kernel_traitsILi96ELi64ELi128ELi8ES3_EELb1ELb0ELb1ELb0ELb0ELb1ELb0EEEvNS_16Flash_bwd_paramsE --------------------------
	.section	.nv.info._ZN5flash44flash_bwd_dq_dk_dv_loop_seqk_parallel_kernelI23Flash_bwd_kernel_traitsILi96ELi64ELi128ELi8ELi2ELi4ELi4ELb0ELb0EN7cutlass6half_tE19Flash_kernel_traitsILi96ELi64ELi128ELi8ES3_EELb1ELb0ELb1ELb0ELb0ELb1ELb0EEEvNS_16Flash_bwd_paramsE,"",@"SHT_CUDA_INFO"
	.sectionflags	@""
	.align	4


	//----- nvinfo : EIATTR_CUDA_API_VERSION
	.align		4
        /*0000*/ 	.byte	0x04, 0x37
        /*0002*/ 	.short	(.L_726 - .L_725)
.L_725:
        /*0004*/ 	.word	0x00000082


	//----- nvinfo : EIATTR_KPARAM_INFO
	.align		4
.L_726:
        /*0008*/ 	.byte	0x04, 0x17
        /*000a*/ 	.short	(.L_728 - .L_727)
.L_727:
        /*000c*/ 	.word	0x00000000
        /*0010*/ 	.short	0x0000
        /*0012*/ 	.short	0x0000
        /*0014*/ 	.byte	0x00, 0xf0, 0x01, 0x0a


	//----- nvinfo : EIATTR_SPARSE_MMA_MASK
	.align		4
.L_728:
        /*0018*/ 	.byte	0x03, 0x50
        /*001a*/ 	.short	0x0000


	//----- nvinfo : EIATTR_MAXREG_COUNT
	.align		4
        /*001c*/ 	.byte	0x03, 0x1b
        /*001e*/ 	.short	0x00ff


	//----- nvinfo : EIATTR_NUM_BARRIERS
	.align		4
        /*0020*/ 	.byte	0x02, 0x4c
        /*0022*/ 	.byte	0x01
	.zero		1


	//----- nvinfo : EIATTR_MERCURY_ISA_VERSION
	.align		4
        /*0024*/ 	.byte	0x03, 0x5f
        /*0026*/ 	.short	0x0101


	//----- nvinfo : EIATTR_EXIT_INSTR_OFFSETS
	.align		4
        /*0028*/ 	.byte	0x04, 0x1c
        /*002a*/ 	.short	(.L_730 - .L_729)


	//   ....[0]....
.L_729:
        /*002c*/ 	.word	0x000000a0


	//   ....[1]....
        /*0030*/ 	.word	0x00009580


	//----- nvinfo : EIATTR_CRS_STACK_SIZE
	.align		4
.L_730:
        /*0034*/ 	.byte	0x04, 0x1e
        /*0036*/ 	.short	(.L_732 - .L_731)
.L_731:
        /*0038*/ 	.word	0x00000000


	//----- nvinfo : EIATTR_CBANK_PARAM_SIZE
	.align		4
.L_732:
        /*003c*/ 	.byte	0x03, 0x19
        /*003e*/ 	.short	0x0280


	//----- nvinfo : EIATTR_PARAM_CBANK
	.align		4
        /*0040*/ 	.byte	0x04, 0x0a
        /*0042*/ 	.short	(.L_734 - .L_733)
	.align		4
.L_733:
        /*0044*/ 	.word	index@(.nv.constant0._ZN5flash44flash_bwd_dq_dk_dv_loop_seqk_parallel_kernelI23Flash_bwd_kernel_traitsILi96ELi64ELi128ELi8ELi2ELi4ELi4ELb0ELb0EN7cutlass6half_tE19Flash_kernel_traitsILi96ELi64ELi128ELi8ES3_EELb1ELb0ELb1ELb0ELb0ELb1ELb0EEEvNS_16Flash_bwd_paramsE)
        /*0048*/ 	.short	0x0210
        /*004a*/ 	.short	0x0280


	//----- nvinfo : EIATTR_SW_WAR
	.align		4
.L_734:
        /*004c*/ 	.byte	0x04, 0x36
        /*004e*/ 	.short	(.L_736 - .L_735)
.L_735:
        /*0050*/ 	.word	0x00000008
.L_736:


//--------------------- .nv.info._ZN5flash44flash_bwd_dq_dk_dv_loop_seqk_parallel_kernelI23Flash_bwd_kernel_traitsILi96ELi64ELi128ELi8ELi2ELi4ELi4ELb0ELb0EN7cutlass6half_tE19Flash_kernel_traitsILi96ELi64ELi128ELi8ES3_EELb0ELb0ELb1ELb0ELb0ELb1ELb1EEEvNS_16Flash_bwd_paramsE --------------------------
	.section	.nv.info._ZN5flash44flash_bwd_dq_dk_dv_loop_seqk_parallel_kernelI23Flash_bwd_kernel_traitsILi96ELi64ELi128ELi8ELi2ELi4ELi4ELb0ELb0EN7cutlass6half_tE19Flash_kernel_traitsILi96ELi64ELi128ELi8ES3_EELb0ELb0ELb1ELb0ELb0ELb1ELb1EEEvNS_16Flash_bwd_paramsE,"",@"SHT_CUDA_INFO"
	.sectionflags	@""
	.align	4


	//----- nvinfo : EIATTR_CUDA_API_VERSION
	.align		4
        /*0000*/ 	.byte	0x04, 0x37
        /*0002*/ 	.short	(.L_738 - .L_737)
.L_737:
        /*0004*/ 	.word	0x00000082


	//----- nvinfo : EIATTR_KPARAM_INFO
	.align		4
.L_738:
        /*0008*/ 	.byte	0x04, 0x17
        /*000a*/ 	.short	(.L_740 - .L_739)
.L_739:
        /*000c*/ 	.word	0x00000000
        /*0010*/ 	.short	0x0000
        /*0012*/ 	.short	0x0000
        /*0014*/ 	.byte	0x00, 0xf0, 0x01, 0x0a


	//----- nvinfo : EIATTR_SPARSE_MMA_MASK
	.align		4
.L_740:
        /*0018*/ 	.byte	0x03, 0x50
        /*001a*/ 	.short	0x0000


	//----- nvinfo : EIATTR_MAXREG_COUNT
	.align		4
        /*001c*/ 	.byte	0x03, 0x1b
        /*001e*/ 	.short	0x00ff


	//----- nvinfo : EIATTR_NUM_BARRIERS
	.align		4
        /*0020*/ 	.byte	0x02, 0x4c
        /*0022*/ 	.byte	0x01
	.zero		1


	//----- nvinfo : EIATTR_ANNOTATIONS
	.align		4
        /*0024*/ 	.byte	0x04, 0x55
        /*0026*/ 	.short	(.L_742 - .L_741)


	//   ....[0]....
.L_741:
        /*0028*/ 	.word	0x00000001
        /*002c*/ 	.byte	0xa0, 0x00, 0x00, 0x00, 0x01, 0x00, 0x00, 0x00, 0x20, 0x8e, 0x00, 0x00


	//----- nvinfo : EIATTR_MERCURY_ISA_VERSION
	.align		4
.L_742:
        /*0038*/ 	.byte	0x03, 0x5f
        /*003a*/ 	.short	0x0101


	//----- nvinfo : EIATTR_EXIT_INSTR_OFFSETS
	.align		4
        /*003c*/ 	.byte	0x04, 0x1c
        /*003e*/ 	.short	(.L_744 - .L_743)


	//   ....[0]....
.L_743:
        /*0040*/ 	.word	0x000000c0


	//   ....[1]....
        /*0044*/ 	.word	0x00008ea0


	//----- nvinfo : EIATTR_CRS_STACK_SIZE
	.align		4
.L_744:
        /*0048*/ 	.byte	0x04, 0x1e
        /*004a*/ 	.short	(.L_746 - .L_745)
.L_745:
        /*004c*/ 	.word	0x00000000


	//----- nvinfo : EIATTR_CBANK_PARAM_SIZE
	.align		4
.L_746:
        /*0050*/ 	.byte	0x03, 0x19
        /*0052*/ 	.short	0x0280


	//----- nvinfo : EIATTR_PARAM_CBANK
	.align		4
        /*0054*/ 	.byte	0x04, 0x0a
        /*0056*/ 	.short	(.L_748 - .L_747)
	.align		4
.L_747:
        /*0058*/ 	.word	index@(.nv.constant0._ZN5flash44flash_bwd_dq_dk_dv_loop_seqk_parallel_kernelI23Flash_bwd_kernel_traitsILi96ELi64ELi128ELi8ELi2ELi4ELi4ELb0ELb0EN7cutlass6half_tE19Flash_kernel_traitsILi96ELi64ELi128ELi8ES3_EELb0ELb0ELb1ELb0ELb0ELb1ELb1EEEvNS_16Flash_bwd_paramsE)
        /*005c*/ 	.short	0x0210
        /*005e*/ 	.short	0x0280


	//----- nvinfo : EIATTR_SW_WAR
	.align		4
.L_748:
        /*0060*/ 	.byte	0x04, 0x36
        /*0062*/ 	.short	(.L_750 - .L_749)
.L_749:
        /*0064*/ 	.word	0x00000008
.L_750:


//--------------------- .nv.info._ZN5flash44flash_bwd_dq_dk_dv_loop_seqk_parallel_kernelI23Flash_bwd_kernel_traitsILi96ELi64ELi128ELi8ELi2ELi4ELi4ELb0ELb0EN7cutlass6half_tE19Flash_kernel_traitsILi96ELi64ELi128ELi8ES3_EELb1ELb0ELb1ELb1ELb0ELb0ELb0EEEvNS_16Flash_bwd_paramsE --------------------------
	.section	.nv.info._ZN5flash44flash_bwd_dq_dk_dv_loop_seqk_parallel_kernelI23Flash_bwd_kernel_traitsILi96ELi64ELi128ELi8ELi2ELi4ELi4ELb0ELb0EN7cutlass6half_tE19Flash_kernel_traitsILi96ELi64ELi128ELi8ES3_EELb1ELb0ELb1ELb1ELb0ELb0ELb0EEEvNS_16Flash_bwd_paramsE,"",@"SHT_CUDA_INFO"
	.sectionflags	@""
	.align	4


	//----- nvinfo : EIATTR_CUDA_API_VERSION
	.align		4
        /*0000*/ 	.byte	0x04, 0x37
        /*0002*/ 	.short	(.L_752 - .L_751)
.L_751:
        /*0004*/ 	.word	0x00000082


	//----- nvinfo : EIATTR_KPARAM_INFO
	.align		4
.L_752:
        /*0008*/ 	.byte	0x04, 0x17
        /*000a*/ 	.short	(.L_754 - .L_753)
.L_753:
        /*000c*/ 	.word	0x00000000
        /*0010*/ 	.short	0x0000
        /*0012*/ 	.short	0x0000
        /*0014*/ 	.byte	0x00, 0xf0, 0x01, 0x0a


	//----- nvinfo : EIATTR_SPARSE_MMA_MASK
	.align		4
.L_754:
        /*0018*/ 	.byte	0x03, 0x50
        /*001a*/ 	.short	0x0000


	//----- nvinfo : EIATTR_MAXREG_COUNT
	.align		4
        /*001c*/ 	.byte	0x03, 0x1b
        /*001e*/ 	.short	0x00ff


	//----- nvinfo : EIATTR_NUM_BARRIERS
	.align		4
        /*0020*/ 	.byte	0x02, 0x4c
        /*0022*/ 	.byte	0x01
	.zero		1


	//----- nvinfo : EIATTR_MERCURY_ISA_VERSION
	.align		4
        /*0024*/ 	.byte	0x03, 0x5f
        /*0026*/ 	.short	0x0101


	//----- nvinfo : EIATTR_EXIT_INSTR_OFFSETS
	.align		4
        /*0028*/ 	.byte	0x04, 0x1c
        /*002a*/ 	.short	(.L_756 - .L_755)


	//   ....[0]....
.L_755:
        /*002c*/ 	.word	0x000000a0


	//   ....[1]....
        /*0030*/ 	.word	0x0000ae80


	//----- nvinfo : EIATTR_CRS_STACK_SIZE
	.align		4
.L_756:
        /*0034*/ 	.byte	0x04, 0x1e
        /*0036*/ 	.short	(.L_758 - .L_757)
.L_757:
        /*0038*/ 	.word	0x00000000


	//----- nvinfo : EIATTR_CBANK_PARAM_SIZE
	.align		4
.L_758:
        /*003c*/ 	.byte	0x03, 0x19
        /*003e*/ 	.short	0x0280


	//----- nvinfo : EIATTR_PARAM_CBANK
	.align		4
        /*0040*/ 	.byte	0x04, 0x0a
        /*0042*/ 	.short	(.L_760 - .L_759)
	.align		4
.L_759:
        /*0044*/ 	.word	index@(.nv.constant0._ZN5flash44flash_bwd_dq_dk_dv_loop_seqk_parallel_kernelI23Flash_bwd_kernel_traitsILi96ELi64ELi128ELi8ELi2ELi4ELi4ELb0ELb0EN7cutlass6half_tE19Flash_kernel_traitsILi96ELi64ELi128ELi8ES3_EELb1ELb0ELb1ELb1ELb0ELb0ELb0EEEvNS_16Flash_bwd_paramsE)
        /*0048*/ 	.short	0x0210
        /*004a*/ 	.short	0x0280


	//----- nvinfo : EIATTR_SW_WAR
	.align		4
.L_760:
        /*004c*/ 	.byte	0x04, 0x36
        /*004e*/ 	.short	(.L_762 - .L_761)
.L_761:
        /*0050*/ 	.word	0x00000008
.L_762:


//--------------------- .nv.info._ZN5flash44flash_bwd_dq_dk_dv_loop_seqk_parallel_kernelI23Flash_bwd_kernel_traitsILi96ELi64ELi128ELi8ELi2ELi4ELi4ELb0ELb0EN7cutlass6half_tE19Flash_kernel_traitsILi96ELi64ELi128ELi8ES3_EELb0ELb0ELb1ELb1ELb0ELb0ELb1EEEvNS_16Flash_bwd_paramsE --------------------------
	.section	.nv.info._ZN5flash44flash_bwd_dq_dk_dv_loop_seqk_parallel_kernelI23Flash_bwd_kernel_traitsILi96ELi64ELi128ELi8ELi2ELi4ELi4ELb0ELb0EN7cutlass6half_tE19Flash_kernel_traitsILi96ELi64ELi128ELi8ES3_EELb0ELb0ELb1ELb1ELb0ELb0ELb1EEEvNS_16Flash_bwd_paramsE,"",@"SHT_CUDA_INFO"
	.sectionflags	@""
	.align	4


	//----- nvinfo : EIATTR_CUDA_API_VERSION
	.align		4
        /*0000*/ 	.byte	0x04, 0x37
        /*0002*/ 	.short	(.L_764 - .L_763)
.L_763:
        /*0004*/ 	.word	0x00000082


	//----- nvinfo : EIATTR_KPARAM_INFO
	.align		4
.L_764:
        /*0008*/ 	.byte	0x04, 0x17
        /*000a*/ 	.short	(.L_766 - .L_765)
.L_765:
        /*000c*/ 	.word	0x00000000
        /*0010*/ 	.short	0x0000
        /*0012*/ 	.short	0x0000
        /*0014*/ 	.byte	0x00, 0xf0, 0x01, 0x0a


	//----- nvinfo : EIATTR_SPARSE_MMA_MASK
	.align		4
.L_766:
        /*0018*/ 	.byte	0x03, 0x50
        /*001a*/ 	.short	0x0000


	//----- nvinfo : EIATTR_MAXREG_COUNT
	.align		4
        /*001c*/ 	.byte	0x03, 0x1b
        /*001e*/ 	.short	0x00ff


	//----- nvinfo : EIATTR_NUM_BARRIERS
	.align		4
        /*0020*/ 	.byte	0x02, 0x4c
        /*0022*/ 	.byte	0x01
	.zero		1


	//----- nvinfo : EIATTR_ANNOTATIONS
	.align		4
        /*0024*/ 	.byte	0x04, 0x55
        /*0026*/ 	.short	(.L_768 - .L_767)


	//   ....[0]....
.L_767:
        /*0028*/ 	.word	0x00000001
        /*002c*/ 	.byte	0xa0, 0x00, 0x00, 0x00, 0x01, 0x00, 0x00, 0x00, 0x60, 0xa4, 0x00, 0x00


	//----- nvinfo : EIATTR_MERCURY_ISA_VERSION
	.align		4
.L_768:
        /*0038*/ 	.byte	0x03, 0x5f
        /*003a*/ 	.short	0x0101


	//----- nvinfo : EIATTR_EXIT_INSTR_OFFSETS
	.align		4
        /*003c*/ 	.byte	0x04, 0x1c
        /*003e*/ 	.short	(.L_770 - .L_769)


	//   ....[0]....
.L_769:
        /*0040*/ 	.word	0x000000c0


	//   ....[1]....
        /*0044*/ 	.word	0x0000a4e0


	//----- nvinfo : EIATTR_CRS_STACK_SIZE
	.align		4
.L_770:
        /*0048*/ 	.byte	0x04, 0x1e
        /*004a*/ 	.short	(.L_772 - .L_771)
.L_771:
        /*004c*/ 	.word	0x00000000


	//----- nvinfo : EIATTR_CBANK_PARAM_SIZE
	.align		4
.L_772:
        /*0050*/ 	.byte	0x03, 0x19
        /*0052*/ 	.short	0x0280


	//----- nvinfo : EIATTR_PARAM_CBANK
	.align		4
        /*0054*/ 	.byte	0x04, 0x0a
        /*0056*/ 	.short	(.L_774 - .L_773)
	.align		4
.L_773:
        /*0058*/ 	.word	index@(.nv.constant0._ZN5flash44flash_bwd_dq_dk_dv_loop_seqk_parallel_kernelI23Flash_bwd_kernel_traitsILi96ELi64ELi128ELi8ELi2ELi4ELi4ELb0ELb0EN7cutlass6half_tE19Flash_kernel_traitsILi96ELi64ELi128ELi8ES3_EELb0ELb0ELb1ELb1ELb0ELb0ELb1EEEvNS_16Flash_bwd_paramsE)
        /*005c*/ 	.short	0x0210
        /*005e*/ 	.short	0x0280


	//----- nvinfo : EIATTR_SW_WAR
	.align		4
.L_774:
        /*0060*/ 	.byte	0x04, 0x36
        /*0062*/ 	.short	(.L_776 - .L_775)
.L_775:
        /*0064*/ 	.word	0x00000008
.L_776:


//--------------------- .nv.info._ZN5flash25flash_bwd_dot_do_o_kernelILb0E23Flash_bwd_kernel_traitsILi96ELi64ELi128ELi8ELi2ELi4ELi4ELb0ELb0EN7cutlass6half_tE19Flash_kernel_traitsILi96ELi64ELi128ELi8ES3_EEEEvNS_16Flash_bwd_paramsE --------------------------
	.section	.nv.info._ZN5flash25flash_bwd_dot_do_o_kernelILb0E23Flash_bwd_kernel_traitsILi96ELi64ELi128ELi8ELi2ELi4ELi4ELb0ELb0EN7cutlass6half_tE19Flash_kernel_traitsILi96ELi64ELi128ELi8ES3_EEEEvNS_16Flash_bwd_paramsE,"",@"SHT_CUDA_INFO"
	.sectionflags	@""
	.align	4


	//----- nvinfo : EIATTR_CUDA_API_VERSION
	.align		4
        /*0000*/ 	.byte	0x04, 0x37
        /*0002*/ 	.short	(.L_778 - .L_777)
.L_777:
        /*0004*/ 	.word	0x00000082


	//----- nvinfo : EIATTR_KPARAM_INFO
	.align		4
.L_778:
        /*0008*/ 	.byte	0x04, 0x17
        /*000a*/ 	.short	(.L_780 - .L_779)
.L_779:
        /*000c*/ 	.word	0x00000000
        /*0010*/ 	.short	0x0000
        /*0012*/ 	.short	0x0000
        /*0014*/ 	.byte	0x00, 0xf0, 0x01, 0x0a


	//----- nvinfo : EIATTR_SPARSE_MMA_MASK
	.align		4
.L_780:
        /*0018*/ 	.byte	0x03, 0x50
        /*001a*/ 	.short	0x0000


	//----- nvinfo : EIATTR_MAXREG_COUNT
	.align		4
        /*001c*/ 	.byte	0x03, 0x1b
        /*001e*/ 	.short	0x00ff


	//----- nvinfo : EIATTR_MERCURY_ISA_VERSION
	.align		4
        /*0020*/ 	.byte	0x03, 0x5f
        /*0022*/ 	.short	0x0101


	//----- nvinfo : EIATTR_COOP_GROUP_MASK_REGIDS
	.align		4
        /*0024*/ 	.byte	0x04, 0x29
        /*0026*/ 	.short	(.L_782 - .L_781)


	//   ....[0]....
.L_781:
        /*0028*/ 	.word	0xffffffff


	//   ....[1]....
        /*002c*/ 	.word	0xffffffff


	//----- nvinfo : EIATTR_COOP_GROUP_INSTR_OFFSETS
	.align		4
.L_782:
        /*0030*/ 	.byte	0x04, 0x28
        /*0032*/ 	.short	(.L_784 - .L_783)


	//   ....[0]....
.L_783:
        /*0034*/ 	.word	0x00000e40


	//   ....[1]....
        /*0038*/ 	.word	0x00000e60


	//----- nvinfo : EIATTR_EXIT_INSTR_OFFSETS
	.align		4
.L_784:
        /*003c*/ 	.byte	0x04, 0x1c
        /*003e*/ 	.short	(.L_786 - .L_785)


	//   ....[0]....
.L_785:
        /*0040*/ 	.word	0x00000100


	//   ....[1]....
        /*0044*/ 	.word	0x00000e90


	//   ....[2]....
        /*0048*/ 	.word	0x00000f00


	//----- nvinfo : EIATTR_CRS_STACK_SIZE
	.align		4
.L_786:
        /*004c*/ 	.byte	0x04, 0x1e
        /*004e*/ 	.short	(.L_788 - .L_787)
.L_787:
        /*0050*/ 	.word	0x00000000


	//----- nvinfo : EIATTR_CBANK_PARAM_SIZE
	.align		4
.L_788:
        /*0054*/ 	.byte	0x03, 0x19
        /*0056*/ 	.short	0x0280


	//----- nvinfo : EIATTR_PARAM_CBANK
	.align		4
        /*0058*/ 	.byte	0x04, 0x0a
        /*005a*/ 	.short	(.L_790 - .L_789)
	.align		4
.L_789:
        /*005c*/ 	.word	index@(.nv.constant0._ZN5flash25flash_bwd_dot_do_o_kernelILb0E23Flash_bwd_kernel_traitsILi96ELi64ELi128ELi8ELi2ELi4ELi4ELb0ELb0EN7cutlass6half_tE19Flash_kernel_traitsILi96ELi64ELi128ELi8ES3_EEEEvNS_16Flash_bwd_paramsE)
        /*0060*/ 	.short	0x0210
        /*0062*/ 	.short	0x0280


	//----- nvinfo : EIATTR_SW_WAR
	.align		4
.L_790:
        /*0064*/ 	.byte	0x04, 0x36
        /*0066*/ 	.short	(.L_792 - .L_791)
.L_791:
        /*0068*/ 	.word	0x00000008
.L_792:


//--------------------- .nv.info._ZN5flash25flash_bwd_dot_do_o_kernelILb1E23Flash_bwd_kernel_traitsILi96ELi64ELi128ELi8ELi2ELi4ELi4ELb0ELb0EN7cutlass6half_tE19Flash_kernel_traitsILi96ELi64ELi128ELi8ES3_EEEEvNS_16Flash_bwd_paramsE --------------------------
	.section	.nv.info._ZN5flash25flash_bwd_dot_do_o_kernelILb1E23Flash_bwd_kernel_traitsILi96ELi64ELi128ELi8ELi2ELi4ELi4ELb0ELb0EN7cutlass6half_tE19Flash_kernel_traitsILi96ELi64ELi128ELi8ES3_EEEEvNS_16Flash_bwd_paramsE,"",@"SHT_CUDA_INFO"
	.sectionflags	@""
	.align	4


	//----- nvinfo : EIATTR_CUDA_API_VERSION
	.align		4
        /*0000*/ 	.byte	0x04, 0x37
        /*0002*/ 	.short	(.L_794 - .L_793)
.L_793:
        /*0004*/ 	.word	0x00000082


	//----- nvinfo : EIATTR_KPARAM_INFO
	.align		4
.L_794:
        /*0008*/ 	.byte	0x04, 0x17
        /*000a*/ 	.short	(.L_796 - .L_795)
.L_795:
        /*000c*/ 	.word	0x00000000
        /*0010*/ 	.short	0x0000
        /*0012*/ 	.short	0x0000
        /*0014*/ 	.byte	0x00, 0xf0, 0x01, 0x0a


	//----- nvinfo : EIATTR_SPARSE_MMA_MASK
	.align		4
.L_796:
        /*0018*/ 	.byte	0x03, 0x50
        /*001a*/ 	.short	0x0000


	//----- nvinfo : EIATTR_MAXREG_COUNT
	.align		4
        /*001c*/ 	.byte	0x03, 0x1b
        /*001e*/ 	.short	0x00ff


	//----- nvinfo : EIATTR_MERCURY_ISA_VERSION
	.align		4
        /*0020*/ 	.byte	0x03, 0x5f
        /*0022*/ 	.short	0x0101


	//----- nvinfo : EIATTR_COOP_GROUP_MASK_REGIDS
	.align		4
        /*0024*/ 	.byte	0x04, 0x29
        /*0026*/ 	.short	(.L_798 - .L_797)


	//   ....[0]....
.L_797:
        /*0028*/ 	.word	0xffffffff


	//   ....[1]....
        /*002c*/ 	.word	0xffffffff


	//----- nvinfo : EIATTR_COOP_GROUP_INSTR_OFFSETS
	.align		4
.L_798:
        /*0030*/ 	.byte	0x04, 0x28
        /*0032*/ 	.short	(.L_800 - .L_799)


	//   ....[0]....
.L_799:
        /*0034*/ 	.word	0x00001110


	//   ....[1]....
        /*0038*/ 	.word	0x00001150


	//----- nvinfo : EIATTR_EXIT_INSTR_OFFSETS
	.align		4
.L_800:
        /*003c*/ 	.byte	0x04, 0x1c
        /*003e*/ 	.short	(.L_802 - .L_801)


	//   ....[0]....
.L_801:
        /*0040*/ 	.word	0x00000100


	//   ....[1]....
        /*0044*/ 	.word	0x00001200


	//----- nvinfo : EIATTR_CRS_STACK_SIZE
	.align		4
.L_802:
        /*0048*/ 	.byte	0x04, 0x1e
        /*004a*/ 	.short	(.L_804 - .L_803)
.L_803:
        /*004c*/ 	.word	0x00000000


	//----- nvinfo : EIATTR_CBANK_PARAM_SIZE
	.align		4
.L_804:
        /*0050*/ 	.byte	0x03, 0x19
        /*0052*/ 	.short	0x0280


	//----- nvinfo : EIATTR_PARAM_CBANK
	.align		4
        /*0054*/ 	.byte	0x04, 0x0a
        /*0056*/ 	.short	(.L_806 - .L_805)
	.align		4
.L_805:
        /*0058*/ 	.word	index@(.nv.constant0._ZN5flash25flash_bwd_dot_do_o_kernelILb1E23Flash_bwd_kernel_traitsILi96ELi64ELi128ELi8ELi2ELi4ELi4ELb0ELb0EN7cutlass6half_tE19Flash_kernel_traitsILi96ELi64ELi128ELi8ES3_EEEEvNS_16Flash_bwd_paramsE)
        /*005c*/ 	.short	0x0210
        /*005e*/ 	.short	0x0280


	//----- nvinfo : EIATTR_SW_WAR
	.align		4
.L_806:
        /*0060*/ 	.byte	0x04, 0x36
        /*0062*/ 	.short	(.L_808 - .L_807)
.L_807:
        /*0064*/ 	.word	0x00000008
.L_808:


//--------------------- .nv.callgraph             --------------------------
	.section	.nv.callgraph,"",@"SHT_CUDA_CALLGRAPH"
	.align	4
	.sectionentsize	8
	.align		4
        /*0000*/ 	.word	0x00000000
	.align		4
        /*0004*/ 	.word	0xffffffff
	.align		4
        /*0008*/ 	.word	0x00000000
	.align		4
        /*000c*/ 	.word	0xfffffffe
	.align		4
        /*0010*/ 	.word	0x00000000
	.align		4
        /*0014*/ 	.word	0xfffffffd
	.align		4
        /*0018*/ 	.word	0x00000000
	.align		4
        /*001c*/ 	.word	0xfffffffc


//--------------------- .nv.constant4             --------------------------
	.section	.nv.constant4,"a",@progbits
	.align	8
	.align		8
.nv.constant4:
        /*0000*/ 	.dword	_ZN65_INTERNAL_d347571c_29_flash_bwd_hdim96_fp16_sm80_cu_ea41c527_36584cuda3std3__45__cpo5beginE
	.align		8
        /*0008*/ 	.dword	_ZN65_INTERNAL_d347571c_29_flash_bwd_hdim96_fp16_sm80_cu_ea41c527_36584cuda3std3__45__cpo3endE
	.align		8
        /*0010*/ 	.dword	_ZN65_INTERNAL_d347571c_29_flash_bwd_hdim96_fp16_sm80_cu_ea41c527_36584cuda3std3__45__cpo6cbeginE
	.align		8
        /*0018*/ 	.dword	_ZN65_INTERNAL_d347571c_29_flash_bwd_hdim96_fp16_sm80_cu_ea41c527_36584cuda3std3__45__cpo4cendE
	.align		8
        /*0020*/ 	.dword	_ZN65_INTERNAL_d347571c_29_flash_bwd_hdim96_fp16_sm80_cu_ea41c527_36584cuda3std3__467_GLOBAL__N__d347571c_29_flash_bwd_hdim96_fp16_sm80_cu_ea41c527_36586ignoreE
	.align		8
        /*0028*/ 	.dword	_ZN65_INTERNAL_d347571c_29_flash_bwd_hdim96_fp16_sm80_cu_ea41c527_36584cuda3std3__419piecewise_constructE
	.align		8
        /*0030*/ 	.dword	_ZN65_INTERNAL_d347571c_29_flash_bwd_hdim96_fp16_sm80_cu_ea41c527_36584cuda3std3__48in_placeE
	.align		8
        /*0038*/ 	.dword	_ZN65_INTERNAL_d347571c_29_flash_bwd_hdim96_fp16_sm80_cu_ea41c527_36584cuda3std6ranges3__45__cpo4swapE
	.align		8
        /*0040*/ 	.dword	_ZN65_INTERNAL_d347571c_29_flash_bwd_hdim96_fp16_sm80_cu_ea41c527_36584cuda3std6ranges3__45__cpo9iter_moveE
	.align		8
        /*0048*/ 	.dword	_ZN65_INTERNAL_d347571c_29_flash_bwd_hdim96_fp16_sm80_cu_ea41c527_36584cute7productE
	.align		8
        /*0050*/ 	.dword	_ZN65_INTERNAL_d347571c_29_flash_bwd_hdim96_fp16_sm80_cu_ea41c527_36584cute1_E


//--------------------- .text._ZN5flash44flash_bwd_dq_dk_dv_loop_seqk_parallel_kernelI23Flash_bwd_kernel_traitsILi96ELi64ELi128ELi8ELi2ELi4ELi4ELb1ELb0EN7cutlass6half_tE19Flash_kernel_traitsILi96ELi64ELi128ELi8ES3_EELb0ELb0ELb0ELb0ELb0ELb1ELb0EEEvNS_16Flash_bwd_paramsE --------------------------
	.section	.text._ZN5flash44flash_bwd_dq_dk_dv_loop_seqk_parallel_kernelI23Flash_bwd_kernel_traitsILi96ELi64ELi128ELi8ELi2ELi4ELi4ELb1ELb0EN7cutlass6half_tE19Flash_kernel_traitsILi96ELi64ELi128ELi8ES3_EELb0ELb0ELb0ELb0ELb0ELb1ELb0EEEvNS_16Flash_bwd_paramsE,"ax",@progbits
	.align	128
        .global         _ZN5flash44flash_bwd_dq_dk_dv_loop_seqk_parallel_kernelI23Flash_bwd_kernel_traitsILi96ELi64ELi128ELi8ELi2ELi4ELi4ELb1ELb0EN7cutlass6half_tE19Flash_kernel_traitsILi96ELi64ELi128ELi8ES3_EELb0ELb0ELb0ELb0ELb0ELb1ELb0EEEvNS_16Flash_bwd_paramsE
        .type           _ZN5flash44flash_bwd_dq_dk_dv_loop_seqk_parallel_kernelI23Flash_bwd_kernel_traitsILi96ELi64ELi128ELi8ELi2ELi4ELi4ELb1ELb0EN7cutlass6half_tE19Flash_kernel_traitsILi96ELi64ELi128ELi8ES3_EELb0ELb0ELb0ELb0ELb0ELb1ELb0EEEvNS_16Flash_bwd_paramsE,@function
        .size           _ZN5flash44flash_bwd_dq_dk_dv_loop_seqk_parallel_kernelI23Flash_bwd_kernel_traitsILi96ELi64ELi128ELi8ELi2ELi4ELi4ELb1ELb0EN7cutlass6half_tE19Flash_kernel_traitsILi96ELi64ELi128ELi8ES3_EELb0ELb0ELb0ELb0ELb0ELb1ELb0EEEvNS_16Flash_bwd_paramsE,(.L_x_1278 - _ZN5flash44flash_bwd_dq_dk_dv_loop_seqk_parallel_kernelI23Flash_bwd_kernel_traitsILi96ELi64ELi128ELi8ELi2ELi4ELi4ELb1ELb0EN7cutlass6half_tE19Flash_kernel_traitsILi96ELi64ELi128ELi8ES3_EELb0ELb0ELb0ELb0ELb0ELb1ELb0EEEvNS_16Flash_bwd_paramsE)
        .other          _ZN5flash44flash_bwd_dq_dk_dv_loop_seqk_parallel_kernelI23Flash_bwd_kernel_traitsILi96ELi64ELi128ELi8ELi2ELi4ELi4ELb1ELb0EN7cutlass6half_tE19Flash_kernel_traitsILi96ELi64ELi128ELi8ES3_EELb0ELb0ELb0ELb0ELb0ELb1ELb0EEEvNS_16Flash_bwd_paramsE,@"STO_CUDA_ENTRY STV_DEFAULT"
_ZN5flash44flash_bwd_dq_dk_dv_loop_seqk_parallel_kernelI23Flash_bwd_kernel_traitsILi96ELi64ELi128ELi8ELi2ELi4ELi4ELb1ELb0EN7cutlass6half_tE19Flash_kernel_traitsILi96ELi64ELi128ELi8ES3_EELb0ELb0ELb0ELb0ELb0ELb1ELb0EEEvNS_16Flash_bwd_paramsE:
.text._ZN5flash44flash_bwd_dq_dk_dv_loop_seqk_parallel_kernelI23Flash_bwd_kernel_traitsILi96ELi64ELi128ELi8ELi2ELi4ELi4ELb1ELb0EN7cutlass6half_tE19Flash_kernel_traitsILi96ELi64ELi128ELi8ES3_EELb0ELb0ELb0ELb0ELb0ELb1ELb0EEEvNS_16Flash_bwd_paramsE:
[----:B------:R-:W1:Y:S08]  /*0000*/  LDC R1, c[0x0][0x28] ;  /* 0x00000a00ff017b82 */ /* 0x000e700000000800 */
[----:B------:R-:W2:Y:S01]  /*0010*/  S2UR UR35, SR_CTAID.X ;  /* 0x00000000002379c3 */ /* 0x000ea20000002500 */
[----:B------:R-:W-:Y:S01]  /*0020*/  ULDC UR4, c[0x0][0x2c8] ;  /* 0x0000b20000047ab9 */ /* 0x000fe20000000800 */
[----:B-1----:R-:W-:Y:S01]  /*0030*/  VIADD R1, R1, 0xffffffd0 ;  /* 0xffffffd001017836 */ /* 0x002fe20000000000 */
[----:B------:R-:W-:-:S04]  /*0040*/  UIADD3 UR5, UR4, 0x7f, URZ ;  /* 0x0000007f04057890 */ /* 0x000fc8000fffe03f */
[----:B------:R-:W-:-:S04]  /*0050*/  USHF.R.S32.HI UR4, URZ, 0x1f, UR5 ;  /* 0x0000001f3f047899 */ /* 0x000fc80008011405 */
[----:B------:R-:W-:-:S04]  /*0060*/  ULEA.HI UR4, UR4, UR5, URZ, 0x7 ;  /* 0x0000000504047291 */ /* 0x000fc8000f8f383f */
[----:B------:R-:W-:-:S06]  /*0070*/  USHF.R.S32.HI UR6, URZ, 0x7, UR4 ;  /* 0x000000073f067899 */ /* 0x000fcc0008011404 */
[----:B------:R-:W-:Y:S01]  /*0080*/  MOV R0, UR6 ;  /* 0x0000000600007c02 */ /* 0x000fe20008000f00 */
[----:B--2---:R-:W-:-:S04]  /*0090*/  UISETP.GE.AND UP0, UPT, UR35, UR6, UPT ;  /* 0x000000062300728c */ /* 0x004fc8000bf06270 */
[----:B------:R1:W-:Y:S02]  /*00a0*/  STL [R1+0x2c], R0 ;  /* 0x00002c0001007387 */ /* 0x0003e40000100800 */
[----:B------:R-:W-:-:S13]  /*00b0*/  PLOP3.LUT P0, PT, PT, PT, UP0, 0x80, 0x0 ;  /* 0x000000000000781c */ /* 0x000fda0003f0f008 */
[----:B------:R-:W-:Y:S05]  /*00c0*/  @P0 EXIT ;  /* 0x000000000000094d */ /* 0x000fea0003800000 */
[----:B------:R-:W2:Y:S01]  /*00d0*/  S2R R21, SR_TID.X ;  /* 0x0000000000157919 */ /* 0x000ea20000002100 */
[----:B------:R-:W3:Y:S01]  /*00e0*/  S2UR UR45, SR_CTAID.Y ;  /* 0x00000000002d79c3 */ /* 0x000ee20000002600 */
[----:B------:R-:W-:Y:S01]  /*00f0*/  UMOV UR5, 0x400 ;  /* 0x0000040000057882 */ /* 0x000fe20000000000 */
[----:B------:R-:W-:Y:S01]  /*0100*/  IMAD.MOV.U32 R228, RZ, RZ, 0x20 ;  /* 0x00000020ffe47424 */ /* 0x000fe200078e00ff */
[----:B------:R-:W-:Y:S01]  /*0110*/  UMOV UR61, 0xffffd000 ;  /* 0xffffd000003d7882 */ /* 0x000fe20000000000 */
[----:B------:R-:W-:Y:S02]  /*0120*/  IMAD.MOV.U32 R231, RZ, RZ, -0x10 ;  /* 0xfffffff0ffe77424 */ /* 0x000fe400078e00ff */
[----:B------:R-:W-:Y:S02]  /*0130*/  IMAD.MOV.U32 R226, RZ, RZ, -0x40 ;  /* 0xffffffc0ffe27424 */ /* 0x000fe400078e00ff */
[----:B------:R-:W4:Y:S08]  /*0140*/  S2UR UR4, SR_CgaCtaId ;  /* 0x00000000000479c3 */ /* 0x000f300000008800 */
[----:B------:R-:W5:Y:S01]  /*0150*/  S2UR UR58, SR_CTAID.Z ;  /* 0x00000000003a79c3 */ /* 0x000f620000002700 */
[----:B---3--:R-:W-:Y:S01]  /*0160*/  USHF.L.U32 UR6, UR45, 0x7, URZ ;  /* 0x000000072d067899 */ /* 0x008fe2000800063f */
[----:B--2---:R-:W-:Y:S01]  /*0170*/  SHF.R.S32.HI R15, RZ, 0x1f, R21 ;  /* 0x0000001fff0f7819 */ /* 0x004fe20000011415 */
[----:B----4-:R-:W-:-:S03]  /*0180*/  ULEA UR4, UR4, UR5, 0x18 ;  /* 0x0000000504047291 */ /* 0x010fc6000f8ec03f */
[CC--:B------:R-:W-:Y:S02]  /*0190*/  LEA.HI R6, R15.reuse, R21.reuse, RZ, 0x5 ;  /* 0x000000150f067211 */ /* 0x0c0fe400078f28ff */
[CC--:B------:R-:W-:Y:S02]  /*01a0*/  LEA.HI R14, R15.reuse, R21.reuse, RZ, 0x4 ;  /* 0x000000150f0e7211 */ /* 0x0c0fe400078f20ff */
[----:B-1----:R-:W-:Y:S01]  /*01b0*/  LOP3.LUT R0, R6, 0xffffffe0, RZ, 0xc0, !PT ;  /* 0xffffffe006007812 */ /* 0x002fe200078ec0ff */
[----:B-----5:R-:W-:Y:S01]  /*01c0*/  USHF.R.S32.HI UR5, URZ, 0x1f, UR58 ;  /* 0x0000001f3f057899 */ /* 0x020fe2000801143a */
[----:B------:R-:W-:Y:S02]  /*01d0*/  SHF.R.S32.HI R4, RZ, 0x4, R14 ;  /* 0x00000004ff047819 */ /* 0x000fe4000001140e */
[----:B------:R-:W-:Y:S01]  /*01e0*/  LEA.HI R19, R15, R21, RZ, 0x3 ;  /* 0x000000150f137211 */ /* 0x000fe200078f18ff */
[----:B------:R-:W-:Y:S01]  /*01f0*/  IMAD.IADD R0, R21, 0x1, -R0 ;  /* 0x0000000115007824 */ /* 0x000fe200078e0a00 */
[----:B------:R-:W-:-:S02]  /*0200*/  LEA.HI R2, R14, R4, RZ, 0x1 ;  /* 0x000000040e027211 */ /* 0x000fc400078f08ff */
[----:B------:R-:W-:Y:S02]  /*0210*/  LEA.HI R13, R15, R21, RZ, 0x2 ;  /* 0x000000150f0d7211 */ /* 0x000fe400078f10ff */
[----:B------:R-:W-:Y:S02]  /*0220*/  LOP3.LUT R2, R2, 0xfffffffe, RZ, 0xc0, !PT ;  /* 0xfffffffe02027812 */ /* 0x000fe400078ec0ff */
[----:B------:R-:W-:Y:S02]  /*0230*/  SHF.R.S32.HI R3, RZ, 0x1f, R0 ;  /* 0x0000001fff037819 */ /* 0x000fe40000011400 */
[----:B------:R-:W-:Y:S01]  /*0240*/  SHF.R.S32.HI R5, RZ, 0x3, R19 ;  /* 0x00000003ff057819 */ /* 0x000fe20000011413 */
[----:B------:R-:W-:Y:S01]  /*0250*/  IMAD.IADD R17, R4, 0x1, -R2 ;  /* 0x0000000104117824 */ /* 0x000fe200078e0a02 */
[----:B------:R-:W-:Y:S02]  /*0260*/  LEA.HI R22, R3, R0, RZ, 0x2 ;  /* 0x0000000003167211 */ /* 0x000fe400078f10ff */
[--C-:B------:R-:W-:Y:S01]  /*0270*/  SHF.R.S32.HI R0, RZ, 0x5, R6.reuse ;  /* 0x00000005ff007819 */ /* 0x100fe20000011406 */
[----:B------:R-:W-:Y:S01]  /*0280*/  IMAD.SHL.U32 R5, R5, 0x40, RZ ;  /* 0x0000004005057824 */ /* 0x000fe200078e00ff */
[----:B------:R-:W-:-:S02]  /*0290*/  SHF.R.S32.HI R2, RZ, 0x1f, R6 ;  /* 0x0000001fff027819 */ /* 0x000fc40000011406 */
[----:B------:R-:W-:Y:S02]  /*02a0*/  LOP3.LUT R4, R19, 0xfffffff8, RZ, 0xc0, !PT ;  /* 0xfffffff813047812 */ /* 0x000fe400078ec0ff */
[----:B------:R-:W-:Y:S02]  /*02b0*/  LOP3.LUT R7, R13, 0xfffffffc, RZ, 0xc0, !PT ;  /* 0xfffffffc0d077812 */ /* 0x000fe400078ec0ff */
[----:B------:R-:W-:Y:S01]  /*02c0*/  SHF.R.S32.HI R252, RZ, 0x2, R13 ;  /* 0x00000002fffc7819 */ /* 0x000fe2000001140d */
[C---:B------:R-:W-:Y:S01]  /*02d0*/  IMAD.IADD R9, R21.reuse, 0x1, -R4 ;  /* 0x0000000115097824 */ /* 0x040fe200078e0a04 */
[-C--:B------:R-:W-:Y:S01]  /*02e0*/  LEA.HI R3, R6, R0.reuse, RZ, 0x1 ;  /* 0x0000000006037211 */ /* 0x080fe200078f08ff */
[----:B------:R-:W-:Y:S01]  /*02f0*/  IMAD.IADD R11, R21, 0x1, -R7 ;  /* 0x00000001150b7824 */ /* 0x000fe200078e0a07 */
[----:B------:R-:W-:Y:S02]  /*0300*/  LEA.HI R2, R2, R0, RZ, 0x2 ;  /* 0x0000000002027211 */ /* 0x000fe400078f10ff */
[----:B------:R-:W-:Y:S01]  /*0310*/  LEA.HI R6, R13, R252, RZ, 0x1 ;  /* 0x000000fc0d067211 */ /* 0x000fe200078f08ff */
[----:B------:R-:W-:Y:S01]  /*0320*/  IMAD.SHL.U32 R24, R11, 0x8, RZ ;  /* 0x000000080b187824 */ /* 0x000fe200078e00ff */
[----:B------:R-:W-:-:S02]  /*0330*/  LOP3.LUT R4, R3, 0xfffffffe, RZ, 0xc0, !PT ;  /* 0xfffffffe03047812 */ /* 0x000fc400078ec0ff */
[----:B------:R-:W-:Y:S02]  /*0340*/  LOP3.LUT R3, R2, 0xfffffffc, RZ, 0xc0, !PT ;  /* 0xfffffffc02037812 */ /* 0x000fe400078ec0ff */
[----:B------:R-:W-:Y:S01]  /*0350*/  LOP3.LUT R6, R6, 0x7fffffe, RZ, 0xc0, !PT ;  /* 0x07fffffe06067812 */ /* 0x000fe200078ec0ff */
[C---:B------:R-:W-:Y:S01]  /*0360*/  IMAD.IADD R20, R0.reuse, 0x1, -R4 ;  /* 0x0000000100147824 */ /* 0x040fe200078e0a04 */
[----:B------:R-:W-:Y:S01]  /*0370*/  LOP3.LUT R2, R5, 0xc0, RZ, 0xc0, !PT ;  /* 0x000000c005027812 */ /* 0x000fe200078ec0ff */
[----:B------:R-:W-:Y:S01]  /*0380*/  IMAD.IADD R12, R0, 0x1, -R3 ;  /* 0x00000001000c7824 */ /* 0x000fe200078e0a03 */
[----:B------:R-:W-:Y:S01]  /*0390*/  LEA.HI R10, R9, R9, RZ, 0x1 ;  /* 0x00000009090a7211 */ /* 0x000fe200078f08ff */
[----:B------:R-:W-:Y:S01]  /*03a0*/  IMAD.IADD R5, R252, 0x1, -R6 ;  /* 0x00000001fc057824 */ /* 0x000fe200078e0a06 */
[----:B------:R-:W-:Y:S01]  /*03b0*/  SHF.R.U32.HI R3, RZ, 0x3, R2 ;  /* 0x00000003ff037819 */ /* 0x000fe20000011602 */
[----:B------:R-:W-:Y:S01]  /*03c0*/  STL [R1+0x20], R24 ;  /* 0x0000201801007387 */ /* 0x000fe20000100800 */
[----:B------:R-:W-:Y:S01]  /*03d0*/  LOP3.LUT R2, R2, 0x18, R24, 0xf8, !PT ;  /* 0x0000001802027812 */ /* 0x000fe200078ef818 */
[----:B------:R-:W-:Y:S01]  /*03e0*/  IMAD R7, R0, 0x8, R5 ;  /* 0x0000000800077824 */ /* 0x000fe200078e0205 */
[----:B------:R-:W-:-:S02]  /*03f0*/  LEA.HI R8, R15, R21, RZ, 0x6 ;  /* 0x000000150f087211 */ /* 0x000fc400078f30ff */
[----:B------:R-:W-:Y:S02]  /*0400*/  LOP3.LUT R6, R2, R3, RZ, 0x3c, !PT ;  /* 0x0000000302067212 */ /* 0x000fe400078e3cff */
[----:B------:R-:W-:Y:S02]  /*0410*/  LOP3.LUT R0, R14, 0xfffffff0, RZ, 0xc0, !PT ;  /* 0xfffffff00e007812 */ /* 0x000fe400078ec0ff */
[----:B------:R-:W-:Y:S01]  /*0420*/  LOP3.LUT R2, R10, 0x3fffffe, RZ, 0xc0, !PT ;  /* 0x03fffffe0a027812 */ /* 0x000fe200078ec0ff */
[----:B------:R-:W-:Y:S01]  /*0430*/  IMAD.U32 R6, R7, 0x20, R6 ;  /* 0x0000002007067824 */ /* 0x000fe200078e0006 */
[----:B------:R-:W-:Y:S01]  /*0440*/  SHF.R.S32.HI R8, RZ, 0x6, R8 ;  /* 0x00000006ff087819 */ /* 0x000fe20000011408 */
[----:B------:R-:W-:Y:S01]  /*0450*/  IMAD.IADD R0, R21, 0x1, -R0 ;  /* 0x0000000115007824 */ /* 0x000fe200078e0a00 */
[----:B------:R-:W-:Y:S01]  /*0460*/  SHF.R.S32.HI R4, RZ, 0x1f, R13 ;  /* 0x0000001fff047819 */ /* 0x000fe2000001140d */
[----:B------:R-:W-:Y:S01]  /*0470*/  IMAD.IADD R5, R9, 0x1, -R2 ;  /* 0x0000000109057824 */ /* 0x000fe200078e0a02 */
[----:B------:R1:W-:Y:S01]  /*0480*/  STL [R1+0x8], R6 ;  /* 0x0000080601007387 */ /* 0x0003e20000100800 */
[----:B------:R-:W-:Y:S01]  /*0490*/  IMAD R3, R8, 0x4, R17 ;  /* 0x0000000408037824 */ /* 0x000fe200078e0211 */
[----:B------:R-:W-:-:S02]  /*04a0*/  LEA.HI R4, R4, R252, RZ, 0x3 ;  /* 0x000000fc04047211 */ /* 0x000fc400078f18ff */
[-C--:B------:R-:W-:Y:S01]  /*04b0*/  LEA.HI R2, R0, R0.reuse, RZ, 0x1 ;  /* 0x0000000000027211 */ /* 0x080fe200078f08ff */
[----:B------:R-:W-:Y:S01]  /*04c0*/  IMAD R222, R3, 0x8, R5 ;  /* 0x0000000803de7824 */ /* 0x000fe200078e0205 */
[----:B------:R-:W-:Y:S02]  /*04d0*/  SHF.R.S32.HI R7, RZ, 0x1f, R0 ;  /* 0x0000001fff077819 */ /* 0x000fe40000011400 */
[----:B------:R-:W-:Y:S02]  /*04e0*/  LOP3.LUT R3, R4, 0xfffffff8, RZ, 0xc0, !PT ;  /* 0xfffffff804037812 */ /* 0x000fe400078ec0ff */
[--C-:B------:R-:W-:Y:S02]  /*04f0*/  SHF.R.S32.HI R5, RZ, 0x1, R2.reuse ;  /* 0x00000001ff057819 */ /* 0x100fe40000011402 */
[----:B------:R-:W-:Y:S02]  /*0500*/  SHF.R.S32.HI R4, RZ, 0x1f, R2 ;  /* 0x0000001fff047819 */ /* 0x000fe40000011402 */
[----:B------:R-:W-:-:S02]  /*0510*/  LEA.HI R7, R7, R0, RZ, 0x3 ;  /* 0x0000000007077211 */ /* 0x000fc400078f18ff */
[----:B------:R-:W-:-:S04]  /*0520*/  LEA.HI R4, R4, R5, RZ, 0x2 ;  /* 0x0000000504047211 */ /* 0x000fc800078f10ff */
[----:B------:R-:W-:Y:S02]  /*0530*/  LOP3.LUT R4, R4, 0xfffffffc, RZ, 0xc0, !PT ;  /* 0xfffffffc04047812 */ /* 0x000fe400078ec0ff */
[----:B-1----:R-:W-:Y:S01]  /*0540*/  LOP3.LUT R6, R2, 0x7fffffe, RZ, 0xc0, !PT ;  /* 0x07fffffe02067812 */ /* 0x002fe200078ec0ff */
[----:B------:R-:W-:Y:S01]  /*0550*/  IMAD.IADD R2, R252, 0x1, -R3 ;  /* 0x00000001fc027824 */ /* 0x000fe200078e0a03 */
[----:B------:R-:W-:Y:S01]  /*0560*/  LOP3.LUT R3, R7, 0xfffffff8, RZ, 0xc0, !PT ;  /* 0xfffffff807037812 */ /* 0x000fe200078ec0ff */
[----:B------:R-:W-:Y:S02]  /*0570*/  IMAD.IADD R14, R5, 0x1, -R4 ;  /* 0x00000001050e7824 */ /* 0x000fe400078e0a04 */
[----:B------:R-:W-:Y:S01]  /*0580*/  IMAD.IADD R18, R0, 0x1, -R6 ;  /* 0x0000000100127824 */ /* 0x000fe200078e0a06 */
[----:B------:R-:W-:Y:S01]  /*0590*/  LOP3.LUT R6, R2, 0x1, RZ, 0xc0, !PT ;  /* 0x0000000102067812 */ /* 0x000fe200078ec0ff */
[----:B------:R-:W-:Y:S01]  /*05a0*/  IMAD.IADD R16, R0, 0x1, -R3 ;  /* 0x0000000100107824 */ /* 0x000fe200078e0a03 */
[----:B------:R-:W-:Y:S01]  /*05b0*/  LEA.HI R0, R15, R21, RZ, 0x7 ;  /* 0x000000150f007211 */ /* 0x000fe200078f38ff */
[----:B------:R-:W-:Y:S01]  /*05c0*/  IMAD.SHL.U32 R21, R21, 0x2, RZ ;  /* 0x0000000215157824 */ /* 0x000fe200078e00ff */
[----:B------:R-:W-:Y:S01]  /*05d0*/  ISETP.NE.U32.AND P5, PT, R6, 0x1, PT ;  /* 0x000000010600780c */ /* 0x000fe20003fa5070 */
[----:B------:R-:W-:Y:S01]  /*05e0*/  IMAD.SHL.U32 R6, R8, 0x20, RZ ;  /* 0x0000002008067824 */ /* 0x000fe200078e00ff */
[----:B------:R-:W-:Y:S01]  /*05f0*/  SHF.R.S32.HI R13, RZ, 0x7, R0 ;  /* 0x00000007ff0d7819 */ /* 0x000fe20000011400 */
[----:B------:R-:W-:Y:S01]  /*0600*/  IMAD.SHL.U32 R3, R9, 0x40, RZ ;  /* 0x0000004009037824 */ /* 0x000fe200078e00ff */
[----:B------:R-:W-:Y:S01]  /*0610*/  SHF.R.S32.HI R0, RZ, 0x1, R10 ;  /* 0x00000001ff007819 */ /* 0x000fe2000001140a */
[----:B------:R-:W-:Y:S01]  /*0620*/  IMAD.SHL.U32 R9, R11, 0x2, RZ ;  /* 0x000000020b097824 */ /* 0x000fe200078e00ff */
[----:B------:R-:W-:Y:S01]  /*0630*/  LOP3.LUT R4, R6, 0x6, R21, 0xf8, !PT ;  /* 0x0000000606047812 */ /* 0x000fe200078ef815 */
[----:B------:R-:W-:Y:S01]  /*0640*/  IMAD.SHL.U32 R5, R12, 0x10, RZ ;  /* 0x000000100c057824 */ /* 0x000fe200078e00ff */
[----:B------:R-:W-:-:S02]  /*0650*/  LEA.HI R11, R2, R2, RZ, 0x1 ;  /* 0x00000002020b7211 */ /* 0x000fc400078f08ff */
[----:B------:R-:W-:Y:S01]  /*0660*/  LOP3.LUT P6, RZ, R0, 0x2, RZ, 0xc0, !PT ;  /* 0x0000000200ff7812 */ /* 0x000fe200078cc0ff */
[----:B------:R1:W-:Y:S01]  /*0670*/  STL [R1+0x1c], R4 ;  /* 0x00001c0401007387 */ /* 0x0003e20000100800 */
[----:B------:R-:W-:Y:S02]  /*0680*/  LOP3.LUT R8, R3, 0x1c0, RZ, 0xc0, !PT ;  /* 0x000001c003087812 */ /* 0x000fe400078ec0ff */
[----:B------:R-:W-:Y:S02]  /*0690*/  LOP3.LUT P4, RZ, R2, 0x2, RZ, 0xc0, !PT ;  /* 0x0000000202ff7812 */ /* 0x000fe4000788c0ff */
[----:B------:R-:W-:Y:S02]  /*06a0*/  SHF.R.S32.HI R3, RZ, 0x3, R7 ;  /* 0x00000003ff037819 */ /* 0x000fe40000011407 */
[----:B------:R-:W-:Y:S02]  /*06b0*/  R2P PR, R16, 0x6 ;  /* 0x0000000610007804 */ /* 0x000fe40000000000 */
[----:B------:R-:W-:Y:S01]  /*06c0*/  SEL R231, R231, 0x10, !P5 ;  /* 0x00000010e7e77807 */ /* 0x000fe20006800000 */
[----:B------:R-:W-:Y:S01]  /*06d0*/  IMAD R18, R3, 0x8, R18 ;  /* 0x0000000803127824 */ /* 0x000fe200078e0212 */
[----:B------:R-:W-:Y:S01]  /*06e0*/  SEL R223, R228, 0xffffffe0, !P6 ;  /* 0xffffffe0e4df7807 */ /* 0x000fe20007000000 */
[----:B------:R-:W-:Y:S01]  /*06f0*/  IMAD R224, R12, 0x2, R3 ;  /* 0x000000020ce07824 */ /* 0x000fe200078e0203 */
[----:B------:R-:W-:Y:S01]  /*0700*/  SEL R225, R228, 0xffffffe0, !P1 ;  /* 0xffffffe0e4e17807 */ /* 0x000fe20004800000 */
[----:B------:R-:W-:Y:S01]  /*0710*/  IMAD R12, R12, 0x200, R9 ;  /* 0x000002000c0c7824 */ /* 0x000fe200078e0209 */
[----:B------:R-:W-:-:S02]  /*0720*/  SEL R226, R226, 0x40, P2 ;  /* 0x00000040e2e27807 */ /* 0x000fc40001000000 */
[----:B------:R-:W-:-:S04]  /*0730*/  LOP3.LUT P0, RZ, R14, 0x2, RZ, 0xc0, !PT ;  /* 0x000000020eff7812 */ /* 0x000fc8000780c0ff */
[----:B------:R-:W-:Y:S01]  /*0740*/  SEL R228, R228, 0xffffffe0, !P0 ;  /* 0xffffffe0e4e47807 */ /* 0x000fe20004000000 */
[----:B-1----:R-:W-:Y:S01]  /*0750*/  IMAD.SHL.U32 R4, R0, 0x40, RZ ;  /* 0x0000004000047824 */ /* 0x002fe200078e00ff */
[----:B------:R-:W-:-:S05]  /*0760*/  LOP3.LUT R0, R11, 0x3fffffe, RZ, 0xc0, !PT ;  /* 0x03fffffe0b007812 */ /* 0x000fca00078ec0ff */
[C---:B------:R-:W-:Y:S02]  /*0770*/  IMAD.IADD R15, R2.reuse, 0x1, -R0 ;  /* 0x00000001020f7824 */ /* 0x040fe400078e0a00 */
[----:B------:R-:W-:Y:S01]  /*0780*/  IMAD.SHL.U32 R0, R2, 0x40, RZ ;  /* 0x0000004002007824 */ /* 0x000fe200078e00ff */
[----:B------:R-:W-:Y:S01]  /*0790*/  LOP3.LUT R2, R4, 0xc0, RZ, 0xc0, !PT ;  /* 0x000000c004027812 */ /* 0x000fe200078ec0ff */
[----:B------:R-:W-:Y:S01]  /*07a0*/  IMAD R12, R15, 0x20, R12 ;  /* 0x000000200f0c7824 */ /* 0x000fe200078e020c */
[----:B------:R-:W-:Y:S02]  /*07b0*/  LOP3.LUT R4, R8, 0x30, R5, 0xf8, !PT ;  /* 0x0000003008047812 */ /* 0x000fe400078ef805 */
[----:B------:R-:W-:Y:S02]  /*07c0*/  LOP3.LUT R0, R0, 0x1c0, RZ, 0xc0, !PT ;  /* 0x000001c000007812 */ /* 0x000fe400078ec0ff */
[--C-:B------:R-:W-:Y:S02]  /*07d0*/  LOP3.LUT R10, R4, 0x8, R19.reuse, 0xf8, !PT ;  /* 0x00000008040a7812 */ /* 0x100fe400078ef813 */
[----:B------:R-:W-:-:S02]  /*07e0*/  LOP3.LUT R7, R2, 0x8, R19, 0xf8, !PT ;  /* 0x0000000802077812 */ /* 0x000fc400078ef813 */
[----:B------:R-:W-:Y:S02]  /*07f0*/  SHF.R.U32.HI R4, RZ, 0x3, R2 ;  /* 0x00000003ff047819 */ /* 0x000fe40000011602 */
[----:B------:R-:W-:Y:S02]  /*0800*/  LOP3.LUT R3, R0, 0x20, R6, 0xf8, !PT ;  /* 0x0000002000037812 */ /* 0x000fe400078ef806 */
[----:B------:R-:W-:Y:S01]  /*0810*/  SHF.R.U32.HI R2, RZ, 0x3, R0 ;  /* 0x00000003ff027819 */ /* 0x000fe20000011600 */
[----:B------:R-:W-:Y:S01]  /*0820*/  IMAD R0, R13, 0x1000, R9 ;  /* 0x000010000d007824 */ /* 0x000fe200078e0209 */
[----:B------:R-:W-:Y:S02]  /*0830*/  LOP3.LUT R4, R7, R4, RZ, 0x3c, !PT ;  /* 0x0000000407047212 */ /* 0x000fe400078e3cff */
[----:B------:R-:W-:Y:S01]  /*0840*/  LOP3.LUT R2, R3, R2, RZ, 0x3c, !PT ;  /* 0x0000000203027212 */ /* 0x000fe200078e3cff */
[----:B------:R-:W-:Y:S01]  /*0850*/  IMAD R0, R20, 0x400, R0 ;  /* 0x0000040014007824 */ /* 0x000fe200078e0200 */
[----:B------:R-:W-:Y:S01]  /*0860*/  SHF.R.U32.HI R5, RZ, 0x3, R8 ;  /* 0x00000003ff057819 */ /* 0x000fe20000011608 */
[----:B------:R-:W-:-:S02]  /*0870*/  IMAD.U32 R222, R222, 0x20, R4 ;  /* 0x00000020dede7824 */ /* 0x000fc400078e0004 */
[----:B------:R-:W-:Y:S01]  /*0880*/  IMAD.IADD R234, R2, 0x1, R0 ;  /* 0x0000000102ea7824 */ /* 0x000fe200078e0200 */
[----:B------:R-:W-:Y:S01]  /*0890*/  LOP3.LUT R5, R10, R5, RZ, 0x3c, !PT ;  /* 0x000000050a057212 */ /* 0x000fe200078e3cff */
[----:B------:R-:W-:Y:S01]  /*08a0*/  IMAD.SHL.U32 R0, R13, 0x8, RZ ;  /* 0x000000080d007824 */ /* 0x000fe200078e00ff */
[----:B------:R-:W-:Y:S01]  /*08b0*/  LEA R222, R222, UR4, 0x1 ;  /* 0x00000004dede7c11 */ /* 0x000fe2000f8e08ff */
[----:B------:R-:W-:Y:S01]  /*08c0*/  IMAD.SHL.U32 R4, R16, 0x40, RZ ;  /* 0x0000004010047824 */ /* 0x000fe200078e00ff */
[----:B------:R-:W-:Y:S01]  /*08d0*/  LEA R234, R234, UR4, 0x1 ;  /* 0x00000004eaea7c11 */ /* 0x000fe2000f8e08ff */
[----:B------:R-:W-:Y:S01]  /*08e0*/  IMAD.SHL.U32 R2, R14, 0x40, RZ ;  /* 0x000000400e027824 */ /* 0x000fe200078e00ff */
[----:B------:R-:W-:Y:S01]  /*08f0*/  LOP3.LUT R7, R0, 0x8, RZ, 0xc0, !PT ;  /* 0x0000000800077812 */ /* 0x000fe200078ec0ff */
[C---:B------:R-:W-:Y:S01]  /*0900*/  IMAD.SHL.U32 R3, R17.reuse, 0x8, RZ ;  /* 0x0000000811037824 */ /* 0x040fe200078e00ff */
[----:B------:R-:W-:Y:S01]  /*0910*/  SHF.R.S32.HI R0, RZ, 0x1, R11 ;  /* 0x00000001ff007819 */ /* 0x000fe2000001140b */
[C---:B------:R-:W-:Y:S01]  /*0920*/  IMAD.SHL.U32 R10, R17.reuse, 0x10, RZ ;  /* 0x00000010110a7824 */ /* 0x040fe200078e00ff */
[----:B------:R-:W-:Y:S01]  /*0930*/  LOP3.LUT R4, R4, 0x1c0, RZ, 0xc0, !PT ;  /* 0x000001c004047812 */ /* 0x000fe200078ec0ff */
[----:B------:R-:W-:Y:S01]  /*0940*/  IMAD R5, R17, 0x200, R5 ;  /* 0x0000020011057824 */ /* 0x000fe200078e0205 */
[C---:B------:R-:W-:Y:S01]  /*0950*/  LOP3.LUT P3, RZ, R0.reuse, 0x2, RZ, 0xc0, !PT ;  /* 0x0000000200ff7812 */ /* 0x040fe2000786c0ff */
[----:B------:R-:W-:Y:S01]  /*0960*/  IMAD.SHL.U32 R0, R0, 0x40, RZ ;  /* 0x0000004000007824 */ /* 0x000fe200078e00ff */
[----:B------:R-:W-:Y:S01]  /*0970*/  LOP3.LUT R2, R2, 0xc0, RZ, 0xc0, !PT ;  /* 0x000000c002027812 */ /* 0x000fe200078ec0ff */
[C---:B------:R-:W-:Y:S01]  /*0980*/  VIADD R233, R234.reuse, 0x20 ;  /* 0x00000020eae97836 */ /* 0x040fe20000000000 */
[----:B------:R-:W-:Y:S01]  /*0990*/  LOP3.LUT R3, R3, 0x8, RZ, 0xc0, !PT ;  /* 0x0000000803037812 */ /* 0x000fe200078ec0ff */
[----:B------:R-:W-:Y:S01]  /*09a0*/  @P4 VIADD R233, R234, 0xffffffe0 ;  /* 0xffffffe0eae94836 */ /* 0x000fe20000000000 */
[----:B------:R-:W-:Y:S01]  /*09b0*/  LOP3.LUT R0, R0, 0xc0, RZ, 0xc0, !PT ;  /* 0x000000c000007812 */ /* 0x000fe200078ec0ff */
[----:B------:R-:W-:Y:S01]  /*09c0*/  IMAD.IADD R232, R234, 0x1, R231 ;  /* 0x00000001eae87824 */ /* 0x000fe200078e02e7 */
[----:B------:R-:W-:Y:S01]  /*09d0*/  SHF.R.U32.HI R9, RZ, 0x3, R4 ;  /* 0x00000003ff097819 */ /* 0x000fe20000011604 */
[----:B------:R-:W-:Y:S01]  /*09e0*/  IMAD.IADD R223, R223, 0x1, R222 ;  /* 0x00000001dfdf7824 */ /* 0x000fe200078e02de */
[----:B------:R-:W-:Y:S01]  /*09f0*/  SHF.R.U32.HI R6, RZ, 0x3, R2 ;  /* 0x00000003ff067819 */ /* 0x000fe20000011602 */
[----:B------:R-:W-:Y:S01]  /*0a00*/  IMAD.IADD R231, R231, 0x1, R233 ;  /* 0x00000001e7e77824 */ /* 0x000fe200078e02e9 */
[----:B------:R-:W-:-:S02]  /*0a10*/  SHF.R.U32.HI R8, RZ, 0x3, R0 ;  /* 0x00000003ff087819 */ /* 0x000fc40000011600 */
[----:B------:R-:W-:Y:S02]  /*0a20*/  LOP3.LUT R10, R7, 0x10, R10, 0xf8, !PT ;  /* 0x00000010070a7812 */ /* 0x000fe400078ef80a */
[--C-:B------:R-:W-:Y:S02]  /*0a30*/  LOP3.LUT R9, R9, R4, R3.reuse, 0x1e, !PT ;  /* 0x0000000409097212 */ /* 0x100fe400078e1e03 */
[----:B------:R-:W-:Y:S02]  /*0a40*/  LOP3.LUT R3, R6, R2, R3, 0x1e, !PT ;  /* 0x0000000206037212 */ /* 0x000fe400078e1e03 */
[----:B------:R-:W-:Y:S01]  /*0a50*/  SHF.R.S32.HI R4, RZ, 0x2, R22 ;  /* 0x00000002ff047819 */ /* 0x000fe20000011416 */
[----:B------:R-:W-:Y:S01]  /*0a60*/  IMAD.U32 R224, R224, 0x200, R9 ;  /* 0x00000200e0e07824 */ /* 0x000fe200078e0009 */
[----:B------:R-:W-:Y:S01]  /*0a70*/  LOP3.LUT R8, R8, R0, R7, 0x1e, !PT ;  /* 0x0000000008087212 */ /* 0x000fe200078e1e07 */
[----:B------:R-:W-:Y:S01]  /*0a80*/  IMAD.SHL.U32 R0, R18, 0x20, RZ ;  /* 0x0000002012007824 */ /* 0x000fe200078e00ff */
[----:B------:R-:W-:Y:S01]  /*0a90*/  LOP3.LUT R2, R6, R10, R2, 0x1e, !PT ;  /* 0x0000000a06027212 */ /* 0x000fe200078e1e02 */
[----:B------:R-:W-:-:S02]  /*0aa0*/  IMAD R23, R20, 0x10, R4 ;  /* 0x0000001014177824 */ /* 0x000fc400078e0204 */
[----:B------:R-:W-:Y:S02]  /*0ab0*/  IMAD R4, R20, 0x200, R0 ;  /* 0x0000020014047824 */ /* 0x000fe400078e0200 */
[----:B------:R-:W-:Y:S01]  /*0ac0*/  IMAD.IADD R229, R0, 0x1, R2 ;  /* 0x0000000100e57824 */ /* 0x000fe200078e0202 */
[----:B------:R-:W-:Y:S01]  /*0ad0*/  STL [R1+0x28], R23 ;  /* 0x0000281701007387 */ /* 0x000fe20000100800 */
[----:B------:R-:W-:Y:S01]  /*0ae0*/  IMAD.U32 R0, RZ, RZ, UR6 ;  /* 0x00000006ff007e24 */ /* 0x000fe2000f8e00ff */
[----:B------:R-:W-:Y:S01]  /*0af0*/  USHF.R.S32.HI UR6, URZ, 0x1f, UR58 ;  /* 0x0000001f3f067899 */ /* 0x000fe2000801143a */
[----:B------:R-:W-:Y:S02]  /*0b00*/  IMAD.IADD R230, R4, 0x1, R3 ;  /* 0x0000000104e67824 */ /* 0x000fe400078e0203 */
[----:B------:R-:W-:Y:S01]  /*0b10*/  IMAD.U32 R3, RZ, RZ, UR5 ;  /* 0x00000005ff037e24 */ /* 0x000fe2000f8e00ff */
[----:B------:R-:W-:Y:S01]  /*0b20*/  USHF.R.S32.HI UR5, URZ, 0x1f, UR45 ;  /* 0x0000001f3f057899 */ /* 0x000fe2000801142d */
[----:B------:R-:W-:Y:S01]  /*0b30*/  IMAD.IADD R8, R8, 0x1, R12 ;  /* 0x0000000108087824 */ /* 0x000fe200078e020c */
[----:B------:R-:W-:Y:S01]  /*0b40*/  LEA R3, R5, UR4, 0x1 ;  /* 0x0000000405037c11 */ /* 0x000fe2000f8e08ff */
[----:B------:R-:W-:-:S02]  /*0b50*/  IMAD.U32 R0, RZ, RZ, UR6 ;  /* 0x00000006ff007e24 */ /* 0x000fc4000f8e00ff */
[----:B------:R-:W-:Y:S02]  /*0b60*/  VIADD R0, R23, 0xffffffc0 ;  /* 0xffffffc017007836 */ /* 0x000fe40000000000 */
[----:B------:R-:W-:Y:S01]  /*0b70*/  IMAD.U32 R2, RZ, RZ, UR5 ;  /* 0x00000005ff027e24 */ /* 0x000fe2000f8e00ff */
[----:B------:R-:W-:Y:S01]  /*0b80*/  UIADD3 UR5, UR4, 0xf000, URZ ;  /* 0x0000f00004057890 */ /* 0x000fe2000fffe03f */
[----:B------:R-:W-:Y:S01]  /*0b90*/  IMAD.U32 R2, RZ, RZ, UR6 ;  /* 0x00000006ff027e24 */ /* 0x000fe2000f8e00ff */
[----:B------:R-:W-:Y:S01]  /*0ba0*/  SHF.R.S32.HI R2, RZ, 0x1f, R0 ;  /* 0x0000001fff027819 */ /* 0x000fe20000011400 */
[----:B------:R-:W-:-:S03]  /*0bb0*/  UIADD3 UR6, UR4, 0x9000, URZ ;  /* 0x0000900004067890 */ /* 0x000fc6000fffe03f */
[C---:B------:R-:W-:Y:S01]  /*0bc0*/  SHF.L.U64.HI R2, R0.reuse, 0x2, R2 ;  /* 0x0000000200027819 */ /* 0x040fe20000010202 */
[----:B------:R-:W-:Y:S01]  /*0bd0*/  IMAD.SHL.U32 R0, R0, 0x4, RZ ;  /* 0x0000000400007824 */ /* 0x000fe200078e00ff */
[----:B------:R-:W-:-:S03]  /*0be0*/  LEA R224, R224, UR5, 0x1 ;  /* 0x00000005e0e07c11 */ /* 0x000fc6000f8e08ff */
[----:B------:R1:W-:Y:S02]  /*0bf0*/  STL [R1+0x18], R2 ;  /* 0x0000180201007387 */ /* 0x0003e40000100800 */
[C---:B------:R-:W-:Y:S02]  /*0c00*/  IMAD.IADD R225, R224.reuse, 0x1, R225 ;  /* 0x00000001e0e17824 */ /* 0x040fe400078e02e1 */
[----:B------:R2:W-:Y:S01]  /*0c10*/  STL [R1+0x14], R0 ;  /* 0x0000140001007387 */ /* 0x0005e20000100800 */
[--C-:B------:R-:W-:Y:S02]  /*0c20*/  IMAD.IADD R227, R224, 0x1, R226.reuse ;  /* 0x00000001e0e37824 */ /* 0x100fe400078e02e2 */
[----:B------:R-:W-:Y:S01]  /*0c30*/  IMAD.IADD R226, R225, 0x1, R226 ;  /* 0x00000001e1e27824 */ /* 0x000fe200078e02e2 */
[----:B-1----:R-:W-:Y:S01]  /*0c40*/  LEA R2, R8, UR6, 0x1 ;  /* 0x0000000608027c11 */ /* 0x002fe2000f8e08ff */
[----:B------:R-:W-:-:S04]  /*0c50*/  ULDC.64 UR6, c[0x0][0x208] ;  /* 0x0000820000067ab9 */ /* 0x000fc80000000a00 */
[C---:B--2---:R-:W-:Y:S01]  /*0c60*/  VIADD R0, R2.reuse, 0x20 ;  /* 0x0000002002007836 */ /* 0x044fe20000000000 */
[----:B------:R1:W-:Y:S01]  /*0c70*/  STL [R1], R2 ;  /* 0x0000000201007387 */ /* 0x0003e20000100800 */
[----:B------:R-:W-:-:S05]  /*0c80*/  @P3 VIADD R0, R2, 0xffffffe0 ;  /* 0xffffffe002003836 */ /* 0x000fca0000000000 */
[----:B------:R1:W-:Y:S02]  /*0c90*/  STL [R1+0x4], R0 ;  /* 0x0000040001007387 */ /* 0x0003e40000100800 */
.L_x_28:
[----:B------:R-:W-:Y:S01]  /*0ca0*/  ULDC.64 UR8, c[0x0][0x308] ;  /* 0x0000c20000087ab9 */ /* 0x000fe20000000a00 */
[----:B------:R-:W-:Y:S01]  /*0cb0*/  ULDC.64 UR10, c[0x0][0x300] ;  /* 0x0000c000000a7ab9 */ /* 0x000fe20000000a00 */
[----:B------:R-:W-:Y:S02]  /*0cc0*/  UISETP.NE.U32.AND UP3, UPT, UR8, URZ, UPT ;  /* 0x0000003f0800728c */ /* 0x000fe4000bf65070 */
[----:B------:R-:W-:Y:S02]  /*0cd0*/  UISETP.NE.U32.AND UP4, UPT, UR10, URZ, UPT ;  /* 0x0000003f0a00728c */ /* 0x000fe4000bf85070 */
[----:B------:R-:W-:Y:S02]  /*0ce0*/  UISETP.NE.AND.EX UP3, UPT, UR9, URZ, UPT, UP3 ;  /* 0x0000003f0900728c */ /* 0x000fe4000bf65330 */
[----:B------:R-:W-:Y:S02]  /*0cf0*/  UISETP.NE.AND.EX UP4, UPT, UR11, URZ, UPT, UP4 ;  /* 0x0000003f0b00728c */ /* 0x000fe4000bf85340 */
[----:B------:R-:W-:-:S02]  /*0d00*/  USHF.R.S32.HI UR59, URZ, 0x1f, UR45 ;  /* 0x0000001f3f3b7899 */ /* 0x000fc4000801142d */
[----:B------:R-:W-:Y:S01]  /*0d10*/  USHF.L.U32 UR16, UR45, 0x2, URZ ;  /* 0x000000022d107899 */ /* 0x000fe2000800063f */
[----:B------:R-:W-:Y:S01]  /*0d20*/  PLOP3.LUT P0, PT, PT, PT, UP3, 0x80, 0x0 ;  /* 0x000000000000781c */ /* 0x000fe20003f0f038 */
[----:B------:R-:W-:Y:S01]  /*0d30*/  USHF.L.U64.HI UR5, UR45, 0x2, UR59 ;  /* 0x000000022d057899 */ /* 0x000fe2000801023b */
[----:B------:R-:W-:Y:S01]  /*0d40*/  PLOP3.LUT P1, PT, PT, PT, UP4, 0x80, 0x0 ;  /* 0x000000000000781c */ /* 0x000fe20003f2f048 */
[----:B------:R-:W-:Y:S01]  /*0d50*/  ULDC.64 UR12, c[0x0][0x2f0] ;  /* 0x0000bc00000c7ab9 */ /* 0x000fe20000000a00 */
[----:B------:R-:W-:Y:S02]  /*0d60*/  @UP3 UIADD3 UR8, UP0, UR16, UR8, URZ ;  /* 0x0000000810083290 */ /* 0x000fe4000ff1e03f */
[----:B------:R-:W-:Y:S02]  /*0d70*/  @UP4 UIADD3 UR10, UP1, UR16, UR10, URZ ;  /* 0x0000000a100a4290 */ /* 0x000fe4000ff3e03f */
[----:B------:R-:W-:Y:S02]  /*0d80*/  UIADD3 UR15, UP2, UR16, UR12, URZ ;  /* 0x0000000c100f7290 */ /* 0x000fe4000ff5e03f */
[----:B------:R-:W-:Y:S01]  /*0d90*/  @UP3 UIADD3.X UR9, UR5, UR9, URZ, UP0, !UPT ;  /* 0x0000000905093290 */ /* 0x000fe200087fe43f */
[----:B-123--:R-:W-:Y:S01]  /*0da0*/  IMAD.U32 R4, RZ, RZ, UR8 ;  /* 0x00000008ff047e24 */ /* 0x00efe2000f8e00ff */
[----:B------:R-:W-:Y:S01]  /*0db0*/  UISETP.NE.U32.AND UP0, UPT, UR12, URZ, UPT ;  /* 0x0000003f0c00728c */ /* 0x000fe2000bf05070 */
[----:B------:R-:W-:Y:S01]  /*0dc0*/  IMAD.U32 R6, RZ, RZ, UR10 ;  /* 0x0000000aff067e24 */ /* 0x000fe2000f8e00ff */
[----:B------:R-:W-:-:S02]  /*0dd0*/  @UP4 UIADD3.X UR11, UR5, UR11, URZ, UP1, !UPT ;  /* 0x0000000b050b4290 */ /* 0x000fc40008ffe43f */
[----:B------:R-:W-:Y:S01]  /*0de0*/  UIADD3.X UR14, UR5, UR13, URZ, UP2, !UPT ;  /* 0x0000000d050e7290 */ /* 0x000fe200097fe43f */
[----:B------:R-:W-:Y:S01]  /*0df0*/  IMAD.U32 R5, RZ, RZ, UR9 ;  /* 0x00000009ff057e24 */ /* 0x000fe2000f8e00ff */
[----:B------:R-:W-:Y:S01]  /*0e00*/  UISETP.NE.AND.EX UP2, UPT, UR13, URZ, UPT, UP0 ;  /* 0x0000003f0d00728c */ /* 0x000fe2000bf45300 */
[----:B------:R-:W-:Y:S02]  /*0e10*/  ULDC.U8 UR17, c[0x0][0x3c2] ;  /* 0x0000f08000117ab9 */ /* 0x000fe40000000000 */
[----:B------:R-:W-:Y:S01]  /*0e20*/  ULDC.64 UR12, c[0x0][0x2f8] ;  /* 0x0000be00000c7ab9 */ /* 0x000fe20000000a00 */
[----:B------:R-:W-:Y:S01]  /*0e30*/  UISETP.NE.AND UP1, UPT, UR17, URZ, UPT ;  /* 0x0000003f1100728c */ /* 0x000fe2000bf25270 */
[----:B------:R-:W-:Y:S01]  /*0e40*/  IMAD.U32 R7, RZ, RZ, UR11 ;  /* 0x0000000bff077e24 */ /* 0x000fe2000f8e00ff */
[----:B------:R-:W-:Y:S01]  /*0e50*/  UISETP.EQ.U32.AND UP4, UPT, UR12, URZ, UPT ;  /* 0x0000003f0c00728c */ /* 0x000fe2000bf82070 */
[----:B------:R-:W-:-:S03]  /*0e60*/  PLOP3.LUT P3, PT, PT, PT, UP2, 0x80, 0x0 ;  /* 0x000000000000781c */ /* 0x000fc60003f6f028 */
[----:B------:R-:W-:Y:S01]  /*0e70*/  UISETP.EQ.OR.EX UP4, UPT, UR13, URZ, !UP1, UP4 ;  /* 0x0000003f0d00728c */ /* 0x000fe2000cf82740 */
[----:B------:R-:W2:Y:S01]  /*0e80*/  @P1 LDG.E R8, desc[UR6][R6.64] ;  /* 0x0000000606081981 */ /* 0x000ea2000c1e1900 */
[----:B------:R-:W-:-:S04]  /*0e90*/  UIADD3 UR8, UP0, UR16, UR12, URZ ;  /* 0x0000000c10087290 */ /* 0x000fc8000ff1e03f */
[----:B------:R-:W-:Y:S01]  /*0ea0*/  PLOP3.LUT P2, PT, PT, PT, UP4, 0x80, 0x0 ;  /* 0x000000000000781c */ /* 0x000fe20003f4f048 */
[----:B------:R-:W-:Y:S01]  /*0eb0*/  UIADD3.X UR5, UR5, UR13, URZ, UP0, !UPT ;  /* 0x0000000d05057290 */ /* 0x000fe200087fe43f */
[----:B------:R3:W4:Y:S02]  /*0ec0*/  @P0 LDG.E R6, desc[UR6][R4.64] ;  /* 0x0000000604060981 */ /* 0x000724000c1e1900 */
[----:B---3--:R-:W-:Y:S02]  /*0ed0*/  IMAD.U32 R4, RZ, RZ, UR15 ;  /* 0x0000000fff047e24 */ /* 0x008fe4000f8e00ff */
[----:B------:R-:W-:-:S05]  /*0ee0*/  IMAD.U32 R5, RZ, RZ, UR14 ;  /* 0x0000000eff057e24 */ /* 0x000fca000f8e00ff */
[----:B------:R-:W3:Y:S04]  /*0ef0*/  @P3 LDG.E R7, desc[UR6][R4.64] ;  /* 0x0000000604073981 */ /* 0x000ee8000c1e1900 */
[----:B-1----:R1:W5:Y:S02]  /*0f00*/  @P3 LDG.E R0, desc[UR6][R4.64+0x4] ;  /* 0x0000040604003981 */ /* 0x002364000c1e1900 */
[----:B-1----:R-:W-:Y:S01]  /*0f10*/  IMAD.U32 R4, RZ, RZ, UR8 ;  /* 0x00000008ff047e24 */ /* 0x002fe2000f8e00ff */
[----:B------:R-:W-:Y:S01]  /*0f20*/  UMOV UR34, URZ ;  /* 0x0000003f00227c82 */ /* 0x000fe20008000000 */
[----:B------:R-:W-:Y:S01]  /*0f30*/  IMAD.U32 R5, RZ, RZ, UR5 ;  /* 0x00000005ff057e24 */ /* 0x000fe2000f8e00ff */
[----:B------:R-:W-:Y:S01]  /*0f40*/  @!UP3 ULDC.64 UR8, c[0x0][0x318] ;  /* 0x0000c6000008bab9 */ /* 0x000fe20000000a00 */
[----:B------:R-:W-:-:S03]  /*0f50*/  @!UP3 ULDC UR5, c[0x0][0x2cc] ;  /* 0x0000b3000005bab9 */ /* 0x000fc60000000800 */
[----:B------:R-:W5:Y:S01]  /*0f60*/  @!P2 LDG.E R2, desc[UR6][R4.64] ;  /* 0x000000060402a981 */ /* 0x000f62000c1e1900 */
[----:B------:R-:W-:Y:S01]  /*0f70*/  @!UP3 UISETP.NE.U32.AND UP0, UPT, UR8, URZ, UPT ;  /* 0x0000003f0800b28c */ /* 0x000fe2000bf05070 */
[----:B------:R-:W-:Y:S01]  /*0f80*/  UMOV UR16, 0xffffffff ;  /* 0xffffffff00107882 */ /* 0x000fe20000000000 */
[----:B------:R-:W-:Y:S02]  /*0f90*/  UMOV UR36, 0xffffffff ;  /* 0xffffffff00247882 */ /* 0x000fe40000000000 */
[----:B------:R-:W-:Y:S02]  /*0fa0*/  @!UP3 UISETP.NE.AND.EX UP0, UPT, UR9, URZ, UPT, UP0 ;  /* 0x0000003f0900b28c */ /* 0x000fe4000bf05300 */
[----:B------:R-:W-:Y:S02]  /*0fb0*/  USHF.L.U32 UR28, UR35, 0x7, URZ ;  /* 0x00000007231c7899 */ /* 0x000fe4000800063f */
[----:B------:R-:W-:Y:S01]  /*0fc0*/  @!UP3 USEL UR9, UR5, URZ, UP0 ;  /* 0x0000003f0509b287 */ /* 0x000fe20008000000 */
[----:B------:R-:W-:Y:S01]  /*0fd0*/  ULDC UR8, c[0x0][0x2c8] ;  /* 0x0000b20000087ab9 */ /* 0x000fe20000000800 */
[----:B--2---:R-:W-:-:S02]  /*0fe0*/  @P1 R2UR UR34, R8 ;  /* 0x00000000082212ca */ /* 0x004fc400000e0000 */
[----:B----4-:R-:W-:Y:S02]  /*0ff0*/  @P0 R2UR UR10, R6 ;  /* 0x00000000060a02ca */ /* 0x010fe400000e0000 */
[----:B------:R-:W-:-:S04]  /*1000*/  ISETP.NE.U32.AND P0, PT, RZ, UR12, PT ;  /* 0x0000000cff007c0c */ /* 0x000fc8000bf05070 */
[----:B------:R-:W-:-:S07]  /*1010*/  ISETP.NE.AND.EX P0, PT, RZ, UR13, PT, P0 ;  /* 0x0000000dff007c0c */ /* 0x000fce000bf05300 */
[----:B------:R-:W-:Y:S01]  /*1020*/  @UP3 UIADD3 UR5, UR10, -UR34, URZ ;  /* 0x800000220a053290 */ /* 0x000fe2000fffe03f */
[----:B---3--:R-:W-:Y:S02]  /*1030*/  @P3 R2UR UR16, R7 ;  /* 0x00000000071032ca */ /* 0x008fe400000e0000 */
[----:B-----5:R-:W-:Y:S02]  /*1040*/  @P3 R2UR UR11, R0 ;  /* 0x00000000000b32ca */ /* 0x020fe400000e0000 */
[----:B------:R-:W-:Y:S01]  /*1050*/  @!P2 R2UR UR36, R2 ;  /* 0x000000000224a2ca */ /* 0x000fe200000e0000 */
[----:B------:R-:W-:-:S14]  /*1060*/  @!P0 BRA `(.L_x_0) ;  /* 0x0000000000188947 */ /* 0x000fdc0003800000 */
[----:B------:R-:W-:-:S13]  /*1070*/  PLOP3.LUT P0, PT, PT, PT, UP1, 0x80, 0x0 ;  /* 0x000000000000781c */ /* 0x000fda0003f0f018 */
[----:B------:R-:W2:Y:S04]  /*1080*/  @P0 LDG.E R0, desc[UR6][R4.64+0x4] ;  /* 0x0000040604000981 */ /* 0x000ea8000c1e1900 */
[----:B------:R-:W3:Y:S01]  /*1090*/  @!P0 LDG.E R4, desc[UR6][R4.64] ;  /* 0x0000000604048981 */ /* 0x000ee2000c1e1900 */
[----:B--2---:R-:W-:-:S13]  /*10a0*/  @P0 R2UR UR8, R0 ;  /* 0x00000000000802ca */ /* 0x004fda00000e0000 */
[----:B------:R-:W-:-:S07]  /*10b0*/  @UP1 UIADD3 UR8, UR8, -UR36, URZ ;  /* 0x8000002408081290 */ /* 0x000fce000fffe03f */
[----:B---3--:R-:W-:-:S15]  /*10c0*/  @!P0 R2UR UR8, R4 ;  /* 0x00000000040882ca */ /* 0x008fde00000e0000 */
.L_x_0:
[----:B------:R-:W-:Y:S02]  /*10d0*/  @!UP3 UIADD3 UR5, UR9, UR8, -UR34 ;  /* 0x000000080905b290 */ /* 0x000fe4000fffe822 */
[----:B------:R-:W-:Y:S02]  /*10e0*/  @UP2 UIADD3 UR37, UR11, -UR16, URZ ;  /* 0x800000100b252290 */ /* 0x000fe4000fffe03f */
[----:B------:R-:W-:-:S05]  /*10f0*/  UISETP.GT.AND UP0, UPT, UR5, UR28, UPT ;  /* 0x0000001c0500728c */ /* 0x000fca000bf04270 */
[----:B------:R-:W-:Y:S01]  /*1100*/  @!UP2 ULDC UR37, c[0x0][0x2c4] ;  /* 0x0000b1000025aab9 */ /* 0x000fe20000000800 */
[----:B------:R-:W-:-:S13]  /*1110*/  PLOP3.LUT P0, PT, PT, PT, UP0, 0x80, 0x0 ;  /* 0x000000000000781c */ /* 0x000fda0003f0f008 */
[----:B------:R-:W-:Y:S05]  /*1120*/  @!P0 BRA `(.L_x_1) ;  /* 0x0000006c00cc8947 */ /* 0x000fea0003800000 */
[----:B------:R-:W1:Y:S01]  /*1130*/  LDC R7, c[0x0][0x278] ;  /* 0x00009e00ff077b82 */ /* 0x000e620000000800 */
[----:B------:R-:W-:Y:S01]  /*1140*/  UISETP.NE.AND UP1, UPT, UR16, -0x1, UPT ;  /* 0xffffffff1000788c */ /* 0x000fe2000bf25270 */
[----:B------:R-:W-:Y:S01]  /*1150*/  IABS R2, UR58 ;  /* 0x0000003a00027c13 */ /* 0x000fe20008000000 */
[----:B------:R-:W-:Y:S01]  /*1160*/  ULDC.64 UR8, c[0x0][0x228] ;  /* 0x00008a0000087ab9 */ /* 0x000fe20000000a00 */
[----:B------:R-:W-:Y:S01]  /*1170*/  ULDC.64 UR10, c[0x0][0x488] ;  /* 0x00012200000a7ab9 */ /* 0x000fe20000000a00 */
[----:B------:R-:W-:Y:S02]  /*1180*/  UIMAD.WIDE.U32 UR18, UR45, UR8, URZ ;  /* 0x000000082d1272a5 */ /* 0x000fe4000f8e003f */
[----:B------:R-:W-:Y:S01]  /*1190*/  UIMAD UR8, UR59, UR8, URZ ;  /* 0x000000083b0872a4 */ /* 0x000fe2000f8e023f */
[----:B------:R-:W2:Y:S01]  /*11a0*/  S2UR UR12, SR_CTAID.X ;  /* 0x00000000000c79c3 */ /* 0x000ea20000002500 */
[----:B------:R-:W-:Y:S02]  /*11b0*/  UISETP.NE.AND UP0, UPT, UR36, -0x1, UPT ;  /* 0xffffffff2400788c */ /* 0x000fe4000bf05270 */
[----:B------:R-:W-:-:S02]  /*11c0*/  UIADD3 UR14, UR37, 0x3f, URZ ;  /* 0x0000003f250e7890 */ /* 0x000fc4000fffe03f */
[----:B------:R-:W-:Y:S02]  /*11d0*/  UIMAD UR23, UR45, UR9, UR8 ;  /* 0x000000092d1772a4 */ /* 0x000fe4000f8e0208 */
[----:B------:R-:W-:Y:S01]  /*11e0*/  USHF.R.S32.HI UR20, URZ, 0x1f, UR14 ;  /* 0x0000001f3f147899 */ /* 0x000fe2000801140e */
[----:B------:R-:W-:Y:S01]  /*11f0*/  @!UP1 ULDC.64 UR8, c[0x0][0x418] ;  /* 0x0001060000089ab9 */ /* 0x000fe20000000a00 */
[----:B------:R-:W-:Y:S01]  /*1200*/  ULDC.64 UR30, c[0x0][0x240] ;  /* 0x00009000001e7ab9 */ /* 0x000fe20000000a00 */
[----:B------:R-:W-:Y:S01]  /*1210*/  ULDC UR44, c[0x0][0x2dc] ;  /* 0x0000b700002c7ab9 */ /* 0x000fe20000000800 */
[----:B------:R-:W-:Y:S01]  /*1220*/  ULDC UR52, c[0x0][0x270] ;  /* 0x00009c0000347ab9 */ /* 0x000fe20000000800 */
[----:B------:R-:W-:Y:S01]  /*1230*/  @!UP1 UIMAD.WIDE.U32 UR38, UR45, UR8, URZ ;  /* 0x000000082d2692a5 */ /* 0x000fe2000f8e003f */
[----:B------:R-:W-:Y:S01]  /*1240*/  ULDC UR60, c[0x0][0x2d4] ;  /* 0x0000b500003c7ab9 */ /* 0x000fe20000000800 */
[----:B-1----:R-:W-:Y:S01]  /*1250*/  IABS R6, R7 ;  /* 0x0000000700067213 */ /* 0x002fe20000000000 */
[----:B------:R-:W-:Y:S01]  /*1260*/  USHF.L.U64.HI UR15, UR45, 0x7, UR59 ;  /* 0x000000072d0f7899 */ /* 0x000fe2000801023b */
[----:B------:R-:W-:Y:S01]  /*1270*/  ISETP.NE.AND P3, PT, R7, RZ, PT ;  /* 0x000000ff0700720c */ /* 0x000fe20003f65270 */
[----:B------:R-:W-:Y:S01]  /*1280*/  ULDC.U8 UR21, c[0x0][0x3d8] ;  /* 0x0000f60000157ab9 */ /* 0x000fe20000000000 */
[----:B------:R-:W1:Y:S01]  /*1290*/  I2F.RP R4, R6 ;  /* 0x0000000600047306 */ /* 0x000e620000209400 */
[----:B------:R-:W-:-:S02]  /*12a0*/  @UP0 UIADD3 UR17, UR34, UR36, URZ ;  /* 0x0000002422110290 */ /* 0x000fc4000fffe03f */
[----:B------:R-:W-:Y:S02]  /*12b0*/  UIMAD UR51, UR58, UR44, URZ ;  /* 0x0000002c3a3372a4 */ /* 0x000fe4000f8e023f */
[----:B--2---:R-:W-:Y:S02]  /*12c0*/  UIMAD.WIDE.U32 UR24, UR12, UR10, URZ ;  /* 0x0000000a0c1872a5 */ /* 0x004fe4000f8e003f */
[----:B------:R-:W-:Y:S02]  /*12d0*/  USHF.R.S32.HI UR32, URZ, 0x1f, UR60 ;  /* 0x0000001f3f207899 */ /* 0x000fe4000801143c */
[----:B------:R-:W-:Y:S02]  /*12e0*/  UIMAD UR42, UR12, UR11, UR25 ;  /* 0x0000000b0c2a72a4 */ /* 0x000fe4000f8e0219 */
[----:B------:R-:W-:Y:S01]  /*12f0*/  USHF.L.U32 UR12, UR45, 0x7, URZ ;  /* 0x000000072d0c7899 */ /* 0x000fe2000800063f */
[----:B------:R-:W-:Y:S01]  /*1300*/  @UP1 ULDC.64 UR10, c[0x0][0x420] ;  /* 0x00010800000a1ab9 */ /* 0x000fe20000000a00 */
[----:B------:R-:W-:Y:S01]  /*1310*/  UISETP.NE.AND UP3, UPT, UR21, URZ, UPT ;  /* 0x0000003f1500728c */ /* 0x000fe2000bf65270 */
[----:B-1----:R-:W1:Y:S01]  /*1320*/  MUFU.RCP R4, R4 ;  /* 0x0000000400047308 */ /* 0x002e620000001000 */
[----:B------:R-:W-:-:S02]  /*1330*/  @UP1 UIMAD.WIDE.U32 UR40, UR16, UR10, URZ ;  /* 0x0000000a102812a5 */ /* 0x000fc4000f8e003f */
[----:B------:R-:W-:Y:S02]  /*1340*/  @!UP1 UIMAD UR10, UR59, UR8, URZ ;  /* 0x000000083b0a92a4 */ /* 0x000fe4000f8e023f */
[----:B------:R-:W-:Y:S02]  /*1350*/  USEL UR27, UR12, URZ, UP2 ;  /* 0x0000003f0c1b7287 */ /* 0x000fe40009000000 */
[----:B------:R-:W-:Y:S02]  /*1360*/  @!UP1 UIMAD UR26, UR45, UR9, UR10 ;  /* 0x000000092d1a92a4 */ /* 0x000fe4000f8e020a */
[----:B------:R-:W-:Y:S02]  /*1370*/  UIMAD.WIDE.U32 UR12, UR16, UR30, URZ ;  /* 0x0000001e100c72a5 */ /* 0x000fe4000f8e003f */
[----:B------:R-:W-:Y:S02]  /*1380*/  UIMAD.WIDE UR8, UR44, UR52, URZ ;  /* 0x000000342c0872a5 */ /* 0x000fe4000f8e023f */
[----:B------:R-:W-:-:S02]  /*1390*/  ULEA.HI UR44, UR20, UR14, URZ, 0x6 ;  /* 0x0000000e142c7291 */ /* 0x000fc4000f8f303f */
[----:B------:R-:W-:Y:S01]  /*13a0*/  USEL UR29, UR15, URZ, UP2 ;  /* 0x0000003f0f1d7287 */ /* 0x000fe20009000000 */
[----:B-1----:R-:W-:Y:S01]  /*13b0*/  VIADD R4, R4, 0xffffffe ;  /* 0x0ffffffe04047836 */ /* 0x002fe20000000000 */
[----:B------:R-:W-:Y:S01]  /*13c0*/  @UP0 ULDC.64 UR20, c[0x0][0x248] ;  /* 0x0000920000140ab9 */ /* 0x000fe20000000a00 */
[----:B------:R-:W-:Y:S02]  /*13d0*/  USEL UR56, UR18, UR12, !UP1 ;  /* 0x0000000c12387287 */ /* 0x000fe4000c800000 */
[----:B------:R-:W1:Y:S01]  /*13e0*/  F2I.FTZ.U32.TRUNC.NTZ R5, R4 ;  /* 0x0000000400057305 */ /* 0x000e62000021f000 */
[----:B------:R-:W-:Y:S02]  /*13f0*/  @UP0 UIMAD.WIDE.U32 UR14, UR17, UR20, URZ ;  /* 0x00000014110e02a5 */ /* 0x000fe4000f8e003f */
[----:B------:R-:W-:Y:S02]  /*1400*/  @UP0 UIMAD UR18, UR17, UR21, URZ ;  /* 0x00000015111202a4 */ /* 0x000fe4000f8e023f */
[----:B------:R-:W-:-:S02]  /*1410*/  UIMAD UR17, UR32, UR45, URZ ;  /* 0x0000002d201172a4 */ /* 0x000fc4000f8e023f */
[----:B------:R-:W-:Y:S02]  /*1420*/  @UP1 UIMAD UR46, UR16, UR11, UR41 ;  /* 0x0000000b102e12a4 */ /* 0x000fe4000f8e0229 */
[----:B------:R-:W-:Y:S02]  /*1430*/  UIMAD UR22, UR16, UR31, URZ ;  /* 0x0000001f101672a4 */ /* 0x000fe4000f8e023f */
[----:B------:R-:W-:Y:S02]  /*1440*/  UIMAD.WIDE.U32 UR10, UR45, UR60, URZ ;  /* 0x0000003c2d0a72a5 */ /* 0x000fe4000f8e003f */
[----:B------:R-:W-:Y:S01]  /*1450*/  UIMAD UR17, UR59, UR60, UR17 ;  /* 0x0000003c3b1172a4 */ /* 0x000fe2000f8e0211 */
[----:B-1----:R-:W-:Y:S01]  /*1460*/  IMAD.MOV R0, RZ, RZ, -R5 ;  /* 0x000000ffff007224 */ /* 0x002fe200078e0a05 */
[----:B------:R-:W-:Y:S01]  /*1470*/  UIADD3 UR23, UR19, UR23, URZ ;  /* 0x0000001713177290 */ /* 0x000fe2000fffe03f */
[----:B------:R-:W-:Y:S01]  /*1480*/  IMAD.MOV.U32 R4, RZ, RZ, RZ ;  /* 0x000000ffff047224 */ /* 0x000fe200078e00ff */
[----:B------:R-:W-:Y:S01]  /*1490*/  @UP1 UIADD3 UR23, UR13, UR22, URZ ;  /* 0x000000160d171290 */ /* 0x000fe2000fffe03f */
[----:B------:R-:W-:Y:S01]  /*14a0*/  IMAD R0, R0, R6, RZ ;  /* 0x0000000600007224 */ /* 0x000fe200078e02ff */
[----:B------:R-:W-:Y:S01]  /*14b0*/  @UP0 UIADD3 UR49, UR15, UR18, URZ ;  /* 0x000000120f310290 */ /* 0x000fe2000fffe03f */
[----:B------:R-:W-:-:S02]  /*14c0*/  @UP0 UMOV UR48, UR14 ;  /* 0x0000000e00300c82 */ /* 0x000fc40008000000 */
[----:B------:R-:W-:Y:S01]  /*14d0*/  IMAD.HI.U32 R0, R5, R0, R4 ;  /* 0x0000000005007227 */ /* 0x000fe200078e0004 */
[----:B------:R-:W-:Y:S02]  /*14e0*/  UIMAD.WIDE.U32 UR12, UR8, UR10, URZ ;  /* 0x0000000a080c72a5 */ /* 0x000fe4000f8e003f */
[----:B------:R-:W-:Y:S02]  /*14f0*/  UIMAD UR15, UR9, UR10, URZ ;  /* 0x0000000a090f72a4 */ /* 0x000fe4000f8e023f */
[----:B------:R-:W-:Y:S01]  /*1500*/  UIADD3 UR14, UR11, UR17, URZ ;  /* 0x000000110b0e7290 */ /* 0x000fe2000fffe03f */
[----:B------:R-:W-:Y:S01]  /*1510*/  IMAD.HI.U32 R0, R0, R2, RZ ;  /* 0x0000000200007227 */ /* 0x000fe200078e00ff */
[----:B------:R-:W-:Y:S01]  /*1520*/  UIMAD.WIDE.U32 UR10, UR8, UR16, URZ ;  /* 0x00000010080a72a5 */ /* 0x000fe2000f8e003f */
[----:B------:R-:W-:Y:S02]  /*1530*/  ULDC UR33, c[0x0][0x2c4] ;  /* 0x0000b10000217ab9 */ /* 0x000fe40000000800 */
[----:B------:R-:W-:Y:S01]  /*1540*/  IMAD.MOV R4, RZ, RZ, -R0 ;  /* 0x000000ffff047224 */ /* 0x000fe200078e0a00 */
[----:B------:R-:W-:-:S02]  /*1550*/  UIMAD UR14, UR8, UR14, UR15 ;  /* 0x0000000e080e72a4 */ /* 0x000fc4000f8e020f */
[----:B------:R-:W-:Y:S01]  /*1560*/  @UP3 UIMAD UR15, UR45, UR33, URZ ;  /* 0x000000212d0f32a4 */ /* 0x000fe2000f8e023f */
[C---:B------:R-:W-:Y:S01]  /*1570*/  IMAD R2, R6.reuse, R4, R2 ;  /* 0x0000000406027224 */ /* 0x040fe200078e0202 */
[----:B------:R-:W-:Y:S02]  /*1580*/  USEL UR57, UR12, UR10, !UP1 ;  /* 0x0000000a0c397287 */ /* 0x000fe4000c800000 */
[----:B------:R-:W-:Y:S02]  /*1590*/  ULOP3.LUT UR12, UR44, 0xffffffc0, URZ, 0xc0, !UPT ;  /* 0xffffffc02c0c7892 */ /* 0x000fe4000f8ec03f */
[----:B------:R-:W-:Y:S01]  /*15a0*/  ISETP.GT.U32.AND P1, PT, R6, R2, PT ;  /* 0x000000020600720c */ /* 0x000fe20003f24070 */
[----:B------:R-:W-:Y:S02]  /*15b0*/  UIADD3 UR47, UR13, UR14, URZ ;  /* 0x0000000e0d2f7290 */ /* 0x000fe4000fffe03f */
[----:B------:R-:W-:Y:S02]  /*15c0*/  @UP3 USEL UR10, UR15, UR16, !UP1 ;  /* 0x000000100f0a3287 */ /* 0x000fe4000c800000 */
[----:B------:R-:W-:Y:S01]  /*15d0*/  UIADD3 UR13, UR12, -0x40, URZ ;  /* 0xffffffc00c0d7890 */ /* 0x000fe2000fffe03f */
[----:B------:R-:W-:Y:S01]  /*15e0*/  @UP3 ULDC UR17, c[0x0][0x2e4] ;  /* 0x0000b90000113ab9 */ /* 0x000fe20000000800 */
[----:B------:R-:W-:-:S02]  /*15f0*/  @!UP3 UIMAD UR14, UR45, UR52, UR58 ;  /* 0x000000342d0eb2a4 */ /* 0x000fc4000f8e023a */
[----:B------:R-:W-:Y:S02]  /*1600*/  @UP3 UIMAD UR17, UR58, UR17, UR10 ;  /* 0x000000113a1132a4 */ /* 0x000fe4000f8e020a */
[----:B------:R-:W-:Y:S02]  /*1610*/  USHF.R.S32.HI UR15, URZ, 0x1f, UR13 ;  /* 0x0000001f3f0f7899 */ /* 0x000fe4000801140d */
[-C--:B------:R-:W-:Y:S01]  /*1620*/  @!P1 IADD3 R2, R2, -R6.reuse, RZ ;  /* 0x8000000602029210 */ /* 0x080fe20007ffe0ff */
[----:B------:R-:W-:Y:S01]  /*1630*/  UIADD3 UR10, UP2, UR13, UR27, URZ ;  /* 0x0000001b0d0a7290 */ /* 0x000fe2000ff5e03f */
[----:B------:R-:W-:Y:S01]  /*1640*/  @!P1 VIADD R0, R0, 0x1 ;  /* 0x0000000100009836 */ /* 0x000fe20000000000 */
[----:B------:R-:W-:Y:S01]  /*1650*/  @!UP3 UIMAD UR17, UR14, UR33, URZ ;  /* 0x000000210e11b2a4 */ /* 0x000fe2000f8e023f */
[----:B------:R-:W-:Y:S01]  /*1660*/  ISETP.GE.U32.AND P0, PT, R2, R6, PT ;  /* 0x000000060200720c */ /* 0x000fe20003f06070 */
[----:B------:R-:W-:Y:S01]  /*1670*/  UIMAD UR12, UR9, UR16, URZ ;  /* 0x00000010090c72a4 */ /* 0x000fe2000f8e023f */
[----:B------:R-:W-:Y:S01]  /*1680*/  LOP3.LUT R2, R7, UR58, RZ, 0x3c, !PT ;  /* 0x0000003a07027c12 */ /* 0x000fe2000f8e3cff */
[----:B------:R-:W-:Y:S01]  /*1690*/  UIADD3.X UR14, UR15, UR29, URZ, UP2, !UPT ;  /* 0x0000001d0f0e7290 */ /* 0x000fe200097fe43f */
[----:B------:R-:W-:Y:S01]  /*16a0*/  PLOP3.LUT P1, PT, PT, PT, UP0, 0x80, 0x0 ;  /* 0x000000000000781c */ /* 0x000fe20003f2f008 */
[----:B------:R-:W-:Y:S01]  /*16b0*/  UIMAD UR9, UR9, UR10, URZ ;  /* 0x0000000a090972a4 */ /* 0x000fe2000f8e023f */
[----:B------:R-:W-:Y:S01]  /*16c0*/  ISETP.GE.AND P2, PT, R2, RZ, PT ;  /* 0x000000ff0200720c */ /* 0x000fe20003f46270 */
[----:B------:R-:W-:Y:S01]  /*16d0*/  @UP0 UIADD3 UR25, UR34, UR36, URZ ;  /* 0x0000002422190290 */ /* 0x000fe2000fffe03f */
[----:B------:R-:W-:Y:S01]  /*16e0*/  @UP0 ULDC.64 UR18, c[0x0][0x250] ;  /* 0x0000940000120ab9 */ /* 0x000fe20000000a00 */
[----:B------:R-:W-:-:S02]  /*16f0*/  UIMAD.WIDE.U32 UR32, UR8, UR10, URZ ;  /* 0x0000000a082072a5 */ /* 0x000fc4000f8e003f */
[----:B------:R-:W-:Y:S02]  /*1700*/  UIMAD UR10, UR8, UR14, UR9 ;  /* 0x0000000e080a72a4 */ /* 0x000fe4000f8e0209 */
[----:B------:R-:W-:Y:S01]  /*1710*/  @P0 VIADD R0, R0, 0x1 ;  /* 0x0000000100000836 */ /* 0x000fe20000000000 */
[----:B------:R-:W-:Y:S01]  /*1720*/  ULDC.U8 UR43, c[0x0][0x480] ;  /* 0x00012000002b7ab9 */ /* 0x000fe20000000000 */
[----:B------:R-:W-:Y:S01]  /*1730*/  @UP0 UIMAD.WIDE.U32 UR8, UR25, UR18, URZ ;  /* 0x00000012190802a5 */ /* 0x000fe2000f8e003f */
[----:B------:R-:W-:Y:S01]  /*1740*/  PLOP3.LUT P0, PT, PT, PT, UP3, 0x80, 0x0 ;  /* 0x000000000000781c */ /* 0x000fe20003f0f038 */
[----:B------:R-:W-:Y:S02]  /*1750*/  UISETP.NE.AND UP5, UPT, UR43, URZ, UPT ;  /* 0x0000003f2b00728c */ /* 0x000fe4000bfa5270 */
[----:B------:R-:W-:Y:S01]  /*1760*/  @UP1 UIADD3 UR47, UR11, UR12, URZ ;  /* 0x0000000c0b2f1290 */ /* 0x000fe2000fffe03f */
[----:B------:R-:W-:Y:S01]  /*1770*/  @!P2 IADD3 R0, -R0, RZ, RZ ;  /* 0x000000ff0000a210 */ /* 0x000fe20007ffe1ff */
[----:B------:R-:W-:Y:S01]  /*1780*/  @UP0 UIMAD UR11, UR25, UR19, URZ ;  /* 0x00000013190b02a4 */ /* 0x000fe2000f8e023f */
[----:B------:R-:W-:Y:S01]  /*1790*/  @!P3 LOP3.LUT R0, RZ, R7, RZ, 0x33, !PT ;  /* 0x00000007ff00b212 */ /* 0x000fe200078e33ff */
[----:B------:R-:W-:-:S02]  /*17a0*/  USEL UR54, UR42, URZ, UP5 ;  /* 0x0000003f2a367287 */ /* 0x000fc4000a800000 */
[----:B------:R-:W-:Y:S02]  /*17b0*/  USHF.R.S32.HI UR50, URZ, 0x1f, UR28 ;  /* 0x0000001f3f327899 */ /* 0x000fe4000801141c */
[----:B------:R-:W-:Y:S02]  /*17c0*/  @!UP1 UIADD3 UR46, UR39, UR26, URZ ;  /* 0x0000001a272e9290 */ /* 0x000fe4000fffe03f */
[----:B------:R-:W-:Y:S02]  /*17d0*/  USHF.R.S32.HI UR55, URZ, 0x1f, UR51 ;  /* 0x0000001f3f377899 */ /* 0x000fe40008011433 */
[----:B------:R-:W-:Y:S02]  /*17e0*/  USEL UR53, UR24, URZ, UP5 ;  /* 0x0000003f18357287 */ /* 0x000fe4000a800000 */
[----:B------:R-:W-:Y:S02]  /*17f0*/  @UP0 UIADD3 UR43, UR9, UR11, URZ ;  /* 0x0000000b092b0290 */ /* 0x000fe4000fffe03f */
[----:B------:R-:W-:Y:S01]  /*1800*/  UIADD3 UR52, UR33, UR10, URZ ;  /* 0x0000000a21347290 */ /* 0x000fe2000fffe03f */
[----:B------:R-:W-:Y:S01]  /*1810*/  @UP0 UMOV UR42, UR8 ;  /* 0x00000008002a0c82 */ /* 0x000fe20008000000 */
[----:B------:R-:W-:Y:S10]  /*1820*/  @P1 BRA `(.L_x_2) ;  /* 0x0000000000301947 */ /* 0x000ff40003800000 */
[----:B------:R-:W-:Y:S01]  /*1830*/  USHF.R.S32.HI UR8, URZ, 0x1f, UR34 ;  /* 0x0000001f3f087899 */ /* 0x000fe20008011422 */
[----:B------:R-:W-:-:S03]  /*1840*/  ULDC.64 UR20, c[0x0][0x248] ;  /* 0x0000920000147ab9 */ /* 0x000fc60000000a00 */
[----:B------:R-:W-:Y:S02]  /*1850*/  UIMAD UR10, UR8, UR20, URZ ;  /* 0x00000014080a72a4 */ /* 0x000fe4000f8e023f */
[----:B------:R-:W-:Y:S02]  /*1860*/  UIMAD.WIDE.U32 UR8, UR34, UR20, URZ ;  /* 0x00000014220872a5 */ /* 0x000fe4000f8e003f */
[----:B------:R-:W-:-:S04]  /*1870*/  UIMAD UR10, UR34, UR21, UR10 ;  /* 0x00000015220a72a4 */ /* 0x000fc8000f8e020a */
[----:B------:R-:W-:-:S03]  /*1880*/  UIADD3 UR9, UR9, UR10, URZ ;  /* 0x0000000a09097290 */ /* 0x000fc6000fffe03f */
[----:B------:R-:W-:Y:S02]  /*1890*/  ULDC.64 UR10, c[0x0][0x230] ;  /* 0x00008c00000a7ab9 */ /* 0x000fe40000000a00 */
[----:B------:R-:W-:Y:S02]  /*18a0*/  UIMAD.WIDE.U32 UR8, UR45, UR10, UR8 ;  /* 0x0000000a2d0872a5 */ /* 0x000fe4000f8e0008 */
[----:B------:R-:W-:-:S04]  /*18b0*/  UIMAD UR10, UR59, UR10, URZ ;  /* 0x0000000a3b0a72a4 */ /* 0x000fc8000f8e023f */
[----:B------:R-:W-:Y:S01]  /*18c0*/  UIMAD UR10, UR45, UR11, UR10 ;  /* 0x0000000b2d0a72a4 */ /* 0x000fe2000f8e020a */
[----:B------:R-:W-:-:S03]  /*18d0*/  UMOV UR48, UR8 ;  /* 0x0000000800307c82 */ /* 0x000fc60008000000 */
[----:B------:R-:W-:-:S12]  /*18e0*/  UIADD3 UR49, UR9, UR10, URZ ;  /* 0x0000000a09317290 */ /* 0x000fd8000fffe03f */
.L_x_2:
[----:B------:R-:W-:Y:S05]  /*18f0*/  @P1 BRA `(.L_x_3) ;  /* 0x0000000000301947 */ /* 0x000fea0003800000 */
[----:B------:R-:W-:Y:S01]  /*1900*/  USHF.R.S32.HI UR8, URZ, 0x1f, UR34 ;  /* 0x0000001f3f087899 */ /* 0x000fe20008011422 */
[----:B------:R-:W-:-:S03]  /*1910*/  ULDC.64 UR18, c[0x0][0x250] ;  /* 0x0000940000127ab9 */ /* 0x000fc60000000a00 */
[----:B------:R-:W-:Y:S02]  /*1920*/  UIMAD UR10, UR8, UR18, URZ ;  /* 0x00000012080a72a4 */ /* 0x000fe4000f8e023f */
[----:B------:R-:W-:Y:S02]  /*1930*/  UIMAD.WIDE.U32 UR8, UR34, UR18, URZ ;  /* 0x00000012220872a5 */ /* 0x000fe4000f8e003f */
[----:B------:R-:W-:-:S04]  /*1940*/  UIMAD UR10, UR34, UR19, UR10 ;  /* 0x00000013220a72a4 */ /* 0x000fc8000f8e020a */
[----:B------:R-:W-:-:S03]  /*1950*/  UIADD3 UR9, UR9, UR10, URZ ;  /* 0x0000000a09097290 */ /* 0x000fc6000fffe03f */
[----:B------:R-:W-:Y:S02]  /*1960*/  ULDC.64 UR10, c[0x0][0x238] ;  /* 0x00008e00000a7ab9 */ /* 0x000fe40000000a00 */
[----:B------:R-:W-:Y:S02]  /*1970*/  UIMAD UR12, UR59, UR10, URZ ;  /* 0x0000000a3b0c72a4 */ /* 0x000fe4000f8e023f */
[----:B------:R-:W-:Y:S02]  /*1980*/  UIMAD.WIDE.U32 UR8, UR45, UR10, UR8 ;  /* 0x0000000a2d0872a5 */ /* 0x000fe4000f8e0008 */
[----:B------:R-:W-:-:S04]  /*1990*/  UIMAD UR11, UR45, UR11, UR12 ;  /* 0x0000000b2d0b72a4 */ /* 0x000fc8000f8e020c */
[----:B------:R-:W-:Y:S01]  /*19a0*/  UIADD3 UR43, UR9, UR11, URZ ;  /* 0x0000000b092b7290 */ /* 0x000fe2000fffe03f */
[----:B------:R-:W-:-:S11]  /*19b0*/  UMOV UR42, UR8 ;  /* 0x00000008002a7c82 */ /* 0x000fd60008000000 */
.L_x_3:
[----:B------:R-:W-:Y:S01]  /*19c0*/  @UP1 UMOV UR8, UR40 ;  /* 0x0000002800081c82 */ /* 0x000fe20008000000 */
[----:B------:R-:W-:Y:S01]  /*19d0*/  @!UP1 UMOV UR8, UR38 ;  /* 0x0000002600089c82 */ /* 0x000fe20008000000 */
[----:B------:R-:W-:Y:S01]  /*19e0*/  SHF.R.S32.HI R10, RZ, 0x1f, R0 ;  /* 0x0000001fff0a7819 */ /* 0x000fe20000011400 */
[----:B------:R-:W-:Y:S06]  /*19f0*/  @!P0 BRA `(.L_x_4) ;  /* 0x00000000001c8947 */ /* 0x000fec0003800000 */
[----:B------:R-:W-:Y:S01]  /*1a00*/  @!UP1 UIMAD UR16, UR45, UR60, URZ ;  /* 0x0000003c2d1092a4 */ /* 0x000fe2000f8e023f */
[----:B------:R-:W-:Y:S01]  /*1a10*/  ULDC UR10, c[0x0][0x2c0] ;  /* 0x0000b000000a7ab9 */ /* 0x000fe20000000800 */
[----:B------:R-:W-:Y:S02]  /*1a20*/  ULDC UR9, c[0x0][0x2e4] ;  /* 0x0000b90000097ab9 */ /* 0x000fe40000000800 */
[----:B------:R-:W-:Y:S02]  /*1a30*/  ULEA UR9, UR10, UR9, 0x7 ;  /* 0x000000090a097291 */ /* 0x000fe4000f8e383f */
[----:B------:R-:W-:-:S04]  /*1a40*/  ULEA UR10, UR45, UR16, 0x7 ;  /* 0x000000102d0a7291 */ /* 0x000fc8000f8e383f */
[----:B------:R-:W-:Y:S01]  /*1a50*/  UIMAD UR10, UR9, UR58, UR10 ;  /* 0x0000003a090a72a4 */ /* 0x000fe2000f8e020a */
[----:B------:R-:W-:Y:S11]  /*1a60*/  BRA `(.L_x_5) ;  /* 0x00000000000c7947 */ /* 0x000ff60003800000 */
.L_x_4:
[----:B------:R-:W-:Y:S02]  /*1a70*/  ULDC UR9, c[0x0][0x270] ;  /* 0x00009c0000097ab9 */ /* 0x000fe40000000800 */
[----:B------:R-:W-:-:S04]  /*1a80*/  UIMAD UR10, UR45, UR9, UR58 ;  /* 0x000000092d0a72a4 */ /* 0x000fc8000f8e023a */
[----:B------:R-:W-:-:S12]  /*1a90*/  UIMAD UR10, UR10, UR60, URZ ;  /* 0x0000003c0a0a72a4 */ /* 0x000fd8000f8e023f */
.L_x_5:
[----:B------:R-:W2:Y:S04]  /*1aa0*/  LDL.64 R4, [R1+0x20] ;  /* 0x0000200001047983 */ /* 0x000ea80000100a00 */
[----:B------:R1:W2:Y:S01]  /*1ab0*/  LDL.64 R12, [R1+0x20] ;  /* 0x00002000010c7983 */ /* 0x0002a20000100a00 */
[----:B------:R-:W-:Y:S01]  /*1ac0*/  SHF.R.S32.HI R24, RZ, 0x1f, R252 ;  /* 0x0000001fff187819 */ /* 0x000fe200000114fc */
[----:B------:R-:W-:Y:S01]  /*1ad0*/  ULDC UR24, c[0x0][0x2dc] ;  /* 0x0000b70000187ab9 */ /* 0x000fe20000000800 */
[----:B------:R-:W-:Y:S01]  /*1ae0*/  IADD3 R6, P0, R252, UR13, RZ ;  /* 0x0000000dfc067c10 */ /* 0x000fe2000ff1e0ff */
[----:B------:R-:W3:Y:S01]  /*1af0*/  S2R R11, SR_TID.X ;  /* 0x00000000000b7919 */ /* 0x000ee20000002100 */
[----:B------:R-:W-:Y:S01]  /*1b00*/  ULDC UR25, c[0x0][0x270] ;  /* 0x00009c0000197ab9 */ /* 0x000fe20000000800 */
[----:B------:R-:W-:Y:S01]  /*1b10*/  USHF.R.S32.HI UR22, URZ, 0x1f, UR58 ;  /* 0x0000001f3f167899 */ /* 0x000fe2000801143a */
[----:B------:R-:W-:Y:S01]  /*1b20*/  IADD3.X R2, R24, UR15, RZ, P0, !PT ;  /* 0x0000000f18027c10 */ /* 0x000fe200087fe4ff */
[----:B------:R-:W-:Y:S01]  /*1b30*/  UIMAD UR29, UR24, UR25, URZ ;  /* 0x00000019181d72a4 */ /* 0x000fe2000f8e023f */
[----:B------:R-:W-:Y:S01]  /*1b40*/  BSSY B1, `(.L_x_1) ;  /* 0x0000651000017945 */ /* 0x000fe20003800000 */
[----:B------:R-:W-:-:S02]  /*1b50*/  UIADD3 UR38, UR13, UR10, URZ ;  /* 0x0000000a0d267290 */ /* 0x000fc4000fffe03f */
[----:B------:R-:W-:Y:S01]  /*1b60*/  IMAD R2, R2, UR30, RZ ;  /* 0x0000001e02027c24 */ /* 0x000fe2000f8e02ff */
[----:B------:R-:W-:Y:S02]  /*1b70*/  UIADD3 UR16, UR13, UR17, URZ ;  /* 0x000000110d107290 */ /* 0x000fe4000fffe03f */
[----:B------:R-:W-:Y:S01]  /*1b80*/  USHF.L.U32 UR24, UR29, 0x6, URZ ;  /* 0x000000061d187899 */ /* 0x000fe2000800063f */
[----:B------:R-:W-:Y:S01]  /*1b90*/  IMAD R2, R6, UR31, R2 ;  /* 0x0000001f06027c24 */ /* 0x000fe2000f8e0202 */
[----:B------:R-:W-:Y:S01]  /*1ba0*/  UISETP.GE.AND UP4, UPT, UR37, 0x1, UPT ;  /* 0x000000012500788c */ /* 0x000fe2000bf86270 */
[----:B------:R-:W-:Y:S01]  /*1bb0*/  ULDC.64 UR26, c[0x0][0x3e0] ;  /* 0x0000f800001a7ab9 */ /* 0x000fe20000000a00 */
[----:B------:R-:W-:Y:S01]  /*1bc0*/  ULDC.64 UR40, c[0x0][0x478] ;  /* 0x00011e0000287ab9 */ /* 0x000fe20000000a00 */
[----:B------:R-:W-:Y:S02]  /*1bd0*/  ULEA.HI.SX32 UR25, UR44, 0xffffffff, 0x1a ;  /* 0xffffffff2c197891 */ /* 0x000fe4000f8fd23f */
[----:B------:R-:W-:Y:S01]  /*1be0*/  UIMAD.WIDE UR38, UR38, 0x4, UR40 ;  /* 0x00000004262678a5 */ /* 0x000fe2000f8e0228 */
[----:B---3--:R-:W-:Y:S01]  /*1bf0*/  SHF.R.S32.HI R9, RZ, 0x1f, R11 ;  /* 0x0000001fff097819 */ /* 0x008fe2000001140b */
[----:B--2---:R-:W-:-:S05]  /*1c00*/  IMAD.MOV.U32 R12, RZ, RZ, R4 ;  /* 0x000000ffff0c7224 */ /* 0x004fca00078e0004 */
[--C-:B------:R-:W-:Y:S02]  /*1c10*/  SHF.R.S32.HI R13, RZ, 0x1f, R12.reuse ;  /* 0x0000001fff0d7819 */ /* 0x100fe4000001140c */
[----:B------:R-:W-:Y:S01]  /*1c20*/  IADD3 R4, P0, R12, UR8, RZ ;  /* 0x000000080c047c10 */ /* 0x000fe2000ff1e0ff */
[----:B------:R-:W-:Y:S02]  /*1c30*/  ULDC.64 UR8, c[0x0][0x420] ;  /* 0x0001080000087ab9 */ /* 0x000fe40000000a00 */
[----:B------:R-:W-:Y:S01]  /*1c40*/  IMAD.U32 R8, RZ, RZ, UR8 ;  /* 0x00000008ff087e24 */ /* 0x000fe2000f8e00ff */
[----:B------:R-:W-:Y:S01]  /*1c50*/  IADD3.X R5, R13, UR46, RZ, P0, !PT ;  /* 0x0000002e0d057c10 */ /* 0x000fe200087fe4ff */
[----:B------:R-:W-:Y:S01]  /*1c60*/  UIMAD UR11, UR15, UR8, URZ ;  /* 0x000000080f0b72a4 */ /* 0x000fe2000f8e023f */
[----:B------:R-:W-:Y:S01]  /*1c70*/  IMAD.WIDE.U32 R6, R6, UR30, R12 ;  /* 0x0000001e06067c25 */ /* 0x000fe2000f8e000c */
[----:B------:R1:W-:Y:S01]  /*1c80*/  STL [R1+0x24], R13 ;  /* 0x0000240d01007387 */ /* 0x0003e20000100800 */
[----:B------:R-:W-:Y:S01]  /*1c90*/  ULDC.64 UR30, c[0x0][0x2b0] ;  /* 0x0000ac00001e7ab9 */ /* 0x000fe20000000a00 */
[----:B------:R-:W-:Y:S01]  /*1ca0*/  UIMAD UR12, UR13, UR9, UR11 ;  /* 0x000000090d0c72a4 */ /* 0x000fe2000f8e020b */
[----:B------:R-:W-:Y:S01]  /*1cb0*/  IMAD.WIDE.U32 R4, R8, UR13, R4 ;  /* 0x0000000d08047c25 */ /* 0x000fe2000f8e0004 */
[----:B------:R-:W-:Y:S01]  /*1cc0*/  LEA.HI R8, R9, R11, RZ, 0x5 ;  /* 0x0000000b09087211 */ /* 0x000fe200078f28ff */
[----:B------:R-:W-:Y:S01]  /*1cd0*/  ULDC.64 UR10, c[0x0][0x428] ;  /* 0x00010a00000a7ab9 */ /* 0x000fe20000000a00 */
[----:B------:R-:W-:Y:S01]  /*1ce0*/  IADD3 R6, P0, R6, UR56, RZ ;  /* 0x0000003806067c10 */ /* 0x000fe2000ff1e0ff */
[----:B------:R-:W-:Y:S01]  /*1cf0*/  UIMAD UR14, UR22, UR10, URZ ;  /* 0x0000000a160e72a4 */ /* 0x000fe2000f8e023f */
[----:B------:R-:W-:Y:S01]  /*1d00*/  LOP3.LUT R9, R8, 0xffffffe0, RZ, 0xc0, !PT ;  /* 0xffffffe008097812 */ /* 0x000fe200078ec0ff */
[----:B------:R-:W-:Y:S01]  /*1d10*/  VIADD R5, R5, UR12 ;  /* 0x0000000c05057c36 */ /* 0x000fe20008000000 */
[----:B------:R-:W-:Y:S01]  /*1d20*/  SHF.R.S32.HI R8, RZ, 0x5, R8 ;  /* 0x00000005ff087819 */ /* 0x000fe20000011408 */
[----:B------:R-:W-:Y:S01]  /*1d30*/  ULDC.64 UR12, c[0x0][0x258] ;  /* 0x00009600000c7ab9 */ /* 0x000fe20000000a00 */
[----:B------:R-:W-:Y:S01]  /*1d40*/  IADD3.X R7, R7, UR23, R2, P0, !PT ;  /* 0x0000001707077c10 */ /* 0x000fe200087fe402 */
[----:B------:R-:W-:Y:S01]  /*1d50*/  IMAD.IADD R9, R11, 0x1, -R9 ;  /* 0x000000010b097824 */ /* 0x000fe200078e0a09 */
[----:B------:R-:W-:Y:S01]  /*1d60*/  UIMAD UR11, UR58, UR11, UR14 ;  /* 0x0000000b3a0b72a4 */ /* 0x000fe2000f8e020e */
[----:B------:R-:W-:Y:S01]  /*1d70*/  IMAD.U32 R2, RZ, RZ, UR10 ;  /* 0x0000000aff027e24 */ /* 0x000fe2000f8e00ff */
[----:B------:R-:W-:Y:S01]  /*1d80*/  UIMAD UR10, UR22, UR12, URZ ;  /* 0x0000000c160a72a4 */ /* 0x000fe2000f8e023f */
[----:B------:R-:W-:Y:S01]  /*1d90*/  IMAD R9, R8, UR29, R9 ;  /* 0x0000001d08097c24 */ /* 0x000fe2000f8e0209 */
[----:B------:R-:W-:Y:S01]  /*1da0*/  ULDC.64 UR14, c[0x0][0x210] ;  /* 0x00008400000e7ab9 */ /* 0x000fe20000000a00 */
[----:B------:R-:W-:Y:S01]  /*1db0*/  IMAD.U32 R8, RZ, RZ, UR12 ;  /* 0x0000000cff087e24 */ /* 0x000fe2000f8e00ff */
[----:B------:R-:W-:Y:S01]  /*1dc0*/  UIMAD UR13, UR58, UR13, UR10 ;  /* 0x0000000d3a0d72a4 */ /* 0x000fe2000f8e020a */
[----:B------:R-:W-:Y:S01]  /*1dd0*/  IMAD.WIDE.U32 R4, R2, UR58, R4 ;  /* 0x0000003a02047c25 */ /* 0x000fe2000f8e0004 */
[----:B------:R-:W-:Y:S01]  /*1de0*/  UIADD3 UR10, UP3, UP2, UR32, UR24, UR51 ;  /* 0x00000018200a7290 */ /* 0x000fe2000fa7e033 */
[----:B------:R-:W-:-:S02]  /*1df0*/  ULDC.64 UR22, c[0x0][0x400] ;  /* 0x0001000000167ab9 */ /* 0x000fc40000000a00 */
[----:B------:R-:W-:Y:S01]  /*1e00*/  IMAD R2, R24, UR8, RZ ;  /* 0x0000000818027c24 */ /* 0x000fe2000f8e02ff */
[----:B------:R-:W-:Y:S01]  /*1e10*/  UIADD3 UR10, UP1, UP0, UR53, UR10, UR57 ;  /* 0x0000000a350a7290 */ /* 0x000fe2000f83e039 */
[----:B------:R-:W-:Y:S01]  /*1e20*/  IMAD.WIDE.U32 R6, R8, UR58, R6 ;  /* 0x0000003a08067c25 */ /* 0x000fe2000f8e0006 */
[----:B------:R-:W-:-:S03]  /*1e30*/  UIMAD.WIDE UR16, UR16, 0x4, UR30 ;  /* 0x00000004101078a5 */ /* 0x000fc6000f8e021e */
[----:B------:R-:W-:Y:S01]  /*1e40*/  VIADD R5, R5, UR11 ;  /* 0x0000000b05057c36 */ /* 0x000fe20008000000 */
[----:B------:R-:W-:Y:S01]  /*1e50*/  USHF.R.S32.HI UR11, URZ, 0x1f, UR24 ;  /* 0x0000001f3f0b7899 */ /* 0x000fe20008011418 */
[----:B------:R-:W-:Y:S01]  /*1e60*/  IMAD R8, R252, UR9, R2 ;  /* 0x00000009fc087c24 */ /* 0x000fe2000f8e0202 */
[----:B------:R-:W-:Y:S01]  /*1e70*/  LEA R238, P0, R6, UR14, 0x1 ;  /* 0x0000000e06ee7c11 */ /* 0x000fe2000f8008ff */
[----:B------:R-:W-:Y:S01]  /*1e80*/  VIADD R2, R7, UR13 ;  /* 0x0000000d07027c36 */ /* 0x000fe20008000000 */
[----:B------:R-:W-:Y:S01]  /*1e90*/  UIADD3.X UR9, UR52, UR11, UR55, UP3, UP2 ;  /* 0x0000000b34097290 */ /* 0x000fe20009fe4437 */
[----:B------:R-:W-:-:S03]  /*1ea0*/  IMAD.WIDE.U32 R4, R252, UR8, R4 ;  /* 0x00000008fc047c25 */ /* 0x000fc6000f8e0004 */
[----:B------:R-:W-:Y:S01]  /*1eb0*/  LEA.HI.X R239, R6, UR15, R2, 0x1, P0 ;  /* 0x0000000f06ef7c11 */ /* 0x000fe200080f0c02 */
[----:B------:R-:W-:Y:S01]  /*1ec0*/  UIADD3.X UR8, UR54, UR9, UR47, UP1, UP0 ;  /* 0x0000000936087290 */ /* 0x000fe20008fe042f */
[----:B------:R-:W-:Y:S01]  /*1ed0*/  PLOP3.LUT P0, PT, PT, PT, UP4, 0x80, 0x0 ;  /* 0x000000000000781c */ /* 0x000fe20003f0f048 */
[----:B------:R-:W-:Y:S01]  /*1ee0*/  IMAD.IADD R5, R5, 0x1, R8 ;  /* 0x0000000105057824 */ /* 0x000fe200078e0208 */
[C---:B------:R-:W-:Y:S02]  /*1ef0*/  IADD3 R2, P2, R9.reuse, UR10, RZ ;  /* 0x0000000a09027c10 */ /* 0x040fe4000ff5e0ff */
[----:B------:R-:W-:Y:S02]  /*1f00*/  LEA R236, P3, R4, UR26, 0x1 ;  /* 0x0000001a04ec7c11 */ /* 0x000fe4000f8608ff */
[----:B------:R-:W-:Y:S02]  /*1f10*/  LEA R241, P1, R2, UR22, 0x2 ;  /* 0x0000001602f17c11 */ /* 0x000fe4000f8210ff */
[----:B------:R-:W-:-:S02]  /*1f20*/  LEA.HI.X.SX32 R6, R9, UR8, 0x1, P2 ;  /* 0x0000000809067c11 */ /* 0x000fc400090f0eff */
[----:B------:R-:W-:Y:S02]  /*1f30*/  LEA.HI.X R237, R4, UR27, R5, 0x1, P3 ;  /* 0x0000001b04ed7c11 */ /* 0x000fe400098f0c05 */
[----:B------:R-:W-:Y:S01]  /*1f40*/  LEA.HI.X R240, R2, UR23, R6, 0x2, P1 ;  /* 0x0000001702f07c11 */ /* 0x000fe200088f1406 */
[----:B-1----:R-:W-:Y:S06]  /*1f50*/  @!P0 BRA `(.L_x_6) ;  /* 0x0000005800148947 */ /* 0x002fec0003800000 */
[----:B------:R-:W2:Y:S01]  /*1f60*/  LDL R25, [R1+0x28] ;  /* 0x0000280001197983 */ /* 0x000ea20000100800 */
[----:B------:R-:W-:Y:S01]  /*1f70*/  UIMAD UR8, UR50, UR18, URZ ;  /* 0x00000012320872a4 */ /* 0x000fe2000f8e023f */
[----:B------:R-:W-:Y:S01]  /*1f80*/  IMAD.U32 R6, RZ, RZ, UR18 ;  /* 0x00000012ff067e24 */ /* 0x000fe2000f8e00ff */
[----:B------:R-:W-:Y:S01]  /*1f90*/  UIMAD UR14, UR35, -0x80, UR5 ;  /* 0xffffff80230e78a4 */ /* 0x000fe2000f8e0205 */
[----:B------:R-:W3:Y:S01]  /*1fa0*/  LDL R26, [R1+0x8] ;  /* 0x00000800011a7983 */ /* 0x000ee20000100800 */
[----:B------:R-:W-:Y:S01]  /*1fb0*/  UIMAD UR9, UR28, UR19, UR8 ;  /* 0x000000131c0972a4 */ /* 0x000fe2000f8e0208 */
[--C-:B------:R-:W-:Y:S01]  /*1fc0*/  IMAD.WIDE.U32 R6, R6, UR28, R12.reuse ;  /* 0x0000001c06067c25 */ /* 0x100fe2000f8e000c */
[----:B------:R-:W-:Y:S01]  /*1fd0*/  UIMAD UR8, UR50, UR20, URZ ;  /* 0x00000014320872a4 */ /* 0x000fe2000f8e023f */
[----:B------:R-:W-:Y:S02]  /*1fe0*/  ULDC.64 UR12, c[0x0][0x268] ;  /* 0x00009a00000c7ab9 */ /* 0x000fe40000000a00 */
[----:B------:R-:W-:Y:S01]  /*1ff0*/  IMAD.U32 R4, RZ, RZ, UR20 ;  /* 0x00000014ff047e24 */ /* 0x000fe2000f8e00ff */
[----:B------:R-:W-:Y:S01]  /*2000*/  UIMAD UR8, UR28, UR21, UR8 ;  /* 0x000000151c0872a4 */ /* 0x000fe2000f8e0208 */
[----:B------:R-:W-:Y:S01]  /*2010*/  VIADD R9, R252, 0x40 ;  /* 0x00000040fc097836 */ /* 0x000fe20000000000 */
[----:B------:R-:W-:Y:S01]  /*2020*/  IADD3 R8, P0, R6, UR42, RZ ;  /* 0x0000002a06087c10 */ /* 0x000fe2000ff1e0ff */
[----:B------:R-:W-:Y:S01]  /*2030*/  IMAD.U32 R2, RZ, RZ, UR9 ;  /* 0x00000009ff027e24 */ /* 0x000fe2000f8e00ff */
[----:B------:R-:W-:Y:S01]  /*2040*/  ULDC.64 UR10, c[0x0][0x260] ;  /* 0x00009800000a7ab9 */ /* 0x000fe20000000a00 */
[----:B------:R-:W-:Y:S01]  /*2050*/  IMAD.WIDE.U32 R4, R4, UR28, R12 ;  /* 0x0000001c04047c25 */ /* 0x000fe2000f8e000c */
[----:B------:R-:W-:-:S02]  /*2060*/  ISETP.GE.AND P2, PT, R9, UR14, PT ;  /* 0x0000000e09007c0c */ /* 0x000fc4000bf46270 */
[----:B------:R-:W-:Y:S01]  /*2070*/  IADD3.X R9, R7, UR43, R2, P0, !PT ;  /* 0x0000002b07097c10 */ /* 0x000fe200087fe402 */
[----:B------:R-:W-:Y:S01]  /*2080*/  IMAD.U32 R2, RZ, RZ, UR8 ;  /* 0x00000008ff027e24 */ /* 0x000fe2000f8e00ff */
[----:B------:R-:W-:Y:S01]  /*2090*/  IADD3 R6, P0, R4, UR48, RZ ;  /* 0x0000003004067c10 */ /* 0x000fe2000ff1e0ff */
[----:B------:R-:W-:-:S03]  /*20a0*/  IMAD R4, R10, UR12, RZ ;  /* 0x0000000c0a047c24 */ /* 0x000fc6000f8e02ff */
[----:B------:R-:W-:Y:S01]  /*20b0*/  IADD3.X R7, R5, UR49, R2, P0, !PT ;  /* 0x0000003105077c10 */ /* 0x000fe200087fe402 */
[----:B------:R-:W-:Y:S01]  /*20c0*/  IMAD R2, R10, UR10, RZ ;  /* 0x0000000a0a027c24 */ /* 0x000fe2000f8e02ff */
[----:B------:R-:W-:Y:S01]  /*20d0*/  UMOV UR8, UR25 ;  /* 0x0000001900087c82 */ /* 0x000fe20008000000 */
[C---:B------:R-:W-:Y:S01]  /*20e0*/  IMAD R10, R0.reuse, UR13, R4 ;  /* 0x0000000d000a7c24 */ /* 0x040fe2000f8e0204 */
[----:B------:R-:W-:Y:S01]  /*20f0*/  UIMAD UR9, UR8, -0x40, UR37 ;  /* 0xffffffc0080978a4 */ /* 0x000fe2000f8e0225 */
[----:B------:R-:W-:Y:S01]  /*2100*/  IMAD.WIDE.U32 R4, R0, UR12, R8 ;  /* 0x0000000c00047c25 */ /* 0x000fe2000f8e0008 */
[----:B------:R-:W-:Y:S01]  /*2110*/  @!P2 IADD3 R14, P0, R252, 0x40, RZ ;  /* 0x00000040fc0ea810 */ /* 0x000fe20007f1e0ff */
[----:B------:R-:W1:Y:S02]  /*2120*/  @!P2 LDC.64 R18, c[0x0][0x220] ;  /* 0x00008800ff12ab82 */ /* 0x000e640000000a00 */
[C---:B------:R-:W-:Y:S02]  /*2130*/  IMAD R8, R0.reuse, UR11, R2 ;  /* 0x0000000b00087c24 */ /* 0x040fe4000f8e0202 */
[----:B------:R-:W-:Y:S01]  /*2140*/  IMAD.WIDE.U32 R6, R0, UR10, R6 ;  /* 0x0000000a00067c25 */ /* 0x000fe2000f8e0006 */
[----:B------:R-:W-:-:S03]  /*2150*/  ISETP.GE.AND P3, PT, R252, UR14, PT ;  /* 0x0000000efc007c0c */ /* 0x000fc6000bf66270 */
[----:B------:R-:W-:-:S10]  /*2160*/  IMAD.IADD R5, R5, 0x1, R10 ;  /* 0x0000000105057824 */ /* 0x000fd400078e020a */
[----:B------:R-:W4:Y:S01]  /*2170*/  @!P3 LDC.64 R16, c[0x0][0x220] ;  /* 0x00008800ff10bb82 */ /* 0x000f220000000a00 */
[----:B------:R-:W-:Y:S02]  /*2180*/  IMAD.IADD R7, R7, 0x1, R8 ;  /* 0x0000000107077824 */ /* 0x000fe400078e0208 */
[----:B------:R-:W-:-:S05]  /*2190*/  @!P2 IMAD.MOV.U32 R8, RZ, RZ, R4 ;  /* 0x000000ffff08a224 */ /* 0x000fca00078e0004 */
[----:B------:R-:W1:Y:S01]  /*21a0*/  @!P3 LDC.64 R20, c[0x0][0x218] ;  /* 0x00008600ff14bb82 */ /* 0x000e620000000a00 */
[----:B------:R-:W-:Y:S01]  /*21b0*/  @!P2 IMAD.MOV.U32 R9, RZ, RZ, R5 ;  /* 0x000000ffff09a224 */ /* 0x000fe200078e0005 */
[----:B------:R-:W-:Y:S01]  /*21c0*/  ULEA.HI UR10, UR8, UR8, URZ, 0x1 ;  /* 0x00000008080a7291 */ /* 0x000fe2000f8f083f */
[----:B------:R-:W-:Y:S02]  /*21d0*/  @!P2 IMAD.MOV.U32 R10, RZ, RZ, R6 ;  /* 0x000000ffff0aa224 */ /* 0x000fe400078e0006 */
[----:B------:R-:W-:Y:S01]  /*21e0*/  @!P2 IMAD.MOV.U32 R11, RZ, RZ, R7 ;  /* 0x000000ffff0ba224 */ /* 0x000fe200078e0007 */
[----:B------:R-:W-:-:S04]  /*21f0*/  ULOP3.LUT UR10, UR10, 0xfffffffe, URZ, 0xc0, !UPT ;  /* 0xfffffffe0a0a7892 */ /* 0x000fc8000f8ec03f */
[----:B------:R-:W-:-:S04]  /*2200*/  UIADD3 UR10, UR8, -UR10, URZ ;  /* 0x8000000a080a7290 */ /* 0x000fc8000fffe03f */
[----:B------:R-:W-:Y:S01]  /*2210*/  UISETP.NE.AND UP0, UPT, UR10, 0x1, UPT ;  /* 0x000000010a00788c */ /* 0x000fe2000bf05270 */
[----:B------:R-:W-:Y:S02]  /*2220*/  UMOV UR11, UR16 ;  /* 0x00000010000b7c82 */ /* 0x000fe40008000000 */
[----:B------:R-:W-:Y:S01]  /*2230*/  UMOV UR10, UR17 ;  /* 0x00000011000a7c82 */ /* 0x000fe20008000000 */
[----:B------:R-:W-:Y:S02]  /*2240*/  IMAD.MOV.U32 R249, RZ, RZ, 0x7f800000 ;  /* 0x7f800000fff97424 */ /* 0x000fe400078e00ff */
[----:B------:R-:W-:Y:S02]  /*2250*/  IMAD.MOV.U32 R250, RZ, RZ, 0x7f800000 ;  /* 0x7f800000fffa7424 */ /* 0x000fe400078e00ff */
[----:B------:R-:W-:Y:S02]  /*2260*/  IMAD.MOV.U32 R247, RZ, RZ, 0x7f800000 ;  /* 0x7f800000fff77424 */ /* 0x000fe400078e00ff */
[----:B------:R-:W-:Y:S01]  /*2270*/  IMAD.MOV.U32 R248, RZ, RZ, 0x7f800000 ;  /* 0x7f800000fff87424 */ /* 0x000fe200078e00ff */
[----:B------:R-:W-:-:S02]  /*2280*/  USHF.L.U32 UR16, UR29, 0x4, URZ ;  /* 0x000000041d107899 */ /* 0x000fc4000800063f */
[----:B------:R-:W-:Y:S02]  /*2290*/  USHF.L.U32 UR15, UR29, 0x3, URZ ;  /* 0x000000031d0f7899 */ /* 0x000fe4000800063f */
[----:B------:R-:W-:Y:S01]  /*22a0*/  UIADD3 UR22, UR16, 0x40, URZ ;  /* 0x0000004010167890 */ /* 0x000fe2000fffe03f */
[----:B------:R-:W-:Y:S01]  /*22b0*/  IMAD R251, RZ, RZ, -UR24 ;  /* 0x80000018fffb7e24 */ /* 0x000fe2000f8e02ff */
[----:B------:R-:W-:Y:S01]  /*22c0*/  UIADD3 UR24, UR16, 0x20, URZ ;  /* 0x0000002010187890 */ /* 0x000fe2000fffe03f */
[----:B------:R-:W-:Y:S02]  /*22d0*/  CS2R R126, SRZ ;  /* 0x00000000007e7805 */ /* 0x000fe4000001ff00 */
[----:B------:R-:W-:Y:S02]  /*22e0*/  CS2R R124, SRZ ;  /* 0x00000000007c7805 */ /* 0x000fe4000001ff00 */
[----:B------:R-:W-:Y:S02]  /*22f0*/  CS2R R130, SRZ ;  /* 0x0000000000827805 */ /* 0x000fe4000001ff00 */
[----:B------:R-:W-:-:S02]  /*2300*/  CS2R R128, SRZ ;  /* 0x0000000000807805 */ /* 0x000fc4000001ff00 */
[----:B------:R-:W-:Y:S02]  /*2310*/  CS2R R122, SRZ ;  /* 0x00000000007a7805 */ /* 0x000fe4000001ff00 */
[----:B------:R-:W-:Y:S02]  /*2320*/  CS2R R120, SRZ ;  /* 0x0000000000787805 */ /* 0x000fe4000001ff00 */
        /* <DEDUP_REMOVED lines=37> */
[----:B------:R-:W-:Y:S01]  /*2580*/  CS2R R48, SRZ ;  /* 0x0000000000307805 */ /* 0x000fe2000001ff00 */
[----:B--2---:R-:W-:-:S05]  /*2590*/  VIADD R0, R25, 0x8 ;  /* 0x0000000819007836 */ /* 0x004fca0000000000 */
[----:B------:R-:W-:Y:S01]  /*25a0*/  ISETP.GE.AND P6, PT, R0, UR9, PT ;  /* 0x0000000900007c0c */ /* 0x000fe2000bfc6270 */
[----:B------:R-:W-:Y:S01]  /*25b0*/  @!P2 IMAD.X R0, RZ, RZ, R24, P0 ;  /* 0x000000ffff00a224 */ /* 0x000fe200000e0618 */
[----:B------:R-:W-:-:S03]  /*25c0*/  @!P2 IADD3 R12, P0, R252, 0x40, RZ ;  /* 0x00000040fc0ca810 */ /* 0x000fc60007f1e0ff */
[----:B------:R-:W-:-:S04]  /*25d0*/  @!P2 IMAD R0, R0, UR18, RZ ;  /* 0x000000120000ac24 */ /* 0x000fc8000f8e02ff */
[----:B------:R-:W-:Y:S02]  /*25e0*/  @!P2 IMAD R23, R14, UR19, R0 ;  /* 0x000000130e17ac24 */ /* 0x000fe4000f8e0200 */
[----:B------:R-:W-:Y:S01]  /*25f0*/  @!P2 IMAD.X R0, RZ, RZ, R24, P0 ;  /* 0x000000ffff00a224 */ /* 0x000fe200000e0618 */
[----:B------:R-:W-:Y:S01]  /*2600*/  PLOP3.LUT P0, PT, PT, PT, UP5, 0x80, 0x0 ;  /* 0x000000000000781c */ /* 0x000fe20003f0f058 */
[----:B------:R-:W-:-:S05]  /*2610*/  VIADD R2, R25, 0x20 ;  /* 0x0000002019027836 */ /* 0x000fca0000000000 */
[----:B------:R-:W-:Y:S01]  /*2620*/  ISETP.GE.AND P5, PT, R2, UR9, PT ;  /* 0x0000000902007c0c */ /* 0x000fe2000bfa6270 */
[----:B------:R-:W-:Y:S02]  /*2630*/  @!P3 IMAD R2, R24, UR18, RZ ;  /* 0x000000121802bc24 */ /* 0x000fe4000f8e02ff */
[----:B------:R-:W-:-:S04]  /*2640*/  @!P2 IMAD.WIDE.U32 R14, R14, UR18, R8 ;  /* 0x000000120e0eac25 */ /* 0x000fc8000f8e0008 */
[C---:B------:R-:W-:Y:S02]  /*2650*/  @!P3 IMAD R2, R252.reuse, UR19, R2 ;  /* 0x00000013fc02bc24 */ /* 0x040fe4000f8e0202 */
[----:B------:R-:W-:-:S04]  /*2660*/  @!P3 IMAD.WIDE.U32 R8, R252, UR18, R4 ;  /* 0x00000012fc08bc25 */ /* 0x000fc8000f8e0004 */
[----:B------:R-:W-:Y:S01]  /*2670*/  @!P2 IMAD R0, R0, UR20, RZ ;  /* 0x000000140000ac24 */ /* 0x000fe2000f8e02ff */
[----:B----4-:R-:W-:Y:S01]  /*2680*/  @!P3 LEA R4, P1, R8, R16, 0x1 ;  /* 0x000000100804b211 */ /* 0x010fe200078208ff */
[----:B------:R-:W-:Y:S02]  /*2690*/  @!P3 IMAD.IADD R5, R9, 0x1, R2 ;  /* 0x000000010905b824 */ /* 0x000fe400078e0202 */
[----:B------:R-:W-:Y:S02]  /*26a0*/  @!P3 IMAD R2, R24, UR20, RZ ;  /* 0x000000141802bc24 */ /* 0x000fe4000f8e02ff */
[----:B------:R-:W-:Y:S01]  /*26b0*/  @!P2 IMAD R22, R12, UR21, R0 ;  /* 0x000000150c16ac24 */ /* 0x000fe2000f8e0200 */
[----:B------:R-:W-:Y:S01]  /*26c0*/  @!P3 LEA.HI.X R5, R8, R17, R5, 0x1, P1 ;  /* 0x000000110805b211 */ /* 0x000fe200008f0c05 */
[----:B------:R-:W-:Y:S01]  /*26d0*/  @!P2 IMAD.WIDE.U32 R12, R12, UR20, R10 ;  /* 0x000000140c0cac25 */ /* 0x000fe2000f8e000a */
[----:B------:R-:W2:Y:S01]  /*26e0*/  @!P2 LDC.64 R16, c[0x0][0x218] ;  /* 0x00008600ff10ab82 */ /* 0x000ea20000000a00 */
[----:B---3--:R-:W-:-:S07]  /*26f0*/  LEA R0, R26, UR4, 0x1 ;  /* 0x000000041a007c11 */ /* 0x008fce000f8e08ff */
[----:B------:R-:W-:Y:S01]  /*2700*/  @P0 BAR.SYNC.DEFER_BLOCKING 0x0 ;  /* 0x0000000000000b1d */ /* 0x000fe20000010000 */
[C---:B------:R-:W-:Y:S02]  /*2710*/  @!P3 IMAD R2, R252.reuse, UR21, R2 ;  /* 0x00000015fc02bc24 */ /* 0x040fe4000f8e0202 */
[----:B------:R-:W-:Y:S01]  /*2720*/  @!P3 IMAD.WIDE.U32 R10, R252, UR20, R6 ;  /* 0x00000014fc0abc25 */ /* 0x000fe2000f8e0006 */
[----:B-1----:R-:W-:-:S03]  /*2730*/  @!P2 LEA R8, P1, R14, R18, 0x1 ;  /* 0x000000120e08a211 */ /* 0x002fc600078208ff */
[----:B------:R-:W-:Y:S01]  /*2740*/  @!P2 IMAD.IADD R7, R15, 0x1, R23 ;  /* 0x000000010f07a824 */ /* 0x000fe200078e0217 */
[----:B------:R-:W-:Y:S01]  /*2750*/  @!P3 LEA R6, P0, R10, R20, 0x1 ;  /* 0x000000140a06b211 */ /* 0x000fe200078008ff */
[----:B------:R-:W-:-:S03]  /*2760*/  @!P3 IMAD.IADD R2, R11, 0x1, R2 ;  /* 0x000000010b02b824 */ /* 0x000fc600078e0202 */
[----:B------:R-:W-:Y:S02]  /*2770*/  @!P2 LEA.HI.X R9, R14, R19, R7, 0x1, P1 ;  /* 0x000000130e09a211 */ /* 0x000fe400008f0c07 */
[----:B------:R-:W-:Y:S02]  /*2780*/  ISETP.GE.AND P1, PT, R252, UR9, PT ;  /* 0x00000009fc007c0c */ /* 0x000fe4000bf26270 */
[----:B------:R-:W-:Y:S01]  /*2790*/  @!P3 LEA.HI.X R7, R10, R21, R2, 0x1, P0 ;  /* 0x000000150a07b211 */ /* 0x000fe200000f0c02 */
[----:B------:R-:W-:Y:S01]  /*27a0*/  VIADD R2, R26, 0x1800 ;  /* 0x000018001a027836 */ /* 0x000fe20000000000 */
[----:B------:R-:W-:Y:S01]  /*27b0*/  PLOP3.LUT P0, PT, PT, PT, UP0, 0x80, 0x0 ;  /* 0x000000000000781c */ /* 0x000fe20003f0f008 */
[----:B------:R-:W-:Y:S04]  /*27c0*/  @P3 STS [R0+0xf000], RZ ;  /* 0x00f000ff00003388 */ /* 0x000fe80000000800 */
[----:B------:R-:W-:Y:S04]  /*27d0*/  @P3 STS [R0+0xf004], RZ ;  /* 0x00f004ff00003388 */ /* 0x000fe80000000800 */
[----:B------:R-:W-:Y:S04]  /*27e0*/  @P3 STS.64 [R0+0xf008], RZ ;  /* 0x00f008ff00003388 */ /* 0x000fe80000000a00 */
[----:B------:R-:W-:Y:S04]  /*27f0*/  @P3 STS.128 [R0+0x11000], RZ ;  /* 0x011000ff00003388 */ /* 0x000fe80000000c00 */
[----:B------:R-:W-:Y:S04]  /*2800*/  @P3 STS.128 [R0+0x13000], RZ ;  /* 0x013000ff00003388 */ /* 0x000fe80000000c00 */
[----:B------:R-:W-:Y:S01]  /*2810*/  @!PT LDS RZ, [RZ] ;  /* 0x00000000fffff984 */ /* 0x000fe20000000800 */
[----:B------:R-:W-:Y:S01]  /*2820*/  @!PT LDS RZ, [RZ] ;  /* 0x00000000fffff984 */ /* 0x000fe20000000800 */
[----:B------:R-:W-:Y:S01]  /*2830*/  @!PT LDS RZ, [RZ] ;  /* 0x00000000fffff984 */ /* 0x000fe20000000800 */
[----:B------:R-:W-:Y:S04]  /*2840*/  @!P3 LDGSTS.E.BYPASS.LTC128B.128 [R0+0xf000], desc[UR6][R4.64] ;  /* 0x0f0000000400bfae */ /* 0x000fe8000b901d46 */
[----:B------:R-:W-:Y:S04]  /*2850*/  @!P3 LDGSTS.E.BYPASS.LTC128B.128 [R0+0x11000], desc[UR6][R4.64+0x40] ;  /* 0x110000400400bfae */ /* 0x000fe8000b901d46 */
[----:B------:R1:W-:Y:S04]  /*2860*/  @!P3 LDGSTS.E.BYPASS.LTC128B.128 [R0+0x13000], desc[UR6][R4.64+0x80] ;  /* 0x130000800400bfae */ /* 0x0003e8000b901d46 */
[----:B------:R-:W-:Y:S04]  /*2870*/  @P2 STS.128 [R0+0x10000], RZ ;  /* 0x010000ff00002388 */ /* 0x000fe80000000c00 */
        /* <DEDUP_REMOVED lines=8> */
[----:B------:R-:W0:Y:S01]  /*2900*/  LDGDEPBAR ;  /* 0x00000000000079af */ /* 0x000e220000000000 */
[----:B-1----:R-:W-:-:S03]  /*2910*/  @!P2 IMAD.IADD R5, R13, 0x1, R22 ;  /* 0x000000010d05a824 */ /* 0x002fc600078e0216 */
[----:B------:R-:W-:Y:S04]  /*2920*/  @P1 STS [R0+0x6000], RZ ;  /* 0x006000ff00001388 */ /* 0x000fe80000000800 */
[----:B------:R-:W-:Y:S04]  /*2930*/  @P1 STS [R0+0x6004], RZ ;  /* 0x006004ff00001388 */ /* 0x000fe80000000800 */
[----:B------:R-:W-:Y:S04]  /*2940*/  @P1 STS.64 [R0+0x6008], RZ ;  /* 0x006008ff00001388 */ /* 0x000fe80000000a00 */
[----:B------:R-:W-:Y:S01]  /*2950*/  @P1 STS.128 [R0+0x7000], RZ ;  /* 0x007000ff00001388 */ /* 0x000fe20000000c00 */
[----:B---3--:R-:W-:-:S03]  /*2960*/  SEL R8, R2, R26, !P0 ;  /* 0x0000001a02087207 */ /* 0x008fc60004000000 */
[----:B------:R-:W-:Y:S01]  /*2970*/  @P1 STS.128 [R0+0x8000], RZ ;  /* 0x008000ff00001388 */ /* 0x000fe20000000c00 */
[----:B------:R-:W-:-:S03]  /*2980*/  LEA R235, R8, UR4, 0x1 ;  /* 0x0000000408eb7c11 */ /* 0x000fc6000f8e08ff */
[----:B------:R-:W-:Y:S01]  /*2990*/  @!PT LDS RZ, [RZ] ;  /* 0x00000000fffff984 */ /* 0x000fe20000000800 */
[----:B------:R-:W-:Y:S01]  /*29a0*/  @!PT LDS RZ, [RZ] ;  /* 0x00000000fffff984 */ /* 0x000fe20000000800 */
[----:B------:R-:W-:Y:S01]  /*29b0*/  @!PT LDS RZ, [RZ] ;  /* 0x00000000fffff984 */ /* 0x000fe20000000800 */
[----:B------:R-:W-:Y:S01]  /*29c0*/  @!P1 LDGSTS.E.BYPASS.LTC128B.128 [R0+0x6000], desc[UR6][R236.64] ;  /* 0x06000000ec009fae */ /* 0x000fe2000b901d46 */
[----:B--2---:R-:W-:-:S03]  /*29d0*/  @!P2 LEA R4, P4, R12, R16, 0x1 ;  /* 0x000000100c04a211 */ /* 0x004fc600078808ff */
[----:B------:R-:W-:Y:S04]  /*29e0*/  @!P1 LDGSTS.E.BYPASS.LTC128B.128 [R0+0x7000], desc[UR6][R236.64+0x40] ;  /* 0x07000040ec009fae */ /* 0x000fe8000b901d46 */
[----:B------:R-:W-:Y:S04]  /*29f0*/  @!P1 LDGSTS.E.BYPASS.LTC128B.128 [R0+0x8000], desc[UR6][R236.64+0x80] ;  /* 0x08000080ec009fae */ /* 0x000fe8000b901d46 */
[----:B------:R-:W-:Y:S04]  /*2a00*/  @P1 STS [R235], RZ ;  /* 0x000000ffeb001388 */ /* 0x000fe80000000800 */
[----:B------:R-:W-:Y:S04]  /*2a10*/  @P1 STS [R235+0x4], RZ ;  /* 0x000004ffeb001388 */ /* 0x000fe80000000800 */
        /* <DEDUP_REMOVED lines=9> */
[----:B------:R-:W-:Y:S01]  /*2ab0*/  @P1 STS [R235+0x200c], RZ ;  /* 0x00200cffeb001388 */ /* 0x000fe20000000800 */
[----:B------:R-:W-:-:S03]  /*2ac0*/  @!P2 LEA.HI.X R5, R12, R17, R5, 0x1, P4 ;  /* 0x000000110c05a211 */ /* 0x000fc600020f0c05 */
[----:B------:R-:W-:Y:S01]  /*2ad0*/  @!PT LDS RZ, [RZ] ;  /* 0x00000000fffff984 */ /* 0x000fe20000000800 */
[----:B------:R-:W-:Y:S01]  /*2ae0*/  @!PT LDS RZ, [RZ] ;  /* 0x00000000fffff984 */ /* 0x000fe20000000800 */
[----:B------:R-:W-:Y:S01]  /*2af0*/  @!PT LDS RZ, [RZ] ;  /* 0x00000000fffff984 */ /* 0x000fe20000000800 */
[----:B------:R-:W-:Y:S04]  /*2b00*/  @!P1 LDGSTS.E.BYPASS.LTC128B.128 [R235], desc[UR6][R238.64] ;  /* 0x00000000eeeb9fae */ /* 0x000fe8000b901d46 */
[----:B------:R-:W-:Y:S04]  /*2b10*/  @!P1 LDGSTS.E.BYPASS.LTC128B.128 [R235+0x1000], desc[UR6][R238.64+0x40] ;  /* 0x01000040eeeb9fae */ /* 0x000fe8000b901d46 */
[----:B------:R-:W-:Y:S04]  /*2b20*/  @!P1 LDGSTS.E.BYPASS.LTC128B.128 [R235+0x2000], desc[UR6][R238.64+0x80] ;  /* 0x02000080eeeb9fae */ /* 0x000fe8000b901d46 */
        /* <DEDUP_REMOVED lines=8> */
[----:B------:R-:W-:Y:S01]  /*2bb0*/  @!P3 LDGSTS.E.BYPASS.LTC128B.128 [R0+0x9000], desc[UR6][R6.64] ;  /* 0x090000000600bfae */ /* 0x000fe2000b901d46 */
[----:B------:R-:W-:-:S03]  /*2bc0*/  VIADD R2, R25, 0x28 ;  /* 0x0000002819027836 */ /* 0x000fc60000000000 */
[----:B------:R-:W-:Y:S04]  /*2bd0*/  @!P3 LDGSTS.E.BYPASS.LTC128B.128 [R0+0xb000], desc[UR6][R6.64+0x40] ;  /* 0x0b0000400600bfae */ /* 0x000fe8000b901d46 */
[----:B------:R1:W-:Y:S04]  /*2be0*/  @!P3 LDGSTS.E.BYPASS.LTC128B.128 [R0+0xd000], desc[UR6][R6.64+0x80] ;  /* 0x0d0000800600bfae */ /* 0x0003e8000b901d46 */
[----:B------:R-:W-:Y:S04]  /*2bf0*/  @P2 STS.128 [R0+0xa000], RZ ;  /* 0x00a000ff00002388 */ /* 0x000fe80000000c00 */
[----:B------:R-:W-:Y:S04]  /*2c00*/  @P2 STS.128 [R0+0xc000], RZ ;  /* 0x00c000ff00002388 */ /* 0x000fe80000000c00 */
[----:B------:R2:W-:Y:S04]  /*2c10*/  @P2 STS.128 [R0+0xe000], RZ ;  /* 0x00e000ff00002388 */ /* 0x0005e80000000c00 */
[----:B------:R-:W-:Y:S01]  /*2c20*/  @!PT LDS RZ, [RZ] ;  /* 0x00000000fffff984 */ /* 0x000fe20000000800 */
[----:B------:R-:W-:Y:S01]  /*2c30*/  @!PT LDS RZ, [RZ] ;  /* 0x00000000fffff984 */ /* 0x000fe20000000800 */
[----:B------:R-:W-:Y:S01]  /*2c40*/  @!PT LDS RZ, [RZ] ;  /* 0x00000000fffff984 */ /* 0x000fe20000000800 */
[----:B------:R-:W-:Y:S04]  /*2c50*/  @!P2 LDGSTS.E.BYPASS.LTC128B.128 [R0+0xa000], desc[UR6][R4.64] ;  /* 0x0a0000000400afae */ /* 0x000fe8000b901d46 */
[----:B------:R-:W-:Y:S01]  /*2c60*/  @!P2 LDGSTS.E.BYPASS.LTC128B.128 [R0+0xc000], desc[UR6][R4.64+0x40] ;  /* 0x0c0000400400afae */ /* 0x000fe2000b901d46 */
[----:B------:R-:W-:-:S03]  /*2c70*/  ISETP.GE.AND P1, PT, R2, UR9, PT ;  /* 0x0000000902007c0c */ /* 0x000fc6000bf26270 */
[----:B------:R3:W-:Y:S04]  /*2c80*/  @!P2 LDGSTS.E.BYPASS.LTC128B.128 [R0+0xe000], desc[UR6][R4.64+0x80] ;  /* 0x0e0000800400afae */ /* 0x0007e8000b901d46 */
[----:B------:R-:W0:Y:S01]  /*2c90*/  LDGDEPBAR ;  /* 0x00000000000079af */ /* 0x000e220000000000 */
[C---:B-1----:R-:W-:Y:S01]  /*2ca0*/  IMAD.SHL.U32 R6, R25.reuse, 0x4, RZ ;  /* 0x0000000419067824 */ /* 0x042fe200078e00ff */
[----:B------:R-:W-:Y:S02]  /*2cb0*/  SHF.R.S32.HI R8, RZ, 0x1f, R25 ;  /* 0x0000001fff087819 */ /* 0x000fe40000011419 */
[----:B------:R-:W-:Y:S02]  /*2cc0*/  ISETP.GE.AND P4, PT, R25, UR9, PT ;  /* 0x0000000919007c0c */ /* 0x000fe4000bf86270 */
[----:B---3--:R-:W-:Y:S01]  /*2cd0*/  IADD3 R4, P3, R6, UR11, RZ ;  /* 0x0000000b06047c10 */ /* 0x008fe2000ff7e0ff */
[----:B------:R-:W-:-:S04]  /*2ce0*/  DEPBAR.LE SB0, 0x1 ;  /* 0x000080400000791a */ /* 0x000fc80000000000 */
[----:B--2---:R-:W-:Y:S02]  /*2cf0*/  SHF.R.S32.HI R0, RZ, 0x1f, R2 ;  /* 0x0000001fff007819 */ /* 0x004fe40000011402 */
[C---:B------:R-:W-:Y:S02]  /*2d00*/  @!P1 LEA R6, P2, R2.reuse, UR11, 0x2 ;  /* 0x0000000b02069c11 */ /* 0x040fe4000f8410ff */
[----:B------:R-:W-:Y:S02]  /*2d10*/  SHF.L.U64.HI R5, R25, 0x2, R8 ;  /* 0x0000000219057819 */ /* 0x000fe40000010208 */
[----:B------:R-:W-:Y:S02]  /*2d20*/  @!P1 LEA.HI.X R7, R2, UR10, R0, 0x2, P2 ;  /* 0x0000000a02079c11 */ /* 0x000fe400090f1400 */
[----:B------:R-:W-:-:S03]  /*2d30*/  IADD3.X R5, R5, UR10, RZ, P3, !PT ;  /* 0x0000000a05057c10 */ /* 0x000fc60009ffe4ff */
[----:B------:R-:W5:Y:S04]  /*2d40*/  @!P1 LDG.E R248, desc[UR6][R6.64] ;  /* 0x0000000606f89981 */ /* 0x000f68000c1e1900 */
[----:B------:R-:W5:Y:S04]  /*2d50*/  @!P4 LDG.E R249, desc[UR6][R4.64] ;  /* 0x0000000604f9c981 */ /* 0x000f68000c1e1900 */
[----:B------:R-:W5:Y:S04]  /*2d60*/  @!P6 LDG.E R250, desc[UR6][R4.64+0x20] ;  /* 0x0000200604fae981 */ /* 0x000f68000c1e1900 */
[----:B------:R1:W5:Y:S01]  /*2d70*/  @!P5 LDG.E R247, desc[UR6][R4.64+0x80] ;  /* 0x0000800604f7d981 */ /* 0x000362000c1e1900 */
[----:B------:R-:W-:Y:S01]  /*2d80*/  BAR.SYNC.DEFER_BLOCKING 0x0 ;  /* 0x0000000000007b1d */ /* 0x000fe20000010000 */
[----:B------:R-:W-:-:S04]  /*2d90*/  UIADD3 UR9, UR28, 0x80, URZ ;  /* 0x000000801c097890 */ /* 0x000fc8000fffe03f */
[----:B------:R-:W-:Y:S01]  /*2da0*/  UISETP.GE.AND UP0, UPT, UR9, UR5, UPT ;  /* 0x000000050900728c */ /* 0x000fe2000bf06270 */
[----:B------:R-:W2:Y:S04]  /*2db0*/  LDSM.16.M88.4 R172, [R222+0xf000] ;  /* 0x00f00000deac783b */ /* 0x000ea80000000200 */
[----:B------:R-:W3:Y:S04]  /*2dc0*/  LDSM.16.M88.4 R176, [R222+0xf400] ;  /* 0x00f40000deb0783b */ /* 0x000ee80000000200 */
[----:B------:R-:W4:Y:S04]  /*2dd0*/  LDSM.16.M88.4 R180, [R223+0xf000] ;  /* 0x00f00000dfb4783b */ /* 0x000f280000000200 */
[----:B------:R-:W2:Y:S04]  /*2de0*/  LDSM.16.M88.4 R184, [R223+0xf400] ;  /* 0x00f40000dfb8783b */ /* 0x000ea80000000200 */
[----:B------:R-:W2:Y:S04]  /*2df0*/  LDSM.16.M88.4 R188, [R222+0x11000] ;  /* 0x01100000debc783b */ /* 0x000ea80000000200 */
[----:B------:R-:W2:Y:S04]  /*2e00*/  LDSM.16.M88.4 R192, [R222+0x11400] ;  /* 0x01140000dec0783b */ /* 0x000ea80000000200 */
[----:B------:R-:W2:Y:S04]  /*2e10*/  LDSM.16.M88.4 R196, [R223+0x11000] ;  /* 0x01100000dfc4783b */ /* 0x000ea80000000200 */
[----:B------:R-:W2:Y:S04]  /*2e20*/  LDSM.16.M88.4 R200, [R223+0x11400] ;  /* 0x01140000dfc8783b */ /* 0x000ea80000000200 */
[----:B------:R-:W2:Y:S04]  /*2e30*/  LDSM.16.M88.4 R204, [R222+0x13000] ;  /* 0x01300000decc783b */ /* 0x000ea80000000200 */
[----:B------:R-:W2:Y:S04]  /*2e40*/  LDSM.16.M88.4 R208, [R222+0x13400] ;  /* 0x01340000ded0783b */ /* 0x000ea80000000200 */
[----:B------:R-:W2:Y:S04]  /*2e50*/  LDSM.16.M88.4 R212, [R223+0x13000] ;  /* 0x01300000dfd4783b */ /* 0x000ea80000000200 */
[----:B------:R-:W2:Y:S01]  /*2e60*/  LDSM.16.M88.4 R216, [R223+0x13400] ;  /* 0x01340000dfd8783b */ /* 0x000ea20000000200 */
[----:B-1----:R-:W-:-:S05]  /*2e70*/  IMAD.SHL.U32 R4, R25, 0x4, RZ ;  /* 0x0000000419047824 */ /* 0x002fca00078e00ff */
[----:B------:R1:W-:Y:S01]  /*2e80*/  STL [R1+0x10], R4 ;  /* 0x0000100401007387 */ /* 0x0003e20000100800 */
[----:B------:R-:W-:Y:S02]  /*2e90*/  UIADD3 UR9, UR16, 0x20, URZ ;  /* 0x0000002010097890 */ /* 0x000fe4000fffe03f */
[----:B------:R-:W-:Y:S02]  /*2ea0*/  UIADD3 UR21, UR15, UR22, URZ ;  /* 0x000000160f157290 */ /* 0x000fe4000fffe03f */
[----:B------:R-:W-:Y:S01]  /*2eb0*/  UIADD3 UR9, UR15, UR9, URZ ;  /* 0x000000090f097290 */ /* 0x000fe2000fffe03f */
[----:B------:R-:W-:Y:S01]  /*2ec0*/  VIADD R2, R230, 0x1800 ;  /* 0x00001800e6027836 */ /* 0x000fe20000000000 */
[----:B------:R-:W-:Y:S01]  /*2ed0*/  UIADD3 UR20, UR15, UR21, URZ ;  /* 0x000000150f147290 */ /* 0x000fe2000fffe03f */
[----:B------:R-:W-:Y:S01]  /*2ee0*/  VIADD R0, R229, 0x1800 ;  /* 0x00001800e5007836 */ /* 0x000fe20000000000 */
[----:B------:R-:W-:Y:S01]  /*2ef0*/  UIADD3 UR25, UR15, UR9, URZ ;  /* 0x000000090f197290 */ /* 0x000fe2000fffe03f */
[----:B-1----:R-:W-:Y:S01]  /*2f00*/  SHF.L.U64.HI R4, R25, 0x2, R8 ;  /* 0x0000000219047819 */ /* 0x002fe20000010208 */
[----:B------:R-:W-:Y:S01]  /*2f10*/  UIADD3 UR19, UR15, UR20, URZ ;  /* 0x000000140f137290 */ /* 0x000fe2000fffe03f */
[----:B------:R-:W-:-:S02]  /*2f20*/  SEL R2, R2, R230, !P0 ;  /* 0x000000e602027207 */ /* 0x000fc40004000000 */
[----:B------:R-:W-:Y:S02]  /*2f30*/  CS2R R42, SRZ ;  /* 0x00000000002a7805 */ /* 0x000fe4000001ff00 */
[----:B------:R-:W-:Y:S01]  /*2f40*/  SEL R0, R0, R229, !P0 ;  /* 0x000000e500007207 */ /* 0x000fe20004000000 */
[----:B------:R1:W-:Y:S01]  /*2f50*/  STL [R1+0xc], R4 ;  /* 0x00000c0401007387 */ /* 0x0003e20000100800 */
[----:B------:R-:W-:Y:S01]  /*2f60*/  UIADD3 UR23, UR15, UR25, URZ ;  /* 0x000000190f177290 */ /* 0x000fe2000fffe03f */
[----:B------:R-:W-:Y:S01]  /*2f70*/  CS2R R40, SRZ ;  /* 0x0000000000287805 */ /* 0x000fe2000001ff00 */
[----:B------:R-:W-:Y:S01]  /*2f80*/  UIADD3 UR18, UR15, UR19, URZ ;  /* 0x000000130f127290 */ /* 0x000fe2000fffe03f */
[----:B------:R-:W-:Y:S01]  /*2f90*/  CS2R R38, SRZ ;  /* 0x0000000000267805 */ /* 0x000fe2000001ff00 */
[----:B------:R-:W-:Y:S01]  /*2fa0*/  UIADD3 UR17, UR15, UR23, URZ ;  /* 0x000000170f117290 */ /* 0x000fe2000fffe03f */
[----:B------:R-:W-:Y:S02]  /*2fb0*/  CS2R R36, SRZ ;  /* 0x0000000000247805 */ /* 0x000fe4000001ff00 */
[----:B------:R-:W-:Y:S01]  /*2fc0*/  LEA R221, R2, UR4, 0x1 ;  /* 0x0000000402dd7c11 */ /* 0x000fe2000f8e08ff */
[----:B------:R-:W-:Y:S01]  /*2fd0*/  UIMAD UR33, UR29, 0x18, URZ ;  /* 0x000000181d2178a4 */ /* 0x000fe2000f8e023f */
[----:B------:R-:W-:Y:S01]  /*2fe0*/  LEA R220, R0, UR4, 0x1 ;  /* 0x0000000400dc7c11 */ /* 0x000fe2000f8e08ff */
[----:B------:R-:W-:-:S02]  /*2ff0*/  USHF.L.U32 UR32, UR29, 0x5, URZ ;  /* 0x000000051d207899 */ /* 0x000fc4000800063f */
[----:B------:R-:W-:Y:S02]  /*3000*/  UIMAD UR31, UR29, 0x28, URZ ;  /* 0x000000281d1f78a4 */ /* 0x000fe4000f8e023f */
[----:B------:R-:W-:Y:S01]  /*3010*/  UIMAD UR30, UR29, 0x30, URZ ;  /* 0x000000301d1e78a4 */ /* 0x000fe2000f8e023f */
[----:B------:R-:W-:Y:S01]  /*3020*/  UMOV UR13, UR38 ;  /* 0x00000026000d7c82 */ /* 0x000fe20008000000 */
[----:B------:R-:W-:Y:S02]  /*3030*/  UIMAD UR29, UR29, 0x38, URZ ;  /* 0x000000381d1d78a4 */ /* 0x000fe4000f8e023f */
[----:B------:R-:W-:Y:S02]  /*3040*/  UIADD3 UR28, UR15, UR24, URZ ;  /* 0x000000180f1c7290 */ /* 0x000fe4000fffe03f */
[----:B------:R-:W-:Y:S02]  /*3050*/  UIADD3 UR27, UR15, UR18, URZ ;  /* 0x000000120f1b7290 */ /* 0x000fe4000fffe03f */
[----:B------:R-:W-:Y:S01]  /*3060*/  UIADD3 UR26, UR15, UR17, URZ ;  /* 0x000000110f1a7290 */ /* 0x000fe2000fffe03f */
[----:B------:R-:W-:Y:S01]  /*3070*/  UMOV UR12, UR39 ;  /* 0x00000027000c7c82 */ /* 0x000fe20008000000 */
[----:B-1234-:R-:W-:-:S10]  /*3080*/  ULDC UR9, c[0x0][0x2ec] ;  /* 0x0000bb0000097ab9 */ /* 0x01efd40000000800 */
.L_x_9:
[----:B------:R-:W0:Y:S01]  /*3090*/  LDGDEPBAR ;  /* 0x00000000000079af */ /* 0x000e220000000000 */
[----:B------:R-:W-:Y:S01]  /*30a0*/  IMAD.IADD R0, R228, 0x1, R221 ;  /* 0x00000001e4007824 */ /* 0x000fe200078e02dd */
[----:B------:R-:W-:Y:S01]  /*30b0*/  PLOP3.LUT P0, PT, PT, PT, UP0, 0x80, 0x0 ;  /* 0x000000000000781c */ /* 0x000fe20003f0f008 */
[----:B------:R-:W-:Y:S05]  /*30c0*/  UISETP.GE.AND UP3, UPT, UR8, 0x1, UPT ;  /* 0x000000010800788c */ /* 0x000fea000bf66270 */
[----:B------:R-:W2:Y:S01]  /*30d0*/  LDL R2, [R1+0x1c] ;  /* 0x00001c0001027983 */ /* 0x000ea20000100800 */
[----:B------:R-:W-:Y:S02]  /*30e0*/  PLOP3.LUT P5, PT, PT, PT, UP0, 0x80, 0x0 ;  /* 0x000000000000781c */ /* 0x000fe40003faf008 */
[----:B------:R-:W-:Y:S02]  /*30f0*/  PLOP3.LUT P2, PT, PT, PT, UP0, 0x80, 0x0 ;  /* 0x000000000000781c */ /* 0x000fe40003f4f008 */
[----:B------:R-:W-:Y:S02]  /*3100*/  PLOP3.LUT P1, PT, PT, PT, UP0, 0x80, 0x0 ;  /* 0x000000000000781c */ /* 0x000fe40003f2f008 */
[----:B------:R-:W-:Y:S02]  /*3110*/  PLOP3.LUT P4, PT, PT, PT, UP0, 0x80, 0x0 ;  /* 0x000000000000781c */ /* 0x000fe40003f8f008 */
[C---:B-----5:R-:W-:Y:S02]  /*3120*/  FSETP.NEU.FTZ.AND P3, PT, R249.reuse, -INF , PT ;  /* 0xff800000f900780b */ /* 0x060fe40003f7d000 */
[----:B------:R-:W-:Y:S01]  /*3130*/  PLOP3.LUT P6, PT, PT, PT, UP0, 0x80, 0x0 ;  /* 0x000000000000781c */ /* 0x000fe20003fcf008 */
[----:B------:R-:W-:Y:S04]  /*3140*/  DEPBAR.LE SB0, 0x0 ;  /* 0x000080000000791a */ /* 0x000fe80000000000 */
[----:B------:R-:W-:Y:S06]  /*3150*/  BAR.SYNC.DEFER_BLOCKING 0x0 ;  /* 0x0000000000007b1d */ /* 0x000fec0000010000 */
[----:B------:R-:W-:Y:S08]  /*3160*/  LDSM.16.M88.4 R32, [R221] ;  /* 0x00000000dd20783b */ /* 0x000ff00000000200 */
[----:B------:R-:W1:Y:S08]  /*3170*/  LDSM.16.M88.4 R16, [R222+0x9000] ;  /* 0x00900000de10783b */ /* 0x000e700000000200 */
[----:B------:R-:W3:Y:S08]  /*3180*/  LDSM.16.M88.4 R28, [R221+0x800] ;  /* 0x00080000dd1c783b */ /* 0x000ef00000000200 */
[----:B------:R-:W4:Y:S08]  /*3190*/  LDSM.16.M88.4 R132, [R222+0x9400] ;  /* 0x00940000de84783b */ /* 0x000f300000000200 */
[----:B------:R-:W-:Y:S08]  /*31a0*/  LDSM.16.M88.4 R136, [R0] ;  /* 0x000000000088783b */ /* 0x000ff00000000200 */
[----:B------:R-:W4:Y:S01]  /*31b0*/  LDSM.16.M88.4 R140, [R223+0x9000] ;  /* 0x00900000df8c783b */ /* 0x000f220000000200 */
[-C--:B-1----:R-:W-:Y:S07]  /*31c0*/  HMMA.16816.F32 R4, R32, R16.reuse, RZ ;  /* 0x000000102004723c */ /* 0x082fee00000018ff */
[----:B------:R-:W1:Y:S01]  /*31d0*/  LDSM.16.M88.4 R144, [R0+0x800] ;  /* 0x000800000090783b */ /* 0x000e620000000200 */
[C---:B---3--:R-:W-:Y:S07]  /*31e0*/  HMMA.16816.F32 R8, R28.reuse, R16, RZ ;  /* 0x000000101c08723c */ /* 0x048fee00000018ff */
[----:B------:R-:W3:Y:S01]  /*31f0*/  LDSM.16.M88.4 R148, [R223+0x9400] ;  /* 0x00940000df94783b */ /* 0x000ee20000000200 */
[-C--:B------:R-:W-:Y:S07]  /*3200*/  HMMA.16816.F32 R12, R28, R18.reuse, RZ ;  /* 0x000000121c0c723c */ /* 0x080fee00000018ff */
[----:B------:R-:W-:Y:S01]  /*3210*/  LDSM.16.M88.4 R152, [R221+0x1000] ;  /* 0x00100000dd98783b */ /* 0x000fe20000000200 */
[C---:B------:R-:W-:Y:S07]  /*3220*/  HMMA.16816.F32 R16, R32.reuse, R18, RZ ;  /* 0x000000122010723c */ /* 0x040fee00000018ff */
[----:B------:R-:W3:Y:S01]  /*3230*/  LDSM.16.M88.4 R156, [R222+0xb000] ;  /* 0x00b00000de9c783b */ /* 0x000ee20000000200 */
[-C--:B----4-:R-:W-:Y:S06]  /*3240*/  HMMA.16816.F32 R20, R32, R132.reuse, RZ ;  /* 0x000000842014723c */ /* 0x090fec00000018ff */
[C---:B------:R-:W-:Y:S01]  /*3250*/  HMMA.16816.F32 R24, R28.reuse, R132, RZ ;  /* 0x000000841c18723c */ /* 0x040fe200000018ff */
[----:B------:R-:W4:Y:S05]  /*3260*/  LDSM.16.M88.4 R160, [R221+0x1800] ;  /* 0x00180000dda0783b */ /* 0x000f2a0000000200 */
[-C--:B------:R-:W-:Y:S03]  /*3270*/  HMMA.16816.F32 R28, R28, R134.reuse, RZ ;  /* 0x000000861c1c723c */ /* 0x080fe600000018ff */
[----:B------:R-:W-:Y:S03]  /*3280*/  LDSM.16.M88.4 R164, [R223+0xb000] ;  /* 0x00b00000dfa4783b */ /* 0x000fe60000000200 */
[----:B------:R-:W-:Y:S05]  /*3290*/  HMMA.16816.F32 R32, R32, R134, RZ ;  /* 0x000000862020723c */ /* 0x000fea00000018ff */
[----:B------:R-:W4:Y:S01]  /*32a0*/  LDSM.16.M88.4 R132, [R222+0xb400] ;  /* 0x00b40000de84783b */ /* 0x000f220000000200 */
[-C--:B------:R-:W-:Y:S06]  /*32b0*/  HMMA.16816.F32 R4, R136, R140.reuse, R4 ;  /* 0x0000008c8804723c */ /* 0x080fec0000001804 */
[C---:B-1----:R-:W-:Y:S01]  /*32c0*/  HMMA.16816.F32 R8, R144.reuse, R140, R8 ;  /* 0x0000008c9008723c */ /* 0x042fe20000001808 */
[----:B------:R-:W-:Y:S05]  /*32d0*/  LDSM.16.M88.4 R168, [R0+0x1800] ;  /* 0x0018000000a8783b */ /* 0x000fea0000000200 */
[-C--:B------:R-:W-:Y:S06]  /*32e0*/  HMMA.16816.F32 R12, R144, R142.reuse, R12 ;  /* 0x0000008e900c723c */ /* 0x080fec000000180c */
[C---:B------:R-:W-:Y:S01]  /*32f0*/  HMMA.16816.F32 R16, R136.reuse, R142, R16 ;  /* 0x0000008e8810723c */ /* 0x040fe20000001810 */
[----:B------:R-:W1:Y:S05]  /*3300*/  LDSM.16.M88.4 R140, [R0+0x1000] ;  /* 0x00100000008c783b */ /* 0x000e6a0000000200 */
[-C--:B---3--:R-:W-:Y:S06]  /*3310*/  HMMA.16816.F32 R20, R136, R148.reuse, R20 ;  /* 0x000000948814723c */ /* 0x088fec0000001814 */
[C---:B------:R-:W-:Y:S06]  /*3320*/  HMMA.16816.F32 R24, R144.reuse, R148, R24 ;  /* 0x000000949018723c */ /* 0x040fec0000001818 */
[-C--:B------:R-:W-:Y:S01]  /*3330*/  HMMA.16816.F32 R28, R144, R150.reuse, R28 ;  /* 0x00000096901c723c */ /* 0x080fe2000000181c */
[----:B------:R-:W-:Y:S05]  /*3340*/  LDSM.16.M88.4 R144, [R221+0x2000] ;  /* 0x00200000dd90783b */ /* 0x000fea0000000200 */
[----:B------:R-:W-:Y:S03]  /*3350*/  HMMA.16816.F32 R32, R136, R150, R32 ;  /* 0x000000968820723c */ /* 0x000fe60000001820 */
[----:B------:R-:W3:Y:S03]  /*3360*/  LDSM.16.M88.4 R136, [R223+0xb400] ;  /* 0x00b40000df88783b */ /* 0x000ee60000000200 */
[-C--:B------:R-:W-:Y:S05]  /*3370*/  HMMA.16816.F32 R4, R152, R156.reuse, R4 ;  /* 0x0000009c9804723c */ /* 0x080fea0000001804 */
[----:B------:R-:W3:Y:S01]  /*3380*/  LDSM.16.M88.4 R148, [R222+0xd000] ;  /* 0x00d00000de94783b */ /* 0x000ee20000000200 */
[C---:B----4-:R-:W-:Y:S06]  /*3390*/  HMMA.16816.F32 R8, R160.reuse, R156, R8 ;  /* 0x0000009ca008723c */ /* 0x050fec0000001808 */
[-C--:B------:R-:W-:Y:S06]  /*33a0*/  HMMA.16816.F32 R12, R160, R158.reuse, R12 ;  /* 0x0000009ea00c723c */ /* 0x080fec000000180c */
[C---:B------:R-:W-:Y:S01]  /*33b0*/  HMMA.16816.F32 R16, R152.reuse, R158, R16 ;  /* 0x0000009e9810723c */ /* 0x040fe20000001810 */
[----:B------:R-:W-:Y:S05]  /*33c0*/  LDSM.16.M88.4 R156, [R0+0x2000] ;  /* 0x00200000009c783b */ /* 0x000fea0000000200 */
[-C--:B------:R-:W-:Y:S06]  /*33d0*/  HMMA.16816.F32 R20, R152, R132.reuse, R20 ;  /* 0x000000849814723c */ /* 0x080fec0000001814 */
[C---:B------:R-:W-:Y:S06]  /*33e0*/  HMMA.16816.F32 R24, R160.reuse, R132, R24 ;  /* 0x00000084a018723c */ /* 0x040fec0000001818 */
[-C--:B------:R-:W-:Y:S01]  /*33f0*/  HMMA.16816.F32 R28, R160, R134.reuse, R28 ;  /* 0x00000086a01c723c */ /* 0x080fe2000000181c */
[----:B------:R-:W-:Y:S05]  /*3400*/  LDSM.16.M88.4 R160, [R223+0xd000] ;  /* 0x00d00000dfa0783b */ /* 0x000fea0000000200 */
[----:B------:R-:W-:Y:S03]  /*3410*/  HMMA.16816.F32 R32, R152, R134, R32 ;  /* 0x000000869820723c */ /* 0x000fe60000001820 */
[----:B------:R-:W4:Y:S03]  /*3420*/  LDSM.16.M88.4 R132, [R221+0x2800] ;  /* 0x00280000dd84783b */ /* 0x000f260000000200 */
[-C--:B-1----:R-:W-:Y:S05]  /*3430*/  HMMA.16816.F32 R4, R140, R164.reuse, R4 ;  /* 0x000000a48c04723c */ /* 0x082fea0000001804 */
[----:B------:R-:W1:Y:S01]  /*3440*/  LDSM.16.M88.4 R152, [R222+0xd400] ;  /* 0x00d40000de98783b */ /* 0x000e620000000200 */
[C---:B------:R-:W-:Y:S06]  /*3450*/  HMMA.16816.F32 R8, R168.reuse, R164, R8 ;  /* 0x000000a4a808723c */ /* 0x040fec0000001808 */
[-C--:B------:R-:W-:Y:S06]  /*3460*/  HMMA.16816.F32 R12, R168, R166.reuse, R12 ;  /* 0x000000a6a80c723c */ /* 0x080fec000000180c */
[C---:B------:R-:W-:Y:S06]  /*3470*/  HMMA.16816.F32 R16, R140.reuse, R166, R16 ;  /* 0x000000a68c10723c */ /* 0x040fec0000001810 */
[-C--:B---3--:R-:W-:Y:S06]  /*3480*/  HMMA.16816.F32 R20, R140, R136.reuse, R20 ;  /* 0x000000888c14723c */ /* 0x088fec0000001814 */
[C---:B------:R-:W-:Y:S06]  /*3490*/  HMMA.16816.F32 R24, R168.reuse, R136, R24 ;  /* 0x00000088a818723c */ /* 0x040fec0000001818 */
[-C--:B------:R-:W-:Y:S06]  /*34a0*/  HMMA.16816.F32 R28, R168, R138.reuse, R28 ;  /* 0x0000008aa81c723c */ /* 0x080fec000000181c */
[----:B------:R-:W-:Y:S01]  /*34b0*/  HMMA.16816.F32 R32, R140, R138, R32 ;  /* 0x0000008a8c20723c */ /* 0x000fe20000001820 */
[----:B------:R-:W3:Y:S04]  /*34c0*/  LDL R141, [R1+0x10] ;  /* 0x00001000018d7983 */ /* 0x000ee80000100800 */
[----:B------:R-:W2:Y:S01]  /*34d0*/  LDSM.16.M88.4 R136, [R0+0x2800] ;  /* 0x002800000088783b */ /* 0x000ea20000000200 */
[-C--:B------:R-:W-:Y:S06]  /*34e0*/  HMMA.16816.F32 R4, R144, R148.reuse, R4 ;  /* 0x000000949004723c */ /* 0x080fec0000001804 */
[C---:B----4-:R-:W-:Y:S01]  /*34f0*/  HMMA.16816.F32 R8, R132.reuse, R148, R8 ;  /* 0x000000948408723c */ /* 0x050fe20000001808 */
[----:B------:R-:W4:Y:S05]  /*3500*/  LDL R140, [R1+0xc] ;  /* 0x00000c00018c7983 */ /* 0x000f2a0000100800 */
[-C--:B------:R-:W-:Y:S06]  /*3510*/  HMMA.16816.F32 R12, R132, R150.reuse, R12 ;  /* 0x00000096840c723c */ /* 0x080fec000000180c */
[C---:B------:R-:W-:Y:S06]  /*3520*/  HMMA.16816.F32 R16, R144.reuse, R150, R16 ;  /* 0x000000969010723c */ /* 0x040fec0000001810 */
[-C--:B-1----:R-:W-:Y:S06]  /*3530*/  HMMA.16816.F32 R20, R144, R152.reuse, R20 ;  /* 0x000000989014723c */ /* 0x082fec0000001814 */
[C---:B------:R-:W-:Y:S06]  /*3540*/  HMMA.16816.F32 R24, R132.reuse, R152, R24 ;  /* 0x000000988418723c */ /* 0x040fec0000001818 */
[-C--:B------:R-:W-:Y:S06]  /*3550*/  HMMA.16816.F32 R28, R132, R154.reuse, R28 ;  /* 0x0000009a841c723c */ /* 0x080fec000000181c */
[----:B------:R-:W-:Y:S01]  /*3560*/  HMMA.16816.F32 R32, R144, R154, R32 ;  /* 0x0000009a9020723c */ /* 0x000fe20000001820 */
[----:B------:R-:W-:Y:S04]  /*3570*/  IMAD.U32 R134, RZ, RZ, UR35 ;  /* 0x00000023ff867e24 */ /* 0x000fe8000f8e00ff */
[----:B--2---:R-:W-:Y:S01]  /*3580*/  @P0 IMAD R134, R134, 0x80, R2 ;  /* 0x0000008086860824 */ /* 0x004fe200078e0202 */
[-C--:B------:R-:W-:Y:S01]  /*3590*/  HMMA.16816.F32 R4, R156, R160.reuse, R4 ;  /* 0x000000a09c04723c */ /* 0x080fe20000001804 */
[----:B------:R-:W-:Y:S04]  /*35a0*/  PLOP3.LUT P0, PT, PT, PT, UP0, 0x80, 0x0 ;  /* 0x000000000000781c */ /* 0x000fe80003f0f008 */
[C---:B------:R-:W-:Y:S01]  /*35b0*/  @P5 ISETP.GE.AND P5, PT, R134.reuse, UR5, PT ;  /* 0x0000000586005c0c */ /* 0x040fe2000bfa6270 */
[C---:B------:R-:W-:Y:S05]  /*35c0*/  HMMA.16816.F32 R8, R136.reuse, R160, R8 ;  /* 0x000000a08808723c */ /* 0x040fea0000001808 */
[----:B------:R-:W-:Y:S01]  /*35d0*/  @P2 VIADD R0, R134, 0x1 ;  /* 0x0000000186002836 */ /* 0x000fe20000000000 */
[-C--:B------:R-:W-:Y:S03]  /*35e0*/  HMMA.16816.F32 R12, R136, R162.reuse, R12 ;  /* 0x000000a2880c723c */ /* 0x080fe6000000180c */
[----:B------:R-:W-:Y:S02]  /*35f0*/  FSETP.NEU.FTZ.AND P2, PT, R250, -INF , PT ;  /* 0xff800000fa00780b */ /* 0x000fe40003f5d000 */
[----:B------:R-:W-:Y:S01]  /*3600*/  @P4 ISETP.GE.AND P4, PT, R0, UR5, PT ;  /* 0x0000000500004c0c */ /* 0x000fe2000bf86270 */
[C---:B------:R-:W-:Y:S05]  /*3610*/  HMMA.16816.F32 R16, R156.reuse, R162, R16 ;  /* 0x000000a29c10723c */ /* 0x040fea0000001810 */
[----:B------:R-:W-:Y:S01]  /*3620*/  FMUL.FTZ R133, R249, 1.4426950216293334961 ;  /* 0x3fb8aa3bf9857820 */ /* 0x000fe20000410000 */
[----:B------:R-:W-:Y:S01]  /*3630*/  @P1 FSEL R4, R4, -INF , !P5 ;  /* 0xff80000004041808 */ /* 0x000fe20006800000 */
[----:B------:R-:W-:Y:S01]  /*3640*/  FMUL.FTZ R132, R250, 1.4426950216293334961 ;  /* 0x3fb8aa3bfa847820 */ /* 0x000fe20000410000 */
[----:B------:R-:W-:Y:S03]  /*3650*/  PLOP3.LUT P1, PT, PT, PT, UP0, 0x80, 0x0 ;  /* 0x000000000000781c */ /* 0x000fe60003f2f008 */
[----:B------:R-:W-:Y:S01]  /*3660*/  @P0 FSEL R5, R5, -INF , !P4 ;  /* 0xff80000005050808 */ /* 0x000fe20006000000 */
[----:B------:R-:W-:Y:S01]  /*3670*/  FMUL.FTZ R2, R247, 1.4426950216293334961 ;  /* 0x3fb8aa3bf7027820 */ /* 0x000fe20000410000 */
[----:B------:R-:W-:Y:S01]  /*3680*/  PLOP3.LUT P0, PT, PT, PT, UP0, 0x80, 0x0 ;  /* 0x000000000000781c */ /* 0x000fe20003f0f008 */
[----:B------:R-:W-:Y:S01]  /*3690*/  FMUL.FTZ R0, R248, 1.4426950216293334961 ;  /* 0x3fb8aa3bf8007820 */ /* 0x000fe20000410000 */
[----:B------:R-:W-:Y:S02]  /*36a0*/  FSEL R133, R133, RZ, P3 ;  /* 0x000000ff85857208 */ /* 0x000fe40001800000 */
[----:B------:R-:W-:Y:S02]  /*36b0*/  FSEL R132, R132, RZ, P2 ;  /* 0x000000ff84847208 */ /* 0x000fe40001000000 */
[----:B------:R-:W-:Y:S01]  /*36c0*/  PLOP3.LUT P2, PT, PT, PT, UP0, 0x80, 0x0 ;  /* 0x000000000000781c */ /* 0x000fe20003f4f008 */
[--C-:B------:R-:W-:Y:S01]  /*36d0*/  FFMA.FTZ R4, R4, UR9, -R133.reuse ;  /* 0x0000000904047c23 */ /* 0x100fe20008010885 */
[----:B------:R-:W-:Y:S01]  /*36e0*/  @P1 FSEL R6, R6, -INF , !P5 ;  /* 0xff80000006061808 */ /* 0x000fe20006800000 */
[--C-:B------:R-:W-:Y:S01]  /*36f0*/  FFMA.FTZ R5, R5, UR9, -R133.reuse ;  /* 0x0000000905057c23 */ /* 0x100fe20008010885 */
[----:B------:R-:W-:Y:S01]  /*3700*/  PLOP3.LUT P1, PT, PT, PT, UP0, 0x80, 0x0 ;  /* 0x000000000000781c */ /* 0x000fe20003f2f008 */
[----:B------:R1:W-:Y:S01]  /*3710*/  MUFU.EX2 R170, R4 ;  /* 0x0000000400aa7308 */ /* 0x0003e20000000800 */
[----:B------:R-:W-:Y:S01]  /*3720*/  PLOP3.LUT P3, PT, PT, PT, UP0, 0x80, 0x0 ;  /* 0x000000000000781c */ /* 0x000fe20003f6f008 */
[--C-:B------:R-:W-:Y:S01]  /*3730*/  FFMA.FTZ R6, R6, UR9, -R132.reuse ;  /* 0x0000000906067c23 */ /* 0x100fe20008010884 */
[----:B------:R-:W-:Y:S02]  /*3740*/  @P0 FSEL R7, R7, -INF , !P4 ;  /* 0xff80000007070808 */ /* 0x000fe40006000000 */
[----:B------:R-:W-:Y:S03]  /*3750*/  FSETP.NEU.FTZ.AND P0, PT, R247, -INF , PT ;  /* 0xff800000f700780b */ /* 0x000fe60003f1d000 */
[----:B------:R-:W-:Y:S01]  /*3760*/  FFMA.FTZ R7, R7, UR9, -R132 ;  /* 0x0000000907077c23 */ /* 0x000fe20008010884 */
[----:B------:R-:W-:Y:S01]  /*3770*/  FSEL R2, R2, RZ, P0 ;  /* 0x000000ff02027208 */ /* 0x000fe20000000000 */
[----:B------:R-:W-:Y:S01]  /*3780*/  MUFU.EX2 R244, R5 ;  /* 0x0000000500f47308 */ /* 0x000fe20000000800 */
[----:B------:R-:W-:Y:S02]  /*3790*/  @P2 FSEL R9, R9, -INF , !P4 ;  /* 0xff80000009092808 */ /* 0x000fe40006000000 */
[----:B------:R-:W-:Y:S02]  /*37a0*/  @P1 FSEL R8, R8, -INF , !P5 ;  /* 0xff80000008081808 */ /* 0x000fe40006800000 */
[----:B------:R-:W-:Y:S01]  /*37b0*/  PLOP3.LUT P1, PT, PT, PT, UP0, 0x80, 0x0 ;  /* 0x000000000000781c */ /* 0x000fe20003f2f008 */
[--C-:B------:R-:W-:Y:S01]  /*37c0*/  FFMA.FTZ R9, R9, UR9, -R2.reuse ;  /* 0x0000000909097c23 */ /* 0x100fe20008010802 */
[----:B------:R-:W-:Y:S01]  /*37d0*/  FSETP.NEU.FTZ.AND P2, PT, R248, -INF , PT ;  /* 0xff800000f800780b */ /* 0x000fe20003f5d000 */
[----:B------:R-:W-:Y:S02]  /*37e0*/  FFMA.FTZ R8, R8, UR9, -R2 ;  /* 0x0000000908087c23 */ /* 0x000fe40008010802 */
[----:B------:R-:W-:Y:S01]  /*37f0*/  MUFU.EX2 R246, R6 ;  /* 0x0000000600f67308 */ /* 0x000fe20000000800 */
[----:B------:R-:W-:Y:S01]  /*3800*/  PLOP3.LUT P0, PT, PT, PT, UP0, 0x80, 0x0 ;  /* 0x000000000000781c */ /* 0x000fe20003f0f008 */
[----:B-1----:R-:W-:Y:S01]  /*3810*/  @P3 VIADD R4, R134, 0x8 ;  /* 0x0000000886043836 */ /* 0x002fe20000000000 */
[----:B------:R-:W-:Y:S02]  /*3820*/  FSEL R0, R0, RZ, P2 ;  /* 0x000000ff00007208 */ /* 0x000fe40001000000 */
[----:B------:R-:W-:Y:S02]  /*3830*/  PLOP3.LUT P2, PT, PT, PT, UP0, 0x80, 0x0 ;  /* 0x000000000000781c */ /* 0x000fe40003f4f008 */
[----:B------:R-:W-:Y:S03]  /*3840*/  @P6 ISETP.GE.AND P6, PT, R4, UR5, PT ;  /* 0x0000000504006c0c */ /* 0x000fe6000bfc6270 */
[----:B------:R1:W-:Y:S01]  /*3850*/  MUFU.EX2 R245, R7 ;  /* 0x0000000700f57308 */ /* 0x0003e20000000800 */
[----:B------:R-:W-:Y:S02]  /*3860*/  @P1 FSEL R10, R10, -INF , !P5 ;  /* 0xff8000000a0a1808 */ /* 0x000fe40006800000 */
[----:B------:R-:W-:Y:S02]  /*3870*/  PLOP3.LUT P1, PT, PT, PT, UP0, 0x80, 0x0 ;  /* 0x000000000000781c */ /* 0x000fe40003f2f008 */
[----:B------:R-:W-:Y:S01]  /*3880*/  PLOP3.LUT P5, PT, PT, PT, UP0, 0x80, 0x0 ;  /* 0x000000000000781c */ /* 0x000fe20003faf008 */
[--C-:B------:R-:W-:Y:S01]  /*3890*/  FFMA.FTZ R10, R10, UR9, -R0.reuse ;  /* 0x000000090a0a7c23 */ /* 0x100fe20008010800 */
[----:B------:R-:W-:Y:S03]  /*38a0*/  @P0 FSEL R11, R11, -INF , !P4 ;  /* 0xff8000000b0b0808 */ /* 0x000fe60006000000 */
[----:B------:R2:W-:Y:S01]  /*38b0*/  MUFU.EX2 R161, R8 ;  /* 0x0000000800a17308 */ /* 0x0005e20000000800 */
[----:B------:R-:W-:Y:S02]  /*38c0*/  PLOP3.LUT P0, PT, PT, PT, UP0, 0x80, 0x0 ;  /* 0x000000000000781c */ /* 0x000fe40003f0f008 */
[----:B------:R-:W-:Y:S01]  /*38d0*/  PLOP3.LUT P3, PT, PT, PT, UP0, 0x80, 0x0 ;  /* 0x000000000000781c */ /* 0x000fe20003f6f008 */
[----:B------:R-:W-:Y:S01]  /*38e0*/  FFMA.FTZ R11, R11, UR9, -R0 ;  /* 0x000000090b0b7c23 */ /* 0x000fe20008010800 */
[----:B------:R-:W-:Y:S02]  /*38f0*/  PLOP3.LUT P4, PT, PT, PT, UP0, 0x80, 0x0 ;  /* 0x000000000000781c */ /* 0x000fe40003f8f008 */
[----:B------:R-:W-:Y:S01]  /*3900*/  @P1 FSEL R12, R12, -INF , !P6 ;  /* 0xff8000000c0c1808 */ /* 0x000fe20007000000 */
[----:B-1----:R-:W1:Y:S01]  /*3910*/  LDSM.16.M88.4 R4, [R223+0xd400] ;  /* 0x00d40000df04783b */ /* 0x002e620000000200 */
[----:B------:R-:W-:Y:S01]  /*3920*/  PLOP3.LUT P1, PT, PT, PT, UP0, 0x80, 0x0 ;  /* 0x000000000000781c */ /* 0x000fe20003f2f008 */
[----:B------:R-:W1:Y:S02]  /*3930*/  MUFU.EX2 R155, R9 ;  /* 0x00000009009b7308 */ /* 0x000e640000000800 */
[----:B------:R-:W-:Y:S01]  /*3940*/  FFMA.FTZ R12, R12, UR9, -R2 ;  /* 0x000000090c0c7c23 */ /* 0x000fe20008010802 */
[----:B--2---:R-:W-:Y:S01]  /*3950*/  @P2 VIADD R8, R134, 0x9 ;  /* 0x0000000986082836 */ /* 0x004fe20000000000 */
[----:B------:R-:W-:Y:S06]  /*3960*/  PLOP3.LUT P2, PT, PT, PT, UP0, 0x80, 0x0 ;  /* 0x000000000000781c */ /* 0x000fec0003f4f008 */
[----:B------:R-:W-:Y:S01]  /*3970*/  MUFU.EX2 R165, R10 ;  /* 0x0000000a00a57308 */ /* 0x000fe20000000800 */
[----:B------:R-:W-:Y:S01]  /*3980*/  @P5 ISETP.GE.AND P5, PT, R8, UR5, PT ;  /* 0x0000000508005c0c */ /* 0x000fe2000bfa6270 */
[----:B------:R-:W-:Y:S01]  /*3990*/  @P3 VIADD R8, R134, 0x10 ;  /* 0x0000001086083836 */ /* 0x000fe20000000000 */
[----:B------:R-:W-:Y:S02]  /*39a0*/  @P1 FSEL R14, R14, -INF , !P6 ;  /* 0xff8000000e0e1808 */ /* 0x000fe40007000000 */
[----:B------:R-:W-:Y:S05]  /*39b0*/  @P0 FSEL R13, R13, -INF , !P5 ;  /* 0xff8000000d0d0808 */ /* 0x000fea0006800000 */
[----:B------:R-:W-:Y:S01]  /*39c0*/  MUFU.EX2 R164, R11 ;  /* 0x0000000b00a47308 */ /* 0x000fe20000000800 */
[----:B------:R-:W-:Y:S01]  /*39d0*/  PLOP3.LUT P0, PT, PT, PT, UP0, 0x80, 0x0 ;  /* 0x000000000000781c */ /* 0x000fe20003f0f008 */
[----:B------:R-:W-:Y:S01]  /*39e0*/  FFMA.FTZ R14, R14, UR9, -R0 ;  /* 0x000000090e0e7c23 */ /* 0x000fe20008010800 */
[----:B------:R-:W-:Y:S01]  /*39f0*/  PLOP3.LUT P1, PT, PT, PT, UP0, 0x80, 0x0 ;  /* 0x000000000000781c */ /* 0x000fe20003f2f008 */
[----:B------:R-:W-:Y:S01]  /*3a00*/  FFMA.FTZ R13, R13, UR9, -R2 ;  /* 0x000000090d0d7c23 */ /* 0x000fe20008010802 */
[----:B------:R-:W-:Y:S02]  /*3a10*/  @P4 ISETP.GE.AND P4, PT, R8, UR5, PT ;  /* 0x0000000508004c0c */ /* 0x000fe4000bf86270 */
[----:B------:R-:W-:Y:S03]  /*3a20*/  PLOP3.LUT P3, PT, PT, PT, UP0, 0x80, 0x0 ;  /* 0x000000000000781c */ /* 0x000fe60003f6f008 */
[----:B------:R-:W-:Y:S04]  /*3a30*/  MUFU.EX2 R154, R12 ;  /* 0x0000000c009a7308 */ /* 0x000fe80000000800 */
[----:B------:R-:W-:Y:S02]  /*3a40*/  @P0 FSEL R15, R15, -INF , !P5 ;  /* 0xff8000000f0f0808 */ /* 0x000fe40006800000 */
[----:B------:R-:W-:Y:S04]  /*3a50*/  PLOP3.LUT P0, PT, PT, PT, UP0, 0x80, 0x0 ;  /* 0x000000000000781c */ /* 0x000fe80003f0f008 */
[----:B------:R-:W-:Y:S01]  /*3a60*/  MUFU.EX2 R153, R13 ;  /* 0x0000000d00997308 */ /* 0x000fe20000000800 */
[----:B------:R-:W-:Y:S01]  /*3a70*/  @P1 FSEL R16, R16, -INF , !P6 ;  /* 0xff80000010101808 */ /* 0x000fe20007000000 */
[----:B------:R-:W-:Y:S01]  /*3a80*/  FFMA.FTZ R15, R15, UR9, -R0 ;  /* 0x000000090f0f7c23 */ /* 0x000fe20008010800 */
[----:B------:R-:W-:Y:S01]  /*3a90*/  PLOP3.LUT P1, PT, PT, PT, UP0, 0x80, 0x0 ;  /* 0x000000000000781c */ /* 0x000fe20003f2f008 */
[-C--:B-1----:R-:W-:Y:S03]  /*3aa0*/  HMMA.16816.F32 R20, R156, R4.reuse, R20 ;  /* 0x000000049c14723c */ /* 0x082fe60000001814 */
[--C-:B------:R-:W-:Y:S03]  /*3ab0*/  FFMA.FTZ R16, R16, UR9, -R133.reuse ;  /* 0x0000000910107c23 */ /* 0x100fe60008010885 */
[----:B------:R-:W-:Y:S01]  /*3ac0*/  MUFU.EX2 R162, R14 ;  /* 0x0000000e00a27308 */ /* 0x000fe20000000800 */
[C---:B------:R-:W-:Y:S04]  /*3ad0*/  HMMA.16816.F32 R24, R136.reuse, R4, R24 ;  /* 0x000000048818723c */ /* 0x040fe80000001818 */
[----:B------:R-:W-:Y:S02]  /*3ae0*/  @P0 FSEL R17, R17, -INF , !P5 ;  /* 0xff80000011110808 */ /* 0x000fe40006800000 */
[-C--:B------:R-:W-:Y:S01]  /*3af0*/  HMMA.16816.F32 R28, R136, R6.reuse, R28 ;  /* 0x00000006881c723c */ /* 0x080fe2000000181c */
[----:B------:R-:W-:Y:S02]  /*3b00*/  PLOP3.LUT P0, PT, PT, PT, UP0, 0x80, 0x0 ;  /* 0x000000000000781c */ /* 0x000fe40003f0f008 */
[----:B------:R-:W-:Y:S02]  /*3b10*/  MUFU.EX2 R168, R16 ;  /* 0x0000001000a87308 */ /* 0x000fe40000000800 */
[----:B------:R-:W-:Y:S01]  /*3b20*/  @P1 FSEL R18, R18, -INF , !P6 ;  /* 0xff80000012121808 */ /* 0x000fe20007000000 */
[----:B------:R-:W-:Y:S01]  /*3b30*/  HMMA.16816.F32 R32, R156, R6, R32 ;  /* 0x000000069c20723c */ /* 0x000fe20000001820 */
[----:B------:R-:W-:Y:S02]  /*3b40*/  PLOP3.LUT P1, PT, PT, PT, UP0, 0x80, 0x0 ;  /* 0x000000000000781c */ /* 0x000fe40003f2f008 */
[----:B------:R-:W-:Y:S04]  /*3b50*/  PLOP3.LUT P6, PT, PT, PT, UP0, 0x80, 0x0 ;  /* 0x000000000000781c */ /* 0x000fe80003fcf008 */
[----:B------:R-:W-:Y:S01]  /*3b60*/  MUFU.EX2 R160, R15 ;  /* 0x0000000f00a07308 */ /* 0x000fe20000000800 */
[----:B------:R-:W-:Y:S01]  /*3b70*/  @P2 VIADD R4, R134, 0x11 ;  /* 0x0000001186042836 */ /* 0x000fe20000000000 */
[----:B------:R-:W-:Y:S02]  /*3b80*/  PLOP3.LUT P2, PT, PT, PT, UP0, 0x80, 0x0 ;  /* 0x000000000000781c */ /* 0x000fe40003f4f008 */
[--C-:B------:R-:W-:Y:S01]  /*3b90*/  FFMA.FTZ R17, R17, UR9, -R133.reuse ;  /* 0x0000000911117c23 */ /* 0x100fe20008010885 */
[----:B------:R-:W-:Y:S02]  /*3ba0*/  @P0 FSEL R19, R19, -INF , !P5 ;  /* 0xff80000013130808 */ /* 0x000fe40006800000 */
[----:B------:R-:W-:Y:S01]  /*3bb0*/  PLOP3.LUT P0, PT, PT, PT, UP0, 0x80, 0x0 ;  /* 0x000000000000781c */ /* 0x000fe20003f0f008 */
[--C-:B------:R-:W-:Y:S01]  /*3bc0*/  FFMA.FTZ R18, R18, UR9, -R132.reuse ;  /* 0x0000000912127c23 */ /* 0x100fe20008010884 */
[----:B------:R-:W-:Y:S01]  /*3bd0*/  PLOP3.LUT P5, PT, PT, PT, UP0, 0x80, 0x0 ;  /* 0x000000000000781c */ /* 0x000fe20003faf008 */
[----:B------:R-:W-:Y:S01]  /*3be0*/  MUFU.EX2 R167, R17 ;  /* 0x0000001100a77308 */ /* 0x000fe20000000800 */
[----:B------:R-:W-:Y:S01]  /*3bf0*/  @P1 FSEL R20, R20, -INF , !P4 ;  /* 0xff80000014141808 */ /* 0x000fe20006000000 */
[--C-:B------:R-:W-:Y:S01]  /*3c00*/  FFMA.FTZ R19, R19, UR9, -R132.reuse ;  /* 0x0000000913137c23 */ /* 0x100fe20008010884 */
[----:B------:R-:W-:Y:S02]  /*3c10*/  @P6 ISETP.GE.AND P6, PT, R4, UR5, PT ;  /* 0x0000000504006c0c */ /* 0x000fe4000bfc6270 */
[----:B------:R-:W-:Y:S01]  /*3c20*/  PLOP3.LUT P1, PT, PT, PT, UP0, 0x80, 0x0 ;  /* 0x000000000000781c */ /* 0x000fe20003f2f008 */
[--C-:B------:R-:W-:Y:S01]  /*3c30*/  FFMA.FTZ R20, R20, UR9, -R133.reuse ;  /* 0x0000000914147c23 */ /* 0x100fe20008010885 */
[----:B------:R-:W-:Y:S03]  /*3c40*/  @P2 FSEL R22, R22, -INF , !P4 ;  /* 0xff80000016162808 */ /* 0x000fe60006000000 */
[----:B------:R-:W-:Y:S01]  /*3c50*/  MUFU.EX2 R243, R18 ;  /* 0x0000001200f37308 */ /* 0x000fe20000000800 */
[----:B------:R-:W-:Y:S02]  /*3c60*/  PLOP3.LUT P2, PT, PT, PT, UP0, 0x80, 0x0 ;  /* 0x000000000000781c */ /* 0x000fe40003f4f008 */
[----:B------:R-:W-:Y:S01]  /*3c70*/  @P0 FSEL R21, R21, -INF , !P6 ;  /* 0xff80000015150808 */ /* 0x000fe20007000000 */
[--C-:B------:R-:W-:Y:S01]  /*3c80*/  FFMA.FTZ R22, R22, UR9, -R132.reuse ;  /* 0x0000000916167c23 */ /* 0x100fe20008010884 */
[----:B------:R-:W-:Y:S02]  /*3c90*/  PLOP3.LUT P0, PT, PT, PT, UP0, 0x80, 0x0 ;  /* 0x000000000000781c */ /* 0x000fe40003f0f008 */
[----:B------:R-:W-:Y:S03]  /*3ca0*/  F2FP.F16.F32.PACK_AB R5, R155, R161 ;  /* 0x000000a19b05723e */ /* 0x000fe600000000ff */
[----:B------:R-:W1:Y:S01]  /*3cb0*/  MUFU.EX2 R242, R19 ;  /* 0x0000001300f27308 */ /* 0x000e620000000800 */
[--C-:B------:R-:W-:Y:S01]  /*3cc0*/  FFMA.FTZ R21, R21, UR9, -R133.reuse ;  /* 0x0000000915157c23 */ /* 0x100fe20008010885 */
[----:B------:R-:W-:Y:S02]  /*3cd0*/  @P1 FSEL R23, R23, -INF , !P6 ;  /* 0xff80000017171808 */ /* 0x000fe40007000000 */
[----:B------:R-:W-:Y:S02]  /*3ce0*/  PLOP3.LUT P1, PT, PT, PT, UP0, 0x80, 0x0 ;  /* 0x000000000000781c */ /* 0x000fe40003f2f008 */
[----:B------:R-:W-:Y:S01]  /*3cf0*/  @P2 FSEL R25, R25, -INF , !P6 ;  /* 0xff80000019192808 */ /* 0x000fe20007000000 */
[----:B------:R-:W-:Y:S01]  /*3d00*/  FFMA.FTZ R23, R23, UR9, -R132 ;  /* 0x0000000917177c23 */ /* 0x000fe20008010884 */
[----:B------:R-:W-:Y:S02]  /*3d10*/  PLOP3.LUT P2, PT, PT, PT, UP0, 0x80, 0x0 ;  /* 0x000000000000781c */ /* 0x000fe40003f4f008 */
[----:B------:R-:W-:Y:S01]  /*3d20*/  MUFU.EX2 R166, R20 ;  /* 0x0000001400a67308 */ /* 0x000fe20000000800 */
[----:B------:R-:W-:Y:S01]  /*3d30*/  @P0 FSEL R24, R24, -INF , !P4 ;  /* 0xff80000018180808 */ /* 0x000fe20006000000 */
[--C-:B------:R-:W-:Y:S01]  /*3d40*/  FFMA.FTZ R25, R25, UR9, -R2.reuse ;  /* 0x0000000919197c23 */ /* 0x100fe20008010802 */
[----:B------:R-:W-:Y:S03]  /*3d50*/  PLOP3.LUT P0, PT, PT, PT, UP0, 0x80, 0x0 ;  /* 0x000000000000781c */ /* 0x000fe60003f0f008 */
[----:B------:R-:W-:Y:S01]  /*3d60*/  FFMA.FTZ R24, R24, UR9, -R2 ;  /* 0x0000000918187c23 */ /* 0x000fe20008010802 */
[----:B------:R-:W-:Y:S03]  /*3d70*/  @P1 FSEL R26, R26, -INF , !P4 ;  /* 0xff8000001a1a1808 */ /* 0x000fe60006000000 */
[----:B------:R-:W-:Y:S01]  /*3d80*/  MUFU.EX2 R163, R21 ;  /* 0x0000001500a37308 */ /* 0x000fe20000000800 */
[----:B------:R-:W-:Y:S02]  /*3d90*/  PLOP3.LUT P4, PT, PT, PT, UP0, 0x80, 0x0 ;  /* 0x000000000000781c */ /* 0x000fe40003f8f008 */
[----:B------:R-:W-:Y:S01]  /*3da0*/  PLOP3.LUT P1, PT, PT, PT, UP0, 0x80, 0x0 ;  /* 0x000000000000781c */ /* 0x000fe20003f2f008 */
[--C-:B------:R-:W-:Y:S01]  /*3db0*/  FFMA.FTZ R26, R26, UR9, -R0.reuse ;  /* 0x000000091a1a7c23 */ /* 0x100fe20008010800 */
[----:B------:R-:W-:Y:S01]  /*3dc0*/  @P2 FSEL R27, R27, -INF , !P6 ;  /* 0xff8000001b1b2808 */ /* 0x000fe20007000000 */
[C---:B------:R-:W-:Y:S01]  /*3dd0*/  @P0 VIADD R4, R134.reuse, 0x18 ;  /* 0x0000001886040836 */ /* 0x040fe20000000000 */
[----:B------:R-:W-:Y:S01]  /*3de0*/  PLOP3.LUT P0, PT, PT, PT, UP0, 0x80, 0x0 ;  /* 0x000000000000781c */ /* 0x000fe20003f0f008 */
[----:B------:R-:W-:Y:S01]  /*3df0*/  @P5 VIADD R134, R134, 0x19 ;  /* 0x0000001986865836 */ /* 0x000fe20000000000 */
[----:B------:R-:W-:Y:S01]  /*3e00*/  PLOP3.LUT P2, PT, PT, PT, UP0, 0x80, 0x0 ;  /* 0x000000000000781c */ /* 0x000fe20003f4f008 */
[----:B------:R-:W-:Y:S01]  /*3e10*/  MUFU.EX2 R171, R22 ;  /* 0x0000001600ab7308 */ /* 0x000fe20000000800 */
[----:B------:R-:W-:Y:S01]  /*3e20*/  @P3 ISETP.GE.AND P3, PT, R4, UR5, PT ;  /* 0x0000000504003c0c */ /* 0x000fe2000bf66270 */
[----:B------:R-:W-:Y:S02]  /*3e30*/  FFMA.FTZ R27, R27, UR9, -R0 ;  /* 0x000000091b1b7c23 */ /* 0x000fe40008010800 */
[----:B------:R-:W-:Y:S02]  /*3e40*/  @P4 ISETP.GE.AND P4, PT, R134, UR5, PT ;  /* 0x0000000586004c0c */ /* 0x000fe4000bf86270 */
[----:B------:R-:W-:Y:S02]  /*3e50*/  @P1 FSEL R28, R28, -INF , !P3 ;  /* 0xff8000001c1c1808 */ /* 0x000fe40005800000 */
[----:B------:R-:W-:Y:S02]  /*3e60*/  F2FP.F16.F32.PACK_AB R4, R245, R246 ;  /* 0x000000f6f504723e */ /* 0x000fe400000000ff */
[----:B------:R-:W-:Y:S01]  /*3e70*/  MUFU.EX2 R169, R23 ;  /* 0x0000001700a97308 */ /* 0x000fe20000000800 */
[----:B------:R-:W-:Y:S01]  /*3e80*/  PLOP3.LUT P1, PT, PT, PT, UP0, 0x80, 0x0 ;  /* 0x000000000000781c */ /* 0x000fe20003f2f008 */
[--C-:B------:R-:W-:Y:S01]  /*3e90*/  FFMA.FTZ R28, R28, UR9, -R2.reuse ;  /* 0x000000091c1c7c23 */ /* 0x100fe20008010802 */
[----:B------:R-:W-:Y:S01]  /*3ea0*/  @P0 FSEL R29, R29, -INF , !P4 ;  /* 0xff8000001d1d0808 */ /* 0x000fe20006000000 */
[----:B------:R2:W-:Y:S01]  /*3eb0*/  STS [R234+0x13400], R4 ;  /* 0x01340004ea007388 */ /* 0x0005e20000000800 */
[----:B------:R-:W-:Y:S02]  /*3ec0*/  PLOP3.LUT P0, PT, PT, PT, UP0, 0x80, 0x0 ;  /* 0x000000000000781c */ /* 0x000fe40003f0f008 */
[----:B-1----:R-:W-:Y:S01]  /*3ed0*/  F2FP.F16.F32.PACK_AB R6, R242, R243 ;  /* 0x000000f3f206723e */ /* 0x002fe200000000ff */
[----:B------:R-:W-:Y:S01]  /*3ee0*/  FFMA.FTZ R2, R29, UR9, -R2 ;  /* 0x000000091d027c23 */ /* 0x000fe20008010802 */
[----:B------:R-:W-:Y:S01]  /*3ef0*/  @P2 FSEL R32, R32, -INF , !P3 ;  /* 0xff80000020202808 */ /* 0x000fe20005800000 */
[----:B------:R-:W-:Y:S01]  /*3f00*/  MUFU.EX2 R150, R24 ;  /* 0x0000001800967308 */ /* 0x000fe20000000800 */
[----:B------:R-:W-:Y:S03]  /*3f10*/  PLOP3.LUT P2, PT, PT, PT, UP0, 0x80, 0x0 ;  /* 0x000000000000781c */ /* 0x000fe60003f4f008 */
[----:B------:R-:W-:Y:S01]  /*3f20*/  @P1 FSEL R33, R33, -INF , !P4 ;  /* 0xff80000021211808 */ /* 0x000fe20006000000 */
[--C-:B------:R-:W-:Y:S01]  /*3f30*/  FFMA.FTZ R32, R32, UR9, -R133.reuse ;  /* 0x0000000920207c23 */ /* 0x100fe20008010885 */
[----:B------:R-:W-:Y:S04]  /*3f40*/  PLOP3.LUT P1, PT, PT, PT, UP0, 0x80, 0x0 ;  /* 0x000000000000781c */ /* 0x000fe80003f2f008 */
[----:B------:R1:W-:Y:S01]  /*3f50*/  MUFU.EX2 R143, R2 ;  /* 0x00000002008f7308 */ /* 0x0003e20000000800 */
[----:B------:R-:W-:Y:S01]  /*3f60*/  @P0 FSEL R34, R34, -INF , !P3 ;  /* 0xff80000022220808 */ /* 0x000fe20005800000 */
[----:B------:R-:W-:Y:S01]  /*3f70*/  FFMA.FTZ R133, R33, UR9, -R133 ;  /* 0x0000000921857c23 */ /* 0x000fe20008010885 */
[----:B------:R-:W-:Y:S02]  /*3f80*/  PLOP3.LUT P0, PT, PT, PT, UP0, 0x80, 0x0 ;  /* 0x000000000000781c */ /* 0x000fe40003f0f008 */
[----:B------:R-:W-:Y:S01]  /*3f90*/  @P2 FSEL R35, R35, -INF , !P4 ;  /* 0xff80000023232808 */ /* 0x000fe20006000000 */
[--C-:B------:R-:W-:Y:S04]  /*3fa0*/  FFMA.FTZ R34, R34, UR9, -R132.reuse ;  /* 0x0000000922227c23 */ /* 0x100fe80008010884 */
[----:B------:R-:W-:Y:S01]  /*3fb0*/  MUFU.EX2 R157, R32 ;  /* 0x00000020009d7308 */ /* 0x000fe20000000800 */
[----:B--2---:R-:W-:Y:S01]  /*3fc0*/  F2FP.F16.F32.PACK_AB R4, R164, R165 ;  /* 0x000000a5a404723e */ /* 0x004fe200000000ff */
[----:B------:R-:W-:Y:S01]  /*3fd0*/  FFMA.FTZ R132, R35, UR9, -R132 ;  /* 0x0000000923847c23 */ /* 0x000fe20008010884 */
[----:B------:R-:W-:Y:S02]  /*3fe0*/  @P1 FSEL R30, R30, -INF , !P3 ;  /* 0xff8000001e1e1808 */ /* 0x000fe40005800000 */
[----:B------:R-:W-:Y:S05]  /*3ff0*/  PLOP3.LUT P1, PT, PT, PT, UP3, 0x80, 0x0 ;  /* 0x000000000000781c */ /* 0x000fea0003f2f038 */
[----:B------:R-:W-:Y:S01]  /*4000*/  MUFU.EX2 R156, R133 ;  /* 0x00000085009c7308 */ /* 0x000fe20000000800 */
[----:B-1----:R-:W-:Y:S01]  /*4010*/  F2FP.F16.F32.PACK_AB R2, R244, R170 ;  /* 0x000000aaf402723e */ /* 0x002fe200000000ff */
[--C-:B------:R-:W-:Y:S01]  /*4020*/  FFMA.FTZ R30, R30, UR9, -R0.reuse ;  /* 0x000000091e1e7c23 */ /* 0x100fe20008010800 */
[----:B------:R-:W-:Y:S02]  /*4030*/  @P0 FSEL R31, R31, -INF , !P4 ;  /* 0xff8000001f1f0808 */ /* 0x000fe40006000000 */
[----:B---3--:R-:W-:Y:S01]  /*4040*/  IADD3 R144, P0, R141, UR13, RZ ;  /* 0x0000000d8d907c10 */ /* 0x008fe2000ff1e0ff */
[----:B------:R1:W-:Y:S02]  /*4050*/  STS [R234+0x13000], R2 ;  /* 0x01300002ea007388 */ /* 0x0003e40000000800 */
[----:B------:R-:W-:Y:S02]  /*4060*/  FFMA.FTZ R0, R31, UR9, -R0 ;  /* 0x000000091f007c23 */ /* 0x000fe40008010800 */
[----:B------:R-:W-:Y:S01]  /*4070*/  MUFU.EX2 R159, R34 ;  /* 0x00000022009f7308 */ /* 0x000fe20000000800 */
[----:B------:R2:W-:Y:S01]  /*4080*/  STS [R232+0x13400], R6 ;  /* 0x01340006e8007388 */ /* 0x0005e20000000800 */
[----:B----4-:R-:W-:Y:S08]  /*4090*/  IADD3.X R145, R140, UR12, RZ, P0, !PT ;  /* 0x0000000c8c917c10 */ /* 0x010ff000087fe4ff */
[----:B------:R-:W3:Y:S01]  /*40a0*/  MUFU.EX2 R158, R132 ;  /* 0x00000084009e7308 */ /* 0x000ee20000000800 */
[----:B------:R-:W4:Y:S04]  /*40b0*/  LDG.E R142, desc[UR6][R144.64] ;  /* 0x00000006908e7981 */ /* 0x000f28000c1e1900 */
[----:B------:R-:W4:Y:S05]  /*40c0*/  LDG.E R141, desc[UR6][R144.64+0x20] ;  /* 0x00002006908d7981 */ /* 0x000f2a000c1e1900 */
[----:B------:R3:W-:Y:S01]  /*40d0*/  MUFU.EX2 R146, R0 ;  /* 0x0000000000927308 */ /* 0x0007e20000000800 */
[----:B------:R-:W5:Y:S01]  /*40e0*/  LDG.E R140, desc[UR6][R144.64+0x80] ;  /* 0x00008006908c7981 */ /* 0x000f62000c1e1900 */
[----:B-1----:R-:W-:Y:S08]  /*40f0*/  F2FP.F16.F32.PACK_AB R2, R167, R168 ;  /* 0x000000a8a702723e */ /* 0x002ff000000000ff */
[----:B------:R-:W1:Y:S01]  /*4100*/  MUFU.EX2 R149, R25 ;  /* 0x0000001900957308 */ /* 0x000e620000000800 */
[----:B--2---:R-:W-:Y:S01]  /*4110*/  F2FP.F16.F32.PACK_AB R6, R160, R162 ;  /* 0x000000a2a006723e */ /* 0x004fe200000000ff */
[----:B------:R2:W-:Y:S04]  /*4120*/  STS [R232+0x13000], R2 ;  /* 0x01300002e8007388 */ /* 0x0005e80000000800 */
[----:B------:R1:W-:Y:S04]  /*4130*/  STS [R234+0x14000], R5 ;  /* 0x01400005ea007388 */ /* 0x0003e80000000800 */
[----:B------:R-:W-:Y:S01]  /*4140*/  MUFU.EX2 R152, R26 ;  /* 0x0000001a00987308 */ /* 0x000fe20000000800 */
[----:B---3--:R-:W-:Y:S01]  /*4150*/  F2FP.F16.F32.PACK_AB R0, R158, R159 ;  /* 0x0000009f9e00723e */ /* 0x008fe200000000ff */
[----:B------:R3:W-:Y:S04]  /*4160*/  STS [R234+0x14400], R4 ;  /* 0x01440004ea007388 */ /* 0x0007e80000000800 */
[----:B------:R3:W-:Y:S04]  /*4170*/  STS [R232+0x14400], R6 ;  /* 0x01440006e8007388 */ /* 0x0007e80000000800 */
[----:B------:R-:W3:Y:S10]  /*4180*/  MUFU.EX2 R151, R27 ;  /* 0x0000001b00977308 */ /* 0x000ef40000000800 */
[----:B------:R-:W3:Y:S01]  /*4190*/  MUFU.EX2 R147, R28 ;  /* 0x0000001c00937308 */ /* 0x000ee20000000800 */
[----:B--2---:R-:W-:Y:S02]  /*41a0*/  F2FP.F16.F32.PACK_AB R2, R153, R154 ;  /* 0x0000009a9902723e */ /* 0x004fe400000000ff */
[----:B-1----:R-:W-:Y:S03]  /*41b0*/  F2FP.F16.F32.PACK_AB R5, R163, R166 ;  /* 0x000000a6a305723e */ /* 0x002fe600000000ff */
[----:B------:R1:W-:Y:S04]  /*41c0*/  STS [R232+0x14000], R2 ;  /* 0x01400002e8007388 */ /* 0x0003e80000000800 */
[----:B------:R-:W2:Y:S01]  /*41d0*/  MUFU.EX2 R148, R30 ;  /* 0x0000001e00947308 */ /* 0x000ea20000000800 */
[----:B---3--:R-:W-:Y:S01]  /*41e0*/  F2FP.F16.F32.PACK_AB R4, R169, R171 ;  /* 0x000000aba904723e */ /* 0x008fe200000000ff */
[----:B------:R3:W-:Y:S01]  /*41f0*/  STS [R233+0x13000], R5 ;  /* 0x01300005e9007388 */ /* 0x0007e20000000800 */
[----:B------:R-:W-:Y:S03]  /*4200*/  F2FP.F16.F32.PACK_AB R6, R149, R150 ;  /* 0x000000969506723e */ /* 0x000fe600000000ff */
[----:B------:R2:W-:Y:S04]  /*4210*/  STS [R233+0x13400], R4 ;  /* 0x01340004e9007388 */ /* 0x0005e80000000800 */
[----:B------:R2:W-:Y:S01]  /*4220*/  STS [R231+0x13400], R0 ;  /* 0x01340000e7007388 */ /* 0x0005e20000000800 */
[----:B-1----:R-:W-:Y:S02]  /*4230*/  F2FP.F16.F32.PACK_AB R2, R156, R157 ;  /* 0x0000009d9c02723e */ /* 0x002fe400000000ff */
[----:B---3--:R-:W-:Y:S03]  /*4240*/  F2FP.F16.F32.PACK_AB R5, R151, R152 ;  /* 0x000000989705723e */ /* 0x008fe600000000ff */
[----:B------:R1:W-:Y:S01]  /*4250*/  STS [R231+0x13000], R2 ;  /* 0x01300002e7007388 */ /* 0x0003e20000000800 */
[----:B--2---:R-:W-:Y:S03]  /*4260*/  F2FP.F16.F32.PACK_AB R4, R143, R147 ;  /* 0x000000938f04723e */ /* 0x004fe600000000ff */
[----:B------:R-:W-:Y:S01]  /*4270*/  STS [R233+0x14000], R6 ;  /* 0x01400006e9007388 */ /* 0x000fe20000000800 */
[----:B------:R-:W-:Y:S03]  /*4280*/  LEA R0, R230, UR4, 0x1 ;  /* 0x00000004e6007c11 */ /* 0x000fe6000f8e08ff */
[----:B------:R-:W-:Y:S04]  /*4290*/  STS [R233+0x14400], R5 ;  /* 0x01440005e9007388 */ /* 0x000fe80000000800 */
[----:B------:R-:W-:Y:S01]  /*42a0*/  STS [R231+0x14000], R4 ;  /* 0x01400004e7007388 */ /* 0x000fe20000000800 */
[----:B-1----:R-:W-:Y:S05]  /*42b0*/  F2FP.F16.F32.PACK_AB R2, R146, R148 ;  /* 0x000000949202723e */ /* 0x002fea00000000ff */
[----:B------:R1:W-:Y:S04]  /*42c0*/  STS [R231+0x14400], R2 ;  /* 0x01440002e7007388 */ /* 0x0003e80000000800 */
[----:B------:R-:W2:Y:S08]  /*42d0*/  LDSM.16.M88.4 R32, [R0+0x6000] ;  /* 0x006000000020783b */ /* 0x000eb00000000200 */
[----:B------:R-:W3:Y:S01]  /*42e0*/  LDSM.16.M88.4 R28, [R0+0x6800] ;  /* 0x00680000001c783b */ /* 0x000ee20000000200 */
[----:B-1----:R-:W-:Y:S07]  /*42f0*/  IMAD.IADD R2, R0, 0x1, R228 ;  /* 0x0000000100027824 */ /* 0x002fee00078e02e4 */
[----:B------:R-:W1:Y:S08]  /*4300*/  LDSM.16.M88.4 R132, [R2+0x6000] ;  /* 0x006000000284783b */ /* 0x000e700000000200 */
[----:B------:R-:W1:Y:S01]  /*4310*/  LDSM.16.M88.4 R136, [R2+0x6800] ;  /* 0x006800000288783b */ /* 0x000e620000000200 */
[-C--:B--2---:R-:W-:Y:S06]  /*4320*/  HMMA.16816.F32 R4, R32, R172.reuse, RZ ;  /* 0x000000ac2004723c */ /* 0x084fec00000018ff */
[C---:B---3--:R-:W-:Y:S06]  /*4330*/  HMMA.16816.F32 R8, R28.reuse, R172, RZ ;  /* 0x000000ac1c08723c */ /* 0x048fec00000018ff */
[-C--:B------:R-:W-:Y:S06]  /*4340*/  HMMA.16816.F32 R12, R28, R174.reuse, RZ ;  /* 0x000000ae1c0c723c */ /* 0x080fec00000018ff */
[C---:B------:R-:W-:Y:S06]  /*4350*/  HMMA.16816.F32 R16, R32.reuse, R174, RZ ;  /* 0x000000ae2010723c */ /* 0x040fec00000018ff */
[-C--:B------:R-:W-:Y:S06]  /*4360*/  HMMA.16816.F32 R20, R32, R176.reuse, RZ ;  /* 0x000000b02014723c */ /* 0x080fec00000018ff */
[C---:B------:R-:W-:Y:S06]  /*4370*/  HMMA.16816.F32 R24, R28.reuse, R176, RZ ;  /* 0x000000b01c18723c */ /* 0x040fec00000018ff */
[-C--:B------:R-:W-:Y:S06]  /*4380*/  HMMA.16816.F32 R28, R28, R178.reuse, RZ ;  /* 0x000000b21c1c723c */ /* 0x080fec00000018ff */
[----:B------:R-:W-:Y:S06]  /*4390*/  HMMA.16816.F32 R32, R32, R178, RZ ;  /* 0x000000b22020723c */ /* 0x000fec00000018ff */
[-C--:B-1----:R-:W-:Y:S06]  /*43a0*/  HMMA.16816.F32 R4, R132, R180.reuse, R4 ;  /* 0x000000b48404723c */ /* 0x082fec0000001804 */
[C---:B------:R-:W-:Y:S06]  /*43b0*/  HMMA.16816.F32 R8, R136.reuse, R180, R8 ;  /* 0x000000b48808723c */ /* 0x040fec0000001808 */
[-C--:B------:R-:W-:Y:S06]  /*43c0*/  HMMA.16816.F32 R12, R136, R182.reuse, R12 ;  /* 0x000000b6880c723c */ /* 0x080fec000000180c */
[C---:B------:R-:W-:Y:S06]  /*43d0*/  HMMA.16816.F32 R16, R132.reuse, R182, R16 ;  /* 0x000000b68410723c */ /* 0x040fec0000001810 */
[-C--:B------:R-:W-:Y:S06]  /*43e0*/  HMMA.16816.F32 R20, R132, R184.reuse, R20 ;  /* 0x000000b88414723c */ /* 0x080fec0000001814 */
[C---:B------:R-:W-:Y:S06]  /*43f0*/  HMMA.16816.F32 R24, R136.reuse, R184, R24 ;  /* 0x000000b88818723c */ /* 0x040fec0000001818 */
[-C--:B------:R-:W-:Y:S01]  /*4400*/  HMMA.16816.F32 R28, R136, R186.reuse, R28 ;  /* 0x000000ba881c723c */ /* 0x080fe2000000181c */
[----:B------:R-:W1:Y:S05]  /*4410*/  LDSM.16.M88.4 R136, [R0+0x7000] ;  /* 0x007000000088783b */ /* 0x000e6a0000000200 */
[----:B------:R-:W-:Y:S03]  /*4420*/  HMMA.16816.F32 R32, R132, R186, R32 ;  /* 0x000000ba8420723c */ /* 0x000fe60000001820 */
[----:B------:R-:W2:Y:S03]  /*4430*/  LDSM.16.M88.4 R132, [R0+0x7800] ;  /* 0x007800000084783b */ /* 0x000ea60000000200 */
[-C--:B-1----:R-:W-:Y:S06]  /*4440*/  HMMA.16816.F32 R4, R136, R188.reuse, R4 ;  /* 0x000000bc8804723c */ /* 0x082fec0000001804 */
[C---:B--2---:R-:W-:Y:S06]  /*4450*/  HMMA.16816.F32 R8, R132.reuse, R188, R8 ;  /* 0x000000bc8408723c */ /* 0x044fec0000001808 */
        /* <DEDUP_REMOVED lines=17> */
[----:B------:R2:W3:Y:S08]  /*4570*/  LDSM.16.M88.4 R132, [R0+0x8800] ;  /* 0x008800000084783b */ /* 0x0004f00000000200 */
[----:B--2---:R2:W5:Y:S01]  /*4580*/  LDG.E R0, desc[UR6][R144.64+0xa0] ;  /* 0x0000a00690007981 */ /* 0x004562000c1e1900 */
[-C--:B-1----:R-:W-:Y:S06]  /*4590*/  HMMA.16816.F32 R4, R136, R204.reuse, R4 ;  /* 0x000000cc8804723c */ /* 0x082fec0000001804 */
[C---:B---3--:R-:W-:Y:S06]  /*45a0*/  HMMA.16816.F32 R8, R132.reuse, R204, R8 ;  /* 0x000000cc8408723c */ /* 0x048fec0000001808 */
[-C--:B------:R-:W-:Y:S06]  /*45b0*/  HMMA.16816.F32 R12, R132, R206.reuse, R12 ;  /* 0x000000ce840c723c */ /* 0x080fec000000180c */
[C---:B------:R-:W-:Y:S06]  /*45c0*/  HMMA.16816.F32 R16, R136.reuse, R206, R16 ;  /* 0x000000ce8810723c */ /* 0x040fec0000001810 */
[-C--:B------:R-:W-:Y:S06]  /*45d0*/  HMMA.16816.F32 R20, R136, R208.reuse, R20 ;  /* 0x000000d08814723c */ /* 0x080fec0000001814 */
[C---:B------:R-:W-:Y:S06]  /*45e0*/  HMMA.16816.F32 R24, R132.reuse, R208, R24 ;  /* 0x000000d08418723c */ /* 0x040fec0000001818 */
[-C--:B------:R-:W-:Y:S01]  /*45f0*/  HMMA.16816.F32 R28, R132, R210.reuse, R28 ;  /* 0x000000d2841c723c */ /* 0x080fe2000000181c */
[----:B------:R-:W1:Y:S05]  /*4600*/  LDSM.16.M88.4 R132, [R2+0x8000] ;  /* 0x008000000284783b */ /* 0x000e6a0000000200 */
[----:B------:R-:W-:Y:S03]  /*4610*/  HMMA.16816.F32 R32, R136, R210, R32 ;  /* 0x000000d28820723c */ /* 0x000fe60000001820 */
[----:B------:R-:W3:Y:S03]  /*4620*/  LDSM.16.M88.4 R136, [R2+0x8800] ;  /* 0x008800000288783b */ /* 0x000ee60000000200 */
[-C--:B-1----:R-:W-:Y:S06]  /*4630*/  HMMA.16816.F32 R4, R132, R212.reuse, R4 ;  /* 0x000000d48404723c */ /* 0x082fec0000001804 */
[C---:B---3--:R-:W-:Y:S06]  /*4640*/  HMMA.16816.F32 R8, R136.reuse, R212, R8 ;  /* 0x000000d48808723c */ /* 0x048fec0000001808 */
[-C--:B------:R-:W-:Y:S06]  /*4650*/  HMMA.16816.F32 R12, R136, R214.reuse, R12 ;  /* 0x000000d6880c723c */ /* 0x080fec000000180c */
[C---:B------:R-:W-:Y:S06]  /*4660*/  HMMA.16816.F32 R16, R132.reuse, R214, R16 ;  /* 0x000000d68410723c */ /* 0x040fec0000001810 */
[----:B----4-:R-:W-:Y:S01]  /*4670*/  FADD.FTZ R4, -R142, R4 ;  /* 0x000000048e047221 */ /* 0x010fe20000010100 */
[-C--:B------:R-:W-:Y:S04]  /*4680*/  HMMA.16816.F32 R20, R132, R216.reuse, R20 ;  /* 0x000000d88414723c */ /* 0x080fe80000001814 */
[----:B--2---:R-:W-:Y:S02]  /*4690*/  FMUL.FTZ R144, R170, R4 ;  /* 0x00000004aa907220 */ /* 0x004fe40000410000 */
[C---:B------:R-:W-:Y:S05]  /*46a0*/  HMMA.16816.F32 R24, R136.reuse, R216, R24 ;  /* 0x000000d88818723c */ /* 0x040fea0000001818 */
[C---:B------:R-:W-:Y:S01]  /*46b0*/  FADD.FTZ R2, -R142.reuse, R5 ;  /* 0x000000058e027221 */ /* 0x040fe20000010100 */
[-C--:B------:R-:W-:Y:S05]  /*46c0*/  HMMA.16816.F32 R28, R136, R218.reuse, R28 ;  /* 0x000000da881c723c */ /* 0x080fea000000181c */
[----:B------:R-:W-:Y:S01]  /*46d0*/  FADD.FTZ R7, -R141, R7 ;  /* 0x000000078d077221 */ /* 0x000fe20000010100 */
[----:B------:R-:W-:Y:S05]  /*46e0*/  HMMA.16816.F32 R32, R132, R218, R32 ;  /* 0x000000da8420723c */ /* 0x000fea0000001820 */
[C---:B------:R-:W-:Y:S01]  /*46f0*/  FADD.FTZ R4, -R142.reuse, R16 ;  /* 0x000000108e047221 */ /* 0x040fe20000010100 */
[C---:B------:R-:W-:Y:S01]  /*4700*/  FADD.FTZ R5, -R142.reuse, R17 ;  /* 0x000000118e057221 */ /* 0x040fe20000010100 */
[C---:B------:R-:W-:Y:S01]  /*4710*/  FADD.FTZ R16, -R142.reuse, R20 ;  /* 0x000000148e107221 */ /* 0x040fe20000010100 */
[----:B------:R-:W-:Y:S03]  /*4720*/  FADD.FTZ R20, -R142, R21 ;  /* 0x000000158e147221 */ /* 0x000fe60000010100 */
[----:B------:R-:W-:Y:S01]  /*4730*/  FMUL.FTZ R4, R168, R4 ;  /* 0x00000004a8047220 */ /* 0x000fe20000410000 */
[----:B------:R-:W-:Y:S01]  /*4740*/  FMUL.FTZ R5, R167, R5 ;  /* 0x00000005a7057220 */ /* 0x000fe20000410000 */
[----:B------:R-:W-:Y:S01]  /*4750*/  FMUL.FTZ R16, R166, R16 ;  /* 0x00000010a6107220 */ /* 0x000fe20000410000 */
[----:B------:R-:W-:Y:S01]  /*4760*/  FMUL.FTZ R20, R163, R20 ;  /* 0x00000014a3147220 */ /* 0x000fe20000410000 */
[----:B------:R-:W-:Y:S01]  /*4770*/  FMUL.FTZ R7, R245, R7 ;  /* 0x00000007f5077220 */ /* 0x000fe20000410000 */
[----:B------:R-:W-:Y:S01]  /*4780*/  FADD.FTZ R19, -R141, R19 ;  /* 0x000000138d137221 */ /* 0x000fe20000010100 */
[----:B------:R-:W-:Y:S01]  /*4790*/  F2FP.F16.F32.PACK_AB R5, R5, R4 ;  /* 0x000000040505723e */ /* 0x000fe200000000ff */
[----:B------:R-:W-:Y:S01]  /*47a0*/  FMUL.FTZ R2, R244, R2 ;  /* 0x00000002f4027220 */ /* 0x000fe20000410000 */
[----:B------:R-:W-:Y:S01]  /*47b0*/  F2FP.F16.F32.PACK_AB R20, R20, R16 ;  /* 0x000000101414723e */ /* 0x000fe200000000ff */
[C---:B------:R-:W-:Y:S01]  /*47c0*/  FADD.FTZ R16, -R141.reuse, R6 ;  /* 0x000000068d107221 */ /* 0x040fe20000010100 */
[C---:B------:R-:W-:Y:S02]  /*47d0*/  FADD.FTZ R17, -R141.reuse, R23 ;  /* 0x000000178d117221 */ /* 0x040fe40000010100 */
[----:B------:R-:W-:Y:S01]  /*47e0*/  F2FP.F16.F32.PACK_AB R2, R2, R144 ;  /* 0x000000900202723e */ /* 0x000fe200000000ff */
[C---:B------:R-:W-:Y:S01]  /*47f0*/  FADD.FTZ R32, -R142.reuse, R32 ;  /* 0x000000208e207221 */ /* 0x040fe20000010100 */
[----:B------:R-:W-:Y:S01]  /*4800*/  FADD.FTZ R4, -R142, R33 ;  /* 0x000000218e047221 */ /* 0x000fe20000010100 */
[----:B------:R-:W-:Y:S01]  /*4810*/  FMUL.FTZ R16, R246, R16 ;  /* 0x00000010f6107220 */ /* 0x000fe20000410000 */
[----:B------:R-:W-:Y:S01]  /*4820*/  FADD.FTZ R33, -R141, R18 ;  /* 0x000000128d217221 */ /* 0x000fe20000010100 */
[----:B------:R-:W-:Y:S01]  /*4830*/  FMUL.FTZ R6, R157, R32 ;  /* 0x000000209d067220 */ /* 0x000fe20000410000 */
[----:B------:R-:W-:Y:S01]  /*4840*/  FMUL.FTZ R4, R156, R4 ;  /* 0x000000049c047220 */ /* 0x000fe20000410000 */
[----:B------:R-:W-:Y:S01]  /*4850*/  FMUL.FTZ R32, R242, R19 ;  /* 0x00000013f2207220 */ /* 0x000fe20000410000 */
[C---:B------:R-:W-:Y:S01]  /*4860*/  FADD.FTZ R21, -R141.reuse, R34 ;  /* 0x000000228d157221 */ /* 0x040fe20000010100 */
[----:B------:R-:W-:Y:S01]  /*4870*/  FADD.FTZ R19, -R141, R35 ;  /* 0x000000238d137221 */ /* 0x000fe20000010100 */
[----:B------:R-:W-:Y:S01]  /*4880*/  FMUL.FTZ R33, R243, R33 ;  /* 0x00000021f3217220 */ /* 0x000fe20000410000 */
[----:B------:R-:W-:Y:S01]  /*4890*/  F2FP.F16.F32.PACK_AB R18, R4, R6 ;  /* 0x000000060412723e */ /* 0x000fe200000000ff */
[----:B------:R-:W-:Y:S01]  /*48a0*/  FMUL.FTZ R17, R169, R17 ;  /* 0x00000011a9117220 */ /* 0x000fe20000410000 */
[----:B------:R-:W-:Y:S01]  /*48b0*/  F2FP.F16.F32.PACK_AB R4, R7, R16 ;  /* 0x000000100704723e */ /* 0x000fe200000000ff */
[----:B------:R-:W-:Y:S01]  /*48c0*/  FADD.FTZ R16, -R141, R22 ;  /* 0x000000168d107221 */ /* 0x000fe20000010100 */
[----:B------:R-:W-:Y:S01]  /*48d0*/  FMUL.FTZ R21, R159, R21 ;  /* 0x000000159f157220 */ /* 0x000fe20000410000 */
[----:B------:R-:W-:Y:S02]  /*48e0*/  FMUL.FTZ R19, R158, R19 ;  /* 0x000000139e137220 */ /* 0x000fe40000410000 */
[----:B------:R-:W-:Y:S01]  /*48f0*/  FMUL.FTZ R16, R171, R16 ;  /* 0x00000010ab107220 */ /* 0x000fe20000410000 */
[----:B------:R-:W-:Y:S06]  /*4900*/  @!P1 BRA `(.L_x_7) ;  /* 0x0000000000489947 */ /* 0x000fec0003800000 */
[----:B------:R-:W1:Y:S01]  /*4910*/  LDC R6, c[0x0][0x240] ;  /* 0x00009000ff067b82 */ /* 0x000e620000000800 */
[----:B------:R-:W-:Y:S04]  /*4920*/  ULOP3.LUT UR14, UR8, 0x1, URZ, 0xc0, !UPT ;  /* 0x00000001080e7892 */ /* 0x000fe8000f8ec03f */
[----:B------:R-:W-:Y:S04]  /*4930*/  UISETP.NE.U32.AND UP1, UPT, UR14, 0x1, UPT ;  /* 0x000000010e00788c */ /* 0x000fe8000bf25070 */
[----:B------:R-:W-:Y:S06]  /*4940*/  USEL UR14, UR61, 0x3000, !UP1 ;  /* 0x000030003d0e7887 */ /* 0x000fec000c800000 */
[----:B------:R-:W-:Y:S01]  /*4950*/  IADD3 R235, R235, UR14, RZ ;  /* 0x0000000eebeb7c10 */ /* 0x000fe2000fffe0ff */
[----:B------:R-:W-:Y:S02]  /*4960*/  VIADD R221, R221, UR14 ;  /* 0x0000000edddd7c36 */ /* 0x000fe40008000000 */
[----:B-1----:R-:W-:Y:S05]  /*4970*/  IMAD.U32 R6, R6, -0x40, RZ ;  /* 0xffffffc006067824 */ /* 0x002fea00078e00ff */
[C---:B------:R-:W-:Y:S04]  /*4980*/  LEA R7, P0, R6.reuse, R238, 0x1 ;  /* 0x000000ee06077211 */ /* 0x040fe800078008ff */
[----:B------:R-:W-:Y:S01]  /*4990*/  LEA.HI.X.SX32 R6, R6, R239, 0x1, P0 ;  /* 0x000000ef06067211 */ /* 0x000fe200000f0eff */
[----:B------:R-:W-:Y:S03]  /*49a0*/  IMAD.MOV.U32 R238, RZ, RZ, R7 ;  /* 0x000000ffffee7224 */ /* 0x000fe600078e0007 */
[----:B------:R-:W-:Y:S05]  /*49b0*/  MOV R239, R6 ;  /* 0x0000000600ef7202 */ /* 0x000fea0000000f00 */
[----:B------:R-:W-:Y:S01]  /*49c0*/  @!PT LDS RZ, [RZ] ;  /* 0x00000000fffff984 */ /* 0x000fe20000000800 */
[----:B------:R-:W-:Y:S01]  /*49d0*/  @!PT LDS RZ, [RZ] ;  /* 0x00000000fffff984 */ /* 0x000fe20000000800 */
[----:B------:R-:W-:Y:S01]  /*49e0*/  @!PT LDS RZ, [RZ] ;  /* 0x00000000fffff984 */ /* 0x000fe20000000800 */
[----:B------:R1:W-:Y:S04]  /*49f0*/  LDGSTS.E.BYPASS.LTC128B.128 [R235], desc[UR6][R238.64] ;  /* 0x00000000eeeb7fae */ /* 0x0003e8000b901d46 */
[----:B------:R1:W-:Y:S04]  /*4a00*/  LDGSTS.E.BYPASS.LTC128B.128 [R235+0x1000], desc[UR6][R238.64+0x40] ;  /* 0x01000040eeeb7fae */ /* 0x0003e8000b901d46 */
[----:B------:R1:W-:Y:S04]  /*4a10*/  LDGSTS.E.BYPASS.LTC128B.128 [R235+0x2000], desc[UR6][R238.64+0x80] ;  /* 0x02000080eeeb7fae */ /* 0x0003e8000b901d46 */
[----:B------:R-:W0:Y:S02]  /*4a20*/  LDGDEPBAR ;  /* 0x00000000000079af */ /* 0x000e240000000000 */
.L_x_7:
[----:B------:R2:W-:Y:S01]  /*4a30*/  STS [R234+0xf000], R2 ;  /* 0x00f00002ea007388 */ /* 0x0005e20000000800 */
[C---:B-----5:R-:W-:Y:S01]  /*4a40*/  FADD.FTZ R8, -R140.reuse, R8 ;  /* 0x000000088c087221 */ /* 0x060fe20000010100 */
[----:B------:R-:W-:Y:S01]  /*4a50*/  FADD.FTZ R9, -R140, R9 ;  /* 0x000000098c097221 */ /* 0x000fe20000010100 */
[C---:B------:R-:W-:Y:S01]  /*4a60*/  FADD.FTZ R11, -R0.reuse, R11 ;  /* 0x0000000b000b7221 */ /* 0x040fe20000010100 */
[----:B------:R3:W-:Y:S01]  /*4a70*/  STS [R234+0xf400], R4 ;  /* 0x00f40004ea007388 */ /* 0x0007e20000000800 */
[----:B------:R-:W-:Y:S01]  /*4a80*/  FADD.FTZ R10, -R0, R10 ;  /* 0x0000000a000a7221 */ /* 0x000fe20000010100 */
[----:B------:R-:W-:Y:S01]  /*4a90*/  FMUL.FTZ R9, R155, R9 ;  /* 0x000000099b097220 */ /* 0x000fe20000410000 */
[C---:B------:R-:W-:Y:S01]  /*4aa0*/  FADD.FTZ R13, -R140.reuse, R13 ;  /* 0x0000000d8c0d7221 */ /* 0x040fe20000010100 */
[----:B------:R4:W-:Y:S01]  /*4ab0*/  STS [R232+0xf000], R5 ;  /* 0x00f00005e8007388 */ /* 0x0009e20000000800 */
[----:B------:R-:W-:Y:S01]  /*4ac0*/  FMUL.FTZ R10, R165, R10 ;  /* 0x0000000aa50a7220 */ /* 0x000fe20000410000 */
[----:B------:R-:W-:Y:S01]  /*4ad0*/  FADD.FTZ R12, -R140, R12 ;  /* 0x0000000c8c0c7221 */ /* 0x000fe20000010100 */
[C---:B------:R-:W-:Y:S01]  /*4ae0*/  FADD.FTZ R14, -R0.reuse, R14 ;  /* 0x0000000e000e7221 */ /* 0x040fe20000010100 */
[----:B------:R-:W-:Y:S01]  /*4af0*/  FADD.FTZ R15, -R0, R15 ;  /* 0x0000000f000f7221 */ /* 0x000fe20000010100 */
[----:B------:R-:W-:Y:S01]  /*4b00*/  FMUL.FTZ R7, R153, R13 ;  /* 0x0000000d99077220 */ /* 0x000fe20000410000 */
[----:B------:R-:W-:Y:S01]  /*4b10*/  FMUL.FTZ R12, R154, R12 ;  /* 0x0000000c9a0c7220 */ /* 0x000fe20000410000 */
[----:B------:R-:W-:Y:S01]  /*4b20*/  FMUL.FTZ R14, R162, R14 ;  /* 0x0000000ea20e7220 */ /* 0x000fe20000410000 */
[----:B------:R-:W-:Y:S01]  /*4b30*/  FMUL.FTZ R15, R160, R15 ;  /* 0x0000000fa00f7220 */ /* 0x000fe20000410000 */
[----:B------:R-:W-:Y:S01]  /*4b40*/  FADD.FTZ R25, -R140, R25 ;  /* 0x000000198c197221 */ /* 0x000fe20000010100 */
[----:B------:R-:W-:Y:S01]  /*4b50*/  FADD.FTZ R27, -R0, R27 ;  /* 0x0000001b001b7221 */ /* 0x000fe20000010100 */
[----:B------:R-:W-:Y:S01]  /*4b60*/  F2FP.F16.F32.PACK_AB R7, R7, R12 ;  /* 0x0000000c0707723e */ /* 0x000fe200000000ff */
[----:B------:R-:W-:Y:S01]  /*4b70*/  FADD.FTZ R24, -R140, R24 ;  /* 0x000000188c187221 */ /* 0x000fe20000010100 */
[C---:B------:R-:W-:Y:S01]  /*4b80*/  FADD.FTZ R26, -R0.reuse, R26 ;  /* 0x0000001a001a7221 */ /* 0x040fe20000010100 */
[----:B------:R-:W-:Y:S01]  /*4b90*/  F2FP.F16.F32.PACK_AB R17, R17, R16 ;  /* 0x000000101111723e */ /* 0x000fe200000000ff */
[C---:B------:R-:W-:Y:S01]  /*4ba0*/  FADD.FTZ R31, -R0.reuse, R31 ;  /* 0x0000001f001f7221 */ /* 0x040fe20000010100 */
[----:B------:R-:W-:Y:S01]  /*4bb0*/  FADD.FTZ R30, -R0, R30 ;  /* 0x0000001e001e7221 */ /* 0x000fe20000010100 */
[----:B--2---:R-:W-:Y:S01]  /*4bc0*/  F2FP.F16.F32.PACK_AB R2, R32, R33 ;  /* 0x000000212002723e */ /* 0x004fe200000000ff */
[----:B------:R-:W-:Y:S01]  /*4bd0*/  FADD.FTZ R29, -R140, R29 ;  /* 0x0000001d8c1d7221 */ /* 0x000fe20000010100 */
[----:B------:R-:W-:Y:S01]  /*4be0*/  FMUL.FTZ R24, R150, R24 ;  /* 0x0000001896187220 */ /* 0x000fe20000410000 */
[----:B------:R-:W-:Y:S01]  /*4bf0*/  FMUL.FTZ R6, R149, R25 ;  /* 0x0000001995067220 */ /* 0x000fe20000410000 */
[----:B---3--:R-:W-:Y:S01]  /*4c00*/  FMUL.FTZ R4, R161, R8 ;  /* 0x00000008a1047220 */ /* 0x008fe20000410000 */
[----:B------:R2:W-:Y:S01]  /*4c10*/  STS [R232+0xf400], R2 ;  /* 0x00f40002e8007388 */ /* 0x0005e20000000800 */
[----:B------:R-:W-:Y:S01]  /*4c20*/  FMUL.FTZ R26, R152, R26 ;  /* 0x0000001a981a7220 */ /* 0x000fe20000410000 */
[----:B------:R-:W-:Y:S01]  /*4c30*/  FMUL.FTZ R0, R151, R27 ;  /* 0x0000001b97007220 */ /* 0x000fe20000410000 */
[----:B------:R-:W-:Y:S01]  /*4c40*/  FADD.FTZ R28, -R140, R28 ;  /* 0x0000001c8c1c7221 */ /* 0x000fe20000010100 */
[----:B------:R-:W-:Y:S01]  /*4c50*/  F2FP.F16.F32.PACK_AB R16, R19, R21 ;  /* 0x000000151310723e */ /* 0x000fe200000000ff */
[----:B------:R-:W-:Y:S01]  /*4c60*/  FMUL.FTZ R8, R143, R29 ;  /* 0x0000001d8f087220 */ /* 0x000fe20000410000 */
[----:B------:R-:W-:Y:S01]  /*4c70*/  FMUL.FTZ R30, R148, R30 ;  /* 0x0000001e941e7220 */ /* 0x000fe20000410000 */
[----:B------:R-:W-:Y:S01]  /*4c80*/  FMUL.FTZ R28, R147, R28 ;  /* 0x0000001c931c7220 */ /* 0x000fe20000410000 */
[----:B----4-:R-:W-:Y:S01]  /*4c90*/  FMUL.FTZ R5, R146, R31 ;  /* 0x0000001f92057220 */ /* 0x010fe20000410000 */
[----:B------:R-:W-:Y:S01]  /*4ca0*/  F2FP.F16.F32.PACK_AB R6, R6, R24 ;  /* 0x000000180606723e */ /* 0x000fe200000000ff */
[----:B------:R3:W5:Y:S01]  /*4cb0*/  LDL R163, [R1+0x8] ;  /* 0x0000080001a37983 */ /* 0x0007620000100800 */
[----:B------:R-:W-:Y:S02]  /*4cc0*/  F2FP.F16.F32.PACK_AB R0, R0, R26 ;  /* 0x0000001a0000723e */ /* 0x000fe400000000ff */
[----:B------:R-:W-:Y:S02]  /*4cd0*/  F2FP.F16.F32.PACK_AB R8, R8, R28 ;  /* 0x0000001c0808723e */ /* 0x000fe400000000ff */
[----:B------:R-:W-:Y:S02]  /*4ce0*/  F2FP.F16.F32.PACK_AB R5, R5, R30 ;  /* 0x0000001e0505723e */ /* 0x000fe400000000ff */
[----:B------:R-:W-:Y:S02]  /*4cf0*/  MOV R160, R241 ;  /* 0x000000f100a07202 */ /* 0x000fe40000000f00 */
[----:B------:R-:W-:Y:S02]  /*4d00*/  MOV R161, R240 ;  /* 0x000000f000a17202 */ /* 0x000fe40000000f00 */
[----:B--2---:R-:W-:Y:S01]  /*4d10*/  F2FP.F16.F32.PACK_AB R2, R9, R4 ;  /* 0x000000040902723e */ /* 0x004fe200000000ff */
[----:B------:R-:W-:Y:S04]  /*4d20*/  FMUL.FTZ R4, R164, R11 ;  /* 0x0000000ba4047220 */ /* 0x000fe80000410000 */
[----:B------:R2:W-:Y:S01]  /*4d30*/  STS [R234+0x10000], R2 ;  /* 0x01000002ea007388 */ /* 0x0005e20000000800 */
[----:B------:R-:W-:Y:S05]  /*4d40*/  F2FP.F16.F32.PACK_AB R4, R4, R10 ;  /* 0x0000000a0404723e */ /* 0x000fea00000000ff */
[----:B------:R-:W-:Y:S04]  /*4d50*/  STS [R234+0x10400], R4 ;  /* 0x01040004ea007388 */ /* 0x000fe80000000800 */
[----:B------:R-:W-:Y:S01]  /*4d60*/  STS [R232+0x10000], R7 ;  /* 0x01000007e8007388 */ /* 0x000fe20000000800 */
[----:B--2---:R-:W-:Y:S05]  /*4d70*/  F2FP.F16.F32.PACK_AB R2, R15, R14 ;  /* 0x0000000e0f02723e */ /* 0x004fea00000000ff */
[----:B------:R-:W-:Y:S04]  /*4d80*/  STS [R232+0x10400], R2 ;  /* 0x01040002e8007388 */ /* 0x000fe80000000800 */
[----:B------:R-:W-:Y:S04]  /*4d90*/  STS [R233+0xf000], R20 ;  /* 0x00f00014e9007388 */ /* 0x000fe80000000800 */
[----:B------:R-:W-:Y:S04]  /*4da0*/  STS [R233+0xf400], R17 ;  /* 0x00f40011e9007388 */ /* 0x000fe80000000800 */
[----:B------:R-:W-:Y:S04]  /*4db0*/  STS [R231+0xf000], R18 ;  /* 0x00f00012e7007388 */ /* 0x000fe80000000800 */
[----:B------:R-:W-:Y:S04]  /*4dc0*/  STS [R231+0xf400], R16 ;  /* 0x00f40010e7007388 */ /* 0x000fe80000000800 */
[----:B------:R-:W-:Y:S04]  /*4dd0*/  STS [R233+0x10000], R6 ;  /* 0x01000006e9007388 */ /* 0x000fe80000000800 */
[----:B------:R2:W-:Y:S04]  /*4de0*/  STS [R233+0x10400], R0 ;  /* 0x01040000e9007388 */ /* 0x0005e80000000800 */
[----:B------:R-:W-:Y:S04]  /*4df0*/  STS [R231+0x10000], R8 ;  /* 0x01000008e7007388 */ /* 0x000fe80000000800 */
[----:B------:R-:W-:Y:S01]  /*4e00*/  STS [R231+0x10400], R5 ;  /* 0x01040005e7007388 */ /* 0x000fe20000000800 */
[----:B------:R-:W-:Y:S01]  /*4e10*/  BAR.SYNC.DEFER_BLOCKING 0x0 ;  /* 0x0000000000007b1d */ /* 0x000fe20000010000 */
[----:B--2---:R-:W-:Y:S05]  /*4e20*/  LEA R0, R229, UR4, 0x1 ;  /* 0x00000004e5007c11 */ /* 0x004fea000f8e08ff */
[----:B------:R-:W-:Y:S04]  /*4e30*/  LDSM.16.MT88.4 R4, [R3+0x13000] ;  /* 0x013000000304783b */ /* 0x000fe80000004200 */
[----:B------:R-:W2:Y:S04]  /*4e40*/  LDSM.16.MT88.4 R8, [R0+0x6000] ;  /* 0x006000000008783b */ /* 0x000ea80000004200 */
[----:B------:R-:W4:Y:S04]  /*4e50*/  LDSM.16.MT88.4 R12, [R3+0x15000] ;  /* 0x01500000030c783b */ /* 0x000f280000004200 */
[----:B------:R-:W1:Y:S04]  /*4e60*/  LDSM.16.MT88.4 R16, [R0+0x7000] ;  /* 0x007000000010783b */ /* 0x000e680000004200 */
[----:B------:R-:W3:Y:S04]  /*4e70*/  LDSM.16.MT88.4 R20, [R0+0x8000] ;  /* 0x008000000014783b */ /* 0x000ee80000004200 */
[----:B------:R-:W-:Y:S04]  /*4e80*/  LDSM.16.MT88.4 R24, [R3+0x13800] ;  /* 0x013800000318783b */ /* 0x000fe80000004200 */
[----:B------:R-:W3:Y:S04]  /*4e90*/  LDSM.16.MT88.4 R28, [R0+0x6400] ;  /* 0x00640000001c783b */ /* 0x000ee80000004200 */
[----:B------:R-:W3:Y:S04]  /*4ea0*/  LDSM.16.MT88.4 R32, [R3+0x15800] ;  /* 0x015800000320783b */ /* 0x000ee80000004200 */
[----:B------:R-:W3:Y:S04]  /*4eb0*/  LDSM.16.MT88.4 R132, [R0+0x7400] ;  /* 0x007400000084783b */ /* 0x000ee80000004200 */
[----:B------:R-:W3:Y:S01]  /*4ec0*/  LDSM.16.MT88.4 R136, [R0+0x8400] ;  /* 0x008400000088783b */ /* 0x000ee20000004200 */
[-C--:B--2---:R-:W-:Y:S06]  /*4ed0*/  HMMA.16816.F32 R36, R4, R8.reuse, R36 ;  /* 0x000000080424723c */ /* 0x084fec0000001824 */
[C---:B----4-:R-:W-:Y:S06]  /*4ee0*/  HMMA.16816.F32 R40, R12.reuse, R8, R40 ;  /* 0x000000080c28723c */ /* 0x050fec0000001828 */
[-C--:B------:R-:W-:Y:S06]  /*4ef0*/  HMMA.16816.F32 R44, R12, R10.reuse, R44 ;  /* 0x0000000a0c2c723c */ /* 0x080fec000000182c */
[C---:B------:R-:W-:Y:S01]  /*4f00*/  HMMA.16816.F32 R48, R4.reuse, R10, R48 ;  /* 0x0000000a0430723c */ /* 0x040fe20000001830 */
[----:B------:R-:W-:Y:S05]  /*4f10*/  LDSM.16.MT88.4 R8, [R0+0x6800] ;  /* 0x006800000008783b */ /* 0x000fea0000004200 */
[-C--:B-1----:R-:W-:Y:S06]  /*4f20*/  HMMA.16816.F32 R52, R4, R16.reuse, R52 ;  /* 0x000000100434723c */ /* 0x082fec0000001834 */
[C---:B------:R-:W-:Y:S06]  /*4f30*/  HMMA.16816.F32 R56, R12.reuse, R16, R56 ;  /* 0x000000100c38723c */ /* 0x040fec0000001838 */
[-C--:B------:R-:W-:Y:S06]  /*4f40*/  HMMA.16816.F32 R60, R12, R18.reuse, R60 ;  /* 0x000000120c3c723c */ /* 0x080fec000000183c */
[C---:B------:R-:W-:Y:S01]  /*4f50*/  HMMA.16816.F32 R64, R4.reuse, R18, R64 ;  /* 0x000000120440723c */ /* 0x040fe20000001840 */
[----:B------:R-:W-:Y:S05]  /*4f60*/  LDSM.16.MT88.4 R16, [R0+0x7800] ;  /* 0x007800000010783b */ /* 0x000fea0000004200 */
[-C--:B---3--:R-:W-:Y:S06]  /*4f70*/  HMMA.16816.F32 R68, R4, R20.reuse, R68 ;  /* 0x000000140444723c */ /* 0x088fec0000001844 */
[C---:B------:R-:W-:Y:S06]  /*4f80*/  HMMA.16816.F32 R72, R12.reuse, R20, R72 ;  /* 0x000000140c48723c */ /* 0x040fec0000001848 */
[-C--:B------:R-:W-:Y:S01]  /*4f90*/  HMMA.16816.F32 R76, R12, R22.reuse, R76 ;  /* 0x000000160c4c723c */ /* 0x080fe2000000184c */
[----:B------:R-:W-:Y:S05]  /*4fa0*/  LDSM.16.MT88.4 R12, [R3+0x16000] ;  /* 0x01600000030c783b */ /* 0x000fea0000004200 */
[----:B------:R-:W-:Y:S01]  /*4fb0*/  HMMA.16816.F32 R80, R4, R22, R80 ;  /* 0x000000160450723c */ /* 0x000fe20000001850 */
[----:B------:R-:W1:Y:S04]  /*4fc0*/  LDSM.16.MT88.4 R4, [R3+0x14000] ;  /* 0x014000000304783b */ /* 0x000e680000004200 */
[----:B------:R-:W2:Y:S01]  /*4fd0*/  LDSM.16.MT88.4 R20, [R0+0x8800] ;  /* 0x008800000014783b */ /* 0x000ea20000004200 */
[-C--:B------:R-:W-:Y:S06]  /*4fe0*/  HMMA.16816.F32 R36, R24, R28.reuse, R36 ;  /* 0x0000001c1824723c */ /* 0x080fec0000001824 */
[C---:B------:R-:W-:Y:S06]  /*4ff0*/  HMMA.16816.F32 R40, R32.reuse, R28, R40 ;  /* 0x0000001c2028723c */ /* 0x040fec0000001828 */
[-C--:B------:R-:W-:Y:S06]  /*5000*/  HMMA.16816.F32 R44, R32, R30.reuse, R44 ;  /* 0x0000001e202c723c */ /* 0x080fec000000182c */
[C---:B------:R-:W-:Y:S01]  /*5010*/  HMMA.16816.F32 R48, R24.reuse, R30, R48 ;  /* 0x0000001e1830723c */ /* 0x040fe20000001830 */
[----:B------:R-:W-:Y:S05]  /*5020*/  LDSM.16.MT88.4 R28, [R3+0x14800] ;  /* 0x01480000031c783b */ /* 0x000fea0000004200 */
[-C--:B------:R-:W-:Y:S06]  /*5030*/  HMMA.16816.F32 R52, R24, R132.reuse, R52 ;  /* 0x000000841834723c */ /* 0x080fec0000001834 */
[C---:B------:R-:W-:Y:S06]  /*5040*/  HMMA.16816.F32 R56, R32.reuse, R132, R56 ;  /* 0x000000842038723c */ /* 0x040fec0000001838 */
[-C--:B------:R-:W-:Y:S06]  /*5050*/  HMMA.16816.F32 R60, R32, R134.reuse, R60 ;  /* 0x00000086203c723c */ /* 0x080fec000000183c */
[C---:B------:R-:W-:Y:S01]  /*5060*/  HMMA.16816.F32 R64, R24.reuse, R134, R64 ;  /* 0x000000861840723c */ /* 0x040fe20000001840 */
[----:B------:R-:W-:Y:S05]  /*5070*/  LDSM.16.MT88.4 R132, [R3+0x16800] ;  /* 0x016800000384783b */ /* 0x000fea0000004200 */
[-C--:B------:R-:W-:Y:S06]  /*5080*/  HMMA.16816.F32 R68, R24, R136.reuse, R68 ;  /* 0x000000881844723c */ /* 0x080fec0000001844 */
[C---:B------:R-:W-:Y:S06]  /*5090*/  HMMA.16816.F32 R72, R32.reuse, R136, R72 ;  /* 0x000000882048723c */ /* 0x040fec0000001848 */
[-C--:B------:R-:W-:Y:S01]  /*50a0*/  HMMA.16816.F32 R76, R32, R138.reuse, R76 ;  /* 0x0000008a204c723c */ /* 0x080fe2000000184c */
[----:B------:R-:W3:Y:S05]  /*50b0*/  LDSM.16.MT88.4 R32, [R0+0x6c00] ;  /* 0x006c00000020783b */ /* 0x000eea0000004200 */
[----:B------:R-:W-:Y:S01]  /*50c0*/  HMMA.16816.F32 R80, R24, R138, R80 ;  /* 0x0000008a1850723c */ /* 0x000fe20000001850 */
[----:B------:R-:W4:Y:S04]  /*50d0*/  LDSM.16.MT88.4 R24, [R0+0x7c00] ;  /* 0x007c00000018783b */ /* 0x000f280000004200 */
[----:B------:R-:W4:Y:S01]  /*50e0*/  LDSM.16.MT88.4 R136, [R0+0x8c00] ;  /* 0x008c00000088783b */ /* 0x000f220000004200 */
[-C--:B-1----:R-:W-:Y:S01]  /*50f0*/  HMMA.16816.F32 R36, R4, R8.reuse, R36 ;  /* 0x000000080424723c */ /* 0x082fe20000001824 */
[----:B------:R-:W-:Y:S05]  /*5100*/  BAR.SYNC.DEFER_BLOCKING 0x0 ;  /* 0x0000000000007b1d */ /* 0x000fea0000010000 */
[C---:B------:R-:W-:Y:S06]  /*5110*/  HMMA.16816.F32 R40, R12.reuse, R8, R40 ;  /* 0x000000080c28723c */ /* 0x040fec0000001828 */
[-C--:B------:R-:W-:Y:S06]  /*5120*/  HMMA.16816.F32 R44, R12, R10.reuse, R44 ;  /* 0x0000000a0c2c723c */ /* 0x080fec000000182c */
[C---:B------:R-:W-:Y:S06]  /*5130*/  HMMA.16816.F32 R48, R4.reuse, R10, R48 ;  /* 0x0000000a0430723c */ /* 0x040fec0000001830 */
[-C--:B------:R-:W-:Y:S06]  /*5140*/  HMMA.16816.F32 R52, R4, R16.reuse, R52 ;  /* 0x000000100434723c */ /* 0x080fec0000001834 */
[C---:B------:R-:W-:Y:S06]  /*5150*/  HMMA.16816.F32 R56, R12.reuse, R16, R56 ;  /* 0x000000100c38723c */ /* 0x040fec0000001838 */
[-C--:B------:R-:W-:Y:S06]  /*5160*/  HMMA.16816.F32 R60, R12, R18.reuse, R60 ;  /* 0x000000120c3c723c */ /* 0x080fec000000183c */
[C---:B------:R-:W-:Y:S06]  /*5170*/  HMMA.16816.F32 R64, R4.reuse, R18, R64 ;  /* 0x000000120440723c */ /* 0x040fec0000001840 */
[-C--:B--2---:R-:W-:Y:S06]  /*5180*/  HMMA.16816.F32 R68, R4, R20.reuse, R68 ;  /* 0x000000140444723c */ /* 0x084fec0000001844 */
[C---:B------:R-:W-:Y:S06]  /*5190*/  HMMA.16816.F32 R72, R12.reuse, R20, R72 ;  /* 0x000000140c48723c */ /* 0x040fec0000001848 */
[-C--:B------:R-:W-:Y:S06]  /*51a0*/  HMMA.16816.F32 R76, R12, R22.reuse, R76 ;  /* 0x000000160c4c723c */ /* 0x080fec000000184c */
[----:B------:R-:W-:Y:S06]  /*51b0*/  HMMA.16816.F32 R80, R4, R22, R80 ;  /* 0x000000160450723c */ /* 0x000fec0000001850 */
[-C--:B---3--:R-:W-:Y:S06]  /*51c0*/  HMMA.16816.F32 R36, R28, R32.reuse, R36 ;  /* 0x000000201c24723c */ /* 0x088fec0000001824 */
[C---:B------:R-:W-:Y:S06]  /*51d0*/  HMMA.16816.F32 R40, R132.reuse, R32, R40 ;  /* 0x000000208428723c */ /* 0x040fec0000001828 */
[-C--:B------:R-:W-:Y:S06]  /*51e0*/  HMMA.16816.F32 R44, R132, R34.reuse, R44 ;  /* 0x00000022842c723c */ /* 0x080fec000000182c */
[C---:B------:R-:W-:Y:S06]  /*51f0*/  HMMA.16816.F32 R48, R28.reuse, R34, R48 ;  /* 0x000000221c30723c */ /* 0x040fec0000001830 */
[-C--:B----4-:R-:W-:Y:S06]  /*5200*/  HMMA.16816.F32 R52, R28, R24.reuse, R52 ;  /* 0x000000181c34723c */ /* 0x090fec0000001834 */
[C---:B------:R-:W-:Y:S06]  /*5210*/  HMMA.16816.F32 R56, R132.reuse, R24, R56 ;  /* 0x000000188438723c */ /* 0x040fec0000001838 */
[-C--:B------:R-:W-:Y:S06]  /*5220*/  HMMA.16816.F32 R60, R132, R26.reuse, R60 ;  /* 0x0000001a843c723c */ /* 0x080fec000000183c */
[C---:B------:R-:W-:Y:S06]  /*5230*/  HMMA.16816.F32 R64, R28.reuse, R26, R64 ;  /* 0x0000001a1c40723c */ /* 0x040fec0000001840 */
[-C--:B------:R-:W-:Y:S06]  /*5240*/  HMMA.16816.F32 R68, R28, R136.reuse, R68 ;  /* 0x000000881c44723c */ /* 0x080fec0000001844 */
[C---:B------:R-:W-:Y:S06]  /*5250*/  HMMA.16816.F32 R72, R132.reuse, R136, R72 ;  /* 0x000000888448723c */ /* 0x040fec0000001848 */
[-C--:B------:R-:W-:Y:S06]  /*5260*/  HMMA.16816.F32 R76, R132, R138.reuse, R76 ;  /* 0x0000008a844c723c */ /* 0x080fec000000184c */
[----:B------:R-:W-:Y:S01]  /*5270*/  HMMA.16816.F32 R80, R28, R138, R80 ;  /* 0x0000008a1c50723c */ /* 0x000fe20000001850 */
[----:B------:R-:W-:Y:S11]  /*5280*/  @!UPT UIADD3 URZ, URZ, URZ, URZ ;  /* 0x0000003f3f3ff290 */ /* 0x000ff6000fffe03f */
[----:B------:R-:W-:Y:S01]  /*5290*/  @!UPT UIADD3 URZ, URZ, URZ, URZ ;  /* 0x0000003f3f3ff290 */ /* 0x000fe2000fffe03f */
[----:B------:R-:W-:Y:S11]  /*52a0*/  @!P1 BRA `(.L_x_8) ;  /* 0x0000000000389947 */ /* 0x000ff60003800000 */
[----:B------:R-:W1:Y:S01]  /*52b0*/  LDC R4, c[0x0][0x420] ;  /* 0x00010800ff047b82 */ /* 0x000e620000000800 */
[----:B-----5:R-:W-:Y:S01]  /*52c0*/  LEA R2, R163, UR4, 0x1 ;  /* 0x00000004a3027c11 */ /* 0x020fe2000f8e08ff */
[----:B-1----:R-:W-:Y:S05]  /*52d0*/  IMAD.U32 R4, R4, -0x40, RZ ;  /* 0xffffffc004047824 */ /* 0x002fea00078e00ff */
[C---:B------:R-:W-:Y:S04]  /*52e0*/  LEA R5, P0, R4.reuse, R236, 0x1 ;  /* 0x000000ec04057211 */ /* 0x040fe800078008ff */
[----:B------:R-:W-:Y:S01]  /*52f0*/  LEA.HI.X.SX32 R4, R4, R237, 0x1, P0 ;  /* 0x000000ed04047211 */ /* 0x000fe200000f0eff */
[----:B------:R-:W-:Y:S04]  /*5300*/  IMAD.MOV.U32 R236, RZ, RZ, R5 ;  /* 0x000000ffffec7224 */ /* 0x000fe800078e0005 */
[----:B------:R-:W-:Y:S05]  /*5310*/  IMAD.MOV.U32 R237, RZ, RZ, R4 ;  /* 0x000000ffffed7224 */ /* 0x000fea00078e0004 */
[----:B------:R-:W-:Y:S01]  /*5320*/  @!PT LDS RZ, [RZ] ;  /* 0x00000000fffff984 */ /* 0x000fe20000000800 */
[----:B------:R-:W-:Y:S01]  /*5330*/  @!PT LDS RZ, [RZ] ;  /* 0x00000000fffff984 */ /* 0x000fe20000000800 */
[----:B------:R-:W-:Y:S01]  /*5340*/  @!PT LDS RZ, [RZ] ;  /* 0x00000000fffff984 */ /* 0x000fe20000000800 */
[----:B------:R1:W-:Y:S04]  /*5350*/  LDGSTS.E.BYPASS.LTC128B.128 [R2+0x6000], desc[UR6][R236.64] ;  /* 0x06000000ec027fae */ /* 0x0003e8000b901d46 */
[----:B------:R1:W-:Y:S04]  /*5360*/  LDGSTS.E.BYPASS.LTC128B.128 [R2+0x7000], desc[UR6][R236.64+0x40] ;  /* 0x07000040ec027fae */ /* 0x0003e8000b901d46 */
[----:B------:R1:W-:Y:S04]  /*5370*/  LDGSTS.E.BYPASS.LTC128B.128 [R2+0x8000], desc[UR6][R236.64+0x80] ;  /* 0x08000080ec027fae */ /* 0x0003e8000b901d46 */
[----:B------:R-:W0:Y:S02]  /*5380*/  LDGDEPBAR ;  /* 0x00000000000079af */ /* 0x000e240000000000 */
.L_x_8:
[----:B------:R-:W-:Y:S01]  /*5390*/  LDSM.16.M88.4 R24, [R224] ;  /* 0x00000000e018783b */ /* 0x000fe20000000200 */
[C---:B------:R-:W-:Y:S01]  /*53a0*/  LEA R241, P0, R251.reuse, R160, 0x2 ;  /* 0x000000a0fbf17211 */ /* 0x040fe200078010ff */
[----:B------:R-:W-:Y:S02]  /*53b0*/  ULOP3.LUT UR14, UR8, 0x1, URZ, 0xc0, !UPT ;  /* 0x00000001080e7892 */ /* 0x000fe4000f8ec03f */
[----:B------:R-:W2:Y:S01]  /*53c0*/  LDSM.16.MT88.4 R8, [R0+0x9000] ;  /* 0x009000000008783b */ /* 0x000ea20000004200 */
[----:B------:R-:W-:Y:S01]  /*53d0*/  LEA.HI.X.SX32 R240, R251, R161, 0x2, P0 ;  /* 0x000000a1fbf07211 */ /* 0x000fe200000f16ff */
[----:B------:R-:W-:Y:S02]  /*53e0*/  UISETP.NE.U32.AND UP1, UPT, UR14, 0x1, UPT ;  /* 0x000000010e00788c */ /* 0x000fe4000bf25070 */
[----:B------:R-:W3:Y:S01]  /*53f0*/  LDSM.16.MT88.4 R16, [R0+0xb000] ;  /* 0x00b000000010783b */ /* 0x000ee20000004200 */
[----:B------:R-:W-:Y:S03]  /*5400*/  UIADD3 UR14, UR8, -0x1, URZ ;  /* 0xffffffff080e7890 */ /* 0x000fe6000fffe03f */
[----:B-1----:R-:W4:Y:S04]  /*5410*/  LDL R2, [R1+0x14] ;  /* 0x0000140001027983 */ /* 0x002f280000100800 */
[----:B------:R-:W4:Y:S04]  /*5420*/  LDL R162, [R1+0x18] ;  /* 0x0000180001a27983 */ /* 0x000f280000100800 */
[----:B------:R-:W1:Y:S04]  /*5430*/  LDSM.16.MT88.4 R28, [R0+0xd000] ;  /* 0x00d00000001c783b */ /* 0x000e680000004200 */
[----:B------:R-:W-:Y:S04]  /*5440*/  LDSM.16.M88.4 R32, [R225] ;  /* 0x00000000e120783b */ /* 0x000fe80000000200 */
[----:B------:R-:W1:Y:S04]  /*5450*/  LDSM.16.MT88.4 R132, [R0+0x9400] ;  /* 0x009400000084783b */ /* 0x000e680000004200 */
[----:B------:R-:W1:Y:S04]  /*5460*/  LDSM.16.MT88.4 R136, [R0+0xb400] ;  /* 0x00b400000088783b */ /* 0x000e680000004200 */
[----:B------:R-:W1:Y:S04]  /*5470*/  LDSM.16.MT88.4 R140, [R0+0xd400] ;  /* 0x00d40000008c783b */ /* 0x000e680000004200 */
[----:B------:R-:W-:Y:S01]  /*5480*/  LDSM.16.M88.4 R144, [R227] ;  /* 0x00000000e390783b */ /* 0x000fe20000000200 */
[C---:B--2---:R-:W-:Y:S03]  /*5490*/  HMMA.16816.F32 R4, R24.reuse, R8, RZ ;  /* 0x000000081804723c */ /* 0x044fe600000018ff */
[----:B------:R-:W2:Y:S04]  /*54a0*/  LDSM.16.MT88.4 R148, [R0+0x9800] ;  /* 0x009800000094783b */ /* 0x000ea80000004200 */
[----:B------:R-:W2:Y:S01]  /*54b0*/  LDSM.16.MT88.4 R152, [R0+0xb800] ;  /* 0x00b800000098783b */ /* 0x000ea20000004200 */
[C---:B------:R-:W-:Y:S03]  /*54c0*/  HMMA.16816.F32 R8, R24.reuse, R10, RZ ;  /* 0x0000000a1808723c */ /* 0x040fe600000018ff */
[----:B------:R-:W-:Y:S03]  /*54d0*/  LDSM.16.MT88.4 R156, [R0+0xbc00] ;  /* 0x00bc0000009c783b */ /* 0x000fe60000004200 */
[C---:B---3--:R-:W-:Y:S06]  /*54e0*/  HMMA.16816.F32 R12, R24.reuse, R16, RZ ;  /* 0x00000010180c723c */ /* 0x048fec00000018ff */
[C---:B------:R-:W-:Y:S06]  /*54f0*/  HMMA.16816.F32 R16, R24.reuse, R18, RZ ;  /* 0x000000121810723c */ /* 0x040fec00000018ff */
[C---:B-1----:R-:W-:Y:S06]  /*5500*/  HMMA.16816.F32 R20, R24.reuse, R28, RZ ;  /* 0x0000001c1814723c */ /* 0x042fec00000018ff */
[----:B------:R-:W-:Y:S01]  /*5510*/  HMMA.16816.F32 R24, R24, R30, RZ ;  /* 0x0000001e1818723c */ /* 0x000fe200000018ff */
[----:B------:R-:W1:Y:S05]  /*5520*/  LDSM.16.MT88.4 R28, [R0+0xd800] ;  /* 0x00d80000001c783b */ /* 0x000e6a0000004200 */
[C---:B------:R-:W-:Y:S06]  /*5530*/  HMMA.16816.F32 R4, R32.reuse, R132, R4 ;  /* 0x000000842004723c */ /* 0x040fec0000001804 */
[C---:B------:R-:W-:Y:S01]  /*5540*/  HMMA.16816.F32 R8, R32.reuse, R134, R8 ;  /* 0x000000862008723c */ /* 0x040fe20000001808 */
[----:B------:R-:W-:Y:S05]  /*5550*/  LDSM.16.M88.4 R132, [R226] ;  /* 0x00000000e284783b */ /* 0x000fea0000000200 */
[C---:B------:R-:W-:Y:S06]  /*5560*/  HMMA.16816.F32 R12, R32.reuse, R136, R12 ;  /* 0x00000088200c723c */ /* 0x040fec000000180c */
[C---:B------:R-:W-:Y:S01]  /*5570*/  HMMA.16816.F32 R16, R32.reuse, R138, R16 ;  /* 0x0000008a2010723c */ /* 0x040fe20000001810 */
[----:B------:R-:W3:Y:S05]  /*5580*/  LDSM.16.MT88.4 R136, [R0+0x9c00] ;  /* 0x009c00000088783b */ /* 0x000eea0000004200 */
[C---:B------:R-:W-:Y:S06]  /*5590*/  HMMA.16816.F32 R20, R32.reuse, R140, R20 ;  /* 0x0000008c2014723c */ /* 0x040fec0000001814 */
[----:B------:R-:W-:Y:S01]  /*55a0*/  HMMA.16816.F32 R24, R32, R142, R24 ;  /* 0x0000008e2018723c */ /* 0x000fe20000001818 */
[----:B------:R-:W3:Y:S04]  /*55b0*/  LDSM.16.MT88.4 R32, [R0+0xdc00] ;  /* 0x00dc00000020783b */ /* 0x000ee80000004200 */
[----:B------:R-:W-:Y:S01]  /*55c0*/  LDSM.16.M88.4 R140, [R224+0x2000] ;  /* 0x00200000e08c783b */ /* 0x000fe20000000200 */
[C---:B--2---:R-:W-:Y:S06]  /*55d0*/  HMMA.16816.F32 R4, R144.reuse, R148, R4 ;  /* 0x000000949004723c */ /* 0x044fec0000001804 */
[C---:B------:R-:W-:Y:S01]  /*55e0*/  HMMA.16816.F32 R8, R144.reuse, R150, R8 ;  /* 0x000000969008723c */ /* 0x040fe20000001808 */
[----:B------:R-:W2:Y:S05]  /*55f0*/  LDSM.16.MT88.4 R148, [R0+0xa000] ;  /* 0x00a000000094783b */ /* 0x000eaa0000004200 */
[C---:B------:R-:W-:Y:S06]  /*5600*/  HMMA.16816.F32 R12, R144.reuse, R152, R12 ;  /* 0x00000098900c723c */ /* 0x040fec000000180c */
[C---:B------:R-:W-:Y:S01]  /*5610*/  HMMA.16816.F32 R16, R144.reuse, R154, R16 ;  /* 0x0000009a9010723c */ /* 0x040fe20000001810 */
[----:B------:R-:W2:Y:S05]  /*5620*/  LDSM.16.MT88.4 R152, [R0+0xc000] ;  /* 0x00c000000098783b */ /* 0x000eaa0000004200 */
[C---:B-1----:R-:W-:Y:S06]  /*5630*/  HMMA.16816.F32 R20, R144.reuse, R28, R20 ;  /* 0x0000001c9014723c */ /* 0x042fec0000001814 */
[----:B------:R-:W-:Y:S01]  /*5640*/  HMMA.16816.F32 R24, R144, R30, R24 ;  /* 0x0000001e9018723c */ /* 0x000fe20000001818 */
[----:B------:R-:W1:Y:S04]  /*5650*/  LDSM.16.MT88.4 R28, [R0+0xe000] ;  /* 0x00e00000001c783b */ /* 0x000e680000004200 */
[----:B------:R-:W-:Y:S01]  /*5660*/  LDSM.16.MT88.4 R144, [R0+0xa400] ;  /* 0x00a400000090783b */ /* 0x000fe20000004200 */
[C---:B---3--:R-:W-:Y:S06]  /*5670*/  HMMA.16816.F32 R4, R132.reuse, R136, R4 ;  /* 0x000000888404723c */ /* 0x048fec0000001804 */
[C---:B------:R-:W-:Y:S01]  /*5680*/  HMMA.16816.F32 R8, R132.reuse, R138, R8 ;  /* 0x0000008a8408723c */ /* 0x040fe20000001808 */
[----:B------:R-:W3:Y:S05]  /*5690*/  LDSM.16.M88.4 R136, [R225+0x2000] ;  /* 0x00200000e188783b */ /* 0x000eea0000000200 */
        /* <DEDUP_REMOVED lines=16> */
[----:B------:R-:W-:Y:S01]  /*57a0*/  LDSM.16.M88.4 R140, [R226+0x2000] ;  /* 0x00200000e28c783b */ /* 0x000fe20000000200 */
[C---:B---3--:R-:W-:Y:S06]  /*57b0*/  HMMA.16816.F32 R4, R136.reuse, R144, R4 ;  /* 0x000000908804723c */ /* 0x048fec0000001804 */
[C---:B------:R-:W-:Y:S01]  /*57c0*/  HMMA.16816.F32 R8, R136.reuse, R146, R8 ;  /* 0x000000928808723c */ /* 0x040fe20000001808 */
[----:B------:R-:W3:Y:S05]  /*57d0*/  LDSM.16.MT88.4 R144, [R0+0xac00] ;  /* 0x00ac00000090783b */ /* 0x000eea0000004200 */
[C---:B------:R-:W-:Y:S06]  /*57e0*/  HMMA.16816.F32 R12, R136.reuse, R156, R12 ;  /* 0x0000009c880c723c */ /* 0x040fec000000180c */
[C---:B------:R-:W-:Y:S01]  /*57f0*/  HMMA.16816.F32 R16, R136.reuse, R158, R16 ;  /* 0x0000009e8810723c */ /* 0x040fe20000001810 */
[----:B------:R-:W3:Y:S05]  /*5800*/  LDSM.16.MT88.4 R156, [R0+0xcc00] ;  /* 0x00cc0000009c783b */ /* 0x000eea0000004200 */
[C---:B------:R-:W-:Y:S06]  /*5810*/  HMMA.16816.F32 R20, R136.reuse, R32, R20 ;  /* 0x000000208814723c */ /* 0x040fec0000001814 */
[----:B------:R-:W-:Y:S01]  /*5820*/  HMMA.16816.F32 R24, R136, R34, R24 ;  /* 0x000000228818723c */ /* 0x000fe20000001818 */
[----:B------:R1:W4:Y:S04]  /*5830*/  LDSM.16.MT88.4 R32, [R0+0xec00] ;  /* 0x00ec00000020783b */ /* 0x0003280000004200 */
[----:B------:R-:W-:Y:S01]  /*5840*/  LDSM.16.MT88.4 R136, [R220+0x2400] ;  /* 0x00240000dc88783b */ /* 0x000fe20000004200 */
[C---:B--2---:R-:W-:Y:S06]  /*5850*/  HMMA.16816.F32 R4, R132.reuse, R148, R4 ;  /* 0x000000948404723c */ /* 0x044fec0000001804 */
[C---:B------:R-:W-:Y:S06]  /*5860*/  HMMA.16816.F32 R8, R132.reuse, R150, R8 ;  /* 0x000000968408723c */ /* 0x040fec0000001808 */
[C---:B------:R-:W-:Y:S06]  /*5870*/  HMMA.16816.F32 R12, R132.reuse, R152, R12 ;  /* 0x00000098840c723c */ /* 0x040fec000000180c */
[C---:B------:R-:W-:Y:S01]  /*5880*/  HMMA.16816.F32 R16, R132.reuse, R154, R16 ;  /* 0x0000009a8410723c */ /* 0x040fe20000001810 */
[----:B-1----:R-:W-:Y:S05]  /*5890*/  IMAD.U32 R0, RZ, RZ, UR15 ;  /* 0x0000000fff007e24 */ /* 0x002fea000f8e00ff */
[C---:B------:R-:W-:Y:S06]  /*58a0*/  HMMA.16816.F32 R20, R132.reuse, R28, R20 ;  /* 0x0000001c8414723c */ /* 0x040fec0000001814 */
[----:B------:R-:W-:Y:S05]  /*58b0*/  HMMA.16816.F32 R24, R132, R30, R24 ;  /* 0x0000001e8418723c */ /* 0x000fea0000001818 */
[----:B------:R-:W-:Y:S01]  /*58c0*/  IMAD.MOV.U32 R28, RZ, RZ, R241 ;  /* 0x000000ffff1c7224 */ /* 0x000fe200078e00f1 */
[C---:B---3--:R-:W-:Y:S01]  /*58d0*/  HMMA.16816.F32 R4, R140.reuse, R144, R4 ;  /* 0x000000908c04723c */ /* 0x048fe20000001804 */
[----:B------:R-:W-:Y:S04]  /*58e0*/  IMAD.U32 R132, RZ, RZ, UR16 ;  /* 0x00000010ff847e24 */ /* 0x000fe8000f8e00ff */
[----:B------:R-:W-:Y:S01]  /*58f0*/  IMAD.MOV.U32 R29, RZ, RZ, R240 ;  /* 0x000000ffff1d7224 */ /* 0x000fe200078e00f0 */
[C---:B------:R-:W-:Y:S01]  /*5900*/  HMMA.16816.F32 R8, R140.reuse, R146, R8 ;  /* 0x000000928c08723c */ /* 0x040fe20000001808 */
[----:B------:R-:W-:Y:S05]  /*5910*/  LDSM.16.MT88.4 R144, [R220+0x1c00] ;  /* 0x001c0000dc90783b */ /* 0x000fea0000004200 */
[C---:B------:R-:W-:Y:S05]  /*5920*/  HMMA.16816.F32 R12, R140.reuse, R156, R12 ;  /* 0x0000009c8c0c723c */ /* 0x040fea000000180c */
[----:B----4-:R-:W-:Y:S01]  /*5930*/  @P1 IADD3 R30, P2, R2, UR11, RZ ;  /* 0x0000000b021e1c10 */ /* 0x010fe2000ff5e0ff */
[C---:B------:R-:W-:Y:S01]  /*5940*/  HMMA.16816.F32 R16, R140.reuse, R158, R16 ;  /* 0x0000009e8c10723c */ /* 0x040fe20000001810 */
[----:B------:R-:W-:Y:S01]  /*5950*/  IMAD.U32 R2, RZ, RZ, UR15 ;  /* 0x0000000fff027e24 */ /* 0x000fe2000f8e00ff */
[----:B------:R-:W-:Y:S03]  /*5960*/  @UP3 UIADD3 UR11, UP2, UR11, -0x100, URZ ;  /* 0xffffff000b0b3890 */ /* 0x000fe6000ff5e03f */
[----:B------:R-:W-:Y:S01]  /*5970*/  @P1 IADD3.X R31, R162, UR10, RZ, P2, !PT ;  /* 0x0000000aa21f1c10 */ /* 0x000fe200097fe4ff */
[C---:B------:R-:W-:Y:S01]  /*5980*/  HMMA.16816.F32 R20, R140.reuse, R32, R20 ;  /* 0x000000208c14723c */ /* 0x040fe20000001814 */
[----:B------:R-:W-:Y:S03]  /*5990*/  @UP3 UIADD3.X UR10, UR10, -0x1, URZ, UP2, !UPT ;  /* 0xffffffff0a0a3890 */ /* 0x000fe600097fe43f */
[----:B------:R-:W5:Y:S02]  /*59a0*/  @P1 LDG.E R249, desc[UR6][R30.64] ;  /* 0x000000061ef91981 */ /* 0x000f64000c1e1900 */
[----:B------:R-:W-:Y:S02]  /*59b0*/  HMMA.16816.F32 R24, R140, R34, R24 ;  /* 0x000000228c18723c */ /* 0x000fe40000001818 */
[----:B------:R-:W5:Y:S03]  /*59c0*/  @P1 LDG.E R250, desc[UR6][R30.64+0x20] ;  /* 0x000020061efa1981 */ /* 0x000f66000c1e1900 */
[-C--:B------:R-:W-:Y:S01]  /*59d0*/  LEA R32, P0, R2, R28.reuse, 0x2 ;  /* 0x0000001c02207211 */ /* 0x080fe200078010ff */
[----:B------:R-:W5:Y:S01]  /*59e0*/  @P1 LDG.E R247, desc[UR6][R30.64+0x80] ;  /* 0x000080061ef71981 */ /* 0x000f62000c1e1900 */
[----:B------:R-:W-:Y:S03]  /*59f0*/  IMAD.U32 R34, RZ, RZ, UR33 ;  /* 0x00000021ff227e24 */ /* 0x000fe6000f8e00ff */
[----:B------:R1:W5:Y:S01]  /*5a00*/  @P1 LDG.E R248, desc[UR6][R30.64+0xa0] ;  /* 0x0000a0061ef81981 */ /* 0x000362000c1e1900 */
[-C--:B------:R-:W-:Y:S01]  /*5a10*/  LEA.HI.X.SX32 R33, R0, R29.reuse, 0x2, P0 ;  /* 0x0000001d00217211 */ /* 0x080fe200000f16ff */
[----:B------:R-:W-:Y:S01]  /*5a20*/  IMAD.U32 R0, RZ, RZ, UR16 ;  /* 0x00000010ff007e24 */ /* 0x000fe2000f8e00ff */
[-C--:B------:R-:W-:Y:S01]  /*5a30*/  LEA R132, P0, R132, R28.reuse, 0x2 ;  /* 0x0000001c84847211 */ /* 0x080fe200078010ff */
[----:B------:R2:W-:Y:S01]  /*5a40*/  REDG.E.ADD.F32.FTZ.RN.STRONG.GPU desc[UR6][R28.64], R4 ;  /* 0x000000041c0079a6 */ /* 0x0005e2000c10f386 */
[-C--:B------:R-:W-:Y:S01]  /*5a50*/  LEA R34, P2, R34, R28.reuse, 0x2 ;  /* 0x0000001c22227211 */ /* 0x080fe200078410ff */
[----:B------:R-:W-:Y:S01]  /*5a60*/  IMAD.U32 R2, RZ, RZ, UR32 ;  /* 0x00000020ff027e24 */ /* 0x000fe2000f8e00ff */
[-C--:B------:R-:W-:Y:S01]  /*5a70*/  LEA.HI.X.SX32 R133, R0, R29.reuse, 0x2, P0 ;  /* 0x0000001d00857211 */ /* 0x080fe200000f16ff */
[----:B------:R3:W-:Y:S01]  /*5a80*/  REDG.E.ADD.F32.FTZ.RN.STRONG.GPU desc[UR6][R32.64], R5 ;  /* 0x00000005200079a6 */ /* 0x0007e2000c10f386 */
[----:B------:R-:W-:Y:S03]  /*5a90*/  IMAD.U32 R0, RZ, RZ, UR31 ;  /* 0x0000001fff007e24 */ /* 0x000fe6000f8e00ff */
[----:B------:R4:W-:Y:S04]  /*5aa0*/  REDG.E.ADD.F32.FTZ.RN.STRONG.GPU desc[UR6][R132.64], R6 ;  /* 0x00000006840079a6 */ /* 0x0009e8000c10f386 */
[----:B------:R-:W-:Y:S04]  /*5ab0*/  LDSM.16.MT88.4 R132, [R3+0x11800] ;  /* 0x011800000384783b */ /* 0x000fe80000004200 */
[----:B------:R-:W-:Y:S01]  /*5ac0*/  LDSM.16.MT88.4 R140, [R220+0x1800] ;  /* 0x00180000dc8c783b */ /* 0x000fe20000004200 */
[----:B-1----:R-:W-:Y:S05]  /*5ad0*/  IMAD.U32 R30, RZ, RZ, UR32 ;  /* 0x00000020ff1e7e24 */ /* 0x002fea000f8e00ff */
[-C--:B------:R-:W-:Y:S01]  /*5ae0*/  LEA R30, P1, R30, R28.reuse, 0x2 ;  /* 0x0000001c1e1e7211 */ /* 0x080fe200078210ff */
[----:B--2---:R-:W-:Y:S03]  /*5af0*/  IMAD.U32 R4, RZ, RZ, UR31 ;  /* 0x0000001fff047e24 */ /* 0x004fe6000f8e00ff */
[-C--:B------:R-:W-:Y:S01]  /*5b00*/  LEA.HI.X.SX32 R31, R2, R29.reuse, 0x2, P1 ;  /* 0x0000001d021f7211 */ /* 0x080fe200008f16ff */
[----:B---3--:R-:W-:Y:S01]  /*5b10*/  IMAD.U32 R5, RZ, RZ, UR33 ;  /* 0x00000021ff057e24 */ /* 0x008fe2000f8e00ff */
[-C--:B------:R-:W-:Y:S01]  /*5b20*/  LEA R4, P0, R4, R28.reuse, 0x2 ;  /* 0x0000001c04047211 */ /* 0x080fe200078010ff */
[----:B------:R-:W-:Y:S02]  /*5b30*/  IMAD.U32 R2, RZ, RZ, UR30 ;  /* 0x0000001eff027e24 */ /* 0x000fe4000f8e00ff */
[----:B----4-:R-:W-:Y:S01]  /*5b40*/  IMAD.U32 R6, RZ, RZ, UR24 ;  /* 0x00000018ff067e24 */ /* 0x010fe2000f8e00ff */
[-C--:B------:R-:W-:Y:S02]  /*5b50*/  LEA.HI.X.SX32 R35, R5, R29.reuse, 0x2, P2 ;  /* 0x0000001d05237211 */ /* 0x080fe400010f16ff */
[-C--:B------:R-:W-:Y:S01]  /*5b60*/  LEA.HI.X.SX32 R5, R0, R29.reuse, 0x2, P0 ;  /* 0x0000001d00057211 */ /* 0x080fe200000f16ff */
[----:B------:R-:W-:Y:S02]  /*5b70*/  IMAD.U32 R0, RZ, RZ, UR30 ;  /* 0x0000001eff007e24 */ /* 0x000fe4000f8e00ff */
[----:B------:R1:W-:Y:S04]  /*5b80*/  REDG.E.ADD.F32.FTZ.RN.STRONG.GPU desc[UR6][R34.64], R7 ;  /* 0x00000007220079a6 */ /* 0x0003e8000c10f386 */
[----:B------:R2:W-:Y:S04]  /*5b90*/  REDG.E.ADD.F32.FTZ.RN.STRONG.GPU desc[UR6][R30.64], R8 ;  /* 0x000000081e0079a6 */ /* 0x0005e8000c10f386 */
[----:B------:R3:W-:Y:S01]  /*5ba0*/  REDG.E.ADD.F32.FTZ.RN.STRONG.GPU desc[UR6][R4.64], R9 ;  /* 0x00000009040079a6 */ /* 0x0007e2000c10f386 */
[----:B-1----:R-:W-:Y:S02]  /*5bb0*/  IMAD.U32 R7, RZ, RZ, UR24 ;  /* 0x00000018ff077e24 */ /* 0x002fe4000f8e00ff */
[----:B--2---:R-:W-:Y:S01]  /*5bc0*/  IMAD.U32 R8, RZ, RZ, UR29 ;  /* 0x0000001dff087e24 */ /* 0x004fe2000f8e00ff */
[-C--:B---3--:R-:W-:Y:S01]  /*5bd0*/  LEA R4, P1, R0, R28.reuse, 0x2 ;  /* 0x0000001c00047211 */ /* 0x088fe200078210ff */
[----:B------:R-:W-:Y:S03]  /*5be0*/  IMAD.U32 R0, RZ, RZ, UR29 ;  /* 0x0000001dff007e24 */ /* 0x000fe6000f8e00ff */
[-C--:B------:R-:W-:Y:S02]  /*5bf0*/  LEA R8, P0, R8, R28.reuse, 0x2 ;  /* 0x0000001c08087211 */ /* 0x080fe400078010ff */
[-C--:B------:R-:W-:Y:S01]  /*5c00*/  LEA.HI.X.SX32 R5, R2, R29.reuse, 0x2, P1 ;  /* 0x0000001d02057211 */ /* 0x080fe200008f16ff */
[----:B------:R-:W-:Y:S01]  /*5c10*/  IMAD.U32 R2, RZ, RZ, UR28 ;  /* 0x0000001cff027e24 */ /* 0x000fe2000f8e00ff */
[-C--:B------:R-:W-:Y:S01]  /*5c20*/  LEA.HI.X.SX32 R9, R0, R29.reuse, 0x2, P0 ;  /* 0x0000001d00097211 */ /* 0x080fe200000f16ff */
[----:B------:R-:W-:Y:S01]  /*5c30*/  IMAD.U32 R0, RZ, RZ, UR28 ;  /* 0x0000001cff007e24 */ /* 0x000fe2000f8e00ff */
[-C--:B------:R-:W-:Y:S01]  /*5c40*/  LEA R6, P1, R6, R28.reuse, 0x2 ;  /* 0x0000001c06067211 */ /* 0x080fe200078210ff */
[----:B------:R1:W-:Y:S03]  /*5c50*/  REDG.E.ADD.F32.FTZ.RN.STRONG.GPU desc[UR6][R4.64], R10 ;  /* 0x0000000a040079a6 */ /* 0x0003e6000c10f386 */
[-C--:B------:R-:W-:Y:S01]  /*5c60*/  LEA.HI.X.SX32 R7, R7, R29.reuse, 0x2, P1 ;  /* 0x0000001d07077211 */ /* 0x080fe200008f16ff */
[----:B------:R2:W-:Y:S04]  /*5c70*/  REDG.E.ADD.F32.FTZ.RN.STRONG.GPU desc[UR6][R8.64], R11 ;  /* 0x0000000b080079a6 */ /* 0x0005e8000c10f386 */
[----:B------:R3:W-:Y:S04]  /*5c80*/  REDG.E.ADD.F32.FTZ.RN.STRONG.GPU desc[UR6][R28.64+0x80], R12 ;  /* 0x0000800c1c0079a6 */ /* 0x0007e8000c10f386 */
[----:B------:R-:W-:Y:S04]  /*5c90*/  REDG.E.ADD.F32.FTZ.RN.STRONG.GPU desc[UR6][R32.64+0x80], R13 ;  /* 0x0000800d200079a6 */ /* 0x000fe8000c10f386 */
[----:B------:R4:W-:Y:S01]  /*5ca0*/  REDG.E.ADD.F32.FTZ.RN.STRONG.GPU desc[UR6][R6.64], R14 ;  /* 0x0000000e060079a6 */ /* 0x0009e2000c10f386 */
[-C--:B-1----:R-:W-:Y:S01]  /*5cb0*/  LEA R4, P0, R2, R28.reuse, 0x2 ;  /* 0x0000001c02047211 */ /* 0x082fe200078010ff */
[----:B------:R-:W-:Y:S02]  /*5cc0*/  IMAD.U32 R10, RZ, RZ, UR25 ;  /* 0x00000019ff0a7e24 */ /* 0x000fe4000f8e00ff */
[----:B------:R-:W-:Y:S01]  /*5cd0*/  IMAD.U32 R2, RZ, RZ, UR17 ;  /* 0x00000011ff027e24 */ /* 0x000fe2000f8e00ff */
[-C--:B------:R-:W-:Y:S01]  /*5ce0*/  LEA.HI.X.SX32 R5, R0, R29.reuse, 0x2, P0 ;  /* 0x0000001d00057211 */ /* 0x080fe200000f16ff */
[----:B--2---:R-:W-:Y:S01]  /*5cf0*/  IMAD.U32 R8, RZ, RZ, UR23 ;  /* 0x00000017ff087e24 */ /* 0x004fe2000f8e00ff */
[-C--:B------:R-:W-:Y:S01]  /*5d00*/  LEA R10, P0, R10, R28.reuse, 0x2 ;  /* 0x0000001c0a0a7211 */ /* 0x080fe200078010ff */
[----:B------:R-:W-:Y:S02]  /*5d10*/  IMAD.U32 R0, RZ, RZ, UR25 ;  /* 0x00000019ff007e24 */ /* 0x000fe4000f8e00ff */
[----:B------:R1:W-:Y:S01]  /*5d20*/  REDG.E.ADD.F32.FTZ.RN.STRONG.GPU desc[UR6][R4.64], R15 ;  /* 0x0000000f040079a6 */ /* 0x0003e2000c10f386 */
[-C--:B------:R-:W-:Y:S01]  /*5d30*/  LEA R8, P2, R8, R28.reuse, 0x2 ;  /* 0x0000001c08087211 */ /* 0x080fe200078410ff */
[----:B---3--:R-:W-:Y:S01]  /*5d40*/  IMAD.U32 R12, RZ, RZ, UR21 ;  /* 0x00000015ff0c7e24 */ /* 0x008fe2000f8e00ff */
[-C--:B------:R-:W-:Y:S01]  /*5d50*/  LEA.HI.X.SX32 R11, R0, R29.reuse, 0x2, P0 ;  /* 0x0000001d000b7211 */ /* 0x080fe200000f16ff */
[----:B------:R-:W-:Y:S02]  /*5d60*/  IMAD.U32 R0, RZ, RZ, UR26 ;  /* 0x0000001aff007e24 */ /* 0x000fe4000f8e00ff */
[----:B----4-:R-:W-:Y:S02]  /*5d70*/  IMAD.U32 R6, RZ, RZ, UR17 ;  /* 0x00000011ff067e24 */ /* 0x010fe4000f8e00ff */
[----:B------:R2:W-:Y:S01]  /*5d80*/  REDG.E.ADD.F32.FTZ.RN.STRONG.GPU desc[UR6][R10.64], R16 ;  /* 0x000000100a0079a6 */ /* 0x0005e2000c10f386 */
[----:B------:R-:W-:Y:S01]  /*5d90*/  IMAD.U32 R14, RZ, RZ, UR22 ;  /* 0x00000016ff0e7e24 */ /* 0x000fe2000f8e00ff */
[-C--:B------:R-:W-:Y:S02]  /*5da0*/  LEA R12, P4, R12, R28.reuse, 0x2 ;  /* 0x0000001c0c0c7211 */ /* 0x080fe400078810ff */
[-C--:B------:R-:W-:Y:S02]  /*5db0*/  LEA R6, P1, R6, R28.reuse, 0x2 ;  /* 0x0000001c06067211 */ /* 0x080fe400078210ff */
[-C--:B------:R-:W-:Y:S02]  /*5dc0*/  LEA R14, P5, R14, R28.reuse, 0x2 ;  /* 0x0000001c0e0e7211 */ /* 0x080fe400078a10ff */
[-C--:B------:R-:W-:Y:S01]  /*5dd0*/  LEA.HI.X.SX32 R7, R2, R29.reuse, 0x2, P1 ;  /* 0x0000001d02077211 */ /* 0x080fe200008f16ff */
[----:B------:R-:W-:Y:S02]  /*5de0*/  IMAD.U32 R2, RZ, RZ, UR18 ;  /* 0x00000012ff027e24 */ /* 0x000fe4000f8e00ff */
[----:B-1----:R-:W-:Y:S02]  /*5df0*/  IMAD.U32 R5, RZ, RZ, UR23 ;  /* 0x00000017ff057e24 */ /* 0x002fe4000f8e00ff */
[----:B------:R-:W-:Y:S03]  /*5e00*/  IMAD.U32 R4, RZ, RZ, UR26 ;  /* 0x0000001aff047e24 */ /* 0x000fe6000f8e00ff */
[-C--:B------:R-:W-:Y:S02]  /*5e10*/  LEA.HI.X.SX32 R9, R5, R29.reuse, 0x2, P2 ;  /* 0x0000001d05097211 */ /* 0x080fe400010f16ff */
[-C--:B------:R-:W-:Y:S01]  /*5e20*/  LEA R4, P0, R4, R28.reuse, 0x2 ;  /* 0x0000001c04047211 */ /* 0x080fe200078010ff */
[----:B--2---:R-:W-:Y:S02]  /*5e30*/  IMAD.U32 R11, RZ, RZ, UR22 ;  /* 0x00000016ff0b7e24 */ /* 0x004fe4000f8e00ff */
[----:B------:R1:W-:Y:S01]  /*5e40*/  REDG.E.ADD.F32.FTZ.RN.STRONG.GPU desc[UR6][R8.64], R17 ;  /* 0x00000011080079a6 */ /* 0x0003e2000c10f386 */
[-C--:B------:R-:W-:Y:S01]  /*5e50*/  LEA.HI.X.SX32 R5, R0, R29.reuse, 0x2, P0 ;  /* 0x0000001d00057211 */ /* 0x080fe200000f16ff */
[----:B------:R-:W-:Y:S01]  /*5e60*/  IMAD.U32 R10, RZ, RZ, UR20 ;  /* 0x00000014ff0a7e24 */ /* 0x000fe2000f8e00ff */
[-C--:B------:R-:W-:Y:S01]  /*5e70*/  LEA.HI.X.SX32 R15, R11, R29.reuse, 0x2, P5 ;  /* 0x0000001d0b0f7211 */ /* 0x080fe200028f16ff */
[----:B------:R2:W-:Y:S01]  /*5e80*/  REDG.E.ADD.F32.FTZ.RN.STRONG.GPU desc[UR6][R6.64], R18 ;  /* 0x00000012060079a6 */ /* 0x0005e2000c10f386 */
[----:B------:R-:W-:Y:S02]  /*5e90*/  IMAD.U32 R0, RZ, RZ, UR27 ;  /* 0x0000001bff007e24 */ /* 0x000fe4000f8e00ff */
[-C--:B------:R-:W-:Y:S01]  /*5ea0*/  LEA R10, P3, R10, R28.reuse, 0x2 ;  /* 0x0000001c0a0a7211 */ /* 0x080fe200078610ff */
[----:B------:R3:W-:Y:S04]  /*5eb0*/  REDG.E.ADD.F32.FTZ.RN.STRONG.GPU desc[UR6][R4.64], R19 ;  /* 0x00000013040079a6 */ /* 0x0007e8000c10f386 */
[----:B------:R-:W-:Y:S04]  /*5ec0*/  REDG.E.ADD.F32.FTZ.RN.STRONG.GPU desc[UR6][R28.64+0x100], R20 ;  /* 0x000100141c0079a6 */ /* 0x000fe8000c10f386 */
[----:B------:R-:W-:Y:S04]  /*5ed0*/  REDG.E.ADD.F32.FTZ.RN.STRONG.GPU desc[UR6][R32.64+0x100], R21 ;  /* 0x00010015200079a6 */ /* 0x000fe8000c10f386 */
[----:B------:R-:W-:Y:S04]  /*5ee0*/  REDG.E.ADD.F32.FTZ.RN.STRONG.GPU desc[UR6][R14.64], R22 ;  /* 0x000000160e0079a6 */ /* 0x000fe8000c10f386 */
[----:B------:R-:W-:Y:S01]  /*5ef0*/  LDSM.16.MT88.4 R16, [R220+0x1000] ;  /* 0x00100000dc10783b */ /* 0x000fe20000004200 */
[----:B-1----:R-:W-:Y:S03]  /*5f00*/  IMAD.U32 R9, RZ, RZ, UR21 ;  /* 0x00000015ff097e24 */ /* 0x002fe6000f8e00ff */
[----:B------:R-:W-:Y:S01]  /*5f10*/  LDSM.16.MT88.4 R32, [R3+0xf800] ;  /* 0x00f800000320783b */ /* 0x000fe20000004200 */
[----:B------:R-:W-:Y:S02]  /*5f20*/  IMAD.U32 R8, RZ, RZ, UR19 ;  /* 0x00000013ff087e24 */ /* 0x000fe4000f8e00ff */
[----:B--2---:R-:W-:Y:S01]  /*5f30*/  IMAD.U32 R7, RZ, RZ, UR20 ;  /* 0x00000014ff077e24 */ /* 0x004fe2000f8e00ff */
[-C--:B------:R-:W-:Y:S01]  /*5f40*/  LEA.HI.X.SX32 R13, R9, R29.reuse, 0x2, P4 ;  /* 0x0000001d090d7211 */ /* 0x080fe200020f16ff */
[----:B------:R-:W-:Y:S01]  /*5f50*/  IMAD.U32 R6, RZ, RZ, UR18 ;  /* 0x00000012ff067e24 */ /* 0x000fe2000f8e00ff */
[-C--:B------:R-:W-:Y:S01]  /*5f60*/  LEA R8, P2, R8, R28.reuse, 0x2 ;  /* 0x0000001c08087211 */ /* 0x080fe200078410ff */
[----:B---3--:R-:W-:Y:S01]  /*5f70*/  IMAD.U32 R5, RZ, RZ, UR19 ;  /* 0x00000013ff057e24 */ /* 0x008fe2000f8e00ff */
[-C--:B------:R-:W-:Y:S01]  /*5f80*/  LEA.HI.X.SX32 R11, R7, R29.reuse, 0x2, P3 ;  /* 0x0000001d070b7211 */ /* 0x080fe200018f16ff */
[----:B------:R-:W-:Y:S01]  /*5f90*/  REDG.E.ADD.F32.FTZ.RN.STRONG.GPU desc[UR6][R12.64], R23 ;  /* 0x000000170c0079a6 */ /* 0x000fe2000c10f386 */
[----:B------:R-:W-:Y:S01]  /*5fa0*/  IMAD.U32 R4, RZ, RZ, UR27 ;  /* 0x0000001bff047e24 */ /* 0x000fe2000f8e00ff */
[-C--:B------:R-:W-:Y:S02]  /*5fb0*/  LEA R6, P1, R6, R28.reuse, 0x2 ;  /* 0x0000001c06067211 */ /* 0x080fe400078210ff */
[-C--:B------:R-:W-:Y:S01]  /*5fc0*/  LEA.HI.X.SX32 R9, R5, R29.reuse, 0x2, P2 ;  /* 0x0000001d05097211 */ /* 0x080fe200010f16ff */
[----:B------:R-:W-:Y:S01]  /*5fd0*/  REDG.E.ADD.F32.FTZ.RN.STRONG.GPU desc[UR6][R10.64], R24 ;  /* 0x000000180a0079a6 */ /* 0x000fe2000c10f386 */
[----:B------:R-:W-:Y:S02]  /*5fe0*/  LEA R4, P0, R4, R28, 0x2 ;  /* 0x0000001c04047211 */ /* 0x000fe400078010ff */
[-C--:B------:R-:W-:Y:S01]  /*5ff0*/  LEA.HI.X.SX32 R7, R2, R29.reuse, 0x2, P1 ;  /* 0x0000001d02077211 */ /* 0x080fe200008f16ff */
[----:B------:R-:W-:Y:S01]  /*6000*/  REDG.E.ADD.F32.FTZ.RN.STRONG.GPU desc[UR6][R8.64], R25 ;  /* 0x00000019080079a6 */ /* 0x000fe2000c10f386 */
[----:B------:R-:W-:Y:S01]  /*6010*/  LEA.HI.X.SX32 R5, R0, R29, 0x2, P0 ;  /* 0x0000001d00057211 */ /* 0x000fe200000f16ff */
[C---:B------:R-:W-:Y:S01]  /*6020*/  VIADD R0, R220.reuse, 0xffffd000 ;  /* 0xffffd000dc007836 */ /* 0x040fe20000000000 */
[----:B------:R-:W-:Y:S01]  /*6030*/  PLOP3.LUT P0, PT, PT, PT, UP1, 0x80, 0x0 ;  /* 0x000000000000781c */ /* 0x000fe20003f0f018 */
[----:B------:R-:W-:Y:S01]  /*6040*/  REDG.E.ADD.F32.FTZ.RN.STRONG.GPU desc[UR6][R6.64], R26 ;  /* 0x0000001a060079a6 */ /* 0x000fe2000c10f386 */
[----:B------:R-:W-:Y:S01]  /*6050*/  ISETP.LT.AND P1, PT, RZ, UR8, PT ;  /* 0x00000008ff007c0c */ /* 0x000fe2000bf21270 */
[----:B------:R-:W-:Y:S02]  /*6060*/  @UP3 UIADD3 UR13, UP1, UR13, -0x100, URZ ;  /* 0xffffff000d0d3890 */ /* 0x000fe4000ff3e03f */
[----:B------:R-:W-:Y:S01]  /*6070*/  REDG.E.ADD.F32.FTZ.RN.STRONG.GPU desc[UR6][R4.64], R27 ;  /* 0x0000001b040079a6 */ /* 0x000fe2000c10f386 */
[----:B------:R-:W-:Y:S01]  /*6080*/  UMOV UR8, UR14 ;  /* 0x0000000e00087c82 */ /* 0x000fe20008000000 */
[----:B------:R-:W-:Y:S02]  /*6090*/  @UP3 UIADD3.X UR12, UR12, -0x1, URZ, UP1, !UPT ;  /* 0xffffffff0c0c3890 */ /* 0x000fe40008ffe43f */
[----:B------:R-:W-:Y:S04]  /*60a0*/  LDSM.16.MT88.4 R4, [R3+0xf000] ;  /* 0x00f000000304783b */ /* 0x000fe80000004200 */
[----:B------:R-:W1:Y:S01]  /*60b0*/  LDSM.16.MT88.4 R8, [R220] ;  /* 0x00000000dc08783b */ /* 0x000e620000004200 */
[----:B------:R-:W-:Y:S03]  /*60c0*/  @P0 VIADD R0, R220, 0x3000 ;  /* 0x00003000dc000836 */ /* 0x000fe60000000000 */
[----:B------:R-:W2:Y:S04]  /*60d0*/  LDSM.16.MT88.4 R12, [R3+0x11000] ;  /* 0x01100000030c783b */ /* 0x000ea80000004200 */
[----:B------:R-:W3:Y:S04]  /*60e0*/  LDSM.16.MT88.4 R28, [R220+0x2000] ;  /* 0x00200000dc1c783b */ /* 0x000ee80000004200 */
[----:B------:R-:W4:Y:S04]  /*60f0*/  LDSM.16.MT88.4 R20, [R220+0x400] ;  /* 0x00040000dc14783b */ /* 0x000f280000004200 */
[----:B------:R-:W4:Y:S01]  /*6100*/  LDSM.16.MT88.4 R24, [R220+0x1400] ;  /* 0x00140000dc18783b */ /* 0x000f220000004200 */
[-C--:B-1----:R-:W-:Y:S06]  /*6110*/  HMMA.16816.F32 R84, R4, R8.reuse, R84 ;  /* 0x000000080454723c */ /* 0x082fec0000001854 */
[C---:B--2---:R-:W-:Y:S06]  /*6120*/  HMMA.16816.F32 R88, R12.reuse, R8, R88 ;  /* 0x000000080c58723c */ /* 0x044fec0000001858 */
        /* <DEDUP_REMOVED lines=8> */
[-C--:B---3--:R-:W-:Y:S06]  /*61b0*/  HMMA.16816.F32 R116, R4, R28.reuse, R116 ;  /* 0x0000001c0474723c */ /* 0x088fec0000001874 */
[C---:B------:R-:W-:Y:S06]  /*61c0*/  HMMA.16816.F32 R120, R12.reuse, R28, R120 ;  /* 0x0000001c0c78723c */ /* 0x040fec0000001878 */
[-C--:B------:R-:W-:Y:S01]  /*61d0*/  HMMA.16816.F32 R124, R12, R30.reuse, R124 ;  /* 0x0000001e0c7c723c */ /* 0x080fe2000000187c */
[----:B------:R-:W1:Y:S05]  /*61e0*/  LDSM.16.MT88.4 R12, [R220+0x800] ;  /* 0x00080000dc0c783b */ /* 0x000e6a0000004200 */
[----:B------:R-:W-:Y:S01]  /*61f0*/  HMMA.16816.F32 R128, R4, R30, R128 ;  /* 0x0000001e0480723c */ /* 0x000fe20000001880 */
[----:B------:R-:W2:Y:S04]  /*6200*/  LDSM.16.MT88.4 R4, [R220+0x2800] ;  /* 0x00280000dc04783b */ /* 0x000ea80000004200 */
[----:B------:R-:W-:Y:S01]  /*6210*/  LDSM.16.MT88.4 R28, [R3+0x12800] ;  /* 0x01280000031c783b */ /* 0x000fe20000004200 */
[-C--:B----4-:R-:W-:Y:S06]  /*6220*/  HMMA.16816.F32 R84, R32, R20.reuse, R84 ;  /* 0x000000142054723c */ /* 0x090fec0000001854 */
        /* <DEDUP_REMOVED lines=8> */
[----:B------:R-:W3:Y:S05]  /*62b0*/  LDSM.16.MT88.4 R24, [R220+0xc00] ;  /* 0x000c0000dc18783b */ /* 0x000eea0000004200 */
[-C--:B------:R-:W-:Y:S06]  /*62c0*/  HMMA.16816.F32 R116, R32, R136.reuse, R116 ;  /* 0x000000882074723c */ /* 0x080fec0000001874 */
[C---:B------:R-:W-:Y:S06]  /*62d0*/  HMMA.16816.F32 R120, R132.reuse, R136, R120 ;  /* 0x000000888478723c */ /* 0x040fec0000001878 */
[-C--:B------:R-:W-:Y:S01]  /*62e0*/  HMMA.16816.F32 R124, R132, R138.reuse, R124 ;  /* 0x0000008a847c723c */ /* 0x080fe2000000187c */
[----:B------:R4:W3:Y:S05]  /*62f0*/  LDSM.16.MT88.4 R132, [R220+0x2c00] ;  /* 0x002c0000dc84783b */ /* 0x0008ea0000004200 */
[----:B------:R-:W-:Y:S06]  /*6300*/  HMMA.16816.F32 R128, R32, R138, R128 ;  /* 0x0000008a2080723c */ /* 0x000fec0000001880 */
[-C--:B-1----:R-:W-:Y:S06]  /*6310*/  HMMA.16816.F32 R84, R8, R12.reuse, R84 ;  /* 0x0000000c0854723c */ /* 0x082fec0000001854 */
[C---:B------:R-:W-:Y:S06]  /*6320*/  HMMA.16816.F32 R88, R16.reuse, R12, R88 ;  /* 0x0000000c1058723c */ /* 0x040fec0000001858 */
[-C--:B------:R-:W-:Y:S05]  /*6330*/  HMMA.16816.F32 R92, R16, R14.reuse, R92 ;  /* 0x0000000e105c723c */ /* 0x080fea000000185c */
[----:B----4-:R-:W-:Y:S01]  /*6340*/  IMAD.MOV.U32 R220, RZ, RZ, R0 ;  /* 0x000000ffffdc7224 */ /* 0x010fe200078e0000 */
        /* <DEDUP_REMOVED lines=23> */
[----:B------:R-:W-:Y:S11]  /*64c0*/  @P1 BRA `(.L_x_9) ;  /* 0xffffffc800f01947 */ /* 0x000ff6000383ffff */
[----:B------:R-:W2:Y:S01]  /*64d0*/  LDL R149, [R1] ;  /* 0x0000000001957983 */ /* 0x000ea20000100800 */
[----:B------:R-:W-:-:S03]  /*64e0*/  ULDC UR8, c[0x0][0x390] ;  /* 0x0000e40000087ab9 */ /* 0x000fc60000000800 */
[----:B------:R-:W3:Y:S01]  /*64f0*/  LDL R148, [R1+0x4] ;  /* 0x0000040001947983 */ /* 0x000ee20000100800 */
[----:B------:R-:W-:Y:S01]  /*6500*/  FMUL.FTZ R84, R84, UR8 ;  /* 0x0000000854547c20 */ /* 0x000fe20008410000 */
        /* <DEDUP_REMOVED lines=11> */
[----:B------:R-:W-:Y:S01]  /*65c0*/  F2FP.F16.F32.PACK_AB R25, R25, R84 ;  /* 0x000000541919723e */ /* 0x000fe200000000ff */
[----:B------:R-:W-:Y:S01]  /*65d0*/  BAR.SYNC.DEFER_BLOCKING 0x0 ;  /* 0x0000000000007b1d */ /* 0x000fe20000010000 */
[----:B------:R-:W-:Y:S01]  /*65e0*/  FMUL.FTZ R92, R92, UR8 ;  /* 0x000000085c5c7c20 */ /* 0x000fe20008410000 */
[----:B------:R-:W-:Y:S01]  /*65f0*/  FMUL.FTZ R19, R93, UR8 ;  /* 0x000000085d137c20 */ /* 0x000fe20008410000 */
[----:B------:R-:W-:Y:S01]  /*6600*/  F2FP.F16.F32.PACK_AB R24, R24, R86 ;  /* 0x000000561818723e */ /* 0x000fe200000000ff */
        /* <DEDUP_REMOVED lines=51> */
[----:B------:R-:W-:Y:S01]  /*6940*/  UISETP.NE.AND UP0, UPT, UR36, -0x1, UPT ;  /* 0xffffffff2400788c */ /* 0x000fe2000bf05270 */
[----:B------:R-:W-:-:S02]  /*6950*/  F2FP.F16.F32.PACK_AB R4, R4, R130 ;  /* 0x000000820404723e */ /* 0x000fc400000000ff */
[----:B------:R-:W-:Y:S02]  /*6960*/  F2FP.F16.F32.PACK_AB R7, R7, R120 ;  /* 0x000000780707723e */ /* 0x000fe400000000ff */
[----:B------:R-:W-:Y:S02]  /*6970*/  F2FP.F16.F32.PACK_AB R6, R6, R122 ;  /* 0x0000007a0606723e */ /* 0x000fe400000000ff */
[----:B------:R-:W-:Y:S02]  /*6980*/  F2FP.F16.F32.PACK_AB R2, R2, R124 ;  /* 0x0000007c0202723e */ /* 0x000fe400000000ff */
[----:B------:R-:W-:Y:S02]  /*6990*/  F2FP.F16.F32.PACK_AB R0, R0, R126 ;  /* 0x0000007e0000723e */ /* 0x000fe400000000ff */
[----:B------:R-:W-:Y:S01]  /*69a0*/  F2FP.F16.F32.PACK_AB R36, R37, R36 ;  /* 0x000000242524723e */ /* 0x000fe200000000ff */
[----:B------:R-:W-:Y:S01]  /*69b0*/  @UP0 UIADD3 UR12, UR34, UR36, URZ ;  /* 0x00000024220c0290 */ /* 0x000fe2000fffe03f */
[----:B------:R-:W-:Y:S01]  /*69c0*/  F2FP.F16.F32.PACK_AB R38, R39, R38 ;  /* 0x000000262726723e */ /* 0x000fe200000000ff */
[----:B------:R-:W-:Y:S01]  /*69d0*/  @UP0 ULDC.64 UR8, c[0x0][0x450] ;  /* 0x0001140000080ab9 */ /* 0x000fe20000000a00 */
[----:B------:R-:W-:Y:S01]  /*69e0*/  F2FP.F16.F32.PACK_AB R48, R49, R48 ;  /* 0x000000303130723e */ /* 0x000fe200000000ff */
[----:B------:R-:W-:Y:S01]  /*69f0*/  @UP0 UIMAD.WIDE.U32 UR10, UR12, UR8, URZ ;  /* 0x000000080c0a02a5 */ /* 0x000fe2000f8e003f */
[----:B------:R-:W-:Y:S01]  /*6a00*/  F2FP.F16.F32.PACK_AB R50, R51, R50 ;  /* 0x000000323332723e */ /* 0x000fe200000000ff */
[----:B------:R-:W-:Y:S01]  /*6a10*/  @UP0 UIMAD UR12, UR12, UR9, URZ ;  /* 0x000000090c0c02a4 */ /* 0x000fe2000f8e023f */
[----:B------:R-:W-:-:S02]  /*6a20*/  F2FP.F16.F32.PACK_AB R40, R41, R40 ;  /* 0x000000282928723e */ /* 0x000fc400000000ff */
[----:B------:R-:W-:Y:S01]  /*6a30*/  F2FP.F16.F32.PACK_AB R42, R43, R42 ;  /* 0x0000002a2b2a723e */ /* 0x000fe200000000ff */
[----:B------:R-:W-:Y:S01]  /*6a40*/  @UP0 UIADD3 UR20, UR11, UR12, URZ ;  /* 0x0000000c0b140290 */ /* 0x000fe2000fffe03f */
[----:B------:R-:W-:Y:S01]  /*6a50*/  F2FP.F16.F32.PACK_AB R44, R45, R44 ;  /* 0x0000002c2d2c723e */ /* 0x000fe200000000ff */
[----:B------:R-:W-:Y:S01]  /*6a60*/  @UP0 UMOV UR19, UR10 ;  /* 0x0000000a00130c82 */ /* 0x000fe20008000000 */
[----:B------:R-:W-:Y:S02]  /*6a70*/  F2FP.F16.F32.PACK_AB R46, R47, R46 ;  /* 0x0000002e2f2e723e */ /* 0x000fe400000000ff */
[----:B------:R-:W-:Y:S02]  /*6a80*/  F2FP.F16.F32.PACK_AB R52, R53, R52 ;  /* 0x000000343534723e */ /* 0x000fe400000000ff */
[----:B------:R-:W-:Y:S02]  /*6a90*/  F2FP.F16.F32.PACK_AB R54, R55, R54 ;  /* 0x000000363736723e */ /* 0x000fe400000000ff */
[----:B------:R-:W-:-:S02]  /*6aa0*/  F2FP.F16.F32.PACK_AB R64, R65, R64 ;  /* 0x000000404140723e */ /* 0x000fc400000000ff */
[----:B------:R-:W-:Y:S02]  /*6ab0*/  F2FP.F16.F32.PACK_AB R66, R67, R66 ;  /* 0x000000424342723e */ /* 0x000fe400000000ff */
[----:B------:R-:W-:Y:S02]  /*6ac0*/  F2FP.F16.F32.PACK_AB R56, R57, R56 ;  /* 0x000000383938723e */ /* 0x000fe400000000ff */
        /* <DEDUP_REMOVED lines=11> */
[----:B------:R-:W-:Y:S01]  /*6b80*/  PLOP3.LUT P0, PT, PT, PT, UP0, 0x80, 0x0 ;  /* 0x000000000000781c */ /* 0x000fe20003f0f008 */
[----:B--2---:R1:W-:Y:S04]  /*6b90*/  STS [R149], R25 ;  /* 0x0000001995007388 */ /* 0x0043e80000000800 */
[----:B------:R1:W-:Y:S04]  /*6ba0*/  STS [R149+0x200], R24 ;  /* 0x0002001895007388 */ /* 0x0003e80000000800 */
[----:B---3--:R1:W-:Y:S04]  /*6bb0*/  STS [R148], R21 ;  /* 0x0000001594007388 */ /* 0x0083e80000000800 */
[----:B------:R1:W-:Y:S04]  /*6bc0*/  STS [R148+0x200], R20 ;  /* 0x0002001494007388 */ /* 0x0003e80000000800 */
        /* <DEDUP_REMOVED lines=43> */
[----:B------:R1:W-:Y:S01]  /*6e80*/  STS [R148+0xb200], R78 ;  /* 0x00b2004e94007388 */ /* 0x0003e20000000800 */
[----:B------:R-:W-:Y:S05]  /*6e90*/  @P0 BRA `(.L_x_10) ;  /* 0x0000000000340947 */ /* 0x000fea0003800000 */
[----:B------:R-:W-:Y:S01]  /*6ea0*/  USHF.R.S32.HI UR10, URZ, 0x1f, UR34 ;  /* 0x0000001f3f0a7899 */ /* 0x000fe20008011422 */
[----:B------:R-:W-:Y:S01]  /*6eb0*/  ULDC.64 UR8, c[0x0][0x450] ;  /* 0x0001140000087ab9 */ /* 0x000fe20000000a00 */
[----:B------:R-:W-:Y:S02]  /*6ec0*/  USHF.R.S32.HI UR15, URZ, 0x1f, UR45 ;  /* 0x0000001f3f0f7899 */ /* 0x000fe4000801142d */
[----:B------:R-:W-:Y:S02]  /*6ed0*/  UIMAD UR12, UR10, UR8, URZ ;  /* 0x000000080a0c72a4 */ /* 0x000fe4000f8e023f */
[----:B------:R-:W-:Y:S02]  /*6ee0*/  UIMAD.WIDE.U32 UR10, UR34, UR8, URZ ;  /* 0x00000008220a72a5 */ /* 0x000fe4000f8e003f */
[----:B------:R-:W-:-:S03]  /*6ef0*/  UIMAD UR14, UR34, UR9, UR12 ;  /* 0x00000009220e72a4 */ /* 0x000fc6000f8e020c */
[----:B------:R-:W-:Y:S01]  /*6f00*/  ULDC.64 UR12, c[0x0][0x438] ;  /* 0x00010e00000c7ab9 */ /* 0x000fe20000000a00 */
[----:B------:R-:W-:Y:S02]  /*6f10*/  UIADD3 UR11, UR11, UR14, URZ ;  /* 0x0000000e0b0b7290 */ /* 0x000fe4000fffe03f */
[----:B------:R-:W-:Y:S02]  /*6f20*/  UIMAD UR14, UR15, UR12, URZ ;  /* 0x0000000c0f0e72a4 */ /* 0x000fe4000f8e023f */
[----:B------:R-:W-:Y:S02]  /*6f30*/  UIMAD.WIDE.U32 UR10, UR45, UR12, UR10 ;  /* 0x0000000c2d0a72a5 */ /* 0x000fe4000f8e000a */
[----:B------:R-:W-:-:S04]  /*6f40*/  UIMAD UR13, UR45, UR13, UR14 ;  /* 0x0000000d2d0d72a4 */ /* 0x000fc8000f8e020e */
[----:B------:R-:W-:Y:S01]  /*6f50*/  UIADD3 UR20, UR11, UR13, URZ ;  /* 0x0000000d0b147290 */ /* 0x000fe2000fffe03f */
[----:B------:R-:W-:-:S11]  /*6f60*/  UMOV UR19, UR10 ;  /* 0x0000000a00137c82 */ /* 0x000fd60008000000 */
.L_x_10:
[----:B------:R-:W-:Y:S01]  /*6f70*/  @UP0 UIADD3 UR13, UR34, UR36, URZ ;  /* 0x00000024220d0290 */ /* 0x000fe2000fffe03f */
[----:B-1---5:R-:W-:Y:S01]  /*6f80*/  LEA R0, R163, UR4, 0x1 ;  /* 0x00000004a3007c11 */ /* 0x022fe2000f8e08ff */
[----:B------:R-:W-:Y:S01]  /*6f90*/  @UP0 ULDC.64 UR10, c[0x0][0x458] ;  /* 0x00011600000a0ab9 */ /* 0x000fe20000000a00 */
[----:B------:R-:W-:Y:S02]  /*6fa0*/  USHF.L.U32 UR12, UR35, 0x7, URZ ;  /* 0x00000007230c7899 */ /* 0x000fe4000800063f */
[----:B------:R-:W-:Y:S02]  /*6fb0*/  @UP0 UIMAD.WIDE.U32 UR14, UR13, UR10, URZ ;  /* 0x0000000a0d0e02a5 */ /* 0x000fe4000f8e003f */
[----:B------:R-:W-:-:S04]  /*6fc0*/  @UP0 UIMAD UR13, UR13, UR11, URZ ;  /* 0x0000000b0d0d02a4 */ /* 0x000fc8000f8e023f */
[----:B------:R-:W-:Y:S01]  /*6fd0*/  @UP0 UIADD3 UR18, UR15, UR13, URZ ;  /* 0x0000000d0f120290 */ /* 0x000fe2000fffe03f */
[----:B------:R-:W-:Y:S11]  /*6fe0*/  @P0 BRA `(.L_x_11) ;  /* 0x0000000000300947 */ /* 0x000ff60003800000 */
[----:B------:R-:W-:Y:S01]  /*6ff0*/  USHF.R.S32.HI UR13, URZ, 0x1f, UR34 ;  /* 0x0000001f3f0d7899 */ /* 0x000fe20008011422 */
[----:B------:R-:W-:Y:S01]  /*7000*/  ULDC.64 UR10, c[0x0][0x458] ;  /* 0x00011600000a7ab9 */ /* 0x000fe20000000a00 */
[----:B------:R-:W-:Y:S02]  /*7010*/  USHF.R.S32.HI UR18, URZ, 0x1f, UR45 ;  /* 0x0000001f3f127899 */ /* 0x000fe4000801142d */
[----:B------:R-:W-:Y:S02]  /*7020*/  UIMAD UR13, UR13, UR10, URZ ;  /* 0x0000000a0d0d72a4 */ /* 0x000fe4000f8e023f */
[----:B------:R-:W-:Y:S02]  /*7030*/  UIMAD.WIDE.U32 UR14, UR34, UR10, URZ ;  /* 0x0000000a220e72a5 */ /* 0x000fe4000f8e003f */
[----:B------:R-:W-:Y:S01]  /*7040*/  UIMAD UR13, UR34, UR11, UR13 ;  /* 0x0000000b220d72a4 */ /* 0x000fe2000f8e020d */
[----:B------:R-:W-:-:S03]  /*7050*/  ULDC.64 UR16, c[0x0][0x440] ;  /* 0x0001100000107ab9 */ /* 0x000fc60000000a00 */
[----:B------:R-:W-:Y:S02]  /*7060*/  UIADD3 UR15, UR15, UR13, URZ ;  /* 0x0000000d0f0f7290 */ /* 0x000fe4000fffe03f */
[----:B------:R-:W-:Y:S02]  /*7070*/  UIMAD UR13, UR18, UR16, URZ ;  /* 0x00000010120d72a4 */ /* 0x000fe4000f8e023f */
[----:B------:R-:W-:Y:S02]  /*7080*/  UIMAD.WIDE.U32 UR14, UR45, UR16, UR14 ;  /* 0x000000102d0e72a5 */ /* 0x000fe4000f8e000e */
[----:B------:R-:W-:-:S04]  /*7090*/  UIMAD UR13, UR45, UR17, UR13 ;  /* 0x000000112d0d72a4 */ /* 0x000fc8000f8e020d */
[----:B------:R-:W-:-:S12]  /*70a0*/  UIADD3 UR18, UR15, UR13, URZ ;  /* 0x0000000d0f127290 */ /* 0x000fd8000fffe03f */
.L_x_11:
[----:B------:R-:W2:Y:S01]  /*70b0*/  LDL.64 R4, [R1+0x20] ;  /* 0x0000200001047983 */ /* 0x000ea20000100a00 */
[----:B------:R-:W-:Y:S01]  /*70c0*/  USHF.R.S32.HI UR13, URZ, 0x1f, UR12 ;  /* 0x0000001f3f0d7899 */ /* 0x000fe2000801140c */
[----:B------:R-:W-:Y:S01]  /*70d0*/  IMAD.U32 R2, RZ, RZ, UR8 ;  /* 0x00000008ff027e24 */ /* 0x000fe2000f8e00ff */
[----:B------:R-:W-:Y:S01]  /*70e0*/  UIMAD UR5, UR35, -0x80, UR5 ;  /* 0xffffff80230578a4 */ /* 0x000fe2000f8e0205 */
[----:B------:R-:W-:Y:S01]  /*70f0*/  BAR.SYNC.DEFER_BLOCKING 0x0 ;  /* 0x0000000000007b1d */ /* 0x000fe20000010000 */
[----:B------:R-:W-:Y:S01]  /*7100*/  UIMAD UR15, UR13, UR8, URZ ;  /* 0x000000080d0f72a4 */ /* 0x000fe2000f8e023f */
[C---:B------:R-:W-:Y:S01]  /*7110*/  IADD3 R8, R252.reuse, 0x40, RZ ;  /* 0x00000040fc087810 */ /* 0x040fe20007ffe0ff */
[----:B------:R-:W-:Y:S01]  /*7120*/  USHF.R.S32.HI UR21, URZ, 0x1f, UR58 ;  /* 0x0000001f3f157899 */ /* 0x000fe2000801143a */
[----:B------:R-:W-:Y:S01]  /*7130*/  SHF.R.S32.HI R25, RZ, 0x1f, R252 ;  /* 0x0000001fff197819 */ /* 0x000fe200000114fc */
[----:B------:R-:W-:Y:S01]  /*7140*/  UIMAD UR15, UR12, UR9, UR15 ;  /* 0x000000090c0f72a4 */ /* 0x000fe2000f8e020f */
[----:B------:R-:W-:Y:S01]  /*7150*/  ISETP.GE.AND P2, PT, R252, UR5, PT ;  /* 0x00000005fc007c0c */ /* 0x000fe2000bf46270 */
[----:B------:R-:W-:Y:S01]  /*7160*/  ULDC.64 UR16, c[0x0][0x468] ;  /* 0x00011a0000107ab9 */ /* 0x000fe20000000a00 */
[----:B------:R-:W-:Y:S01]  /*7170*/  ISETP.GE.AND P1, PT, R8, UR5, PT ;  /* 0x0000000508007c0c */ /* 0x000fe2000bf26270 */
[----:B------:R-:W-:Y:S01]  /*7180*/  BSSY B0, `(.L_x_12) ;  /* 0x0000022000007945 */ /* 0x000fe20003800000 */
[----:B------:R1:W3:Y:S04]  /*7190*/  LDS.128 R36, [R0+0xa000] ;  /* 0x00a0000000247984 */ /* 0x0002e80000000c00 */
[----:B------:R1:W4:Y:S04]  /*71a0*/  LDS.128 R32, [R0+0xc000] ;  /* 0x00c0000000207984 */ /* 0x0003280000000c00 */
[----:B------:R1:W1:Y:S04]  /*71b0*/  LDS.128 R28, [R0+0xe000] ;  /* 0x00e00000001c7984 */ /* 0x0002680000000c00 */
[----:B------:R1:W1:Y:S04]  /*71c0*/  LDS.128 R48, [R0+0x10000] ;  /* 0x0100000000307984 */ /* 0x0002680000000c00 */
[----:B------:R1:W1:Y:S04]  /*71d0*/  LDS.128 R44, [R0+0x12000] ;  /* 0x01200000002c7984 */ /* 0x0002680000000c00 */
[----:B------:R1:W1:Y:S01]  /*71e0*/  LDS.128 R40, [R0+0x14000] ;  /* 0x0140000000287984 */ /* 0x0002620000000c00 */
[--C-:B--2---:R-:W-:Y:S01]  /*71f0*/  SHF.R.S32.HI R7, RZ, 0x1f, R4.reuse ;  /* 0x0000001fff077819 */ /* 0x104fe20000011404 */
[----:B------:R-:W-:-:S04]  /*7200*/  IMAD.MOV.U32 R6, RZ, RZ, R4 ;  /* 0x000000ffff067224 */ /* 0x000fc800078e0004 */
[----:B------:R-:W-:-:S04]  /*7210*/  IMAD.WIDE.U32 R4, R2, UR12, R6 ;  /* 0x0000000c02047c25 */ /* 0x000fc8000f8e0006 */
[----:B------:R-:W-:Y:S01]  /*7220*/  IMAD.U32 R2, RZ, RZ, UR15 ;  /* 0x0000000fff027e24 */ /* 0x000fe2000f8e00ff */
[----:B------:R-:W-:Y:S01]  /*7230*/  IADD3 R4, P0, R4, UR19, RZ ;  /* 0x0000001304047c10 */ /* 0x000fe2000ff1e0ff */
[----:B------:R-:W-:-:S03]  /*7240*/  UIMAD UR15, UR21, UR16, URZ ;  /* 0x00000010150f72a4 */ /* 0x000fc6000f8e023f */
[----:B------:R-:W-:Y:S01]  /*7250*/  IADD3.X R5, R5, UR20, R2, P0, !PT ;  /* 0x0000001405057c10 */ /* 0x000fe200087fe402 */
[----:B------:R-:W-:Y:S01]  /*7260*/  IMAD.U32 R2, RZ, RZ, UR16 ;  /* 0x00000010ff027e24 */ /* 0x000fe2000f8e00ff */
[----:B------:R-:W-:-:S03]  /*7270*/  UIMAD UR17, UR58, UR17, UR15 ;  /* 0x000000113a1172a4 */ /* 0x000fc6000f8e020f */
[----:B------:R-:W-:-:S05]  /*7280*/  IMAD.WIDE.U32 R8, R2, UR58, R4 ;  /* 0x0000003a02087c25 */ /* 0x000fca000f8e0004 */
[----:B------:R-:W-:Y:S01]  /*7290*/  IADD3 R24, R9, UR17, RZ ;  /* 0x0000001109187c10 */ /* 0x000fe2000fffe0ff */
[----:B-1-34-:R-:W-:Y:S06]  /*72a0*/  @P2 BRA `(.L_x_13) ;  /* 0x00000000003c2947 */ /* 0x01afec0003800000 */
[----:B------:R-:W1:Y:S01]  /*72b0*/  LDS.128 R16, [R0+0xb000] ;  /* 0x00b0000000107984 */ /* 0x000e620000000c00 */
[----:B------:R-:W-:Y:S01]  /*72c0*/  MOV R4, R8 ;  /* 0x0000000800047202 */ /* 0x000fe20000000f00 */
[----:B------:R-:W-:Y:S01]  /*72d0*/  IMAD R2, R25, UR8, RZ ;  /* 0x0000000819027c24 */ /* 0x000fe2000f8e02ff */
[----:B------:R-:W-:Y:S01]  /*72e0*/  MOV R5, R24 ;  /* 0x0000001800057202 */ /* 0x000fe20000000f00 */
[----:B------:R-:W2:Y:S01]  /*72f0*/  LDS.128 R12, [R0+0x9000] ;  /* 0x00900000000c7984 */ /* 0x000ea20000000c00 */
[----:B------:R-:W-:Y:S01]  /*7300*/  ULDC.64 UR16, c[0x0][0x3f0] ;  /* 0x0000fc0000107ab9 */ /* 0x000fe20000000a00 */
[C---:B------:R-:W-:Y:S02]  /*7310*/  IMAD R2, R252.reuse, UR9, R2 ;  /* 0x00000009fc027c24 */ /* 0x040fe4000f8e0202 */
[----:B------:R-:W3:Y:S01]  /*7320*/  LDS.128 R20, [R0+0xd000] ;  /* 0x00d0000000147984 */ /* 0x000ee20000000c00 */
[----:B------:R-:W-:-:S05]  /*7330*/  IMAD.WIDE.U32 R10, R252, UR8, R4 ;  /* 0x00000008fc0a7c25 */ /* 0x000fca000f8e0004 */
[----:B------:R-:W-:Y:S02]  /*7340*/  IADD3 R2, R11, R2, RZ ;  /* 0x000000020b027210 */ /* 0x000fe40007ffe0ff */
[----:B------:R-:W-:-:S04]  /*7350*/  LEA R4, P0, R10, UR16, 0x1 ;  /* 0x000000100a047c11 */ /* 0x000fc8000f8008ff */
[----:B------:R-:W-:-:S05]  /*7360*/  LEA.HI.X R5, R10, UR17, R2, 0x1, P0 ;  /* 0x000000110a057c11 */ /* 0x000fca00080f0c02 */
[----:B-1----:R1:W-:Y:S04]  /*7370*/  STG.E.128 desc[UR6][R4.64+0x40], R16 ;  /* 0x0000401004007986 */ /* 0x0023e8000c101d06 */
[----:B--2---:R1:W-:Y:S04]  /*7380*/  STG.E.128 desc[UR6][R4.64], R12 ;  /* 0x0000000c04007986 */ /* 0x0043e8000c101d06 */
[----:B---3--:R1:W-:Y:S02]  /*7390*/  STG.E.128 desc[UR6][R4.64+0x80], R20 ;  /* 0x0000801404007986 */ /* 0x0083e4000c101d06 */
.L_x_13:
[----:B------:R-:W-:Y:S05]  /*73a0*/  BSYNC B0 ;  /* 0x0000000000007941 */ /* 0x000fea0003800000 */
.L_x_12:
[----:B------:R-:W-:Y:S04]  /*73b0*/  BSSY B0, `(.L_x_14) ;  /* 0x0000010000007945 */ /* 0x000fe80003800000 */
[----:B------:R-:W-:Y:S05]  /*73c0*/  @P1 BRA `(.L_x_15) ;  /* 0x0000000000381947 */ /* 0x000fea0003800000 */
[----:B------:R-:W-:Y:S01]  /*73d0*/  IADD3 R2, P0, R252, 0x40, RZ ;  /* 0x00000040fc027810 */ /* 0x000fe20007f1e0ff */
[----:B------:R-:W-:Y:S01]  /*73e0*/  ULDC.64 UR16, c[0x0][0x3f0] ;  /* 0x0000fc0000107ab9 */ /* 0x000fe20000000a00 */
[----:B-1----:R-:W-:-:S03]  /*73f0*/  MOV R5, R24 ;  /* 0x0000001800057202 */ /* 0x002fc60000000f00 */
[----:B------:R-:W-:-:S04]  /*7400*/  IMAD.X R4, RZ, RZ, R25, P0 ;  /* 0x000000ffff047224 */ /* 0x000fc800000e0619 */
[----:B------:R-:W-:Y:S02]  /*7410*/  IMAD R10, R4, UR8, RZ ;  /* 0x00000008040a7c24 */ /* 0x000fe4000f8e02ff */
[----:B------:R-:W-:-:S04]  /*7420*/  IMAD.MOV.U32 R4, RZ, RZ, R8 ;  /* 0x000000ffff047224 */ /* 0x000fc800078e0008 */
[----:B------:R-:W-:-:S04]  /*7430*/  IMAD.WIDE.U32 R8, R2, UR8, R4 ;  /* 0x0000000802087c25 */ /* 0x000fc8000f8e0004 */
[----:B------:R-:W-:Y:S01]  /*7440*/  IMAD R2, R2, UR9, R10 ;  /* 0x0000000902027c24 */ /* 0x000fe2000f8e020a */
[----:B------:R-:W-:-:S04]  /*7450*/  LEA R4, P0, R8, UR16, 0x1 ;  /* 0x0000001008047c11 */ /* 0x000fc8000f8008ff */
[----:B------:R-:W-:-:S04]  /*7460*/  IADD3 R2, R9, R2, RZ ;  /* 0x0000000209027210 */ /* 0x000fc80007ffe0ff */
[----:B------:R-:W-:-:S05]  /*7470*/  LEA.HI.X R5, R8, UR17, R2, 0x1, P0 ;  /* 0x0000001108057c11 */ /* 0x000fca00080f0c02 */
[----:B------:R2:W-:Y:S04]  /*7480*/  STG.E.128 desc[UR6][R4.64], R36 ;  /* 0x0000002404007986 */ /* 0x0005e8000c101d06 */
[----:B------:R2:W-:Y:S04]  /*7490*/  STG.E.128 desc[UR6][R4.64+0x40], R32 ;  /* 0x0000402004007986 */ /* 0x0005e8000c101d06 */
[----:B------:R2:W-:Y:S02]  /*74a0*/  STG.E.128 desc[UR6][R4.64+0x80], R28 ;  /* 0x0000801c04007986 */ /* 0x0005e4000c101d06 */
.L_x_15:
[----:B------:R-:W-:Y:S05]  /*74b0*/  BSYNC B0 ;  /* 0x0000000000007941 */ /* 0x000fea0003800000 */
.L_x_14:
[----:B------:R-:W-:Y:S01]  /*74c0*/  IMAD.U32 R2, RZ, RZ, UR10 ;  /* 0x0000000aff027e24 */ /* 0x000fe2000f8e00ff */
[----:B------:R-:W-:Y:S01]  /*74d0*/  UIMAD UR13, UR13, UR10, URZ ;  /* 0x0000000a0d0d72a4 */ /* 0x000fe2000f8e023f */
[----:B-1----:R-:W1:Y:S01]  /*74e0*/  LDS.128 R20, [R0+0xf000] ;  /* 0x00f0000000147984 */ /* 0x002e620000000c00 */
[----:B------:R-:W-:Y:S01]  /*74f0*/  USHF.R.S32.HI UR5, URZ, 0x1f, UR58 ;  /* 0x0000001f3f057899 */ /* 0x000fe2000801143a */
[----:B------:R-:W-:Y:S01]  /*7500*/  IMAD.WIDE.U32 R6, R2, UR12, R6 ;  /* 0x0000000c02067c25 */ /* 0x000fe2000f8e0006 */
[----:B------:R-:W-:Y:S01]  /*7510*/  UIMAD UR12, UR12, UR11, UR13 ;  /* 0x0000000b0c0c72a4 */ /* 0x000fe2000f8e020d */
[----:B------:R-:W3:Y:S01]  /*7520*/  LDS.128 R16, [R0+0x11000] ;  /* 0x0110000000107984 */ /* 0x000ee20000000c00 */
[----:B------:R-:W-:Y:S01]  /*7530*/  ULDC.64 UR8, c[0x0][0x470] ;  /* 0x00011c0000087ab9 */ /* 0x000fe20000000a00 */
[----:B------:R-:W-:Y:S01]  /*7540*/  BSSY B0, `(.L_x_16) ;  /* 0x0000017000007945 */ /* 0x000fe20003800000 */
[----:B------:R-:W-:Y:S01]  /*7550*/  IADD3 R6, P0, R6, UR14, RZ ;  /* 0x0000000e06067c10 */ /* 0x000fe2000ff1e0ff */
[----:B------:R4:W1:Y:S01]  /*7560*/  LDS.128 R12, [R0+0x13000] ;  /* 0x01300000000c7984 */ /* 0x0008620000000c00 */
[----:B------:R-:W-:-:S04]  /*7570*/  UIMAD UR5, UR5, UR8, URZ ;  /* 0x00000008050572a4 */ /* 0x000fc8000f8e023f */
[----:B------:R-:W-:Y:S01]  /*7580*/  UIMAD UR9, UR58, UR9, UR5 ;  /* 0x000000093a0972a4 */ /* 0x000fe2000f8e0205 */
[----:B----4-:R-:W-:-:S05]  /*7590*/  IMAD.U32 R0, RZ, RZ, UR12 ;  /* 0x0000000cff007e24 */ /* 0x010fca000f8e00ff */
[----:B------:R-:W-:Y:S02]  /*75a0*/  IADD3.X R7, R7, UR18, R0, P0, !PT ;  /* 0x0000001207077c10 */ /* 0x000fe400087fe400 */
[----:B------:R-:W-:-:S05]  /*75b0*/  MOV R0, UR8 ;  /* 0x0000000800007c02 */ /* 0x000fca0008000f00 */
[----:B------:R-:W-:-:S05]  /*75c0*/  IMAD.WIDE.U32 R6, R0, UR58, R6 ;  /* 0x0000003a00067c25 */ /* 0x000fca000f8e0006 */
[----:B------:R-:W-:Y:S01]  /*75d0*/  IADD3 R2, R7, UR9, RZ ;  /* 0x0000000907027c10 */ /* 0x000fe2000fffe0ff */
[----:B-1-3--:R-:W-:Y:S06]  /*75e0*/  @P2 BRA `(.L_x_17) ;  /* 0x0000000000302947 */ /* 0x00afec0003800000 */
[----:B--2---:R-:W-:Y:S01]  /*75f0*/  MOV R4, R6 ;  /* 0x0000000600047202 */ /* 0x004fe20000000f00 */
[----:B------:R-:W-:Y:S01]  /*7600*/  IMAD R0, R25, UR10, RZ ;  /* 0x0000000a19007c24 */ /* 0x000fe2000f8e02ff */
[----:B------:R-:W-:Y:S01]  /*7610*/  MOV R5, R2 ;  /* 0x0000000200057202 */ /* 0x000fe20000000f00 */
[----:B------:R-:W-:Y:S02]  /*7620*/  ULDC.64 UR8, c[0x0][0x3f8] ;  /* 0x0000fe0000087ab9 */ /* 0x000fe40000000a00 */
[C---:B------:R-:W-:Y:S02]  /*7630*/  IMAD R0, R252.reuse, UR11, R0 ;  /* 0x0000000bfc007c24 */ /* 0x040fe4000f8e0200 */
[----:B------:R-:W-:-:S05]  /*7640*/  IMAD.WIDE.U32 R8, R252, UR10, R4 ;  /* 0x0000000afc087c25 */ /* 0x000fca000f8e0004 */
[----:B------:R-:W-:Y:S02]  /*7650*/  IADD3 R0, R9, R0, RZ ;  /* 0x0000000009007210 */ /* 0x000fe40007ffe0ff */
[----:B------:R-:W-:-:S04]  /*7660*/  LEA R4, P0, R8, UR8, 0x1 ;  /* 0x0000000808047c11 */ /* 0x000fc8000f8008ff */
[----:B------:R-:W-:-:S05]  /*7670*/  LEA.HI.X R5, R8, UR9, R0, 0x1, P0 ;  /* 0x0000000908057c11 */ /* 0x000fca00080f0c00 */
[----:B------:R1:W-:Y:S04]  /*7680*/  STG.E.128 desc[UR6][R4.64], R20 ;  /* 0x0000001404007986 */ /* 0x0003e8000c101d06 */
[----:B------:R1:W-:Y:S04]  /*7690*/  STG.E.128 desc[UR6][R4.64+0x40], R16 ;  /* 0x0000401004007986 */ /* 0x0003e8000c101d06 */
[----:B------:R1:W-:Y:S02]  /*76a0*/  STG.E.128 desc[UR6][R4.64+0x80], R12 ;  /* 0x0000800c04007986 */ /* 0x0003e4000c101d06 */
.L_x_17:
[----:B------:R-:W-:Y:S05]  /*76b0*/  BSYNC B0 ;  /* 0x0000000000007941 */ /* 0x000fea0003800000 */
.L_x_16:
[----:B------:R-:W-:Y:S05]  /*76c0*/  @P1 BRA `(.L_x_18) ;  /* 0x0000000800601947 */ /* 0x000fea0003800000 */
[----:B------:R-:W-:Y:S01]  /*76d0*/  IADD3 R0, P0, R252, 0x40, RZ ;  /* 0x00000040fc007810 */ /* 0x000fe20007f1e0ff */
[----:B------:R-:W-:Y:S01]  /*76e0*/  ULDC.64 UR8, c[0x0][0x3f8] ;  /* 0x0000fe0000087ab9 */ /* 0x000fe20000000a00 */
[----:B------:R-:W-:Y:S02]  /*76f0*/  MOV R7, R2 ;  /* 0x0000000200077202 */ /* 0x000fe40000000f00 */
[----:B-12---:R-:W-:Y:S01]  /*7700*/  IADD3.X R4, RZ, R25, RZ, P0, !PT ;  /* 0x00000019ff047210 */ /* 0x006fe200007fe4ff */
[----:B------:R-:W-:-:S04]  /*7710*/  IMAD.WIDE.U32 R6, R0, UR10, R6 ;  /* 0x0000000a00067c25 */ /* 0x000fc8000f8e0006 */
[----:B------:R-:W-:-:S04]  /*7720*/  IMAD R4, R4, UR10, RZ ;  /* 0x0000000a04047c24 */ /* 0x000fc8000f8e02ff */
[----:B------:R-:W-:Y:S01]  /*7730*/  IMAD R0, R0, UR11, R4 ;  /* 0x0000000b00007c24 */ /* 0x000fe2000f8e0204 */
[----:B------:R-:W-:-:S04]  /*7740*/  LEA R4, P0, R6, UR8, 0x1 ;  /* 0x0000000806047c11 */ /* 0x000fc8000f8008ff */
[----:B------:R-:W-:-:S04]  /*7750*/  IADD3 R0, R7, R0, RZ ;  /* 0x0000000007007210 */ /* 0x000fc80007ffe0ff */
[----:B------:R-:W-:-:S05]  /*7760*/  LEA.HI.X R5, R6, UR9, R0, 0x1, P0 ;  /* 0x0000000906057c11 */ /* 0x000fca00080f0c00 */
[----:B------:R3:W-:Y:S04]  /*7770*/  STG.E.128 desc[UR6][R4.64], R48 ;  /* 0x0000003004007986 */ /* 0x0007e8000c101d06 */
[----:B------:R3:W-:Y:S04]  /*7780*/  STG.E.128 desc[UR6][R4.64+0x40], R44 ;  /* 0x0000402c04007986 */ /* 0x0007e8000c101d06 */
[----:B------:R3:W-:Y:S01]  /*7790*/  STG.E.128 desc[UR6][R4.64+0x80], R40 ;  /* 0x0000802804007986 */ /* 0x0007e2000c101d06 */
[----:B------:R-:W-:Y:S05]  /*77a0*/  BRA `(.L_x_18) ;  /* 0x0000000800287947 */ /* 0x000fea0003800000 */
.L_x_6:
[----:B------:R-:W-:Y:S02]  /*77b0*/  UISETP.NE.AND UP0, UPT, UR36, -0x1, UPT ;  /* 0xffffffff2400788c */ /* 0x000fe4000bf05270 */
[----:B------:R-:W-:-:S04]  /*77c0*/  USHF.L.U32 UR17, UR35, 0x7, URZ ;  /* 0x0000000723117899 */ /* 0x000fc8000800063f */
[----:B------:R-:W-:-:S05]  /*77d0*/  PLOP3.LUT P0, PT, PT, PT, UP0, 0x80, 0x0 ;  /* 0x000000000000781c */ /* 0x000fca0003f0f008 */
[----:B------:R-:W-:Y:S01]  /*77e0*/  @UP0 UIADD3 UR12, UR34, UR36, URZ ;  /* 0x00000024220c0290 */ /* 0x000fe2000fffe03f */
[----:B------:R-:W-:-:S03]  /*77f0*/  @UP0 ULDC.64 UR8, c[0x0][0x450] ;  /* 0x0001140000080ab9 */ /* 0x000fc60000000a00 */
[----:B------:R-:W-:Y:S02]  /*7800*/  @UP0 UIMAD.WIDE.U32 UR10, UR12, UR8, URZ ;  /* 0x000000080c0a02a5 */ /* 0x000fe4000f8e003f */
[----:B------:R-:W-:-:S04]  /*7810*/  @UP0 UIMAD UR12, UR12, UR9, URZ ;  /* 0x000000090c0c02a4 */ /* 0x000fc8000f8e023f */
[----:B------:R-:W-:Y:S01]  /*7820*/  @UP0 UIADD3 UR20, UR11, UR12, URZ ;  /* 0x0000000c0b140290 */ /* 0x000fe2000fffe03f */
[----:B------:R-:W-:Y:S01]  /*7830*/  @UP0 UMOV UR19, UR10 ;  /* 0x0000000a00130c82 */ /* 0x000fe20008000000 */
[----:B------:R-:W-:Y:S10]  /*7840*/  @P0 BRA `(.L_x_19) ;  /* 0x0000000000340947 */ /* 0x000ff40003800000 */
        /* <DEDUP_REMOVED lines=13> */
.L_x_19:
[----:B------:R-:W-:Y:S01]  /*7920*/  @UP0 UIADD3 UR14, UR34, UR36, URZ ;  /* 0x00000024220e0290 */ /* 0x000fe2000fffe03f */
[----:B------:R-:W-:Y:S01]  /*7930*/  @UP0 ULDC.64 UR10, c[0x0][0x458] ;  /* 0x00011600000a0ab9 */ /* 0x000fe20000000a00 */
[----:B------:R-:W-:Y:S02]  /*7940*/  USHF.R.S32.HI UR18, URZ, 0x1f, UR17 ;  /* 0x0000001f3f127899 */ /* 0x000fe40008011411 */
[----:B------:R-:W-:Y:S02]  /*7950*/  @UP0 UIMAD.WIDE.U32 UR12, UR14, UR10, URZ ;  /* 0x0000000a0e0c02a5 */ /* 0x000fe4000f8e003f */
[----:B------:R-:W-:-:S04]  /*7960*/  @UP0 UIMAD UR14, UR14, UR11, URZ ;  /* 0x0000000b0e0e02a4 */ /* 0x000fc8000f8e023f */
[----:B------:R-:W-:-:S03]  /*7970*/  @UP0 UIADD3 UR16, UR13, UR14, URZ ;  /* 0x0000000e0d100290 */ /* 0x000fc6000fffe03f */
[----:B------:R-:W-:Y:S01]  /*7980*/  @UP0 UMOV UR14, UR12 ;  /* 0x0000000c000e0c82 */ /* 0x000fe20008000000 */
[----:B------:R-:W-:Y:S08]  /*7990*/  @P0 BRA `(.L_x_20) ;  /* 0x0000000000340947 */ /* 0x000ff00003800000 */
        /* <DEDUP_REMOVED lines=13> */
.L_x_20:
[----:B------:R-:W2:Y:S01]  /*7a70*/  LDL.64 R12, [R1+0x20] ;  /* 0x00002000010c7983 */ /* 0x000ea20000100a00 */
[----:B------:R-:W-:Y:S01]  /*7a80*/  UIMAD UR12, UR18, UR8, URZ ;  /* 0x00000008120c72a4 */ /* 0x000fe2000f8e023f */
[----:B------:R-:W-:Y:S01]  /*7a90*/  IMAD.U32 R4, RZ, RZ, UR8 ;  /* 0x00000008ff047e24 */ /* 0x000fe2000f8e00ff */
[----:B------:R-:W-:Y:S01]  /*7aa0*/  UIMAD UR5, UR35, -0x80, UR5 ;  /* 0xffffff80230578a4 */ /* 0x000fe2000f8e0205 */
[C---:B------:R-:W-:Y:S01]  /*7ab0*/  IADD3 R2, R252.reuse, 0x40, RZ ;  /* 0x00000040fc027810 */ /* 0x040fe20007ffe0ff */
[----:B------:R-:W-:Y:S01]  /*7ac0*/  UIMAD UR12, UR17, UR9, UR12 ;  /* 0x00000009110c72a4 */ /* 0x000fe2000f8e020c */
[----:B------:R-:W-:Y:S01]  /*7ad0*/  BSSY B0, `(.L_x_21) ;  /* 0x000001c000007945 */ /* 0x000fe20003800000 */
[----:B------:R-:W-:Y:S01]  /*7ae0*/  USHF.R.S32.HI UR15, URZ, 0x1f, UR58 ;  /* 0x0000001f3f0f7899 */ /* 0x000fe2000801143a */
[----:B------:R-:W-:Y:S02]  /*7af0*/  SHF.R.S32.HI R10, RZ, 0x1f, R252 ;  /* 0x0000001fff0a7819 */ /* 0x000fe400000114fc */
[----:B------:R-:W-:Y:S01]  /*7b00*/  ISETP.GE.AND P2, PT, R252, UR5, PT ;  /* 0x00000005fc007c0c */ /* 0x000fe2000bf46270 */
[----:B------:R-:W-:Y:S01]  /*7b10*/  IMAD.U32 R0, RZ, RZ, UR12 ;  /* 0x0000000cff007e24 */ /* 0x000fe2000f8e00ff */
[----:B------:R-:W-:Y:S01]  /*7b20*/  ULDC.64 UR12, c[0x0][0x468] ;  /* 0x00011a00000c7ab9 */ /* 0x000fe20000000a00 */
[----:B------:R-:W-:Y:S01]  /*7b30*/  ISETP.GE.AND P1, PT, R2, UR5, PT ;  /* 0x0000000502007c0c */ /* 0x000fe2000bf26270 */
[----:B------:R-:W-:-:S04]  /*7b40*/  UIMAD UR15, UR15, UR12, URZ ;  /* 0x0000000c0f0f72a4 */ /* 0x000fc8000f8e023f */
[----:B------:R-:W-:Y:S01]  /*7b50*/  UIMAD UR13, UR58, UR13, UR15 ;  /* 0x0000000d3a0d72a4 */ /* 0x000fe2000f8e020f */
[----:B--2---:R-:W-:-:S03]  /*7b60*/  IMAD.WIDE.U32 R4, R4, UR17, R12 ;  /* 0x0000001104047c25 */ /* 0x004fc6000f8e000c */
[----:B------:R-:W-:-:S04]  /*7b70*/  IADD3 R6, P0, R4, UR19, RZ ;  /* 0x0000001304067c10 */ /* 0x000fc8000ff1e0ff */
[----:B------:R-:W-:Y:S01]  /*7b80*/  IADD3.X R7, R5, UR20, R0, P0, !PT ;  /* 0x0000001405077c10 */ /* 0x000fe200087fe400 */
[----:B------:R-:W-:-:S04]  /*7b90*/  IMAD.U32 R0, RZ, RZ, UR12 ;  /* 0x0000000cff007e24 */ /* 0x000fc8000f8e00ff */
[----:B------:R-:W-:-:S05]  /*7ba0*/  IMAD.WIDE.U32 R6, R0, UR58, R6 ;  /* 0x0000003a00067c25 */ /* 0x000fca000f8e0006 */
[----:B------:R-:W-:Y:S01]  /*7bb0*/  IADD3 R2, R7, UR13, RZ ;  /* 0x0000000d07027c10 */ /* 0x000fe2000fffe0ff */
[----:B------:R-:W-:Y:S06]  /*7bc0*/  @P2 BRA `(.L_x_22) ;  /* 0x0000000000302947 */ /* 0x000fec0003800000 */
[----:B------:R-:W-:Y:S01]  /*7bd0*/  MOV R4, R6 ;  /* 0x0000000600047202 */ /* 0x000fe20000000f00 */
        /* <DEDUP_REMOVED lines=8> */
[----:B------:R1:W-:Y:S04]  /*7c60*/  STG.E.128 desc[UR6][R4.64], RZ ;  /* 0x000000ff04007986 */ /* 0x0003e8000c101d06 */
[----:B------:R1:W-:Y:S04]  /*7c70*/  STG.E.128 desc[UR6][R4.64+0x40], RZ ;  /* 0x000040ff04007986 */ /* 0x0003e8000c101d06 */
[----:B------:R1:W-:Y:S02]  /*7c80*/  STG.E.128 desc[UR6][R4.64+0x80], RZ ;  /* 0x000080ff04007986 */ /* 0x0003e4000c101d06 */
.L_x_22:
[----:B------:R-:W-:Y:S05]  /*7c90*/  BSYNC B0 ;  /* 0x0000000000007941 */ /* 0x000fea0003800000 */
.L_x_21:
[----:B------:R-:W-:Y:S04]  /*7ca0*/  BSSY B0, `(.L_x_23) ;  /* 0x000000f000007945 */ /* 0x000fe80003800000 */
[----:B------:R-:W-:Y:S05]  /*7cb0*/  @P1 BRA `(.L_x_24) ;  /* 0x0000000000341947 */ /* 0x000fea0003800000 */
[----:B------:R-:W-:Y:S01]  /*7cc0*/  IADD3 R0, P0, R252, 0x40, RZ ;  /* 0x00000040fc007810 */ /* 0x000fe20007f1e0ff */
[----:B------:R-:W-:Y:S01]  /*7cd0*/  ULDC.64 UR12, c[0x0][0x3f0] ;  /* 0x0000fc00000c7ab9 */ /* 0x000fe20000000a00 */
[----:B------:R-:W-:Y:S02]  /*7ce0*/  MOV R7, R2 ;  /* 0x0000000200077202 */ /* 0x000fe40000000f00 */
[----:B-1----:R-:W-:Y:S01]  /*7cf0*/  IADD3.X R4, RZ, R10, RZ, P0, !PT ;  /* 0x0000000aff047210 */ /* 0x002fe200007fe4ff */
[----:B------:R-:W-:-:S04]  /*7d00*/  IMAD.WIDE.U32 R6, R0, UR8, R6 ;  /* 0x0000000800067c25 */ /* 0x000fc8000f8e0006 */
[----:B------:R-:W-:-:S04]  /*7d10*/  IMAD R4, R4, UR8, RZ ;  /* 0x0000000804047c24 */ /* 0x000fc8000f8e02ff */
[----:B------:R-:W-:Y:S01]  /*7d20*/  IMAD R0, R0, UR9, R4 ;  /* 0x0000000900007c24 */ /* 0x000fe2000f8e0204 */
[----:B------:R-:W-:-:S04]  /*7d30*/  LEA R4, P0, R6, UR12, 0x1 ;  /* 0x0000000c06047c11 */ /* 0x000fc8000f8008ff */
[----:B------:R-:W-:-:S04]  /*7d40*/  IADD3 R0, R0, R7, RZ ;  /* 0x0000000700007210 */ /* 0x000fc80007ffe0ff */
[----:B------:R-:W-:-:S05]  /*7d50*/  LEA.HI.X R5, R6, UR13, R0, 0x1, P0 ;  /* 0x0000000d06057c11 */ /* 0x000fca00080f0c00 */
[----:B------:R2:W-:Y:S04]  /*7d60*/  STG.E.128 desc[UR6][R4.64], RZ ;  /* 0x000000ff04007986 */ /* 0x0005e8000c101d06 */
[----:B------:R2:W-:Y:S04]  /*7d70*/  STG.E.128 desc[UR6][R4.64+0x40], RZ ;  /* 0x000040ff04007986 */ /* 0x0005e8000c101d06 */
[----:B------:R2:W-:Y:S02]  /*7d80*/  STG.E.128 desc[UR6][R4.64+0x80], RZ ;  /* 0x000080ff04007986 */ /* 0x0005e4000c101d06 */
.L_x_24:
[----:B------:R-:W-:Y:S05]  /*7d90*/  BSYNC B0 ;  /* 0x0000000000007941 */ /* 0x000fea0003800000 */
.L_x_23:
[----:B------:R-:W-:Y:S01]  /*7da0*/  UIMAD UR5, UR18, UR10, URZ ;  /* 0x0000000a120572a4 */ /* 0x000fe2000f8e023f */
[----:B-12---:R-:W-:Y:S01]  /*7db0*/  IMAD.U32 R4, RZ, RZ, UR10 ;  /* 0x0000000aff047e24 */ /* 0x006fe2000f8e00ff */
[----:B------:R-:W-:Y:S01]  /*7dc0*/  USHF.R.S32.HI UR12, URZ, 0x1f, UR58 ;  /* 0x0000001f3f0c7899 */ /* 0x000fe2000801143a */
[----:B------:R-:W-:Y:S01]  /*7dd0*/  BSSY B0, `(.L_x_25) ;  /* 0x0000019000007945 */ /* 0x000fe20003800000 */
[----:B------:R-:W-:Y:S01]  /*7de0*/  UIMAD UR5, UR17, UR11, UR5 ;  /* 0x0000000b110572a4 */ /* 0x000fe2000f8e0205 */
[----:B------:R-:W-:Y:S01]  /*7df0*/  IMAD.WIDE.U32 R4, R4, UR17, R12 ;  /* 0x0000001104047c25 */ /* 0x000fe2000f8e000c */
[----:B------:R-:W-:-:S04]  /*7e00*/  ULDC.64 UR8, c[0x0][0x470] ;  /* 0x00011c0000087ab9 */ /* 0x000fc80000000a00 */
[----:B------:R-:W-:Y:S01]  /*7e10*/  IMAD.U32 R0, RZ, RZ, UR5 ;  /* 0x00000005ff007e24 */ /* 0x000fe2000f8e00ff */
[----:B------:R-:W-:Y:S01]  /*7e20*/  IADD3 R6, P0, R4, UR14, RZ ;  /* 0x0000000e04067c10 */ /* 0x000fe2000ff1e0ff */
[----:B------:R-:W-:-:S03]  /*7e30*/  UIMAD UR5, UR12, UR8, URZ ;  /* 0x000000080c0572a4 */ /* 0x000fc6000f8e023f */
[----:B------:R-:W-:Y:S01]  /*7e40*/  IADD3.X R7, R5, UR16, R0, P0, !PT ;  /* 0x0000001005077c10 */ /* 0x000fe200087fe400 */
[----:B------:R-:W-:Y:S01]  /*7e50*/  UIMAD UR9, UR58, UR9, UR5 ;  /* 0x000000093a0972a4 */ /* 0x000fe2000f8e0205 */
[----:B------:R-:W-:-:S05]  /*7e60*/  MOV R0, UR8 ;  /* 0x0000000800007c02 */ /* 0x000fca0008000f00 */
        /* <DEDUP_REMOVED lines=15> */
.L_x_26:
[----:B------:R-:W-:Y:S05]  /*7f60*/  BSYNC B0 ;  /* 0x0000000000007941 */ /* 0x000fea0003800000 */
.L_x_25:
        /* <DEDUP_REMOVED lines=14> */
.L_x_18:
[----:B------:R-:W-:Y:S05]  /*8050*/  BSYNC B1 ;  /* 0x0000000000017941 */ /* 0x000fea0003800000 */
.L_x_1:
[----:B------:R-:W4:Y:S01]  /*8060*/  LDL R2, [R1+0x2c] ;  /* 0x00002c0001027983 */ /* 0x000f220000100800 */
[----:B------:R-:W-:Y:S02]  /*8070*/  ULDC UR5, c[0x0][0xc] ;  /* 0x0000030000057ab9 */ /* 0x000fe40000000800 */
[----:B------:R-:W-:Y:S01]  /*8080*/  UIADD3 UR35, UR5, UR35, URZ ;  /* 0x0000002305237290 */ /* 0x000fe2000fffe03f */
[----:B----4-:R-:W-:-:S13]  /*8090*/  R2UR UR8, R2 ;  /* 0x00000000020872ca */ /* 0x010fda00000e0000 */
[----:B------:R-:W-:-:S06]  /*80a0*/  UISETP.GE.AND UP0, UPT, UR35, UR8, UPT ;  /* 0x000000082300728c */ /* 0x000fcc000bf06270 */
[----:B------:R-:W-:-:S13]  /*80b0*/  PLOP3.LUT P0, PT, PT, PT, UP0, 0x80, 0x0 ;  /* 0x000000000000781c */ /* 0x000fda0003f0f008 */
[----:B------:R-:W-:Y:S05]  /*80c0*/  @P0 BRA `(.L_x_27) ;  /* 0x0000000000040947 */ /* 0x000fea0003800000 */
[----:B------:R-:W-:Y:S05]  /*80d0*/  BRA `(.L_x_28) ;  /* 0xffffff8800f07947 */ /* 0x000fea000383ffff */
.L_x_27:
[----:B------:R-:W-:Y:S05]  /*80e0*/  EXIT ;  /* 0x000000000000794d */ /* 0x000fea0003800000 */
.L_x_29:
[----:B------:R-:W-:-:S00]  /*80f0*/  BRA `(.L_x_29) ;  /* 0xfffffffc00fc7947 */ /* 0x000fc0000383ffff */
[----:B------:R-:W-:-:S00]  /*8100*/  NOP ;  /* 0x0000000000007918 */ /* 0x000fc00000000000 */
[----:B------:R-:W-:-:S00]  /*8110*/  NOP ;  /* 0x0000000000007918 */ /* 0x000fc00000000000 */
[----:B------:R-:W-:-:S00]  /*8120*/  NOP ;  /* 0x0000000000007918 */ /* 0x000fc00000000000 */
[----:B------:R-:W-:-:S00]  /*8130*/  NOP ;  /* 0x0000000000007918 */ /* 0x000fc00000000000 */
[----:B------:R-:W-:-:S00]  /*8140*/  NOP ;  /* 0x0000000000007918 */ /* 0x000fc00000000000 */
[----:B------:R-:W-:-:S00]  /*8150*/  NOP ;  /* 0x0000000000007918 */ /* 0x000fc00000000000 */
[----:B------:R-:W-:-:S00]  /*8160*/  NOP ;  /* 0x0000000000007918 */ /* 0x000fc00000000000 */
[----:B------:R-:W-:-:S00]  /*8170*/  NOP ;  /* 0x0000000000007918 */ /* 0x000fc00000000000 */
.L_x_1278:


//--------------------- .text._ZN5flash44flash_bwd_dq_dk_dv_loop_seqk_parallel_kernelI23Flash_bwd_kernel_traitsILi96ELi64ELi128ELi8ELi2ELi4ELi4ELb1ELb0EN7cutlass6half_tE19Flash_kernel_traitsILi96ELi64ELi128ELi8ES3_EELb0ELb0ELb0ELb0ELb0ELb0ELb0EEEvNS_16Flash_bwd_paramsE --------------------------
	.section	.text._ZN5flash44flash_bwd_dq_dk_dv_loop_seqk_parallel_kernelI23Flash_bwd_kernel_traitsILi96ELi64ELi128ELi8ELi2ELi4ELi4ELb1ELb0EN7cutlass6half_tE19Flash_kernel_traitsILi96ELi64ELi128ELi8ES3_EELb0ELb0ELb0ELb0ELb0ELb0ELb0EEEvNS_16Flash_bwd_paramsE,"ax",@progbits
	.align	128
        .global         _ZN5flash44flash_bwd_dq_dk_dv_loop_seqk_parallel_kernelI23Flash_bwd_kernel_traitsILi96ELi64ELi128ELi8ELi2ELi4ELi4ELb1ELb0EN7cutlass6half_tE19Flash_kernel_traitsILi96ELi64ELi128ELi8ES3_EELb0ELb0ELb0ELb0ELb0ELb0ELb0EEEvNS_16Flash_bwd_paramsE
        .type           _ZN5flash44flash_bwd_dq_dk_dv_loop_seqk_parallel_kernelI23Flash_bwd_kernel_traitsILi96ELi64ELi128ELi8ELi2ELi4ELi4ELb1ELb0EN7cutlass6half_tE19Flash_kernel_traitsILi96ELi64ELi128ELi8ES3_EELb0ELb0ELb0ELb0ELb0ELb0ELb0EEEvNS_16Flash_bwd_paramsE,@function
        .size           _ZN5flash44flash_bwd_dq_dk_dv_loop_seqk_parallel_kernelI23Flash_bwd_kernel_traitsILi96ELi64ELi128ELi8ELi2ELi4ELi4ELb1ELb0EN7cutlass6half_tE19Flash_kernel_traitsILi96ELi64ELi128ELi8ES3_EELb0ELb0ELb0ELb0ELb0ELb0ELb0EEEvNS_16Flash_bwd_paramsE,(.L_x_1279 - _ZN5flash44flash_bwd_dq_dk_dv_loop_seqk_parallel_kernelI23Flash_bwd_kernel_traitsILi96ELi64ELi128ELi8ELi2ELi4ELi4ELb1ELb0EN7cutlass6half_tE19Flash_kernel_traitsILi96ELi64ELi128ELi8ES3_EELb0ELb0ELb0ELb0ELb0ELb0ELb0EEEvNS_16Flash_bwd_paramsE)
        .other          _ZN5flash44flash_bwd_dq_dk_dv_loop_seqk_parallel_kernelI23Flash_bwd_kernel_traitsILi96ELi64ELi128ELi8ELi2ELi4ELi4ELb1ELb0EN7cutlass6half_tE19Flash_kernel_traitsILi96ELi64ELi128ELi8ES3_EELb0ELb0ELb0ELb0ELb0ELb0ELb0EEEvNS_16Flash_bwd_paramsE,@"STO_CUDA_ENTRY STV_DEFAULT"
_ZN5flash44flash_bwd_dq_dk_dv_loop_seqk_parallel_kernelI23Flash_bwd_kernel_traitsILi96ELi64ELi128ELi8ELi2ELi4ELi4ELb1ELb0EN7cutlass6half_tE19Flash_kernel_traitsILi96ELi64ELi128ELi8ES3_EELb0ELb0ELb0ELb0ELb0ELb0ELb0EEEvNS_16Flash_bwd_paramsE:
.text._ZN5flash44flash_bwd_dq_dk_dv_loop_seqk_parallel_kernelI23Flash_bwd_kernel_traitsILi96ELi64ELi128ELi8ELi2ELi4ELi4ELb1ELb0EN7cutlass6half_tE19Flash_kernel_traitsILi96ELi64ELi128ELi8ES3_EELb0ELb0ELb0ELb0ELb0ELb0ELb0EEEvNS_16Flash_bwd_paramsE:
[----:B------:R-:W1:Y:S08]  /*0000*/  LDC R1, c[0x0][0x28] ;  /* 0x00000a00ff017b82 */ /* 0x000e700000000800 */
[----:B------:R-:W2:Y:S01]  /*0010*/  S2UR UR36, SR_CTAID.X ;  /* 0x00000000002479c3 */ /* 0x000ea20000002500 */
[----:B------:R-:W-:Y:S01]  /*0020*/  ULDC UR4, c[0x0][0x2c8] ;  /* 0x0000b20000047ab9 */ /* 0x000fe20000000800 */
[----:B-1----:R-:W-:Y:S01]  /*0030*/  IADD3 R1, R1, -0x40, RZ ;  /* 0xffffffc001017810 */ /* 0x002fe20007ffe0ff */
[----:B------:R-:W-:-:S04]  /*0040*/  UIADD3 UR5, UR4, 0x7f, URZ ;  /* 0x0000007f04057890 */ /* 0x000fc8000fffe03f */
[----:B------:R-:W-:-:S04]  /*0050*/  USHF.R.S32.HI UR4, URZ, 0x1f, UR5 ;  /* 0x0000001f3f047899 */ /* 0x000fc80008011405 */
[----:B------:R-:W-:-:S04]  /*0060*/  ULEA.HI UR4, UR4, UR5, URZ, 0x7 ;  /* 0x0000000504047291 */ /* 0x000fc8000f8f383f */
[----:B------:R-:W-:-:S04]  /*0070*/  USHF.R.S32.HI UR4, URZ, 0x7, UR4 ;  /* 0x000000073f047899 */ /* 0x000fc80008011404 */
[----:B--2---:R-:W-:-:S06]  /*0080*/  UISETP.GE.AND UP0, UPT, UR36, UR4, UPT ;  /* 0x000000042400728c */ /* 0x004fcc000bf06270 */
[----:B------:R-:W-:-:S13]  /*0090*/  PLOP3.LUT P0, PT, PT, PT, UP0, 0x80, 0x0 ;  /* 0x000000000000781c */ /* 0x000fda0003f0f008 */
[----:B------:R-:W-:Y:S05]  /*00a0*/  @P0 EXIT ;  /* 0x000000000000094d */ /* 0x000fea0003800000 */
[----:B------:R-:W1:Y:S01]  /*00b0*/  S2R R13, SR_TID.X ;  /* 0x00000000000d7919 */ /* 0x000e620000002100 */
[----:B------:R-:W2:Y:S01]  /*00c0*/  S2UR UR4, SR_CgaCtaId ;  /* 0x00000000000479c3 */ /* 0x000ea20000008800 */
[----:B------:R-:W-:Y:S01]  /*00d0*/  UMOV UR5, 0x400 ;  /* 0x0000040000057882 */ /* 0x000fe20000000000 */
[----:B------:R-:W-:Y:S01]  /*00e0*/  IMAD.MOV.U32 R228, RZ, RZ, 0x20 ;  /* 0x00000020ffe47424 */ /* 0x000fe200078e00ff */
[----:B------:R-:W-:Y:S01]  /*00f0*/  UMOV UR61, 0xffffd000 ;  /* 0xffffd000003d7882 */ /* 0x000fe20000000000 */
[----:B------:R-:W-:Y:S02]  /*0100*/  IMAD.MOV.U32 R232, RZ, RZ, -0x10 ;  /* 0xfffffff0ffe87424 */ /* 0x000fe400078e00ff */
[----:B------:R-:W-:Y:S02]  /*0110*/  IMAD.MOV.U32 R226, RZ, RZ, -0x40 ;  /* 0xffffffc0ffe27424 */ /* 0x000fe400078e00ff */
[----:B------:R-:W3:Y:S08]  /*0120*/  S2UR UR59, SR_CTAID.Z ;  /* 0x00000000003b79c3 */ /* 0x000ef00000002700 */
[----:B------:R-:W4:Y:S01]  /*0130*/  S2UR UR47, SR_CTAID.Y ;  /* 0x00000000002f79c3 */ /* 0x000f220000002600 */
[----:B--2---:R-:W-:Y:S01]  /*0140*/  ULEA UR4, UR4, UR5, 0x18 ;  /* 0x0000000504047291 */ /* 0x004fe2000f8ec03f */
[----:B-1----:R-:W-:Y:S01]  /*0150*/  SHF.R.S32.HI R20, RZ, 0x1f, R13 ;  /* 0x0000001fff147819 */ /* 0x002fe2000001140d */
[----:B---3--:R-:W-:-:S03]  /*0160*/  USHF.R.S32.HI UR5, URZ, 0x1f, UR59 ;  /* 0x0000001f3f057899 */ /* 0x008fc6000801143b */
[CC--:B------:R-:W-:Y:S02]  /*0170*/  LEA.HI R19, R20.reuse, R13.reuse, RZ, 0x3 ;  /* 0x0000000d14137211 */ /* 0x0c0fe400078f18ff */
[CC--:B------:R-:W-:Y:S02]  /*0180*/  LEA.HI R4, R20.reuse, R13.reuse, RZ, 0x4 ;  /* 0x0000000d14047211 */ /* 0x0c0fe400078f20ff */
[----:B------:R-:W-:Y:S01]  /*0190*/  LEA.HI R10, R20, R13, RZ, 0x2 ;  /* 0x0000000d140a7211 */ /* 0x000fe200078f10ff */
[----:B----4-:R-:W-:Y:S01]  /*01a0*/  USHF.L.U32 UR6, UR47, 0x7, URZ ;  /* 0x000000072f067899 */ /* 0x010fe2000800063f */
[----:B------:R-:W-:Y:S02]  /*01b0*/  SHF.R.S32.HI R0, RZ, 0x3, R19 ;  /* 0x00000003ff007819 */ /* 0x000fe40000011413 */
[----:B------:R-:W-:Y:S02]  /*01c0*/  LOP3.LUT R3, R4, 0xfffffff0, RZ, 0xc0, !PT ;  /* 0xfffffff004037812 */ /* 0x000fe400078ec0ff */
[----:B------:R-:W-:Y:S01]  /*01d0*/  LOP3.LUT R5, R10, 0xfffffffc, RZ, 0xc0, !PT ;  /* 0xfffffffc0a057812 */ /* 0x000fe200078ec0ff */
[----:B------:R-:W-:Y:S01]  /*01e0*/  IMAD.SHL.U32 R2, R0, 0x40, RZ ;  /* 0x0000004000027824 */ /* 0x000fe200078e00ff */
[----:B------:R-:W-:Y:S01]  /*01f0*/  SHF.R.S32.HI R7, RZ, 0x4, R4 ;  /* 0x00000004ff077819 */ /* 0x000fe20000011404 */
[C---:B------:R-:W-:Y:S01]  /*0200*/  IMAD.IADD R0, R13.reuse, 0x1, -R3 ;  /* 0x000000010d007824 */ /* 0x040fe200078e0a03 */
[----:B------:R-:W-:Y:S01]  /*0210*/  SHF.R.S32.HI R18, RZ, 0x2, R10 ;  /* 0x00000002ff127819 */ /* 0x000fe2000001140a */
[----:B------:R-:W-:Y:S01]  /*0220*/  IMAD.IADD R15, R13, 0x1, -R5 ;  /* 0x000000010d0f7824 */ /* 0x000fe200078e0a05 */
[----:B------:R-:W-:-:S02]  /*0230*/  LEA.HI R3, R4, R7, RZ, 0x1 ;  /* 0x0000000704037211 */ /* 0x000fc400078f08ff */
[----:B------:R-:W-:Y:S01]  /*0240*/  SHF.R.S32.HI R4, RZ, 0x1f, R0 ;  /* 0x0000001fff047819 */ /* 0x000fe20000011400 */
[----:B------:R-:W-:Y:S01]  /*0250*/  IMAD.SHL.U32 R250, R15, 0x8, RZ ;  /* 0x000000080ffa7824 */ /* 0x000fe200078e00ff */
[----:B------:R-:W-:Y:S02]  /*0260*/  LOP3.LUT R2, R2, 0xc0, RZ, 0xc0, !PT ;  /* 0x000000c002027812 */ /* 0x000fe400078ec0ff */
[----:B------:R-:W-:Y:S02]  /*0270*/  LEA.HI R17, R4, R0, RZ, 0x3 ;  /* 0x0000000004117211 */ /* 0x000fe400078f18ff */
[----:B------:R-:W-:Y:S02]  /*0280*/  LOP3.LUT R6, R3, 0xfffffffe, RZ, 0xc0, !PT ;  /* 0xfffffffe03067812 */ /* 0x000fe400078ec0ff */
[----:B------:R-:W-:Y:S02]  /*0290*/  LOP3.LUT R8, R2, 0x18, R250, 0xf8, !PT ;  /* 0x0000001802087812 */ /* 0x000fe400078ef8fa */
[----:B------:R-:W-:Y:S01]  /*02a0*/  SHF.R.U32.HI R5, RZ, 0x3, R2 ;  /* 0x00000003ff057819 */ /* 0x000fe20000011602 */
[----:B------:R-:W-:Y:S01]  /*02b0*/  IMAD.IADD R14, R7, 0x1, -R6 ;  /* 0x00000001070e7824 */ /* 0x000fe200078e0a06 */
[----:B------:R-:W-:-:S02]  /*02c0*/  LOP3.LUT R2, R17, 0xfffffff8, RZ, 0xc0, !PT ;  /* 0xfffffff811027812 */ /* 0x000fc400078ec0ff */
[C---:B------:R-:W-:Y:S02]  /*02d0*/  LEA.HI R3, R0.reuse, R0, RZ, 0x1 ;  /* 0x0000000000037211 */ /* 0x040fe400078f08ff */
[----:B------:R-:W-:Y:S01]  /*02e0*/  LOP3.LUT R7, R19, 0xfffffff8, RZ, 0xc0, !PT ;  /* 0xfffffff813077812 */ /* 0x000fe200078ec0ff */
[----:B------:R-:W-:Y:S01]  /*02f0*/  IMAD.IADD R16, R0, 0x1, -R2 ;  /* 0x0000000100107824 */ /* 0x000fe200078e0a02 */
[----:B------:R-:W-:Y:S02]  /*0300*/  LOP3.LUT R4, R3, 0x7fffffe, RZ, 0xc0, !PT ;  /* 0x07fffffe03047812 */ /* 0x000fe400078ec0ff */
[CC--:B------:R-:W-:Y:S01]  /*0310*/  LEA.HI R2, R20.reuse, R13.reuse, RZ, 0x6 ;  /* 0x0000000d14027211 */ /* 0x0c0fe200078f30ff */
[----:B------:R-:W-:Y:S01]  /*0320*/  IMAD.IADD R7, R13, 0x1, -R7 ;  /* 0x000000010d077824 */ /* 0x000fe200078e0a07 */
[----:B------:R-:W-:Y:S01]  /*0330*/  LEA.HI R11, R20, R13, RZ, 0x5 ;  /* 0x0000000d140b7211 */ /* 0x000fe200078f28ff */
[----:B------:R-:W-:Y:S01]  /*0340*/  IMAD.IADD R21, R0, 0x1, -R4 ;  /* 0x0000000100157824 */ /* 0x000fe200078e0a04 */
[----:B------:R-:W-:-:S02]  /*0350*/  SHF.R.S32.HI R9, RZ, 0x6, R2 ;  /* 0x00000006ff097819 */ /* 0x000fc40000011402 */
[----:B------:R-:W-:Y:S02]  /*0360*/  LEA.HI R2, R10, R18, RZ, 0x1 ;  /* 0x000000120a027211 */ /* 0x000fe400078f08ff */
[----:B------:R-:W-:Y:S02]  /*0370*/  SHF.R.S32.HI R0, RZ, 0x1f, R10 ;  /* 0x0000001fff007819 */ /* 0x000fe4000001140a */
[----:B------:R-:W-:Y:S02]  /*0380*/  LEA.HI R10, R7, R7, RZ, 0x1 ;  /* 0x00000007070a7211 */ /* 0x000fe400078f08ff */
[----:B------:R-:W-:Y:S02]  /*0390*/  LOP3.LUT R4, R2, 0x7fffffe, RZ, 0xc0, !PT ;  /* 0x07fffffe02047812 */ /* 0x000fe400078ec0ff */
[----:B------:R-:W-:Y:S02]  /*03a0*/  LOP3.LUT R2, R10, 0x3fffffe, RZ, 0xc0, !PT ;  /* 0x03fffffe0a027812 */ /* 0x000fe400078ec0ff */
[----:B------:R-:W-:Y:S01]  /*03b0*/  LOP3.LUT R12, R8, R5, RZ, 0x3c, !PT ;  /* 0x00000005080c7212 */ /* 0x000fe200078e3cff */
[----:B------:R-:W-:Y:S01]  /*03c0*/  IMAD.IADD R8, R18, 0x1, -R4 ;  /* 0x0000000112087824 */ /* 0x000fe200078e0a04 */
[----:B------:R-:W-:-:S02]  /*03d0*/  SHF.R.S32.HI R23, RZ, 0x5, R11 ;  /* 0x00000005ff177819 */ /* 0x000fc4000001140b */
[--C-:B------:R-:W-:Y:S02]  /*03e0*/  SHF.R.S32.HI R5, RZ, 0x1, R3.reuse ;  /* 0x00000001ff057819 */ /* 0x100fe40000011403 */
[----:B------:R-:W-:Y:S01]  /*03f0*/  SHF.R.S32.HI R6, RZ, 0x1f, R3 ;  /* 0x0000001fff067819 */ /* 0x000fe20000011403 */
[----:B------:R-:W-:Y:S01]  /*0400*/  IMAD.IADD R3, R7, 0x1, -R2 ;  /* 0x0000000107037824 */ /* 0x000fe200078e0a02 */
[----:B------:R-:W-:Y:S01]  /*0410*/  LEA.HI R0, R0, R18, RZ, 0x3 ;  /* 0x0000001200007211 */ /* 0x000fe200078f18ff */
[----:B------:R-:W-:Y:S01]  /*0420*/  IMAD R2, R9, 0x4, R14 ;  /* 0x0000000409027824 */ /* 0x000fe200078e020e */
[----:B------:R-:W-:Y:S01]  /*0430*/  LEA.HI R4, R6, R5, RZ, 0x2 ;  /* 0x0000000506047211 */ /* 0x000fe200078f10ff */
[----:B------:R-:W-:Y:S01]  /*0440*/  IMAD R6, R23, 0x8, R8 ;  /* 0x0000000817067824 */ /* 0x000fe200078e0208 */
[----:B------:R-:W-:Y:S01]  /*0450*/  LOP3.LUT R0, R0, 0xfffffff8, RZ, 0xc0, !PT ;  /* 0xfffffff800007812 */ /* 0x000fe200078ec0ff */
[----:B------:R-:W-:Y:S01]  /*0460*/  IMAD R222, R2, 0x8, R3 ;  /* 0x0000000802de7824 */ /* 0x000fe200078e0203 */
[----:B------:R-:W-:Y:S01]  /*0470*/  LOP3.LUT R2, R4, 0xfffffffc, RZ, 0xc0, !PT ;  /* 0xfffffffc04027812 */ /* 0x000fe200078ec0ff */
[----:B------:R-:W-:Y:S01]  /*0480*/  IMAD.U32 R3, R6, 0x20, R12 ;  /* 0x0000002006037824 */ /* 0x000fe200078e000c */
[----:B------:R-:W-:Y:S01]  /*0490*/  LOP3.LUT R4, R11, 0xffffffe0, RZ, 0xc0, !PT ;  /* 0xffffffe00b047812 */ /* 0x000fe200078ec0ff */
[----:B------:R-:W-:Y:S01]  /*04a0*/  IMAD.IADD R0, R18, 0x1, -R0 ;  /* 0x0000000112007824 */ /* 0x000fe200078e0a00 */
[----:B------:R-:W-:Y:S01]  /*04b0*/  LOP3.LUT P5, RZ, R16, 0x2, RZ, 0xc0, !PT ;  /* 0x0000000210ff7812 */ /* 0x000fe200078ac0ff */
[----:B------:R-:W-:Y:S01]  /*04c0*/  IMAD.IADD R18, R5, 0x1, -R2 ;  /* 0x0000000105127824 */ /* 0x000fe200078e0a02 */
[----:B------:R1:W-:Y:S01]  /*04d0*/  STL [R1+0x14], R3 ;  /* 0x0000140301007387 */ /* 0x0003e20000100800 */
[----:B------:R-:W-:Y:S01]  /*04e0*/  SHF.R.S32.HI R2, RZ, 0x1f, R11 ;  /* 0x0000001fff027819 */ /* 0x000fe2000001140b */
[C---:B------:R-:W-:Y:S01]  /*04f0*/  IMAD.IADD R22, R13.reuse, 0x1, -R4 ;  /* 0x000000010d167824 */ /* 0x040fe200078e0a04 */
[----:B------:R-:W-:Y:S01]  /*0500*/  LOP3.LUT R8, R0, 0x1, RZ, 0xc0, !PT ;  /* 0x0000000100087812 */ /* 0x000fe200078ec0ff */
[----:B------:R-:W-:Y:S01]  /*0510*/  IMAD.SHL.U32 R6, R13, 0x2, RZ ;  /* 0x000000020d067824 */ /* 0x000fe200078e00ff */
[----:B------:R-:W-:Y:S01]  /*0520*/  LEA.HI R2, R2, R23, RZ, 0x2 ;  /* 0x0000001702027211 */ /* 0x000fe200078f10ff */
[----:B------:R-:W-:Y:S01]  /*0530*/  IMAD.SHL.U32 R9, R9, 0x20, RZ ;  /* 0x0000002009097824 */ /* 0x000fe200078e00ff */
[----:B------:R-:W-:Y:S01]  /*0540*/  STL [R1+0x38], R22 ;  /* 0x0000381601007387 */ /* 0x000fe20000100800 */
[----:B------:R-:W-:Y:S01]  /*0550*/  IMAD.SHL.U32 R5, R7, 0x40, RZ ;  /* 0x0000004007057824 */ /* 0x000fe200078e00ff */
[----:B------:R-:W-:-:S02]  /*0560*/  LOP3.LUT R2, R2, 0xfffffffc, RZ, 0xc0, !PT ;  /* 0xfffffffc02027812 */ /* 0x000fc400078ec0ff */
[----:B------:R-:W-:Y:S02]  /*0570*/  LOP3.LUT R6, R9, 0x6, R6, 0xf8, !PT ;  /* 0x0000000609067812 */ /* 0x000fe400078ef806 */
[----:B------:R-:W-:Y:S01]  /*0580*/  LOP3.LUT R7, R5, 0x1c0, RZ, 0xc0, !PT ;  /* 0x000001c005077812 */ /* 0x000fe200078ec0ff */
[----:B------:R-:W-:Y:S01]  /*0590*/  IMAD.IADD R2, R23, 0x1, -R2 ;  /* 0x0000000117027824 */ /* 0x000fe200078e0a02 */
[----:B------:R-:W-:Y:S01]  /*05a0*/  ISETP.NE.U32.AND P3, PT, R8, 0x1, PT ;  /* 0x000000010800780c */ /* 0x000fe20003f65070 */
[----:B------:R2:W-:Y:S01]  /*05b0*/  STL [R1+0x30], R6 ;  /* 0x0000300601007387 */ /* 0x0005e20000100800 */
[----:B------:R-:W-:Y:S01]  /*05c0*/  IMAD.SHL.U32 R8, R15, 0x2, RZ ;  /* 0x000000020f087824 */ /* 0x000fe200078e00ff */
[----:B------:R-:W-:Y:S02]  /*05d0*/  LOP3.LUT P2, RZ, R0, 0x2, RZ, 0xc0, !PT ;  /* 0x0000000200ff7812 */ /* 0x000fe4000784c0ff */
[----:B------:R-:W-:Y:S01]  /*05e0*/  LOP3.LUT P6, RZ, R16, 0x4, RZ, 0xc0, !PT ;  /* 0x0000000410ff7812 */ /* 0x000fe200078cc0ff */
[----:B------:R-:W-:Y:S01]  /*05f0*/  IMAD R12, R2, 0x200, R8 ;  /* 0x00000200020c7824 */ /* 0x000fe200078e0208 */
[----:B------:R-:W-:-:S02]  /*0600*/  SEL R225, R228, 0xffffffe0, !P5 ;  /* 0xffffffe0e4e17807 */ /* 0x000fc40006800000 */
[----:B------:R-:W-:Y:S02]  /*0610*/  SEL R232, R232, 0x10, !P3 ;  /* 0x00000010e8e87807 */ /* 0x000fe40005800000 */
[----:B-1----:R-:W-:Y:S02]  /*0620*/  LEA.HI R3, R20, R13, RZ, 0x7 ;  /* 0x0000000d14037211 */ /* 0x002fe400078f38ff */
[----:B------:R-:W-:Y:S02]  /*0630*/  SEL R226, R226, 0x40, P6 ;  /* 0x00000040e2e27807 */ /* 0x000fe40003000000 */
[----:B------:R-:W-:Y:S02]  /*0640*/  SHF.R.S32.HI R13, RZ, 0x7, R3 ;  /* 0x00000007ff0d7819 */ /* 0x000fe40000011403 */
[----:B------:R-:W-:Y:S02]  /*0650*/  LEA.HI R3, R11, R23, RZ, 0x1 ;  /* 0x000000170b037211 */ /* 0x000fe400078f08ff */
[----:B------:R-:W-:-:S02]  /*0660*/  LEA.HI R11, R0, R0, RZ, 0x1 ;  /* 0x00000000000b7211 */ /* 0x000fc400078f08ff */
[----:B------:R-:W-:Y:S02]  /*0670*/  LOP3.LUT R4, R3, 0xfffffffe, RZ, 0xc0, !PT ;  /* 0xfffffffe03047812 */ /* 0x000fe400078ec0ff */
[----:B------:R-:W-:Y:S02]  /*0680*/  SHF.R.S32.HI R3, RZ, 0x1, R10 ;  /* 0x00000001ff037819 */ /* 0x000fe4000001140a */
[----:B------:R-:W-:Y:S01]  /*0690*/  LOP3.LUT P0, RZ, R18, 0x2, RZ, 0xc0, !PT ;  /* 0x0000000212ff7812 */ /* 0x000fe2000780c0ff */
[----:B--2---:R-:W-:Y:S01]  /*06a0*/  IMAD.SHL.U32 R6, R2, 0x10, RZ ;  /* 0x0000001002067824 */ /* 0x004fe200078e00ff */
[C---:B------:R-:W-:Y:S01]  /*06b0*/  LOP3.LUT P4, RZ, R3.reuse, 0x2, RZ, 0xc0, !PT ;  /* 0x0000000203ff7812 */ /* 0x040fe2000788c0ff */
[----:B------:R-:W-:Y:S01]  /*06c0*/  IMAD.SHL.U32 R5, R3, 0x40, RZ ;  /* 0x0000004003057824 */ /* 0x000fe200078e00ff */
[----:B------:R-:W-:Y:S01]  /*06d0*/  LOP3.LUT R3, R11, 0x3fffffe, RZ, 0xc0, !PT ;  /* 0x03fffffe0b037812 */ /* 0x000fe200078ec0ff */
[----:B------:R-:W-:Y:S01]  /*06e0*/  IMAD.IADD R230, R23, 0x1, -R4 ;  /* 0x0000000117e67824 */ /* 0x000fe200078e0a04 */
[----:B------:R-:W-:-:S02]  /*06f0*/  SHF.R.S32.HI R4, RZ, 0x3, R17 ;  /* 0x00000003ff047819 */ /* 0x000fc40000011411 */
[----:B------:R-:W-:Y:S01]  /*0700*/  SEL R223, R228, 0xffffffe0, !P4 ;  /* 0xffffffe0e4df7807 */ /* 0x000fe20006000000 */
[C---:B------:R-:W-:Y:S01]  /*0710*/  IMAD.IADD R15, R0.reuse, 0x1, -R3 ;  /* 0x00000001000f7824 */ /* 0x040fe200078e0a03 */
[----:B------:R-:W-:Y:S01]  /*0720*/  LOP3.LUT R3, R5, 0xc0, RZ, 0xc0, !PT ;  /* 0x000000c005037812 */ /* 0x000fe200078ec0ff */
[----:B------:R-:W-:Y:S01]  /*0730*/  IMAD.SHL.U32 R0, R0, 0x40, RZ ;  /* 0x0000004000007824 */ /* 0x000fe200078e00ff */
[----:B------:R-:W-:Y:S01]  /*0740*/  LOP3.LUT R5, R7, 0x30, R6, 0xf8, !PT ;  /* 0x0000003007057812 */ /* 0x000fe200078ef806 */
[----:B------:R-:W-:Y:S01]  /*0750*/  IMAD R20, R4, 0x8, R21 ;  /* 0x0000000804147824 */ /* 0x000fe200078e0215 */
[----:B------:R-:W-:Y:S01]  /*0760*/  SHF.R.U32.HI R6, RZ, 0x3, R7 ;  /* 0x00000003ff067819 */ /* 0x000fe20000011607 */
[----:B------:R-:W-:Y:S01]  /*0770*/  IMAD R17, R2, 0x2, R4 ;  /* 0x0000000202117824 */ /* 0x000fe200078e0204 */
[--C-:B------:R-:W-:Y:S01]  /*0780*/  LOP3.LUT R10, R5, 0x8, R19.reuse, 0xf8, !PT ;  /* 0x00000008050a7812 */ /* 0x100fe200078ef813 */
[----:B------:R-:W-:Y:S01]  /*0790*/  IMAD R12, R15, 0x20, R12 ;  /* 0x000000200f0c7824 */ /* 0x000fe200078e020c */
[----:B------:R-:W-:-:S02]  /*07a0*/  LOP3.LUT R5, R3, 0x8, R19, 0xf8, !PT ;  /* 0x0000000803057812 */ /* 0x000fc400078ef813 */
[----:B------:R-:W-:Y:S02]  /*07b0*/  SHF.R.U32.HI R4, RZ, 0x3, R3 ;  /* 0x00000003ff047819 */ /* 0x000fe40000011603 */
[----:B------:R-:W-:Y:S02]  /*07c0*/  LOP3.LUT R0, R0, 0x1c0, RZ, 0xc0, !PT ;  /* 0x000001c000007812 */ /* 0x000fe400078ec0ff */
[----:B------:R-:W-:Y:S02]  /*07d0*/  LOP3.LUT R4, R5, R4, RZ, 0x3c, !PT ;  /* 0x0000000405047212 */ /* 0x000fe400078e3cff */
[----:B------:R-:W-:Y:S01]  /*07e0*/  LOP3.LUT R3, R0, 0x20, R9, 0xf8, !PT ;  /* 0x0000002000037812 */ /* 0x000fe200078ef809 */
[----:B------:R-:W-:Y:S01]  /*07f0*/  IMAD.SHL.U32 R9, R14, 0x10, RZ ;  /* 0x000000100e097824 */ /* 0x000fe200078e00ff */
[----:B------:R-:W-:Y:S01]  /*0800*/  SHF.R.U32.HI R2, RZ, 0x3, R0 ;  /* 0x00000003ff027819 */ /* 0x000fe20000011600 */
[----:B------:R-:W-:Y:S01]  /*0810*/  IMAD R0, R13, 0x1000, R8 ;  /* 0x000010000d007824 */ /* 0x000fe200078e0208 */
[----:B------:R-:W-:Y:S01]  /*0820*/  SEL R228, R228, 0xffffffe0, !P0 ;  /* 0xffffffe0e4e47807 */ /* 0x000fe20004000000 */
[----:B------:R-:W-:Y:S01]  /*0830*/  IMAD.U32 R222, R222, 0x20, R4 ;  /* 0x00000020dede7824 */ /* 0x000fe200078e0004 */
[----:B------:R-:W-:Y:S01]  /*0840*/  LOP3.LUT R2, R3, R2, RZ, 0x3c, !PT ;  /* 0x0000000203027212 */ /* 0x000fe200078e3cff */
[----:B------:R-:W-:Y:S01]  /*0850*/  IMAD.SHL.U32 R4, R16, 0x40, RZ ;  /* 0x0000004010047824 */ /* 0x000fe200078e00ff */
[----:B------:R-:W-:Y:S01]  /*0860*/  LOP3.LUT R3, R10, R6, RZ, 0x3c, !PT ;  /* 0x000000060a037212 */ /* 0x000fe200078e3cff */
[----:B------:R-:W-:Y:S01]  /*0870*/  IMAD R0, R230, 0x400, R0 ;  /* 0x00000400e6007824 */ /* 0x000fe200078e0200 */
[----:B------:R-:W-:Y:S01]  /*0880*/  SHF.R.S32.HI R10, RZ, 0x1f, R22 ;  /* 0x0000001fff0a7819 */ /* 0x000fe20000011416 */
[----:B------:R-:W-:Y:S01]  /*0890*/  IMAD.SHL.U32 R6, R14, 0x8, RZ ;  /* 0x000000080e067824 */ /* 0x000fe200078e00ff */
[----:B------:R-:W-:Y:S01]  /*08a0*/  LOP3.LUT R4, R4, 0x1c0, RZ, 0xc0, !PT ;  /* 0x000001c004047812 */ /* 0x000fe200078ec0ff */
[----:B------:R-:W-:Y:S01]  /*08b0*/  IMAD.IADD R235, R2, 0x1, R0 ;  /* 0x0000000102eb7824 */ /* 0x000fe200078e0200 */
[----:B------:R-:W-:Y:S01]  /*08c0*/  LEA R222, R222, UR4, 0x1 ;  /* 0x00000004dede7c11 */ /* 0x000fe2000f8e08ff */
[----:B------:R-:W-:Y:S01]  /*08d0*/  IMAD.SHL.U32 R0, R13, 0x8, RZ ;  /* 0x000000080d007824 */ /* 0x000fe200078e00ff */
[----:B------:R-:W-:Y:S01]  /*08e0*/  LOP3.LUT R6, R6, 0x8, RZ, 0xc0, !PT ;  /* 0x0000000806067812 */ /* 0x000fe200078ec0ff */
[----:B------:R-:W-:Y:S01]  /*08f0*/  IMAD.SHL.U32 R2, R18, 0x40, RZ ;  /* 0x0000004012027824 */ /* 0x000fe200078e00ff */
[----:B------:R-:W-:Y:S01]  /*0900*/  SHF.R.U32.HI R224, RZ, 0x3, R4 ;  /* 0x00000003ffe07819 */ /* 0x000fe20000011604 */
[----:B------:R-:W-:Y:S01]  /*0910*/  IMAD R3, R14, 0x200, R3 ;  /* 0x000002000e037824 */ /* 0x000fe200078e0203 */
[----:B------:R-:W-:Y:S01]  /*0920*/  LOP3.LUT R7, R0, 0x8, RZ, 0xc0, !PT ;  /* 0x0000000800077812 */ /* 0x000fe200078ec0ff */
[----:B------:R-:W-:Y:S01]  /*0930*/  IMAD.IADD R223, R223, 0x1, R222 ;  /* 0x00000001dfdf7824 */ /* 0x000fe200078e02de */
[----:B------:R-:W-:-:S02]  /*0940*/  SHF.R.S32.HI R0, RZ, 0x1, R11 ;  /* 0x00000001ff007819 */ /* 0x000fc4000001140b */
[----:B------:R-:W-:Y:S02]  /*0950*/  LOP3.LUT R224, R224, R4, R6, 0x1e, !PT ;  /* 0x00000004e0e07212 */ /* 0x000fe400078e1e06 */
[----:B------:R-:W-:Y:S02]  /*0960*/  LEA.HI R4, R10, R22, RZ, 0x2 ;  /* 0x000000160a047211 */ /* 0x000fe400078f10ff */
[C---:B------:R-:W-:Y:S01]  /*0970*/  LOP3.LUT P1, RZ, R0.reuse, 0x2, RZ, 0xc0, !PT ;  /* 0x0000000200ff7812 */ /* 0x040fe2000782c0ff */
[----:B------:R-:W-:Y:S01]  /*0980*/  IMAD.SHL.U32 R0, R0, 0x40, RZ ;  /* 0x0000004000007824 */ /* 0x000fe200078e00ff */
[----:B------:R-:W-:Y:S01]  /*0990*/  SHF.R.S32.HI R4, RZ, 0x2, R4 ;  /* 0x00000002ff047819 */ /* 0x000fe20000011404 */
[----:B------:R-:W-:Y:S01]  /*09a0*/  IMAD.U32 R224, R17, 0x200, R224 ;  /* 0x0000020011e07824 */ /* 0x000fe200078e00e0 */
[----:B------:R-:W-:Y:S02]  /*09b0*/  LOP3.LUT R2, R2, 0xc0, RZ, 0xc0, !PT ;  /* 0x000000c002027812 */ /* 0x000fe400078ec0ff */
[----:B------:R-:W-:Y:S01]  /*09c0*/  LOP3.LUT R0, R0, 0xc0, RZ, 0xc0, !PT ;  /* 0x000000c000007812 */ /* 0x000fe200078ec0ff */
[----:B------:R-:W-:Y:S01]  /*09d0*/  IMAD R4, R230, 0x10, R4 ;  /* 0x00000010e6047824 */ /* 0x000fe200078e0204 */
[----:B------:R-:W-:-:S02]  /*09e0*/  SHF.R.U32.HI R5, RZ, 0x3, R2 ;  /* 0x00000003ff057819 */ /* 0x000fc40000011602 */
[----:B------:R-:W-:Y:S02]  /*09f0*/  SHF.R.U32.HI R8, RZ, 0x3, R0 ;  /* 0x00000003ff087819 */ /* 0x000fe40000011600 */
[----:B------:R-:W-:Y:S01]  /*0a00*/  LOP3.LUT R9, R7, 0x10, R9, 0xf8, !PT ;  /* 0x0000001007097812 */ /* 0x000fe200078ef809 */
[----:B------:R1:W-:Y:S01]  /*0a10*/  STL [R1+0x34], R4 ;  /* 0x0000340401007387 */ /* 0x0003e20000100800 */
[C---:B------:R-:W-:Y:S02]  /*0a20*/  LOP3.LUT R6, R5.reuse, R2, R6, 0x1e, !PT ;  /* 0x0000000205067212 */ /* 0x040fe400078e1e06 */
[----:B------:R-:W-:Y:S01]  /*0a30*/  LOP3.LUT R8, R8, R0, R7, 0x1e, !PT ;  /* 0x0000000008087212 */ /* 0x000fe200078e1e07 */
[----:B------:R-:W-:Y:S01]  /*0a40*/  IMAD.SHL.U32 R0, R20, 0x20, RZ ;  /* 0x0000002014007824 */ /* 0x000fe200078e00ff */
[----:B------:R-:W-:Y:S02]  /*0a50*/  LOP3.LUT R2, R5, R9, R2, 0x1e, !PT ;  /* 0x0000000905027212 */ /* 0x000fe400078e1e02 */
[----:B------:R-:W-:Y:S01]  /*0a60*/  LEA R235, R235, UR4, 0x1 ;  /* 0x00000004ebeb7c11 */ /* 0x000fe2000f8e08ff */
[----:B------:R-:W-:-:S02]  /*0a70*/  IMAD R230, R230, 0x200, R0 ;  /* 0x00000200e6e67824 */ /* 0x000fc400078e0200 */
[----:B------:R-:W-:Y:S02]  /*0a80*/  IMAD.IADD R229, R0, 0x1, R2 ;  /* 0x0000000100e57824 */ /* 0x000fe400078e0202 */
[----:B------:R-:W-:Y:S02]  /*0a90*/  IMAD.IADD R8, R8, 0x1, R12 ;  /* 0x0000000108087824 */ /* 0x000fe400078e020c */
[C---:B------:R-:W-:Y:S02]  /*0aa0*/  VIADD R233, R235.reuse, 0x20 ;  /* 0x00000020ebe97836 */ /* 0x040fe40000000000 */
[C---:B------:R-:W-:Y:S02]  /*0ab0*/  @P2 VIADD R233, R235.reuse, 0xffffffe0 ;  /* 0xffffffe0ebe92836 */ /* 0x040fe40000000000 */
[----:B------:R-:W-:Y:S02]  /*0ac0*/  IMAD.IADD R234, R235, 0x1, R232 ;  /* 0x00000001ebea7824 */ /* 0x000fe400078e02e8 */
[----:B------:R-:W-:-:S02]  /*0ad0*/  IMAD.IADD R230, R230, 0x1, R6 ;  /* 0x00000001e6e67824 */ /* 0x000fc400078e0206 */
[----:B------:R-:W-:Y:S02]  /*0ae0*/  IMAD.IADD R232, R232, 0x1, R233 ;  /* 0x00000001e8e87824 */ /* 0x000fe400078e02e9 */
[----:B-1----:R-:W-:Y:S01]  /*0af0*/  IMAD.U32 R4, RZ, RZ, UR5 ;  /* 0x00000005ff047e24 */ /* 0x002fe2000f8e00ff */
[----:B------:R-:W-:Y:S01]  /*0b00*/  USHF.R.S32.HI UR5, URZ, 0x1f, UR47 ;  /* 0x0000001f3f057899 */ /* 0x000fe2000801142f */
[----:B------:R-:W-:Y:S01]  /*0b10*/  IMAD.U32 R4, RZ, RZ, UR6 ;  /* 0x00000006ff047e24 */ /* 0x000fe2000f8e00ff */
[----:B------:R-:W-:-:S04]  /*0b20*/  USHF.R.S32.HI UR6, URZ, 0x1f, UR59 ;  /* 0x0000001f3f067899 */ /* 0x000fc8000801143b */
[----:B------:R-:W-:Y:S01]  /*0b30*/  IMAD.U32 R0, RZ, RZ, UR5 ;  /* 0x00000005ff007e24 */ /* 0x000fe2000f8e00ff */
[----:B------:R-:W-:Y:S01]  /*0b40*/  UIADD3 UR5, UR4, 0xf000, URZ ;  /* 0x0000f00004057890 */ /* 0x000fe2000fffe03f */
[----:B------:R-:W-:Y:S02]  /*0b50*/  IMAD.U32 R2, RZ, RZ, UR6 ;  /* 0x00000006ff027e24 */ /* 0x000fe4000f8e00ff */
[----:B------:R-:W-:Y:S01]  /*0b60*/  IMAD.U32 R0, RZ, RZ, UR6 ;  /* 0x00000006ff007e24 */ /* 0x000fe2000f8e00ff */
[----:B------:R-:W-:Y:S01]  /*0b70*/  UIADD3 UR6, UR4, 0x9000, URZ ;  /* 0x0000900004067890 */ /* 0x000fe2000fffe03f */
[----:B------:R-:W-:Y:S01]  /*0b80*/  VIADD R2, R250, 0x20 ;  /* 0x00000020fa027836 */ /* 0x000fe20000000000 */
[----:B------:R-:W-:Y:S01]  /*0b90*/  LEA R224, R224, UR5, 0x1 ;  /* 0x00000005e0e07c11 */ /* 0x000fe2000f8e08ff */
[----:B------:R-:W-:-:S03]  /*0ba0*/  VIADD R0, R250, 0x40 ;  /* 0x00000040fa007836 */ /* 0x000fc60000000000 */
[----:B------:R-:W-:Y:S01]  /*0bb0*/  LEA R4, R8, UR6, 0x1 ;  /* 0x0000000608047c11 */ /* 0x000fe2000f8e08ff */
[----:B------:R1:W-:Y:S01]  /*0bc0*/  STL [R1+0x8], R2 ;  /* 0x0000080201007387 */ /* 0x0003e20000100800 */
[C---:B------:R-:W-:Y:S01]  /*0bd0*/  IMAD.IADD R225, R224.reuse, 0x1, R225 ;  /* 0x00000001e0e17824 */ /* 0x040fe200078e02e1 */
[----:B------:R-:W-:Y:S01]  /*0be0*/  ULDC.64 UR6, c[0x0][0x208] ;  /* 0x0000820000067ab9 */ /* 0x000fe20000000a00 */
[--C-:B------:R-:W-:Y:S01]  /*0bf0*/  IMAD.IADD R227, R224, 0x1, R226.reuse ;  /* 0x00000001e0e37824 */ /* 0x100fe200078e02e2 */
[----:B------:R2:W-:Y:S01]  /*0c00*/  STL [R1+0xc], R0 ;  /* 0x00000c0001007387 */ /* 0x0005e20000100800 */
[----:B------:R-:W-:-:S03]  /*0c10*/  IMAD.IADD R226, R225, 0x1, R226 ;  /* 0x00000001e1e27824 */ /* 0x000fc600078e02e2 */
[----:B------:R3:W-:Y:S01]  /*0c20*/  STL [R1+0x18], R4 ;  /* 0x0000180401007387 */ /* 0x0007e20000100800 */
[----:B-1----:R-:W-:Y:S01]  /*0c30*/  LEA R2, R3, UR4, 0x1 ;  /* 0x0000000403027c11 */ /* 0x002fe2000f8e08ff */
[C---:B--2---:R-:W-:Y:S02]  /*0c40*/  VIADD R0, R4.reuse, 0x20 ;  /* 0x0000002004007836 */ /* 0x044fe40000000000 */
[----:B------:R-:W-:-:S05]  /*0c50*/  @P1 VIADD R0, R4, 0xffffffe0 ;  /* 0xffffffe004001836 */ /* 0x000fca0000000000 */
[----:B------:R3:W-:Y:S02]  /*0c60*/  STL [R1+0x1c], R0 ;  /* 0x00001c0001007387 */ /* 0x0007e40000100800 */
.L_x_71:
        /* <DEDUP_REMOVED lines=16> */
[----:B-1234-:R-:W-:Y:S01]  /*0d70*/  IMAD.U32 R4, RZ, RZ, UR8 ;  /* 0x00000008ff047e24 */ /* 0x01efe2000f8e00ff */
        /* <DEDUP_REMOVED lines=17> */
[----:B------:R1:W3:Y:S02]  /*0e90*/  @P0 LDG.E R6, desc[UR6][R4.64] ;  /* 0x0000000604060981 */ /* 0x0002e4000c1e1900 */
[----:B-1----:R-:W-:Y:S02]  /*0ea0*/  IMAD.U32 R4, RZ, RZ, UR15 ;  /* 0x0000000fff047e24 */ /* 0x002fe4000f8e00ff */
[----:B------:R-:W-:-:S05]  /*0eb0*/  IMAD.U32 R5, RZ, RZ, UR14 ;  /* 0x0000000eff057e24 */ /* 0x000fca000f8e00ff */
[----:B------:R-:W4:Y:S04]  /*0ec0*/  @P3 LDG.E R7, desc[UR6][R4.64] ;  /* 0x0000000604073981 */ /* 0x000f28000c1e1900 */
[----:B-----5:R1:W5:Y:S02]  /*0ed0*/  @P3 LDG.E R0, desc[UR6][R4.64+0x4] ;  /* 0x0000040604003981 */ /* 0x020364000c1e1900 */
        /* <DEDUP_REMOVED lines=14> */
[----:B---3--:R-:W-:Y:S02]  /*0fc0*/  @P0 R2UR UR10, R6 ;  /* 0x00000000060a02ca */ /* 0x008fe400000e0000 */
[----:B------:R-:W-:-:S04]  /*0fd0*/  ISETP.NE.U32.AND P0, PT, RZ, UR12, PT ;  /* 0x0000000cff007c0c */ /* 0x000fc8000bf05070 */
[----:B------:R-:W-:-:S07]  /*0fe0*/  ISETP.NE.AND.EX P0, PT, RZ, UR13, PT, P0 ;  /* 0x0000000dff007c0c */ /* 0x000fce000bf05300 */
[----:B------:R-:W-:Y:S01]  /*0ff0*/  @UP3 UIADD3 UR5, UR10, -UR35, URZ ;  /* 0x800000230a053290 */ /* 0x000fe2000fffe03f */
[----:B----4-:R-:W-:Y:S02]  /*1000*/  @P3 R2UR UR16, R7 ;  /* 0x00000000071032ca */ /* 0x010fe400000e0000 */
        /* <DEDUP_REMOVED lines=9> */
.L_x_30:
[----:B------:R-:W-:Y:S02]  /*10a0*/  @!UP3 UIADD3 UR5, UR9, UR8, -UR35 ;  /* 0x000000080905b290 */ /* 0x000fe4000fffe823 */
[----:B------:R-:W-:Y:S02]  /*10b0*/  @UP2 UIADD3 UR27, UR11, -UR16, URZ ;  /* 0x800000100b1b2290 */ /* 0x000fe4000fffe03f */
[----:B------:R-:W-:-:S05]  /*10c0*/  UISETP.GT.AND UP0, UPT, UR5, UR25, UPT ;  /* 0x000000190500728c */ /* 0x000fca000bf04270 */
[----:B------:R-:W-:Y:S01]  /*10d0*/  @!UP2 ULDC UR27, c[0x0][0x2c4] ;  /* 0x0000b100001baab9 */ /* 0x000fe20000000800 */
[----:B------:R-:W-:-:S13]  /*10e0*/  PLOP3.LUT P0, PT, PT, PT, UP0, 0x80, 0x0 ;  /* 0x000000000000781c */ /* 0x000fda0003f0f008 */
[----:B------:R-:W-:Y:S05]  /*10f0*/  @!P0 BRA `(.L_x_31) ;  /* 0x00000080005c8947 */ /* 0x000fea0003800000 */
[----:B------:R-:W1:Y:S01]  /*1100*/  LDC R7, c[0x0][0x278] ;  /* 0x00009e00ff077b82 */ /* 0x000e620000000800 */
[----:B------:R-:W-:Y:S01]  /*1110*/  IABS R3, UR59 ;  /* 0x0000003b00037c13 */ /* 0x000fe20008000000 */
[----:B------:R-:W-:Y:S01]  /*1120*/  ULDC.64 UR10, c[0x0][0x488] ;  /* 0x00012200000a7ab9 */ /* 0x000fe20000000a00 */
[----:B------:R-:W-:Y:S01]  /*1130*/  UISETP.NE.AND UP1, UPT, UR16, -0x1, UPT ;  /* 0xffffffff1000788c */ /* 0x000fe2000bf25270 */
[----:B------:R-:W-:Y:S01]  /*1140*/  ULDC.64 UR8, c[0x0][0x228] ;  /* 0x00008a0000087ab9 */ /* 0x000fe20000000a00 */
[----:B------:R-:W-:Y:S01]  /*1150*/  ULDC UR60, c[0x0][0x2d4] ;  /* 0x0000b500003c7ab9 */ /* 0x000fe20000000800 */
[----:B------:R-:W-:Y:S02]  /*1160*/  UIMAD.WIDE.U32 UR18, UR47, UR8, URZ ;  /* 0x000000082f1272a5 */ /* 0x000fe4000f8e003f */
[----:B------:R-:W2:Y:S01]  /*1170*/  S2UR UR12, SR_CTAID.X ;  /* 0x00000000000c79c3 */ /* 0x000ea20000002500 */
[----:B------:R-:W-:Y:S02]  /*1180*/  UIMAD UR8, UR58, UR8, URZ ;  /* 0x000000083a0872a4 */ /* 0x000fe4000f8e023f */
[----:B------:R-:W-:-:S02]  /*1190*/  USHF.R.S32.HI UR21, URZ, 0x1f, UR60 ;  /* 0x0000001f3f157899 */ /* 0x000fc4000801143c */
[----:B------:R-:W-:Y:S02]  /*11a0*/  UIMAD UR20, UR47, UR9, UR8 ;  /* 0x000000092f1472a4 */ /* 0x000fe4000f8e0208 */
[----:B------:R-:W-:Y:S01]  /*11b0*/  USHF.L.U32 UR14, UR47, 0x7, URZ ;  /* 0x000000072f0e7899 */ /* 0x000fe2000800063f */
[----:B------:R-:W-:Y:S01]  /*11c0*/  @!UP1 ULDC.64 UR8, c[0x0][0x418] ;  /* 0x0001060000089ab9 */ /* 0x000fe20000000a00 */
[----:B------:R-:W-:Y:S01]  /*11d0*/  ULDC.64 UR38, c[0x0][0x240] ;  /* 0x0000900000267ab9 */ /* 0x000fe20000000a00 */
[----:B------:R-:W-:Y:S01]  /*11e0*/  ULDC UR41, c[0x0][0x2dc] ;  /* 0x0000b70000297ab9 */ /* 0x000fe20000000800 */
[----:B------:R-:W-:Y:S01]  /*11f0*/  ULDC UR40, c[0x0][0x270] ;  /* 0x00009c0000287ab9 */ /* 0x000fe20000000800 */
[----:B------:R-:W-:Y:S02]  /*1200*/  USEL UR31, UR14, URZ, UP2 ;  /* 0x0000003f0e1f7287 */ /* 0x000fe40009000000 */
[----:B------:R-:W-:Y:S01]  /*1210*/  @!UP1 UIMAD.WIDE.U32 UR42, UR47, UR8, URZ ;  /* 0x000000082f2a92a5 */ /* 0x000fe2000f8e003f */
[----:B-1----:R-:W-:Y:S01]  /*1220*/  IABS R6, R7 ;  /* 0x0000000700067213 */ /* 0x002fe20000000000 */
[----:B------:R-:W-:Y:S01]  /*1230*/  UIMAD.WIDE.U32 UR14, UR16, UR38, URZ ;  /* 0x00000026100e72a5 */ /* 0x000fe2000f8e003f */
[----:B------:R-:W-:Y:S01]  /*1240*/  ISETP.NE.AND P3, PT, R7, RZ, PT ;  /* 0x000000ff0700720c */ /* 0x000fe20003f65270 */
[----:B------:R-:W-:Y:S01]  /*1250*/  ULDC.U8 UR22, c[0x0][0x3d8] ;  /* 0x0000f60000167ab9 */ /* 0x000fe20000000000 */
[----:B------:R-:W1:Y:S01]  /*1260*/  I2F.RP R4, R6 ;  /* 0x0000000600047306 */ /* 0x000e620000209400 */
[----:B------:R-:W-:-:S02]  /*1270*/  USHF.L.U64.HI UR13, UR47, 0x7, UR58 ;  /* 0x000000072f0d7899 */ /* 0x000fc4000801023a */
[----:B------:R-:W-:Y:S02]  /*1280*/  UISETP.NE.AND UP3, UPT, UR22, URZ, UPT ;  /* 0x0000003f1600728c */ /* 0x000fe4000bf65270 */
[----:B--2---:R-:W-:Y:S02]  /*1290*/  UIMAD.WIDE.U32 UR28, UR12, UR10, URZ ;  /* 0x0000000a0c1c72a5 */ /* 0x004fe4000f8e003f */
[----:B------:R-:W-:Y:S02]  /*12a0*/  USEL UR56, UR18, UR14, !UP1 ;  /* 0x0000000e12387287 */ /* 0x000fe4000c800000 */
[----:B------:R-:W-:Y:S02]  /*12b0*/  UIMAD UR51, UR12, UR11, UR29 ;  /* 0x0000000b0c3372a4 */ /* 0x000fe4000f8e021d */
[----:B------:R-:W-:Y:S01]  /*12c0*/  UIADD3 UR12, UR27, 0x3f, URZ ;  /* 0x0000003f1b0c7890 */ /* 0x000fe2000fffe03f */
[----:B------:R-:W-:Y:S01]  /*12d0*/  @UP1 ULDC.64 UR10, c[0x0][0x420] ;  /* 0x00010800000a1ab9 */ /* 0x000fe20000000a00 */
[----:B------:R-:W-:Y:S01]  /*12e0*/  UIMAD UR26, UR16, UR39, URZ ;  /* 0x00000027101a72a4 */ /* 0x000fe2000f8e023f */
[----:B-1----:R-:W1:Y:S01]  /*12f0*/  MUFU.RCP R4, R4 ;  /* 0x0000000400047308 */ /* 0x002e620000001000 */
[----:B------:R-:W-:-:S02]  /*1300*/  USHF.R.S32.HI UR17, URZ, 0x1f, UR12 ;  /* 0x0000001f3f117899 */ /* 0x000fc4000801140c */
[----:B------:R-:W-:Y:S02]  /*1310*/  @UP1 UIMAD.WIDE.U32 UR44, UR16, UR10, URZ ;  /* 0x0000000a102c12a5 */ /* 0x000fe4000f8e003f */
[----:B------:R-:W-:Y:S02]  /*1320*/  @!UP1 UIMAD UR10, UR58, UR8, URZ ;  /* 0x000000083a0a92a4 */ /* 0x000fe4000f8e023f */
[----:B------:R-:W-:Y:S02]  /*1330*/  ULEA.HI UR46, UR17, UR12, URZ, 0x6 ;  /* 0x0000000c112e7291 */ /* 0x000fe4000f8f303f */
[----:B------:R-:W-:Y:S02]  /*1340*/  UIMAD UR12, UR21, UR47, URZ ;  /* 0x0000002f150c72a4 */ /* 0x000fe4000f8e023f */
[----:B------:R-:W-:Y:S02]  /*1350*/  @UP1 UIMAD UR48, UR16, UR11, UR45 ;  /* 0x0000000b103012a4 */ /* 0x000fe4000f8e022d */
[----:B------:R-:W-:-:S02]  /*1360*/  @!UP1 UIMAD UR30, UR47, UR9, UR10 ;  /* 0x000000092f1e92a4 */ /* 0x000fc4000f8e020a */
[----:B------:R-:W-:Y:S01]  /*1370*/  UIMAD.WIDE UR8, UR41, UR40, URZ ;  /* 0x00000028290872a5 */ /* 0x000fe2000f8e023f */
[----:B-1----:R-:W-:Y:S01]  /*1380*/  VIADD R4, R4, 0xffffffe ;  /* 0x0ffffffe04047836 */ /* 0x002fe20000000000 */
[----:B------:R-:W-:Y:S02]  /*1390*/  UIMAD.WIDE.U32 UR10, UR47, UR60, URZ ;  /* 0x0000003c2f0a72a5 */ /* 0x000fe4000f8e003f */
[----:B------:R-:W-:Y:S01]  /*13a0*/  UIMAD UR12, UR58, UR60, UR12 ;  /* 0x0000003c3a0c72a4 */ /* 0x000fe2000f8e020c */
[----:B------:R-:W1:Y:S01]  /*13b0*/  F2I.FTZ.U32.TRUNC.NTZ R5, R4 ;  /* 0x0000000400057305 */ /* 0x000e62000021f000 */
[----:B------:R-:W-:Y:S02]  /*13c0*/  UIMAD UR17, UR9, UR10, URZ ;  /* 0x0000000a091172a4 */ /* 0x000fe4000f8e023f */
[----:B------:R-:W-:Y:S02]  /*13d0*/  UIADD3 UR14, UR11, UR12, URZ ;  /* 0x0000000c0b0e7290 */ /* 0x000fe4000fffe03f */
[----:B------:R-:W-:-:S02]  /*13e0*/  USEL UR33, UR13, URZ, UP2 ;  /* 0x0000003f0d217287 */ /* 0x000fc40009000000 */
[----:B------:R-:W-:Y:S02]  /*13f0*/  UIADD3 UR49, UR19, UR20, URZ ;  /* 0x0000001413317290 */ /* 0x000fe4000fffe03f */
[----:B------:R-:W-:Y:S02]  /*1400*/  UIMAD.WIDE.U32 UR12, UR8, UR10, URZ ;  /* 0x0000000a080c72a5 */ /* 0x000fe4000f8e003f */
[----:B------:R-:W-:Y:S02]  /*1410*/  @UP1 UIADD3 UR49, UR15, UR26, URZ ;  /* 0x0000001a0f311290 */ /* 0x000fe4000fffe03f */
[----:B------:R-:W-:Y:S01]  /*1420*/  UIMAD.WIDE.U32 UR10, UR8, UR16, URZ ;  /* 0x00000010080a72a5 */ /* 0x000fe2000f8e003f */
[----:B-1----:R-:W-:Y:S01]  /*1430*/  IMAD.MOV R0, RZ, RZ, -R5 ;  /* 0x000000ffff007224 */ /* 0x002fe200078e0a05 */
[----:B------:R-:W-:Y:S01]  /*1440*/  UIMAD UR14, UR8, UR14, UR17 ;  /* 0x0000000e080e72a4 */ /* 0x000fe2000f8e0211 */
[----:B------:R-:W-:Y:S01]  /*1450*/  IMAD.MOV.U32 R4, RZ, RZ, RZ ;  /* 0x000000ffff047224 */ /* 0x000fe200078e00ff */
[----:B------:R-:W-:Y:S01]  /*1460*/  UIMAD UR15, UR9, UR16, URZ ;  /* 0x00000010090f72a4 */ /* 0x000fe2000f8e023f */
[----:B------:R-:W-:Y:S01]  /*1470*/  IMAD R0, R0, R6, RZ ;  /* 0x0000000600007224 */ /* 0x000fe200078e02ff */
[----:B------:R-:W-:Y:S01]  /*1480*/  ULDC UR34, c[0x0][0x2c4] ;  /* 0x0000b10000227ab9 */ /* 0x000fe20000000800 */
[----:B------:R-:W-:-:S02]  /*1490*/  USEL UR57, UR12, UR10, !UP1 ;  /* 0x0000000a0c397287 */ /* 0x000fc4000c800000 */
[----:B------:R-:W-:Y:S01]  /*14a0*/  IMAD.HI.U32 R0, R5, R0, R4 ;  /* 0x0000000005007227 */ /* 0x000fe200078e0004 */
[----:B------:R-:W-:Y:S02]  /*14b0*/  UIADD3 UR50, UR13, UR14, URZ ;  /* 0x0000000e0d327290 */ /* 0x000fe4000fffe03f */
[----:B------:R-:W-:Y:S02]  /*14c0*/  @UP1 UIADD3 UR50, UR11, UR15, URZ ;  /* 0x0000000f0b321290 */ /* 0x000fe4000fffe03f */
[----:B------:R-:W-:Y:S01]  /*14d0*/  @UP3 UIMAD UR10, UR47, UR34, URZ ;  /* 0x000000222f0a32a4 */ /* 0x000fe2000f8e023f */
[----:B------:R-:W-:Y:S01]  /*14e0*/  IMAD.HI.U32 R0, R0, R3, RZ ;  /* 0x0000000300007227 */ /* 0x000fe200078e00ff */
[----:B------:R-:W-:Y:S02]  /*14f0*/  ULOP3.LUT UR11, UR46, 0xffffffc0, URZ, 0xc0, !UPT ;  /* 0xffffffc02e0b7892 */ /* 0x000fe4000f8ec03f */
[----:B------:R-:W-:Y:S02]  /*1500*/  UISETP.NE.AND UP0, UPT, UR37, -0x1, UPT ;  /* 0xffffffff2500788c */ /* 0x000fe4000bf05270 */
[----:B------:R-:W-:Y:S01]  /*1510*/  IADD3 R4, -R0, RZ, RZ ;  /* 0x000000ff00047210 */ /* 0x000fe20007ffe1ff */
[----:B------:R-:W-:-:S02]  /*1520*/  @UP3 USEL UR10, UR10, UR16, !UP1 ;  /* 0x000000100a0a3287 */ /* 0x000fc4000c800000 */
[----:B------:R-:W-:Y:S02]  /*1530*/  UIADD3 UR15, UR11, -0x40, URZ ;  /* 0xffffffc00b0f7890 */ /* 0x000fe4000fffe03f */
[C---:B------:R-:W-:Y:S01]  /*1540*/  IMAD R3, R6.reuse, R4, R3 ;  /* 0x0000000406037224 */ /* 0x040fe200078e0203 */
[----:B------:R-:W-:Y:S01]  /*1550*/  @UP3 ULDC UR14, c[0x0][0x2e4] ;  /* 0x0000b900000e3ab9 */ /* 0x000fe20000000800 */
[----:B------:R-:W-:Y:S02]  /*1560*/  @!UP3 UIMAD UR11, UR47, UR40, UR59 ;  /* 0x000000282f0bb2a4 */ /* 0x000fe4000f8e023b */
[----:B------:R-:W-:Y:S01]  /*1570*/  @UP3 UIMAD UR18, UR59, UR14, UR10 ;  /* 0x0000000e3b1232a4 */ /* 0x000fe2000f8e020a */
[----:B------:R-:W-:Y:S01]  /*1580*/  ISETP.GT.U32.AND P1, PT, R6, R3, PT ;  /* 0x000000030600720c */ /* 0x000fe20003f24070 */
[----:B------:R-:W-:Y:S02]  /*1590*/  USHF.R.S32.HI UR17, URZ, 0x1f, UR15 ;  /* 0x0000001f3f117899 */ /* 0x000fe4000801140f */
[----:B------:R-:W-:-:S02]  /*15a0*/  UIADD3 UR10, UP2, UR15, UR31, URZ ;  /* 0x0000001f0f0a7290 */ /* 0x000fc4000ff5e03f */
[----:B------:R-:W-:Y:S01]  /*15b0*/  @!UP3 UIMAD UR18, UR11, UR34, URZ ;  /* 0x000000220b12b2a4 */ /* 0x000fe2000f8e023f */
[----:B------:R-:W-:Y:S01]  /*15c0*/  ULDC.U8 UR23, c[0x0][0x480] ;  /* 0x0001200000177ab9 */ /* 0x000fe20000000000 */
[----:B------:R-:W-:Y:S02]  /*15d0*/  UIADD3.X UR11, UR17, UR33, URZ, UP2, !UPT ;  /* 0x00000021110b7290 */ /* 0x000fe400097fe43f */
[----:B------:R-:W-:Y:S02]  /*15e0*/  UIMAD UR9, UR9, UR10, URZ ;  /* 0x0000000a090972a4 */ /* 0x000fe4000f8e023f */
[----:B------:R-:W-:Y:S02]  /*15f0*/  @UP0 UIADD3 UR24, UR35, UR37, URZ ;  /* 0x0000002523180290 */ /* 0x000fe4000fffe03f */
[----:B------:R-:W-:Y:S01]  /*1600*/  @!P1 IMAD.IADD R3, R3, 0x1, -R6 ;  /* 0x0000000103039824 */ /* 0x000fe200078e0a06 */
[----:B------:R-:W-:Y:S01]  /*1610*/  @UP0 UIADD3 UR29, UR35, UR37, URZ ;  /* 0x00000025231d0290 */ /* 0x000fe2000fffe03f */
[----:B------:R-:W-:Y:S01]  /*1620*/  @!P1 VIADD R0, R0, 0x1 ;  /* 0x0000000100009836 */ /* 0x000fe20000000000 */
[----:B------:R-:W-:Y:S01]  /*1630*/  PLOP3.LUT P1, PT, PT, PT, UP0, 0x80, 0x0 ;  /* 0x000000000000781c */ /* 0x000fe20003f2f008 */
[----:B------:R-:W-:Y:S01]  /*1640*/  UIMAD UR52, UR59, UR41, URZ ;  /* 0x000000293b3472a4 */ /* 0x000fe2000f8e023f */
[----:B------:R-:W-:Y:S01]  /*1650*/  ISETP.GE.U32.AND P0, PT, R3, R6, PT ;  /* 0x000000060300720c */ /* 0x000fe20003f06070 */
[----:B------:R-:W-:Y:S01]  /*1660*/  UISETP.NE.AND UP4, UPT, UR23, URZ, UPT ;  /* 0x0000003f1700728c */ /* 0x000fe2000bf85270 */
[----:B------:R-:W-:Y:S01]  /*1670*/  LOP3.LUT R3, R7, UR59, RZ, 0x3c, !PT ;  /* 0x0000003b07037c12 */ /* 0x000fe2000f8e3cff */
[----:B------:R-:W-:Y:S01]  /*1680*/  @UP0 ULDC.64 UR20, c[0x0][0x250] ;  /* 0x0000940000140ab9 */ /* 0x000fe20000000a00 */
[----:B------:R-:W-:Y:S01]  /*1690*/  @UP0 ULDC.64 UR22, c[0x0][0x248] ;  /* 0x0000920000160ab9 */ /* 0x000fe20000000a00 */
[----:B------:R-:W-:Y:S01]  /*16a0*/  UIMAD.WIDE.U32 UR40, UR8, UR10, URZ ;  /* 0x0000000a082872a5 */ /* 0x000fe2000f8e003f */
[----:B------:R-:W-:Y:S01]  /*16b0*/  ISETP.GE.AND P2, PT, R3, RZ, PT ;  /* 0x000000ff0300720c */ /* 0x000fe20003f46270 */
[----:B------:R-:W-:-:S02]  /*16c0*/  UIMAD UR10, UR8, UR11, UR9 ;  /* 0x0000000b080a72a4 */ /* 0x000fc4000f8e0209 */
[----:B------:R-:W-:Y:S02]  /*16d0*/  @UP0 UIMAD.WIDE.U32 UR12, UR24, UR22, URZ ;  /* 0x00000016180c02a5 */ /* 0x000fe4000f8e003f */
[----:B------:R-:W-:Y:S02]  /*16e0*/  @UP0 UIMAD.WIDE.U32 UR8, UR29, UR20, URZ ;  /* 0x000000141d0802a5 */ /* 0x000fe4000f8e003f */
[----:B------:R-:W-:Y:S01]  /*16f0*/  @P0 IADD3 R0, R0, 0x1, RZ ;  /* 0x0000000100000810 */ /* 0x000fe20007ffe0ff */
[----:B------:R-:W-:Y:S01]  /*1700*/  @UP0 UIMAD UR14, UR24, UR23, URZ ;  /* 0x00000017180e02a4 */ /* 0x000fe2000f8e023f */
[----:B------:R-:W-:Y:S01]  /*1710*/  PLOP3.LUT P0, PT, PT, PT, UP3, 0x80, 0x0 ;  /* 0x000000000000781c */ /* 0x000fe20003f0f038 */
[----:B------:R-:W-:Y:S02]  /*1720*/  @UP0 UIMAD UR11, UR29, UR21, URZ ;  /* 0x000000151d0b02a4 */ /* 0x000fe4000f8e023f */
[----:B------:R-:W-:Y:S01]  /*1730*/  IMAD.MOV.U32 R13, RZ, RZ, R0 ;  /* 0x000000ffff0d7224 */ /* 0x000fe200078e0000 */
[----:B------:R-:W-:-:S02]  /*1740*/  USEL UR54, UR51, URZ, UP4 ;  /* 0x0000003f33367287 */ /* 0x000fc4000a000000 */
[----:B------:R-:W-:Y:S02]  /*1750*/  USHF.R.S32.HI UR32, URZ, 0x1f, UR25 ;  /* 0x0000001f3f207899 */ /* 0x000fe40008011419 */
[----:B------:R-:W-:Y:S01]  /*1760*/  @!UP1 UIADD3 UR48, UR43, UR30, URZ ;  /* 0x0000001e2b309290 */ /* 0x000fe2000fffe03f */
[----:B------:R-:W-:Y:S01]  /*1770*/  @!P2 IADD3 R13, -R13, RZ, RZ ;  /* 0x000000ff0d0da210 */ /* 0x000fe20007ffe1ff */
[----:B------:R-:W-:Y:S01]  /*1780*/  USHF.R.S32.HI UR55, URZ, 0x1f, UR52 ;  /* 0x0000001f3f377899 */ /* 0x000fe20008011434 */
[----:B------:R-:W-:Y:S01]  /*1790*/  @!P3 LOP3.LUT R13, RZ, R7, RZ, 0x33, !PT ;  /* 0x00000007ff0db212 */ /* 0x000fe200078e33ff */
[----:B------:R-:W-:Y:S02]  /*17a0*/  USEL UR53, UR28, URZ, UP4 ;  /* 0x0000003f1c357287 */ /* 0x000fe4000a000000 */
[----:B------:R-:W-:Y:S02]  /*17b0*/  @UP0 UIADD3 UR34, UR9, UR11, URZ ;  /* 0x0000000b09220290 */ /* 0x000fe4000fffe03f */
[----:B------:R-:W-:-:S02]  /*17c0*/  UIADD3 UR51, UR41, UR10, URZ ;  /* 0x0000000a29337290 */ /* 0x000fc4000fffe03f */
[----:B------:R-:W-:Y:S01]  /*17d0*/  @UP0 UIADD3 UR24, UR13, UR14, URZ ;  /* 0x0000000e0d180290 */ /* 0x000fe2000fffe03f */
[----:B------:R-:W-:Y:S01]  /*17e0*/  @UP0 UMOV UR19, UR12 ;  /* 0x0000000c00130c82 */ /* 0x000fe20008000000 */
[----:B------:R-:W-:Y:S01]  /*17f0*/  @UP0 UMOV UR33, UR8 ;  /* 0x0000000800210c82 */ /* 0x000fe20008000000 */
[----:B------:R-:W-:Y:S09]  /*1800*/  @P1 BRA `(.L_x_32) ;  /* 0x0000000000301947 */ /* 0x000ff20003800000 */
        /* <DEDUP_REMOVED lines=12> */
.L_x_32:
[----:B------:R-:W-:Y:S05]  /*18d0*/  @P1 BRA `(.L_x_33) ;  /* 0x0000000000301947 */ /* 0x000fea0003800000 */
[----:B------:R-:W-:Y:S01]  /*18e0*/  USHF.R.S32.HI UR8, URZ, 0x1f, UR35 ;  /* 0x0000001f3f087899 */ /* 0x000fe20008011423 */
[----:B------:R-:W-:-:S03]  /*18f0*/  ULDC.64 UR20, c[0x0][0x250] ;  /* 0x0000940000147ab9 */ /* 0x000fc60000000a00 */
        /* <DEDUP_REMOVED lines=10> */
.L_x_33:
        /* <DEDUP_REMOVED lines=11> */
.L_x_34:
[----:B------:R-:W-:Y:S02]  /*1a50*/  ULDC UR8, c[0x0][0x270] ;  /* 0x00009c0000087ab9 */ /* 0x000fe40000000800 */
[----:B------:R-:W-:-:S04]  /*1a60*/  UIMAD UR8, UR47, UR8, UR59 ;  /* 0x000000082f0872a4 */ /* 0x000fc8000f8e023b */
[----:B------:R-:W-:-:S12]  /*1a70*/  UIMAD UR8, UR8, UR60, URZ ;  /* 0x0000003c080872a4 */ /* 0x000fd8000f8e023f */
.L_x_35:
[----:B------:R-:W2:Y:S01]  /*1a80*/  LDL R10, [R1+0x38] ;  /* 0x00003800010a7983 */ /* 0x000ea20000100800 */
[----:B------:R-:W-:Y:S01]  /*1a90*/  SHF.R.S32.HI R251, RZ, 0x1f, R250 ;  /* 0x0000001ffffb7819 */ /* 0x000fe200000114fa */
[----:B------:R-:W-:Y:S01]  /*1aa0*/  UIADD3 UR26, UR15, UR8, URZ ;  /* 0x000000080f1a7290 */ /* 0x000fe2000fffe03f */
[----:B------:R-:W-:Y:S01]  /*1ab0*/  BSSY B1, `(.L_x_31) ;  /* 0x000077b000017945 */ /* 0x000fe20003800000 */
[----:B------:R-:W1:Y:S01]  /*1ac0*/  S2R R22, SR_TID.X ;  /* 0x0000000000167919 */ /* 0x000e620000002100 */
[----:B------:R-:W-:Y:S01]  /*1ad0*/  ULDC UR11, c[0x0][0x270] ;  /* 0x00009c00000b7ab9 */ /* 0x000fe20000000800 */
[----:B------:R-:W-:Y:S01]  /*1ae0*/  ULDC UR10, c[0x0][0x2dc] ;  /* 0x0000b700000a7ab9 */ /* 0x000fe20000000800 */
[----:B------:R-:W-:Y:S01]  /*1af0*/  USHF.R.S32.HI UR16, URZ, 0x1f, UR59 ;  /* 0x0000001f3f107899 */ /* 0x000fe2000801143b */
[----:B------:R-:W3:Y:S01]  /*1b00*/  S2R R23, SR_TID.X ;  /* 0x0000000000177919 */ /* 0x000ee20000002100 */
[----:B------:R-:W-:Y:S02]  /*1b10*/  UIMAD UR29, UR10, UR11, URZ ;  /* 0x0000000b0a1d72a4 */ /* 0x000fe4000f8e023f */
[----:B------:R-:W-:Y:S01]  /*1b20*/  UIADD3 UR28, UR15, UR18, URZ ;  /* 0x000000120f1c7290 */ /* 0x000fe2000fffe03f */
[----:B------:R-:W4:Y:S01]  /*1b30*/  S2R R8, SR_TID.X ;  /* 0x0000000000087919 */ /* 0x000f220000002100 */
[----:B------:R-:W-:Y:S01]  /*1b40*/  ULDC.64 UR10, c[0x0][0x428] ;  /* 0x00010a00000a7ab9 */ /* 0x000fe20000000a00 */
[----:B------:R-:W-:Y:S01]  /*1b50*/  USHF.L.U32 UR18, UR29, 0x6, URZ ;  /* 0x000000061d127899 */ /* 0x000fe2000800063f */
[----:B------:R-:W5:Y:S01]  /*1b60*/  S2R R9, SR_TID.X ;  /* 0x0000000000097919 */ /* 0x000f620000002100 */
[----:B------:R-:W-:Y:S01]  /*1b70*/  ULDC.64 UR12, c[0x0][0x258] ;  /* 0x00009600000c7ab9 */ /* 0x000fe20000000a00 */
[----:B------:R-:W-:Y:S01]  /*1b80*/  UISETP.GE.AND UP2, UPT, UR27, 0x1, UPT ;  /* 0x000000011b00788c */ /* 0x000fe2000bf46270 */
[----:B------:R-:W-:Y:S01]  /*1b90*/  ULDC.64 UR30, c[0x0][0x3e0] ;  /* 0x0000f800001e7ab9 */ /* 0x000fe20000000a00 */
[----:B------:R-:W-:Y:S01]  /*1ba0*/  ULDC.64 UR44, c[0x0][0x2b0] ;  /* 0x0000ac00002c7ab9 */ /* 0x000fe20000000a00 */
[----:B------:R-:W-:Y:S01]  /*1bb0*/  ULDC.64 UR42, c[0x0][0x478] ;  /* 0x00011e00002a7ab9 */ /* 0x000fe20000000a00 */
[----:B------:R-:W-:Y:S01]  /*1bc0*/  ULEA.HI.SX32 UR46, UR46, 0xffffffff, 0x1a ;  /* 0xffffffff2e2e7891 */ /* 0x000fe2000f8fd23f */
[----:B-1----:R-:W-:-:S04]  /*1bd0*/  SHF.R.S32.HI R22, RZ, 0x1f, R22 ;  /* 0x0000001fff167819 */ /* 0x002fc80000011416 */
[----:B---3--:R-:W-:-:S04]  /*1be0*/  LEA.HI R22, R22, R23, RZ, 0x2 ;  /* 0x0000001716167211 */ /* 0x008fc800078f10ff */
[----:B------:R-:W-:Y:S02]  /*1bf0*/  SHF.R.S32.HI R22, RZ, 0x2, R22 ;  /* 0x00000002ff167819 */ /* 0x000fe40000011416 */
[----:B----4-:R-:W-:Y:S02]  /*1c00*/  SHF.R.S32.HI R8, RZ, 0x1f, R8 ;  /* 0x0000001fff087819 */ /* 0x010fe40000011408 */
[----:B------:R-:W-:Y:S02]  /*1c10*/  SHF.R.S32.HI R20, RZ, 0x1f, R22 ;  /* 0x0000001fff147819 */ /* 0x000fe40000011416 */
[----:B------:R-:W-:Y:S02]  /*1c20*/  IADD3 R6, P0, R22, UR15, RZ ;  /* 0x0000000f16067c10 */ /* 0x000fe4000ff1e0ff */
[----:B-----5:R-:W-:Y:S02]  /*1c30*/  LEA.HI R8, R8, R9, RZ, 0x5 ;  /* 0x0000000908087211 */ /* 0x020fe400078f28ff */
[----:B------:R-:W-:-:S02]  /*1c40*/  IADD3.X R0, R20, UR17, RZ, P0, !PT ;  /* 0x0000001114007c10 */ /* 0x000fc400087fe4ff */
[----:B------:R-:W-:Y:S01]  /*1c50*/  IADD3 R4, P0, R250, UR9, RZ ;  /* 0x00000009fa047c10 */ /* 0x000fe2000ff1e0ff */
[----:B------:R-:W-:Y:S01]  /*1c60*/  ULDC.64 UR8, c[0x0][0x420] ;  /* 0x0001080000087ab9 */ /* 0x000fe20000000a00 */
[----:B------:R-:W-:Y:S01]  /*1c70*/  SHF.R.S32.HI R8, RZ, 0x5, R8 ;  /* 0x00000005ff087819 */ /* 0x000fe20000011408 */
[----:B------:R-:W-:Y:S01]  /*1c80*/  IMAD R0, R0, UR38, RZ ;  /* 0x0000002600007c24 */ /* 0x000fe2000f8e02ff */
[----:B------:R-:W-:Y:S01]  /*1c90*/  IADD3.X R5, R251, UR48, RZ, P0, !PT ;  /* 0x00000030fb057c10 */ /* 0x000fe200087fe4ff */
[----:B------:R-:W-:Y:S01]  /*1ca0*/  IMAD.U32 R3, RZ, RZ, UR8 ;  /* 0x00000008ff037e24 */ /* 0x000fe2000f8e00ff */
[----:B------:R-:W-:Y:S01]  /*1cb0*/  UIMAD UR14, UR17, UR8, URZ ;  /* 0x00000008110e72a4 */ /* 0x000fe2000f8e023f */
[C---:B------:R-:W-:Y:S02]  /*1cc0*/  IMAD R0, R6.reuse, UR39, R0 ;  /* 0x0000002706007c24 */ /* 0x040fe4000f8e0200 */
[----:B------:R-:W-:Y:S01]  /*1cd0*/  IMAD.WIDE.U32 R6, R6, UR38, R250 ;  /* 0x0000002606067c25 */ /* 0x000fe2000f8e00fa */
[----:B------:R-:W-:-:S03]  /*1ce0*/  ULDC.64 UR38, c[0x0][0x210] ;  /* 0x0000840000267ab9 */ /* 0x000fc60000000a00 */
[----:B------:R-:W-:Y:S01]  /*1cf0*/  IMAD.WIDE.U32 R4, R3, UR15, R4 ;  /* 0x0000000f03047c25 */ /* 0x000fe2000f8e0004 */
[----:B------:R-:W-:Y:S01]  /*1d00*/  IADD3 R6, P0, R6, UR56, RZ ;  /* 0x0000003806067c10 */ /* 0x000fe2000ff1e0ff */
[----:B------:R-:W-:Y:S02]  /*1d10*/  UIMAD UR15, UR15, UR9, UR14 ;  /* 0x000000090f0f72a4 */ /* 0x000fe4000f8e020e */
[----:B------:R-:W-:Y:S01]  /*1d20*/  UIMAD UR14, UR16, UR10, URZ ;  /* 0x0000000a100e72a4 */ /* 0x000fe2000f8e023f */
[----:B------:R-:W-:Y:S01]  /*1d30*/  IADD3.X R7, R7, UR49, R0, P0, !PT ;  /* 0x0000003107077c10 */ /* 0x000fe200087fe400 */
[----:B------:R-:W-:Y:S01]  /*1d40*/  IMAD.U32 R0, RZ, RZ, UR10 ;  /* 0x0000000aff007e24 */ /* 0x000fe2000f8e00ff */
[----:B------:R-:W-:Y:S01]  /*1d50*/  USHF.R.S32.HI UR10, URZ, 0x1f, UR18 ;  /* 0x0000001f3f0a7899 */ /* 0x000fe20008011412 */
[----:B------:R-:W-:Y:S01]  /*1d60*/  VIADD R5, R5, UR15 ;  /* 0x0000000f05057c36 */ /* 0x000fe20008000000 */
[----:B------:R-:W-:Y:S01]  /*1d70*/  UIMAD UR14, UR59, UR11, UR14 ;  /* 0x0000000b3b0e72a4 */ /* 0x000fe2000f8e020e */
[----:B------:R-:W-:Y:S01]  /*1d80*/  IMAD.U32 R3, RZ, RZ, UR12 ;  /* 0x0000000cff037e24 */ /* 0x000fe2000f8e00ff */
[----:B------:R-:W-:Y:S01]  /*1d90*/  UIADD3 UR11, UP1, UP0, UR40, UR18, UR52 ;  /* 0x00000012280b7290 */ /* 0x000fe2000f83e034 */
[----:B------:R-:W-:Y:S01]  /*1da0*/  IMAD.WIDE.U32 R4, R0, UR59, R4 ;  /* 0x0000003b00047c25 */ /* 0x000fe2000f8e0004 */
[----:B------:R-:W-:Y:S01]  /*1db0*/  UIMAD UR16, UR16, UR12, URZ ;  /* 0x0000000c101072a4 */ /* 0x000fe2000f8e023f */
[----:B------:R-:W-:Y:S01]  /*1dc0*/  PLOP3.LUT P0, PT, PT, PT, UP2, 0x80, 0x0 ;  /* 0x000000000000781c */ /* 0x000fe20003f0f028 */
[----:B------:R-:W-:Y:S01]  /*1dd0*/  UIADD3.X UR10, UR51, UR10, UR55, UP1, UP0 ;  /* 0x0000000a330a7290 */ /* 0x000fe20008fe0437 */
[----:B------:R-:W-:Y:S01]  /*1de0*/  IMAD.WIDE.U32 R6, R3, UR59, R6 ;  /* 0x0000003b03067c25 */ /* 0x000fe2000f8e0006 */
[----:B------:R-:W-:-:S02]  /*1df0*/  UIADD3 UR11, UP1, UP0, UR53, UR11, UR57 ;  /* 0x0000000b350b7290 */ /* 0x000fc4000f83e039 */
[----:B------:R-:W-:Y:S01]  /*1e00*/  UIMAD UR15, UR59, UR13, UR16 ;  /* 0x0000000d3b0f72a4 */ /* 0x000fe2000f8e0210 */
[----:B------:R-:W-:Y:S01]  /*1e10*/  IMAD R0, R20, UR8, RZ ;  /* 0x0000000814007c24 */ /* 0x000fe2000f8e02ff */
[----:B------:R-:W-:Y:S01]  /*1e20*/  UIADD3.X UR10, UR54, UR10, UR50, UP1, UP0 ;  /* 0x0000000a360a7290 */ /* 0x000fe20008fe0432 */
[----:B------:R-:W-:Y:S01]  /*1e30*/  VIADD R5, R5, UR14 ;  /* 0x0000000e05057c36 */ /* 0x000fe20008000000 */
[----:B------:R-:W-:Y:S01]  /*1e40*/  ULDC.64 UR12, c[0x0][0x400] ;  /* 0x00010000000c7ab9 */ /* 0x000fe20000000a00 */
[----:B------:R-:W-:Y:S01]  /*1e50*/  IMAD R9, R22, UR9, R0 ;  /* 0x0000000916097c24 */ /* 0x000fe2000f8e0200 */
[----:B------:R-:W-:Y:S01]  /*1e60*/  LEA R238, P3, R6, UR38, 0x1 ;  /* 0x0000002606ee7c11 */ /* 0x000fe2000f8608ff */
[----:B------:R-:W-:Y:S01]  /*1e70*/  IMAD.WIDE.U32 R4, R22, UR8, R4 ;  /* 0x0000000816047c25 */ /* 0x000fe2000f8e0004 */
[----:B------:R-:W-:Y:S02]  /*1e80*/  UIMAD.WIDE UR16, UR26, 0x4, UR42 ;  /* 0x000000041a1078a5 */ /* 0x000fe4000f8e022a */
[----:B------:R-:W-:Y:S01]  /*1e90*/  UIMAD.WIDE UR8, UR28, 0x4, UR44 ;  /* 0x000000041c0878a5 */ /* 0x000fe2000f8e022c */
[----:B------:R-:W-:Y:S01]  /*1ea0*/  VIADD R7, R7, UR15 ;  /* 0x0000000f07077c36 */ /* 0x000fe20008000000 */
[----:B------:R-:W-:-:S04]  /*1eb0*/  LEA R239, P2, R4, UR30, 0x1 ;  /* 0x0000001e04ef7c11 */ /* 0x000fc8000f8408ff */
[----:B------:R-:W-:Y:S01]  /*1ec0*/  LEA.HI.X R237, R6, UR39, R7, 0x1, P3 ;  /* 0x0000002706ed7c11 */ /* 0x000fe200098f0c07 */
[----:B--2---:R-:W-:-:S05]  /*1ed0*/  IMAD R3, R8, UR29, R10 ;  /* 0x0000001d08037c24 */ /* 0x004fca000f8e020a */
[----:B------:R-:W-:-:S04]  /*1ee0*/  IADD3 R0, P1, R3, UR11, RZ ;  /* 0x0000000b03007c10 */ /* 0x000fc8000ff3e0ff */
[----:B------:R-:W-:Y:S01]  /*1ef0*/  LEA.HI.X.SX32 R8, R3, UR10, 0x1, P1 ;  /* 0x0000000a03087c11 */ /* 0x000fe200088f0eff */
[----:B------:R-:W-:Y:S01]  /*1f00*/  IMAD.IADD R3, R5, 0x1, R9 ;  /* 0x0000000105037824 */ /* 0x000fe200078e0209 */
[----:B------:R-:W-:-:S04]  /*1f10*/  LEA R241, P1, R0, UR12, 0x2 ;  /* 0x0000000c00f17c11 */ /* 0x000fc8000f8210ff */
[----:B------:R-:W-:Y:S02]  /*1f20*/  LEA.HI.X R240, R0, UR13, R8, 0x2, P1 ;  /* 0x0000000d00f07c11 */ /* 0x000fe400088f1408 */
[----:B------:R-:W-:Y:S01]  /*1f30*/  LEA.HI.X R236, R4, UR31, R3, 0x1, P2 ;  /* 0x0000001f04ec7c11 */ /* 0x000fe200090f0c03 */
[----:B------:R-:W-:Y:S06]  /*1f40*/  @!P0 BRA `(.L_x_36) ;  /* 0x0000006800448947 */ /* 0x000fec0003800000 */
[----:B------:R-:W2:Y:S01]  /*1f50*/  LDL R15, [R1+0x14] ;  /* 0x00001400010f7983 */ /* 0x000ea20000100800 */
[----:B------:R-:W-:Y:S01]  /*1f60*/  UIMAD UR10, UR32, UR20, URZ ;  /* 0x00000014200a72a4 */ /* 0x000fe2000f8e023f */
[----:B------:R-:W-:Y:S01]  /*1f70*/  IMAD.U32 R4, RZ, RZ, UR20 ;  /* 0x00000014ff047e24 */ /* 0x000fe2000f8e00ff */
[----:B------:R-:W-:Y:S01]  /*1f80*/  ULDC.64 UR14, c[0x0][0x268] ;  /* 0x00009a00000e7ab9 */ /* 0x000fe20000000a00 */
[----:B------:R-:W-:Y:S01]  /*1f90*/  VIADD R3, R22, 0x40 ;  /* 0x0000004016037836 */ /* 0x000fe20000000000 */
[----:B------:R-:W-:Y:S01]  /*1fa0*/  UIMAD UR11, UR25, UR21, UR10 ;  /* 0x00000015190b72a4 */ /* 0x000fe2000f8e020a */
[----:B------:R-:W-:Y:S01]  /*1fb0*/  IMAD.WIDE.U32 R4, R4, UR25, R250 ;  /* 0x0000001904047c25 */ /* 0x000fe2000f8e00fa */
[----:B------:R-:W-:Y:S01]  /*1fc0*/  UIMAD UR10, UR36, -0x80, UR5 ;  /* 0xffffff80240a78a4 */ /* 0x000fe2000f8e0205 */
[----:B------:R-:W-:Y:S01]  /*1fd0*/  BSSY B0, `(.L_x_37) ;  /* 0x0000045000007945 */ /* 0x000fe20003800000 */
[----:B------:R-:W-:Y:S01]  /*1fe0*/  UMOV UR12, UR8 ;  /* 0x00000008000c7c82 */ /* 0x000fe20008000000 */
[----:B------:R-:W-:Y:S01]  /*1ff0*/  UMOV UR8, UR46 ;  /* 0x0000002e00087c82 */ /* 0x000fe20008000000 */
[----:B------:R-:W-:Y:S01]  /*2000*/  MOV R0, UR11 ;  /* 0x0000000b00007c02 */ /* 0x000fe20008000f00 */
[----:B------:R-:W-:Y:S01]  /*2010*/  UMOV UR11, UR9 ;  /* 0x00000009000b7c82 */ /* 0x000fe20008000000 */
[----:B------:R-:W-:Y:S01]  /*2020*/  IADD3 R6, P0, R4, UR33, RZ ;  /* 0x0000002104067c10 */ /* 0x000fe2000ff1e0ff */
[----:B------:R-:W-:Y:S01]  /*2030*/  UIMAD UR9, UR8, -0x40, UR27 ;  /* 0xffffffc0080978a4 */ /* 0x000fe2000f8e021b */
[----:B------:R-:W-:Y:S01]  /*2040*/  ISETP.GE.AND P1, PT, R22, UR10, PT ;  /* 0x0000000a16007c0c */ /* 0x000fe2000bf26270 */
[----:B------:R-:W-:Y:S01]  /*2050*/  UMOV UR13, UR17 ;  /* 0x00000011000d7c82 */ /* 0x000fe20008000000 */
[----:B------:R-:W-:Y:S01]  /*2060*/  IADD3.X R7, R5, UR34, R0, P0, !PT ;  /* 0x0000002205077c10 */ /* 0x000fe200087fe400 */
[----:B------:R-:W-:Y:S01]  /*2070*/  IMAD R0, R14, UR14, RZ ;  /* 0x0000000e0e007c24 */ /* 0x000fe2000f8e02ff */
[----:B------:R-:W-:-:S13]  /*2080*/  PLOP3.LUT P0, PT, PT, PT, UP4, 0x80, 0x0 ;  /* 0x000000000000781c */ /* 0x000fda0003f0f048 */
[----:B------:R-:W-:Y:S01]  /*2090*/  @P0 BAR.SYNC.DEFER_BLOCKING 0x0 ;  /* 0x0000000000000b1d */ /* 0x000fe20000010000 */
[----:B------:R-:W-:Y:S01]  /*20a0*/  ISETP.GE.AND P4, PT, R3, UR10, PT ;  /* 0x0000000a03007c0c */ /* 0x000fe2000bf86270 */
[C---:B------:R-:W-:Y:S01]  /*20b0*/  IMAD R3, R13.reuse, UR15, R0 ;  /* 0x0000000f0d037c24 */ /* 0x040fe2000f8e0200 */
[----:B------:R-:W-:Y:S01]  /*20c0*/  ULEA.HI UR15, UR8, UR8, URZ, 0x1 ;  /* 0x00000008080f7291 */ /* 0x000fe2000f8f083f */
[----:B------:R-:W-:Y:S01]  /*20d0*/  IMAD.WIDE.U32 R6, R13, UR14, R6 ;  /* 0x0000000e0d067c25 */ /* 0x000fe2000f8e0006 */
[----:B------:R-:W-:Y:S01]  /*20e0*/  ISETP.GE.AND P6, PT, R22, UR9, PT ;  /* 0x0000000916007c0c */ /* 0x000fe2000bfc6270 */
[----:B------:R-:W-:Y:S01]  /*20f0*/  UMOV UR14, UR16 ;  /* 0x00000010000e7c82 */ /* 0x000fe20008000000 */
[----:B------:R-:W-:Y:S01]  /*2100*/  ULOP3.LUT UR15, UR15, 0xfffffffe, URZ, 0xc0, !UPT ;  /* 0xfffffffe0f0f7892 */ /* 0x000fe2000f8ec03f */
[----:B------:R-:W-:-:S03]  /*2110*/  IMAD.IADD R12, R7, 0x1, R3 ;  /* 0x00000001070c7824 */ /* 0x000fc600078e0203 */
[----:B------:R-:W-:-:S04]  /*2120*/  UIADD3 UR15, UR8, -UR15, URZ ;  /* 0x8000000f080f7290 */ /* 0x000fc8000fffe03f */
[----:B------:R-:W-:Y:S01]  /*2130*/  UISETP.NE.AND UP0, UPT, UR15, 0x1, UPT ;  /* 0x000000010f00788c */ /* 0x000fe2000bf05270 */
[----:B--2---:R-:W-:-:S05]  /*2140*/  LEA R0, R15, UR4, 0x1 ;  /* 0x000000040f007c11 */ /* 0x004fca000f8e08ff */
[----:B------:R1:W-:Y:S04]  /*2150*/  @P1 STS [R0+0xf000], RZ ;  /* 0x00f000ff00001388 */ /* 0x0003e80000000800 */
[----:B------:R1:W-:Y:S04]  /*2160*/  @P1 STS [R0+0xf004], RZ ;  /* 0x00f004ff00001388 */ /* 0x0003e80000000800 */
[----:B------:R1:W-:Y:S04]  /*2170*/  @P1 STS.64 [R0+0xf008], RZ ;  /* 0x00f008ff00001388 */ /* 0x0003e80000000a00 */
[----:B------:R1:W-:Y:S04]  /*2180*/  @P1 STS.128 [R0+0x11000], RZ ;  /* 0x011000ff00001388 */ /* 0x0003e80000000c00 */
[----:B------:R1:W-:Y:S01]  /*2190*/  @P1 STS.128 [R0+0x13000], RZ ;  /* 0x013000ff00001388 */ /* 0x0003e20000000c00 */
[----:B------:R-:W-:Y:S05]  /*21a0*/  @P1 BRA `(.L_x_38) ;  /* 0x00000000009c1947 */ /* 0x000fea0003800000 */
[----:B------:R-:W2:Y:S01]  /*21b0*/  LDL R10, [R1+0x8] ;  /* 0x00000800010a7983 */ /* 0x000ea20000100800 */
[----:B------:R-:W-:-:S03]  /*21c0*/  ULDC UR15, c[0x0][0x2d0] ;  /* 0x0000b400000f7ab9 */ /* 0x000fc60000000800 */
[----:B------:R-:W3:Y:S01]  /*21d0*/  LDL R16, [R1+0xc] ;  /* 0x00000c0001107983 */ /* 0x000ee20000100800 */
[----:B------:R-:W-:Y:S01]  /*21e0*/  ISETP.GE.AND P5, PT, R250, UR15, PT ;  /* 0x0000000ffa007c0c */ /* 0x000fe2000bfa6270 */
[----:B------:R-:W-:Y:S02]  /*21f0*/  IMAD R3, R20, UR20, RZ ;  /* 0x0000001414037c24 */ /* 0x000fe4000f8e02ff */
[----:B------:R-:W-:Y:S02]  /*2200*/  IMAD.MOV.U32 R4, RZ, RZ, R6 ;  /* 0x000000ffff047224 */ /* 0x000fe400078e0006 */
[----:B------:R-:W-:Y:S02]  /*2210*/  IMAD.MOV.U32 R5, RZ, RZ, R12 ;  /* 0x000000ffff057224 */ /* 0x000fe400078e000c */
[C---:B------:R-:W-:Y:S02]  /*2220*/  IMAD R3, R22.reuse, UR21, R3 ;  /* 0x0000001516037c24 */ /* 0x040fe4000f8e0203 */
[----:B------:R-:W-:-:S04]  /*2230*/  IMAD.WIDE.U32 R4, R22, UR20, R4 ;  /* 0x0000001416047c25 */ /* 0x000fc8000f8e0004 */
[----:B------:R-:W-:Y:S01]  /*2240*/  IMAD.IADD R3, R5, 0x1, R3 ;  /* 0x0000000105037824 */ /* 0x000fe200078e0203 */
[----:B------:R4:W-:Y:S04]  /*2250*/  @P5 STS [R0+0xf000], RZ ;  /* 0x00f000ff00005388 */ /* 0x0009e80000000800 */
[----:B------:R4:W-:Y:S04]  /*2260*/  @P5 STS [R0+0xf004], RZ ;  /* 0x00f004ff00005388 */ /* 0x0009e80000000800 */
[----:B------:R4:W-:Y:S01]  /*2270*/  @P5 STS.64 [R0+0xf008], RZ ;  /* 0x00f008ff00005388 */ /* 0x0009e20000000a00 */
[----:B--2---:R-:W-:-:S02]  /*2280*/  ISETP.GE.AND P3, PT, R10, UR15, PT ;  /* 0x0000000f0a007c0c */ /* 0x004fc4000bf66270 */
[----:B------:R-:W2:Y:S01]  /*2290*/  @!P5 LDC.64 R10, c[0x0][0x220] ;  /* 0x00008800ff0adb82 */ /* 0x000ea20000000a00 */
[----:B---3--:R-:W-:-:S10]  /*22a0*/  ISETP.GE.AND P2, PT, R16, UR15, PT ;  /* 0x0000000f10007c0c */ /* 0x008fd4000bf46270 */
[----:B------:R-:W3:Y:S01]  /*22b0*/  @!P3 LDC.64 R8, c[0x0][0x220] ;  /* 0x00008800ff08bb82 */ /* 0x000ee20000000a00 */
[----:B--2---:R-:W-:-:S04]  /*22c0*/  @!P5 LEA R10, P0, R4, R10, 0x1 ;  /* 0x0000000a040ad211 */ /* 0x004fc800078008ff */
[----:B------:R-:W-:-:S05]  /*22d0*/  @!P5 LEA.HI.X R11, R4, R11, R3, 0x1, P0 ;  /* 0x0000000b040bd211 */ /* 0x000fca00000f0c03 */
[----:B------:R-:W-:Y:S01]  /*22e0*/  @!PT LDS RZ, [RZ] ;  /* 0x00000000fffff984 */ /* 0x000fe20000000800 */
[----:B------:R-:W-:Y:S01]  /*22f0*/  @!PT LDS RZ, [RZ] ;  /* 0x00000000fffff984 */ /* 0x000fe20000000800 */
[----:B------:R-:W-:Y:S01]  /*2300*/  @!PT LDS RZ, [RZ] ;  /* 0x00000000fffff984 */ /* 0x000fe20000000800 */
[----:B------:R4:W-:Y:S01]  /*2310*/  @!P5 LDGSTS.E.BYPASS.LTC128B.128 [R0+0xf000], desc[UR6][R10.64] ;  /* 0x0f0000000a00dfae */ /* 0x0009e2000b901d46 */
[----:B---3--:R-:W-:-:S03]  /*2320*/  @!P3 LEA R8, P0, R4, R8, 0x1 ;  /* 0x000000080408b211 */ /* 0x008fc600078008ff */
[----:B------:R4:W-:Y:S01]  /*2330*/  @P3 STS.128 [R0+0x11000], RZ ;  /* 0x011000ff00003388 */ /* 0x0009e20000000c00 */
[----:B------:R-:W-:-:S05]  /*2340*/  @!P3 LEA.HI.X R9, R4, R9, R3, 0x1, P0 ;  /* 0x000000090409b211 */ /* 0x000fca00000f0c03 */
[----:B------:R-:W-:Y:S01]  /*2350*/  @!PT LDS RZ, [RZ] ;  /* 0x00000000fffff984 */ /* 0x000fe20000000800 */
[----:B------:R-:W-:Y:S01]  /*2360*/  @!PT LDS RZ, [RZ] ;  /* 0x00000000fffff984 */ /* 0x000fe20000000800 */
[----:B------:R-:W-:Y:S01]  /*2370*/  @!PT LDS RZ, [RZ] ;  /* 0x00000000fffff984 */ /* 0x000fe20000000800 */
[----:B------:R4:W-:Y:S04]  /*2380*/  @!P3 LDGSTS.E.BYPASS.LTC128B.128 [R0+0x11000], desc[UR6][R8.64+0x40] ;  /* 0x110000400800bfae */ /* 0x0009e8000b901d46 */
[----:B------:R4:W-:Y:S01]  /*2390*/  @P2 STS.128 [R0+0x13000], RZ ;  /* 0x013000ff00002388 */ /* 0x0009e20000000c00 */
[----:B------:R-:W-:Y:S05]  /*23a0*/  @P2 BRA `(.L_x_38) ;  /* 0x00000000001c2947 */ /* 0x000fea0003800000 */
[----:B------:R-:W-:Y:S02]  /*23b0*/  ULDC.64 UR16, c[0x0][0x220] ;  /* 0x0000880000107ab9 */ /* 0x000fe40000000a00 */
[----:B----4-:R-:W-:-:S04]  /*23c0*/  LEA R8, P0, R4, UR16, 0x1 ;  /* 0x0000001004087c11 */ /* 0x010fc8000f8008ff */
[----:B------:R-:W-:-:S05]  /*23d0*/  LEA.HI.X R9, R4, UR17, R3, 0x1, P0 ;  /* 0x0000001104097c11 */ /* 0x000fca00080f0c03 */
[----:B------:R-:W-:Y:S01]  /*23e0*/  @!PT LDS RZ, [RZ] ;  /* 0x00000000fffff984 */ /* 0x000fe20000000800 */
[----:B------:R-:W-:Y:S01]  /*23f0*/  @!PT LDS RZ, [RZ] ;  /* 0x00000000fffff984 */ /* 0x000fe20000000800 */
[----:B------:R-:W-:Y:S01]  /*2400*/  @!PT LDS RZ, [RZ] ;  /* 0x00000000fffff984 */ /* 0x000fe20000000800 */
[----:B------:R2:W-:Y:S04]  /*2410*/  LDGSTS.E.BYPASS.LTC128B.128 [R0+0x13000], desc[UR6][R8.64+0x80] ;  /* 0x1300008008007fae */ /* 0x0005e8000b901d46 */
.L_x_38:
[----:B------:R-:W-:Y:S05]  /*2420*/  BSYNC B0 ;  /* 0x0000000000007941 */ /* 0x000fea0003800000 */
.L_x_37:
[----:B------:R3:W-:Y:S01]  /*2430*/  @P4 STS.128 [R0+0x10000], RZ ;  /* 0x010000ff00004388 */ /* 0x0007e20000000c00 */
[----:B------:R-:W-:Y:S03]  /*2440*/  BSSY B0, `(.L_x_39) ;  /* 0x000002b000007945 */ /* 0x000fe60003800000 */
[----:B------:R3:W-:Y:S04]  /*2450*/  @P4 STS.128 [R0+0x12000], RZ ;  /* 0x012000ff00004388 */ /* 0x0007e80000000c00 */
[----:B------:R3:W-:Y:S01]  /*2460*/  @P4 STS.128 [R0+0x14000], RZ ;  /* 0x014000ff00004388 */ /* 0x0007e20000000c00 */
[----:B------:R-:W-:Y:S05]  /*2470*/  @P4 BRA `(.L_x_40) ;  /* 0x00000000009c4947 */ /* 0x000fea0003800000 */
[----:B------:R-:W5:Y:S01]  /*2480*/  LDL R3, [R1+0x8] ;  /* 0x0000080001037983 */ /* 0x000f620000100800 */
[----:B------:R-:W-:-:S03]  /*2490*/  ULDC UR10, c[0x0][0x2d0] ;  /* 0x0000b400000a7ab9 */ /* 0x000fc60000000800 */
[----:B------:R-:W3:Y:S01]  /*24a0*/  LDL R16, [R1+0xc] ;  /* 0x00000c0001107983 */ /* 0x000ee20000100800 */
[----:B------:R-:W-:Y:S01]  /*24b0*/  ISETP.GE.AND P5, PT, R250, UR10, PT ;  /* 0x0000000afa007c0c */ /* 0x000fe2000bfa6270 */
[----:B------:R-:W-:-:S12]  /*24c0*/  IMAD.MOV.U32 R5, RZ, RZ, R12 ;  /* 0x000000ffff057224 */ /* 0x000fd800078e000c */
[----:B--2-4-:R-:W2:Y:S01]  /*24d0*/  @!P5 LDC.64 R8, c[0x0][0x220] ;  /* 0x00008800ff08db82 */ /* 0x014ea20000000a00 */
[----:B------:R4:W-:Y:S01]  /*24e0*/  @P5 STS.128 [R0+0x10000], RZ ;  /* 0x010000ff00005388 */ /* 0x0009e20000000c00 */
[----:B-----5:R-:W-:Y:S02]  /*24f0*/  ISETP.GE.AND P3, PT, R3, UR10, PT ;  /* 0x0000000a03007c0c */ /* 0x020fe4000bf66270 */
[----:B------:R-:W-:-:S05]  /*2500*/  IADD3 R3, P0, R22, 0x40, RZ ;  /* 0x0000004016037810 */ /* 0x000fca0007f1e0ff */
[----:B------:R-:W-:Y:S01]  /*2510*/  IMAD.X R4, RZ, RZ, R20, P0 ;  /* 0x000000ffff047224 */ /* 0x000fe200000e0614 */
[----:B---3--:R-:W-:-:S03]  /*2520*/  ISETP.GE.AND P0, PT, R16, UR10, PT ;  /* 0x0000000a10007c0c */ /* 0x008fc6000bf06270 */
[----:B------:R-:W-:Y:S02]  /*2530*/  IMAD R7, R4, UR20, RZ ;  /* 0x0000001404077c24 */ /* 0x000fe4000f8e02ff */
[----:B------:R-:W3:Y:S01]  /*2540*/  @!P3 LDC.64 R10, c[0x0][0x220] ;  /* 0x00008800ff0abb82 */ /* 0x000ee20000000a00 */
[----:B------:R-:W-:-:S04]  /*2550*/  IMAD.MOV.U32 R4, RZ, RZ, R6 ;  /* 0x000000ffff047224 */ /* 0x000fc800078e0006 */
[----:B------:R-:W-:-:S04]  /*2560*/  IMAD.WIDE.U32 R4, R3, UR20, R4 ;  /* 0x0000001403047c25 */ /* 0x000fc8000f8e0004 */
[----:B------:R-:W-:Y:S01]  /*2570*/  IMAD R3, R3, UR21, R7 ;  /* 0x0000001503037c24 */ /* 0x000fe2000f8e0207 */
[----:B--2---:R-:W-:-:S03]  /*2580*/  @!P5 LEA R8, P2, R4, R8, 0x1 ;  /* 0x000000080408d211 */ /* 0x004fc600078408ff */
[----:B------:R-:W-:-:S05]  /*2590*/  IMAD.IADD R3, R5, 0x1, R3 ;  /* 0x0000000105037824 */ /* 0x000fca00078e0203 */
        /* <DEDUP_REMOVED lines=21> */
.L_x_40:
[----:B------:R-:W-:Y:S05]  /*26f0*/  BSYNC B0 ;  /* 0x0000000000007941 */ /* 0x000fea0003800000 */
.L_x_39:
[----:B------:R-:W0:Y:S01]  /*2700*/  LDGDEPBAR ;  /* 0x00000000000079af */ /* 0x000e220000000000 */
[----:B------:R-:W-:Y:S01]  /*2710*/  VIADD R3, R15, 0x1800 ;  /* 0x000018000f037836 */ /* 0x000fe20000000000 */
[----:B------:R-:W-:Y:S01]  /*2720*/  PLOP3.LUT P0, PT, PT, PT, UP0, 0x80, 0x0 ;  /* 0x000000000000781c */ /* 0x000fe20003f0f008 */
[----:B------:R-:W-:Y:S01]  /*2730*/  BSSY B0, `(.L_x_41) ;  /* 0x0000026000007945 */ /* 0x000fe20003800000 */
[----:B------:R1:W-:Y:S02]  /*2740*/  @P6 STS [R0+0x6000], RZ ;  /* 0x006000ff00006388 */ /* 0x0003e40000000800 */
[----:B------:R-:W-:Y:S02]  /*2750*/  SEL R3, R3, R15, !P0 ;  /* 0x0000000f03037207 */ /* 0x000fe40004000000 */
[----:B------:R1:W-:Y:S04]  /*2760*/  @P6 STS [R0+0x6004], RZ ;  /* 0x006004ff00006388 */ /* 0x0003e80000000800 */
[----:B------:R1:W-:Y:S04]  /*2770*/  @P6 STS.64 [R0+0x6008], RZ ;  /* 0x006008ff00006388 */ /* 0x0003e80000000a00 */
[----:B------:R1:W-:Y:S04]  /*2780*/  @P6 STS.128 [R0+0x7000], RZ ;  /* 0x007000ff00006388 */ /* 0x0003e80000000c00 */
[----:B------:R1:W-:Y:S01]  /*2790*/  @P6 STS.128 [R0+0x8000], RZ ;  /* 0x008000ff00006388 */ /* 0x0003e20000000c00 */
[----:B------:R-:W-:Y:S05]  /*27a0*/  @P6 BRA `(.L_x_42) ;  /* 0x0000000000786947 */ /* 0x000fea0003800000 */
[----:B------:R-:W5:Y:S01]  /*27b0*/  LDL R5, [R1+0x8] ;  /* 0x0000080001057983 */ /* 0x000f620000100800 */
[----:B------:R-:W-:-:S03]  /*27c0*/  ULDC UR10, c[0x0][0x2d0] ;  /* 0x0000b400000a7ab9 */ /* 0x000fc60000000800 */
[----:B------:R-:W3:Y:S01]  /*27d0*/  LDL R4, [R1+0xc] ;  /* 0x00000c0001047983 */ /* 0x000ee20000100800 */
[----:B------:R-:W-:-:S13]  /*27e0*/  ISETP.GE.AND P5, PT, R250, UR10, PT ;  /* 0x0000000afa007c0c */ /* 0x000fda000bfa6270 */
[----:B--2-4-:R-:W-:Y:S01]  /*27f0*/  @!P5 IMAD.MOV.U32 R6, RZ, RZ, R239 ;  /* 0x000000ffff06d224 */ /* 0x014fe200078e00ef */
[----:B------:R2:W-:Y:S01]  /*2800*/  @P5 STS [R0+0x6000], RZ ;  /* 0x006000ff00005388 */ /* 0x0005e20000000800 */
[----:B------:R-:W-:-:S03]  /*2810*/  @!P5 IMAD.MOV.U32 R7, RZ, RZ, R236 ;  /* 0x000000ffff07d224 */ /* 0x000fc600078e00ec */
[----:B------:R2:W-:Y:S04]  /*2820*/  @P5 STS [R0+0x6004], RZ ;  /* 0x006004ff00005388 */ /* 0x0005e80000000800 */
[----:B------:R2:W-:Y:S04]  /*2830*/  @P5 STS.64 [R0+0x6008], RZ ;  /* 0x006008ff00005388 */ /* 0x0005e80000000a00 */
[----:B------:R-:W-:Y:S01]  /*2840*/  @!PT LDS RZ, [RZ] ;  /* 0x00000000fffff984 */ /* 0x000fe20000000800 */
[----:B------:R-:W-:Y:S01]  /*2850*/  @!PT LDS RZ, [RZ] ;  /* 0x00000000fffff984 */ /* 0x000fe20000000800 */
[----:B------:R-:W-:Y:S01]  /*2860*/  @!PT LDS RZ, [RZ] ;  /* 0x00000000fffff984 */ /* 0x000fe20000000800 */
[----:B------:R2:W-:Y:S01]  /*2870*/  @!P5 LDGSTS.E.BYPASS.LTC128B.128 [R0+0x6000], desc[UR6][R6.64] ;  /* 0x060000000600dfae */ /* 0x0005e2000b901d46 */
[----:B-----5:R-:W-:Y:S02]  /*2880*/  ISETP.GE.AND P3, PT, R5, UR10, PT ;  /* 0x0000000a05007c0c */ /* 0x020fe4000bf66270 */
[----:B---3--:R-:W-:-:S11]  /*2890*/  ISETP.GE.AND P2, PT, R4, UR10, PT ;  /* 0x0000000a04007c0c */ /* 0x008fd6000bf46270 */
[----:B------:R-:W-:Y:S01]  /*28a0*/  @!P3 MOV R4, R239 ;  /* 0x000000ef0004b202 */ /* 0x000fe20000000f00 */
[----:B------:R-:W-:Y:S01]  /*28b0*/  @!P3 IMAD.MOV.U32 R5, RZ, RZ, R236 ;  /* 0x000000ffff05b224 */ /* 0x000fe200078e00ec */
[----:B------:R2:W-:Y:S04]  /*28c0*/  @P3 STS.128 [R0+0x7000], RZ ;  /* 0x007000ff00003388 */ /* 0x0005e80000000c00 */
[----:B------:R-:W-:Y:S01]  /*28d0*/  @!PT LDS RZ, [RZ] ;  /* 0x00000000fffff984 */ /* 0x000fe20000000800 */
[----:B------:R-:W-:Y:S01]  /*28e0*/  @!PT LDS RZ, [RZ] ;  /* 0x00000000fffff984 */ /* 0x000fe20000000800 */
[----:B------:R-:W-:Y:S01]  /*28f0*/  @!PT LDS RZ, [RZ] ;  /* 0x00000000fffff984 */ /* 0x000fe20000000800 */
[----:B------:R2:W-:Y:S04]  /*2900*/  @!P3 LDGSTS.E.BYPASS.LTC128B.128 [R0+0x7000], desc[UR6][R4.64+0x40] ;  /* 0x070000400400bfae */ /* 0x0005e8000b901d46 */
[----:B------:R2:W-:Y:S01]  /*2910*/  @P2 STS.128 [R0+0x8000], RZ ;  /* 0x008000ff00002388 */ /* 0x0005e20000000c00 */
[----:B------:R-:W-:Y:S05]  /*2920*/  @P2 BRA `(.L_x_42) ;  /* 0x0000000000182947 */ /* 0x000fea0003800000 */
[----:B--2---:R-:W-:Y:S02]  /*2930*/  MOV R4, R239 ;  /* 0x000000ef00047202 */ /* 0x004fe40000000f00 */
[----:B------:R-:W-:-:S05]  /*2940*/  MOV R5, R236 ;  /* 0x000000ec00057202 */ /* 0x000fca0000000f00 */
[----:B------:R-:W-:Y:S01]  /*2950*/  @!PT LDS RZ, [RZ] ;  /* 0x00000000fffff984 */ /* 0x000fe20000000800 */
[----:B------:R-:W-:Y:S01]  /*2960*/  @!PT LDS RZ, [RZ] ;  /* 0x00000000fffff984 */ /* 0x000fe20000000800 */
[----:B------:R-:W-:Y:S01]  /*2970*/  @!PT LDS RZ, [RZ] ;  /* 0x00000000fffff984 */ /* 0x000fe20000000800 */
[----:B------:R2:W-:Y:S02]  /*2980*/  LDGSTS.E.BYPASS.LTC128B.128 [R0+0x8000], desc[UR6][R4.64+0x80] ;  /* 0x0800008004007fae */ /* 0x0005e4000b901d46 */
.L_x_42:
[----:B------:R-:W-:Y:S05]  /*2990*/  BSYNC B0 ;  /* 0x0000000000007941 */ /* 0x000fea0003800000 */
.L_x_41:
[----:B------:R-:W-:Y:S01]  /*29a0*/  BSSY B0, `(.L_x_43) ;  /* 0x0000035000007945 */ /* 0x000fe20003800000 */
[----:B------:R-:W-:-:S03]  /*29b0*/  LEA R231, R3, UR4, 0x1 ;  /* 0x0000000403e77c11 */ /* 0x000fc6000f8e08ff */
[----:B------:R-:W-:Y:S05]  /*29c0*/  @!P6 BRA `(.L_x_44) ;  /* 0x000000000034e947 */ /* 0x000fea0003800000 */
[----:B------:R1:W-:Y:S04]  /*29d0*/  STS [R231], RZ ;  /* 0x000000ffe7007388 */ /* 0x0003e80000000800 */
[----:B------:R1:W-:Y:S04]  /*29e0*/  STS [R231+0x4], RZ ;  /* 0x000004ffe7007388 */ /* 0x0003e80000000800 */
        /* <DEDUP_REMOVED lines=9> */
[----:B------:R1:W-:Y:S01]  /*2a80*/  STS [R231+0x200c], RZ ;  /* 0x00200cffe7007388 */ /* 0x0003e20000000800 */
[----:B------:R-:W-:Y:S05]  /*2a90*/  BRA `(.L_x_45) ;  /* 0x0000000000947947 */ /* 0x000fea0003800000 */
.L_x_44:
[----:B--2---:R-:W2:Y:S01]  /*2aa0*/  LDL R4, [R1+0x8] ;  /* 0x0000080001047983 */ /* 0x004ea20000100800 */
[----:B------:R-:W-:-:S03]  /*2ab0*/  ULDC UR10, c[0x0][0x2d0] ;  /* 0x0000b400000a7ab9 */ /* 0x000fc60000000800 */
[----:B------:R-:W5:Y:S01]  /*2ac0*/  LDL R3, [R1+0xc] ;  /* 0x00000c0001037983 */ /* 0x000f620000100800 */
[----:B------:R-:W-:-:S13]  /*2ad0*/  ISETP.GE.AND P5, PT, R250, UR10, PT ;  /* 0x0000000afa007c0c */ /* 0x000fda000bfa6270 */
[----:B----4-:R-:W-:Y:S01]  /*2ae0*/  @!P5 IMAD.MOV.U32 R6, RZ, RZ, R238 ;  /* 0x000000ffff06d224 */ /* 0x010fe200078e00ee */
[----:B------:R4:W-:Y:S01]  /*2af0*/  @P5 STS [R231], RZ ;  /* 0x000000ffe7005388 */ /* 0x0009e20000000800 */
[----:B------:R-:W-:-:S03]  /*2b00*/  @!P5 IMAD.MOV.U32 R7, RZ, RZ, R237 ;  /* 0x000000ffff07d224 */ /* 0x000fc600078e00ed */
[----:B------:R4:W-:Y:S04]  /*2b10*/  @P5 STS [R231+0x4], RZ ;  /* 0x000004ffe7005388 */ /* 0x0009e80000000800 */
[----:B------:R4:W-:Y:S04]  /*2b20*/  @P5 STS [R231+0x8], RZ ;  /* 0x000008ffe7005388 */ /* 0x0009e80000000800 */
[----:B------:R4:W-:Y:S04]  /*2b30*/  @P5 STS [R231+0xc], RZ ;  /* 0x00000cffe7005388 */ /* 0x0009e80000000800 */
[----:B------:R-:W-:Y:S01]  /*2b40*/  @!PT LDS RZ, [RZ] ;  /* 0x00000000fffff984 */ /* 0x000fe20000000800 */
[----:B------:R-:W-:Y:S01]  /*2b50*/  @!PT LDS RZ, [RZ] ;  /* 0x00000000fffff984 */ /* 0x000fe20000000800 */
[----:B------:R-:W-:Y:S01]  /*2b60*/  @!PT LDS RZ, [RZ] ;  /* 0x00000000fffff984 */ /* 0x000fe20000000800 */
[----:B------:R4:W-:Y:S01]  /*2b70*/  @!P5 LDGSTS.E.BYPASS.LTC128B.128 [R231], desc[UR6][R6.64] ;  /* 0x0000000006e7dfae */ /* 0x0009e2000b901d46 */
[----:B--2---:R-:W-:-:S02]  /*2b80*/  ISETP.GE.AND P3, PT, R4, UR10, PT ;  /* 0x0000000a04007c0c */ /* 0x004fc4000bf66270 */
[----:B-----5:R-:W-:-:S11]  /*2b90*/  ISETP.GE.AND P2, PT, R3, UR10, PT ;  /* 0x0000000a03007c0c */ /* 0x020fd6000bf46270 */
[----:B------:R-:W-:Y:S01]  /*2ba0*/  @!P3 MOV R4, R238 ;  /* 0x000000ee0004b202 */ /* 0x000fe20000000f00 */
[----:B------:R-:W-:Y:S01]  /*2bb0*/  @!P3 IMAD.MOV.U32 R5, RZ, RZ, R237 ;  /* 0x000000ffff05b224 */ /* 0x000fe200078e00ed */
[----:B------:R4:W-:Y:S04]  /*2bc0*/  @P3 STS [R231+0x1000], RZ ;  /* 0x001000ffe7003388 */ /* 0x0009e80000000800 */
[----:B------:R4:W-:Y:S04]  /*2bd0*/  @P3 STS [R231+0x1004], RZ ;  /* 0x001004ffe7003388 */ /* 0x0009e80000000800 */
[----:B------:R4:W-:Y:S04]  /*2be0*/  @P3 STS [R231+0x1008], RZ ;  /* 0x001008ffe7003388 */ /* 0x0009e80000000800 */
[----:B------:R4:W-:Y:S04]  /*2bf0*/  @P3 STS [R231+0x100c], RZ ;  /* 0x00100cffe7003388 */ /* 0x0009e80000000800 */
[----:B------:R-:W-:Y:S01]  /*2c00*/  @!PT LDS RZ, [RZ] ;  /* 0x00000000fffff984 */ /* 0x000fe20000000800 */
[----:B------:R-:W-:Y:S01]  /*2c10*/  @!PT LDS RZ, [RZ] ;  /* 0x00000000fffff984 */ /* 0x000fe20000000800 */
[----:B------:R-:W-:Y:S01]  /*2c20*/  @!PT LDS RZ, [RZ] ;  /* 0x00000000fffff984 */ /* 0x000fe20000000800 */
[----:B------:R4:W-:Y:S04]  /*2c30*/  @!P3 LDGSTS.E.BYPASS.LTC128B.128 [R231+0x1000], desc[UR6][R4.64+0x40] ;  /* 0x0100004004e7bfae */ /* 0x0009e8000b901d46 */
[----:B------:R4:W-:Y:S04]  /*2c40*/  @P2 STS [R231+0x2000], RZ ;  /* 0x002000ffe7002388 */ /* 0x0009e80000000800 */
[----:B------:R4:W-:Y:S04]  /*2c50*/  @P2 STS [R231+0x2004], RZ ;  /* 0x002004ffe7002388 */ /* 0x0009e80000000800 */
[----:B------:R4:W-:Y:S04]  /*2c60*/  @P2 STS [R231+0x2008], RZ ;  /* 0x002008ffe7002388 */ /* 0x0009e80000000800 */
[----:B------:R4:W-:Y:S01]  /*2c70*/  @P2 STS [R231+0x200c], RZ ;  /* 0x00200cffe7002388 */ /* 0x0009e20000000800 */
[----:B------:R-:W-:Y:S05]  /*2c80*/  @P2 BRA `(.L_x_45) ;  /* 0x0000000000182947 */ /* 0x000fea0003800000 */
[----:B----4-:R-:W-:Y:S02]  /*2c90*/  MOV R4, R238 ;  /* 0x000000ee00047202 */ /* 0x010fe40000000f00 */
[----:B------:R-:W-:-:S05]  /*2ca0*/  MOV R5, R237 ;  /* 0x000000ed00057202 */ /* 0x000fca0000000f00 */
[----:B------:R-:W-:Y:S01]  /*2cb0*/  @!PT LDS RZ, [RZ] ;  /* 0x00000000fffff984 */ /* 0x000fe20000000800 */
[----:B------:R-:W-:Y:S01]  /*2cc0*/  @!PT LDS RZ, [RZ] ;  /* 0x00000000fffff984 */ /* 0x000fe20000000800 */
[----:B------:R-:W-:Y:S01]  /*2cd0*/  @!PT LDS RZ, [RZ] ;  /* 0x00000000fffff984 */ /* 0x000fe20000000800 */
[----:B------:R2:W-:Y:S02]  /*2ce0*/  LDGSTS.E.BYPASS.LTC128B.128 [R231+0x2000], desc[UR6][R4.64+0x80] ;  /* 0x0200008004e77fae */ /* 0x0005e4000b901d46 */
.L_x_45:
[----:B------:R-:W-:Y:S05]  /*2cf0*/  BSYNC B0 ;  /* 0x0000000000007941 */ /* 0x000fea0003800000 */
.L_x_43:
[----:B------:R-:W5:Y:S01]  /*2d00*/  LDL R21, [R1+0x34] ;  /* 0x0000340001157983 */ /* 0x000f620000100800 */
[----:B--2-4-:R-:W-:Y:S01]  /*2d10*/  IMAD.U32 R4, RZ, RZ, UR22 ;  /* 0x00000016ff047e24 */ /* 0x014fe2000f8e00ff */
[----:B------:R-:W-:Y:S01]  /*2d20*/  UIMAD UR10, UR32, UR22, URZ ;  /* 0x00000016200a72a4 */ /* 0x000fe2000f8e023f */
[----:B------:R-:W-:Y:S01]  /*2d30*/  BSSY B0, `(.L_x_46) ;  /* 0x0000049000007945 */ /* 0x000fe20003800000 */
[----:B------:R2:W-:Y:S01]  /*2d40*/  @P1 STS [R0+0x9000], RZ ;  /* 0x009000ff00001388 */ /* 0x0005e20000000800 */
[----:B------:R-:W-:Y:S01]  /*2d50*/  IMAD.WIDE.U32 R4, R4, UR25, R250 ;  /* 0x0000001904047c25 */ /* 0x000fe2000f8e00fa */
[----:B------:R-:W-:Y:S02]  /*2d60*/  UIMAD UR10, UR25, UR23, UR10 ;  /* 0x00000017190a72a4 */ /* 0x000fe4000f8e020a */
[----:B------:R2:W-:Y:S01]  /*2d70*/  @P1 STS [R0+0x9004], RZ ;  /* 0x009004ff00001388 */ /* 0x0005e20000000800 */
[----:B------:R-:W-:Y:S01]  /*2d80*/  ULDC.64 UR16, c[0x0][0x260] ;  /* 0x0000980000107ab9 */ /* 0x000fe20000000a00 */
[----:B------:R-:W-:-:S02]  /*2d90*/  IADD3 R8, P2, R4, UR19, RZ ;  /* 0x0000001304087c10 */ /* 0x000fc4000ff5e0ff */
[----:B------:R-:W-:Y:S01]  /*2da0*/  IMAD.U32 R4, RZ, RZ, UR10 ;  /* 0x0000000aff047e24 */ /* 0x000fe2000f8e00ff */
[----:B------:R2:W-:Y:S04]  /*2db0*/  @P1 STS.64 [R0+0x9008], RZ ;  /* 0x009008ff00001388 */ /* 0x0005e80000000a00 */
[----:B------:R2:W-:Y:S01]  /*2dc0*/  @P1 STS.128 [R0+0xb000], RZ ;  /* 0x00b000ff00001388 */ /* 0x0005e20000000c00 */
[----:B------:R-:W-:Y:S01]  /*2dd0*/  IADD3.X R9, R5, UR24, R4, P2, !PT ;  /* 0x0000001805097c10 */ /* 0x000fe200097fe404 */
[----:B------:R-:W-:Y:S02]  /*2de0*/  IMAD R5, R14, UR16, RZ ;  /* 0x000000100e057c24 */ /* 0x000fe4000f8e02ff */
[----:B------:R2:W-:Y:S01]  /*2df0*/  @P1 STS.128 [R0+0xd000], RZ ;  /* 0x00d000ff00001388 */ /* 0x0005e20000000c00 */
[----:B------:R-:W-:-:S04]  /*2e00*/  IMAD.WIDE.U32 R8, R13, UR16, R8 ;  /* 0x000000100d087c25 */ /* 0x000fc8000f8e0008 */
[C---:B-----5:R-:W-:Y:S01]  /*2e10*/  VIADD R3, R21.reuse, 0x28 ;  /* 0x0000002815037836 */ /* 0x060fe20000000000 */
[----:B------:R-:W-:Y:S01]  /*2e20*/  SHF.R.S32.HI R19, RZ, 0x1f, R21 ;  /* 0x0000001fff137819 */ /* 0x000fe20000011415 */
[C---:B------:R-:W-:Y:S02]  /*2e30*/  VIADD R6, R21.reuse, 0x8 ;  /* 0x0000000815067836 */ /* 0x040fe40000000000 */
[----:B------:R-:W-:Y:S01]  /*2e40*/  VIADD R7, R21, 0x20 ;  /* 0x0000002015077836 */ /* 0x000fe20000000000 */
[----:B------:R-:W-:Y:S02]  /*2e50*/  ISETP.GE.AND P5, PT, R3, UR9, PT ;  /* 0x0000000903007c0c */ /* 0x000fe4000bfa6270 */
[----:B------:R-:W-:Y:S01]  /*2e60*/  ISETP.GE.AND P3, PT, R6, UR9, PT ;  /* 0x0000000906007c0c */ /* 0x000fe2000bf66270 */
[----:B------:R-:W-:Y:S01]  /*2e70*/  IMAD.SHL.U32 R6, R21, 0x4, RZ ;  /* 0x0000000415067824 */ /* 0x000fe200078e00ff */
[----:B------:R-:W-:Y:S02]  /*2e80*/  SHF.R.S32.HI R4, RZ, 0x1f, R3 ;  /* 0x0000001fff047819 */ /* 0x000fe40000011403 */
[----:B------:R-:W-:-:S02]  /*2e90*/  ISETP.GE.AND P6, PT, R7, UR9, PT ;  /* 0x0000000907007c0c */ /* 0x000fc4000bfc6270 */
[----:B------:R-:W-:-:S05]  /*2ea0*/  P2R R18, PR, RZ, 0x8 ;  /* 0x00000008ff127803 */ /* 0x000fca0000000000 */
[----:B------:R-:W-:-:S04]  /*2eb0*/  @!P5 LEA R16, P2, R3, UR12, 0x2 ;  /* 0x0000000c0310dc11 */ /* 0x000fc8000f8410ff */
[----:B------:R-:W-:Y:S01]  /*2ec0*/  @!P5 LEA.HI.X R17, R3, UR11, R4, 0x2, P2 ;  /* 0x0000000b0311dc11 */ /* 0x000fe200090f1404 */
[----:B------:R-:W-:Y:S01]  /*2ed0*/  IMAD R3, R13, UR17, R5 ;  /* 0x000000110d037c24 */ /* 0x000fe2000f8e0205 */
[----:B------:R-:W-:Y:S02]  /*2ee0*/  IADD3 R6, P2, R6, UR12, RZ ;  /* 0x0000000c06067c10 */ /* 0x000fe4000ff5e0ff */
[----:B------:R-:W-:Y:S01]  /*2ef0*/  SHF.L.U64.HI R4, R21, 0x2, R19 ;  /* 0x0000000215047819 */ /* 0x000fe20000010213 */
[----:B------:R-:W-:-:S03]  /*2f00*/  IMAD.IADD R14, R9, 0x1, R3 ;  /* 0x00000001090e7824 */ /* 0x000fc600078e0203 */
[----:B------:R-:W-:Y:S02]  /*2f10*/  IADD3.X R7, R4, UR11, RZ, P2, !PT ;  /* 0x0000000b04077c10 */ /* 0x000fe400097fe4ff */
[----:B------:R-:W-:-:S04]  /*2f20*/  ISETP.GE.AND P2, PT, R21, UR9, PT ;  /* 0x0000000915007c0c */ /* 0x000fc8000bf46270 */
[----:B------:R-:W-:Y:S01]  /*2f30*/  P2R R15, PR, RZ, 0x4 ;  /* 0x00000004ff0f7803 */ /* 0x000fe20000000000 */
[----:B--2---:R-:W-:Y:S08]  /*2f40*/  @P1 BRA `(.L_x_47) ;  /* 0x00000000009c1947 */ /* 0x004ff00003800000 */
[----:B------:R-:W2:Y:S01]  /*2f50*/  LDL R10, [R1+0x8] ;  /* 0x00000800010a7983 */ /* 0x000ea20000100800 */
[----:B------:R-:W-:-:S03]  /*2f60*/  ULDC UR9, c[0x0][0x2d0] ;  /* 0x0000b40000097ab9 */ /* 0x000fc60000000800 */
[----:B------:R-:W4:Y:S01]  /*2f70*/  LDL R23, [R1+0xc] ;  /* 0x00000c0001177983 */ /* 0x000f220000100800 */
[----:B------:R-:W-:Y:S01]  /*2f80*/  ISETP.GE.AND P3, PT, R250, UR9, PT ;  /* 0x00000009fa007c0c */ /* 0x000fe2000bf66270 */
[----:B------:R-:W-:Y:S02]  /*2f90*/  IMAD R3, R20, UR22, RZ ;  /* 0x0000001614037c24 */ /* 0x000fe4000f8e02ff */
[----:B------:R-:W-:Y:S02]  /*2fa0*/  IMAD.MOV.U32 R4, RZ, RZ, R8 ;  /* 0x000000ffff047224 */ /* 0x000fe400078e0008 */
[----:B------:R-:W-:Y:S02]  /*2fb0*/  IMAD.MOV.U32 R5, RZ, RZ, R14 ;  /* 0x000000ffff057224 */ /* 0x000fe400078e000e */
[C---:B------:R-:W-:Y:S02]  /*2fc0*/  IMAD R3, R22.reuse, UR23, R3 ;  /* 0x0000001716037c24 */ /* 0x040fe4000f8e0203 */
[----:B------:R-:W-:-:S04]  /*2fd0*/  IMAD.WIDE.U32 R4, R22, UR22, R4 ;  /* 0x0000001616047c25 */ /* 0x000fc8000f8e0004 */
[----:B------:R-:W5:Y:S01]  /*2fe0*/  @!P3 LDC.64 R12, c[0x0][0x218] ;  /* 0x00008600ff0cbb82 */ /* 0x000f620000000a00 */
[----:B------:R-:W-:Y:S01]  /*2ff0*/  IMAD.IADD R3, R5, 0x1, R3 ;  /* 0x0000000105037824 */ /* 0x000fe200078e0203 */
[----:B------:R1:W-:Y:S04]  /*3000*/  @P3 STS [R0+0x9000], RZ ;  /* 0x009000ff00003388 */ /* 0x0003e80000000800 */
[----:B------:R1:W-:Y:S04]  /*3010*/  @P3 STS [R0+0x9004], RZ ;  /* 0x009004ff00003388 */ /* 0x0003e80000000800 */
[----:B------:R1:W-:Y:S01]  /*3020*/  @P3 STS.64 [R0+0x9008], RZ ;  /* 0x009008ff00003388 */ /* 0x0003e20000000a00 */
[----:B-----5:R-:W-:-:S04]  /*3030*/  @!P3 LEA R12, P1, R4, R12, 0x1 ;  /* 0x0000000c040cb211 */ /* 0x020fc800078208ff */
[----:B------:R-:W-:-:S05]  /*3040*/  @!P3 LEA.HI.X R13, R4, R13, R3, 0x1, P1 ;  /* 0x0000000d040db211 */ /* 0x000fca00008f0c03 */
[----:B------:R-:W-:Y:S01]  /*3050*/  @!PT LDS RZ, [RZ] ;  /* 0x00000000fffff984 */ /* 0x000fe20000000800 */
[----:B------:R-:W-:Y:S01]  /*3060*/  @!PT LDS RZ, [RZ] ;  /* 0x00000000fffff984 */ /* 0x000fe20000000800 */
[----:B------:R-:W-:Y:S01]  /*3070*/  @!PT LDS RZ, [RZ] ;  /* 0x00000000fffff984 */ /* 0x000fe20000000800 */
[----:B------:R1:W-:Y:S01]  /*3080*/  @!P3 LDGSTS.E.BYPASS.LTC128B.128 [R0+0x9000], desc[UR6][R12.64] ;  /* 0x090000000c00bfae */ /* 0x0003e2000b901d46 */
[----:B--2---:R-:W-:-:S13]  /*3090*/  ISETP.GE.AND P2, PT, R10, UR9, PT ;  /* 0x000000090a007c0c */ /* 0x004fda000bf46270 */
[----:B------:R-:W2:Y:S01]  /*30a0*/  @!P2 LDC.64 R10, c[0x0][0x218] ;  /* 0x00008600ff0aab82 */ /* 0x000ea20000000a00 */
[----:B------:R1:W-:Y:S01]  /*30b0*/  @P2 STS.128 [R0+0xb000], RZ ;  /* 0x00b000ff00002388 */ /* 0x0003e20000000c00 */
[----:B--2---:R-:W-:-:S04]  /*30c0*/  @!P2 LEA R10, P1, R4, R10, 0x1 ;  /* 0x0000000a040aa211 */ /* 0x004fc800078208ff */
[----:B------:R-:W-:Y:S02]  /*30d0*/  @!P2 LEA.HI.X R11, R4, R11, R3, 0x1, P1 ;  /* 0x0000000b040ba211 */ /* 0x000fe400008f0c03 */
[----:B----4-:R-:W-:-:S03]  /*30e0*/  ISETP.GE.AND P1, PT, R23, UR9, PT ;  /* 0x0000000917007c0c */ /* 0x010fc6000bf26270 */
[----:B------:R-:W-:Y:S01]  /*30f0*/  @!PT LDS RZ, [RZ] ;  /* 0x00000000fffff984 */ /* 0x000fe20000000800 */
[----:B------:R-:W-:Y:S01]  /*3100*/  @!PT LDS RZ, [RZ] ;  /* 0x00000000fffff984 */ /* 0x000fe20000000800 */
[----:B------:R-:W-:Y:S01]  /*3110*/  @!PT LDS RZ, [RZ] ;  /* 0x00000000fffff984 */ /* 0x000fe20000000800 */
[----:B------:R1:W-:Y:S10]  /*3120*/  @!P2 LDGSTS.E.BYPASS.LTC128B.128 [R0+0xb000], desc[UR6][R10.64+0x40] ;  /* 0x0b0000400a00afae */ /* 0x0003f4000b901d46 */
[----:B------:R1:W-:Y:S01]  /*3130*/  @P1 STS.128 [R0+0xd000], RZ ;  /* 0x00d000ff00001388 */ /* 0x0003e20000000c00 */
[----:B------:R-:W-:Y:S05]  /*3140*/  @P1 BRA `(.L_x_47) ;  /* 0x00000000001c1947 */ /* 0x000fea0003800000 */
[----:B------:R-:W-:Y:S02]  /*3150*/  ULDC.64 UR16, c[0x0][0x218] ;  /* 0x0000860000107ab9 */ /* 0x000fe40000000a00 */
[----:B-1----:R-:W-:-:S04]  /*3160*/  LEA R10, P1, R4, UR16, 0x1 ;  /* 0x00000010040a7c11 */ /* 0x002fc8000f8208ff */
[----:B------:R-:W-:-:S05]  /*3170*/  LEA.HI.X R11, R4, UR17, R3, 0x1, P1 ;  /* 0x00000011040b7c11 */ /* 0x000fca00088f0c03 */
[----:B------:R-:W-:Y:S01]  /*3180*/  @!PT LDS RZ, [RZ] ;  /* 0x00000000fffff984 */ /* 0x000fe20000000800 */
[----:B------:R-:W-:Y:S01]  /*3190*/  @!PT LDS RZ, [RZ] ;  /* 0x00000000fffff984 */ /* 0x000fe20000000800 */
[----:B------:R-:W-:Y:S01]  /*31a0*/  @!PT LDS RZ, [RZ] ;  /* 0x00000000fffff984 */ /* 0x000fe20000000800 */
[----:B------:R2:W-:Y:S04]  /*31b0*/  LDGSTS.E.BYPASS.LTC128B.128 [R0+0xd000], desc[UR6][R10.64+0x80] ;  /* 0x0d0000800a007fae */ /* 0x0005e8000b901d46 */
.L_x_47:
[----:B------:R-:W-:Y:S05]  /*31c0*/  BSYNC B0 ;  /* 0x0000000000007941 */ /* 0x000fea0003800000 */
.L_x_46:
[----:B------:R4:W-:Y:S01]  /*31d0*/  @P4 STS.128 [R0+0xa000], RZ ;  /* 0x00a000ff00004388 */ /* 0x0009e20000000c00 */
[----:B------:R-:W-:Y:S03]  /*31e0*/  BSSY B0, `(.L_x_48) ;  /* 0x000002a000007945 */ /* 0x000fe60003800000 */
[----:B------:R4:W-:Y:S04]  /*31f0*/  @P4 STS.128 [R0+0xc000], RZ ;  /* 0x00c000ff00004388 */ /* 0x0009e80000000c00 */
[----:B------:R4:W-:Y:S01]  /*3200*/  @P4 STS.128 [R0+0xe000], RZ ;  /* 0x00e000ff00004388 */ /* 0x0009e20000000c00 */
[----:B------:R-:W-:Y:S05]  /*3210*/  @P4 BRA `(.L_x_49) ;  /* 0x0000000000984947 */ /* 0x000fea0003800000 */
[----:B-1----:R-:W5:Y:S01]  /*3220*/  LDL R13, [R1+0x8] ;  /* 0x00000800010d7983 */ /* 0x002f620000100800 */
[----:B------:R-:W-:-:S03]  /*3230*/  ULDC UR9, c[0x0][0x2d0] ;  /* 0x0000b40000097ab9 */ /* 0x000fc60000000800 */
[----:B------:R-:W3:Y:S01]  /*3240*/  LDL R12, [R1+0xc] ;  /* 0x00000c00010c7983 */ /* 0x000ee20000100800 */
[----:B------:R-:W-:Y:S01]  /*3250*/  ISETP.GE.AND P1, PT, R250, UR9, PT ;  /* 0x00000009fa007c0c */ /* 0x000fe2000bf26270 */
[----:B------:R-:W-:Y:S01]  /*3260*/  IMAD.MOV.U32 R9, RZ, RZ, R14 ;  /* 0x000000ffff097224 */ /* 0x000fe200078e000e */
[----:B------:R-:W-:-:S05]  /*3270*/  IADD3 R3, P2, R22, 0x40, RZ ;  /* 0x0000004016037810 */ /* 0x000fca0007f5e0ff */
[----:B------:R-:W-:Y:S02]  /*3280*/  IMAD.X R4, RZ, RZ, R20, P2 ;  /* 0x000000ffff047224 */ /* 0x000fe400010e0614 */
[----:B------:R-:W-:-:S04]  /*3290*/  IMAD.WIDE.U32 R8, R3, UR22, R8 ;  /* 0x0000001603087c25 */ /* 0x000fc8000f8e0008 */
[----:B--2---:R-:W1:Y:S01]  /*32a0*/  @!P1 LDC.64 R10, c[0x0][0x218] ;  /* 0x00008600ff0a9b82 */ /* 0x004e620000000a00 */
[----:B------:R-:W-:Y:S01]  /*32b0*/  IMAD R4, R4, UR22, RZ ;  /* 0x0000001604047c24 */ /* 0x000fe2000f8e02ff */
[----:B------:R2:W-:Y:S03]  /*32c0*/  @P1 STS.128 [R0+0xa000], RZ ;  /* 0x00a000ff00001388 */ /* 0x0005e60000000c00 */
[----:B------:R-:W-:-:S04]  /*32d0*/  IMAD R3, R3, UR23, R4 ;  /* 0x0000001703037c24 */ /* 0x000fc8000f8e0204 */
[----:B------:R-:W-:Y:S01]  /*32e0*/  IMAD.IADD R3, R9, 0x1, R3 ;  /* 0x0000000109037824 */ /* 0x000fe200078e0203 */
[----:B-1----:R-:W-:-:S04]  /*32f0*/  @!P1 LEA R4, P2, R8, R10, 0x1 ;  /* 0x0000000a08049211 */ /* 0x002fc800078408ff */
[----:B------:R-:W-:-:S05]  /*3300*/  @!P1 LEA.HI.X R5, R8, R11, R3, 0x1, P2 ;  /* 0x0000000b08059211 */ /* 0x000fca00010f0c03 */
[----:B------:R-:W-:Y:S01]  /*3310*/  @!PT LDS RZ, [RZ] ;  /* 0x00000000fffff984 */ /* 0x000fe20000000800 */
[----:B------:R-:W-:Y:S01]  /*3320*/  @!PT LDS RZ, [RZ] ;  /* 0x00000000fffff984 */ /* 0x000fe20000000800 */
[----:B------:R-:W-:Y:S01]  /*3330*/  @!PT LDS RZ, [RZ] ;  /* 0x00000000fffff984 */ /* 0x000fe20000000800 */
[----:B------:R1:W-:Y:S01]  /*3340*/  @!P1 LDGSTS.E.BYPASS.LTC128B.128 [R0+0xa000], desc[UR6][R4.64] ;  /* 0x0a00000004009fae */ /* 0x0003e2000b901d46 */
[----:B-----5:R-:W-:-:S13]  /*3350*/  ISETP.GE.AND P2, PT, R13, UR9, PT ;  /* 0x000000090d007c0c */ /* 0x020fda000bf46270 */
[----:B------:R-:W1:Y:S01]  /*3360*/  @!P2 LDC.64 R10, c[0x0][0x218] ;  /* 0x00008600ff0aab82 */ /* 0x000e620000000a00 */
[----:B------:R2:W-:Y:S01]  /*3370*/  @P2 STS.128 [R0+0xc000], RZ ;  /* 0x00c000ff00002388 */ /* 0x0005e20000000c00 */
[----:B-1----:R-:W-:-:S04]  /*3380*/  @!P2 LEA R4, P1, R8, R10, 0x1 ;  /* 0x0000000a0804a211 */ /* 0x002fc800078208ff */
[----:B------:R-:W-:Y:S02]  /*3390*/  @!P2 LEA.HI.X R5, R8, R11, R3, 0x1, P1 ;  /* 0x0000000b0805a211 */ /* 0x000fe400008f0c03 */
[----:B---3--:R-:W-:-:S03]  /*33a0*/  ISETP.GE.AND P1, PT, R12, UR9, PT ;  /* 0x000000090c007c0c */ /* 0x008fc6000bf26270 */
[----:B------:R-:W-:Y:S01]  /*33b0*/  @!PT LDS RZ, [RZ] ;  /* 0x00000000fffff984 */ /* 0x000fe20000000800 */
[----:B------:R-:W-:Y:S01]  /*33c0*/  @!PT LDS RZ, [RZ] ;  /* 0x00000000fffff984 */ /* 0x000fe20000000800 */
[----:B------:R-:W-:Y:S01]  /*33d0*/  @!PT LDS RZ, [RZ] ;  /* 0x00000000fffff984 */ /* 0x000fe20000000800 */
[----:B------:R2:W-:Y:S10]  /*33e0*/  @!P2 LDGSTS.E.BYPASS.LTC128B.128 [R0+0xc000], desc[UR6][R4.64+0x40] ;  /* 0x0c0000400400afae */ /* 0x0005f4000b901d46 */
[----:B------:R2:W-:Y:S01]  /*33f0*/  @P1 STS.128 [R0+0xe000], RZ ;  /* 0x00e000ff00001388 */ /* 0x0005e20000000c00 */
[----:B------:R-:W-:Y:S05]  /*3400*/  @P1 BRA `(.L_x_49) ;  /* 0x00000000001c1947 */ /* 0x000fea0003800000 */
[----:B------:R-:W-:Y:S02]  /*3410*/  ULDC.64 UR16, c[0x0][0x218] ;  /* 0x0000860000107ab9 */ /* 0x000fe40000000a00 */
[----:B--2---:R-:W-:-:S04]  /*3420*/  LEA R4, P1, R8, UR16, 0x1 ;  /* 0x0000001008047c11 */ /* 0x004fc8000f8208ff */
[----:B------:R-:W-:-:S05]  /*3430*/  LEA.HI.X R5, R8, UR17, R3, 0x1, P1 ;  /* 0x0000001108057c11 */ /* 0x000fca00088f0c03 */
[----:B------:R-:W-:Y:S01]  /*3440*/  @!PT LDS RZ, [RZ] ;  /* 0x00000000fffff984 */ /* 0x000fe20000000800 */
[----:B------:R-:W-:Y:S01]  /*3450*/  @!PT LDS RZ, [RZ] ;  /* 0x00000000fffff984 */ /* 0x000fe20000000800 */
[----:B------:R-:W-:Y:S01]  /*3460*/  @!PT LDS RZ, [RZ] ;  /* 0x00000000fffff984 */ /* 0x000fe20000000800 */
[----:B------:R1:W-:Y:S04]  /*3470*/  LDGSTS.E.BYPASS.LTC128B.128 [R0+0xe000], desc[UR6][R4.64+0x80] ;  /* 0x0e00008004007fae */ /* 0x0003e8000b901d46 */
.L_x_49:
[----:B------:R-:W-:Y:S05]  /*3480*/  BSYNC B0 ;  /* 0x0000000000007941 */ /* 0x000fea0003800000 */
.L_x_48:
[----:B------:R-:W-:Y:S01]  /*3490*/  ISETP.NE.AND P2, PT, R15, RZ, PT ;  /* 0x000000ff0f00720c */ /* 0x000fe20003f45270 */
[----:B------:R-:W-:Y:S01]  /*34a0*/  IMAD.MOV.U32 R3, RZ, RZ, 0x7f800000 ;  /* 0x7f800000ff037424 */ /* 0x000fe200078e00ff */
[----:B------:R-:W-:Y:S01]  /*34b0*/  ISETP.NE.AND P1, PT, R18, RZ, PT ;  /* 0x000000ff1200720c */ /* 0x000fe20003f25270 */
[----:B-1234-:R-:W-:Y:S01]  /*34c0*/  IMAD.MOV.U32 R0, RZ, RZ, 0x7f800000 ;  /* 0x7f800000ff007424 */ /* 0x01efe200078e00ff */
[----:B------:R-:W0:Y:S01]  /*34d0*/  LDGDEPBAR ;  /* 0x00000000000079af */ /* 0x000e220000000000 */
[----:B------:R-:W-:Y:S02]  /*34e0*/  IMAD.MOV.U32 R252, RZ, RZ, 0x7f800000 ;  /* 0x7f800000fffc7424 */ /* 0x000fe400078e00ff */
[----:B------:R-:W-:Y:S02]  /*34f0*/  IMAD.MOV.U32 R249, RZ, RZ, 0x7f800000 ;  /* 0x7f800000fff97424 */ /* 0x000fe400078e00ff */
[----:B------:R-:W-:Y:S02]  /*3500*/  VIADD R4, R230, 0x1800 ;  /* 0x00001800e6047836 */ /* 0x000fe40000000000 */
[----:B------:R-:W-:Y:S01]  /*3510*/  IMAD.SHL.U32 R5, R21, 0x4, RZ ;  /* 0x0000000415057824 */ /* 0x000fe200078e00ff */
[----:B------:R-:W5:Y:S01]  /*3520*/  @!P5 LDG.E R252, desc[UR6][R16.64] ;  /* 0x0000000610fcd981 */ /* 0x000f62000c1e1900 */
[----:B------:R-:W-:-:S02]  /*3530*/  USHF.L.U32 UR16, UR29, 0x4, URZ ;  /* 0x000000041d107899 */ /* 0x000fc4000800063f */
[----:B------:R-:W-:Y:S01]  /*3540*/  USHF.L.U32 UR15, UR29, 0x3, URZ ;  /* 0x000000031d0f7899 */ /* 0x000fe2000800063f */
[----:B------:R-:W2:Y:S01]  /*3550*/  @!P2 LDG.E R3, desc[UR6][R6.64] ;  /* 0x000000060603a981 */ /* 0x000ea2000c1e1900 */
[----:B------:R-:W-:Y:S01]  /*3560*/  UIADD3 UR10, UR25, 0x80, URZ ;  /* 0x00000080190a7890 */ /* 0x000fe2000fffe03f */
[----:B------:R-:W-:Y:S01]  /*3570*/  IMAD.MOV.U32 R242, RZ, RZ, R231 ;  /* 0x000000fffff27224 */ /* 0x000fe200078e00e7 */
[----:B------:R-:W-:Y:S01]  /*3580*/  CS2R R126, SRZ ;  /* 0x00000000007e7805 */ /* 0x000fe2000001ff00 */
[----:B------:R-:W3:Y:S01]  /*3590*/  @!P1 LDG.E R0, desc[UR6][R6.64+0x20] ;  /* 0x0000200606009981 */ /* 0x000ee2000c1e1900 */
[----:B------:R-:W-:Y:S01]  /*35a0*/  IMAD.SHL.U32 R221, R230, 0x2, RZ ;  /* 0x00000002e6dd7824 */ /* 0x000fe200078e00ff */
[----:B------:R-:W-:Y:S02]  /*35b0*/  CS2R R124, SRZ ;  /* 0x00000000007c7805 */ /* 0x000fe4000001ff00 */
[----:B------:R-:W-:Y:S01]  /*35c0*/  CS2R R130, SRZ ;  /* 0x0000000000827805 */ /* 0x000fe2000001ff00 */
[----:B------:R1:W5:Y:S01]  /*35d0*/  @!P6 LDG.E R249, desc[UR6][R6.64+0x80] ;  /* 0x0000800606f9e981 */ /* 0x000362000c1e1900 */
[----:B------:R-:W-:-:S02]  /*35e0*/  CS2R R128, SRZ ;  /* 0x0000000000807805 */ /* 0x000fc4000001ff00 */
[----:B------:R-:W-:Y:S02]  /*35f0*/  CS2R R122, SRZ ;  /* 0x00000000007a7805 */ /* 0x000fe4000001ff00 */
[----:B------:R-:W-:Y:S01]  /*3600*/  CS2R R120, SRZ ;  /* 0x0000000000787805 */ /* 0x000fe2000001ff00 */
[----:B------:R-:W-:-:S04]  /*3610*/  DEPBAR.LE SB0, 0x1 ;  /* 0x000080400000791a */ /* 0x000fc80000000000 */
[----:B------:R-:W-:Y:S01]  /*3620*/  BAR.SYNC.DEFER_BLOCKING 0x0 ;  /* 0x0000000000007b1d */ /* 0x000fe20000010000 */
[----:B------:R-:W-:Y:S02]  /*3630*/  SEL R220, R4, R230, !P0 ;  /* 0x000000e604dc7207 */ /* 0x000fe40004000000 */
        /* <DEDUP_REMOVED lines=15> */
[----:B-1----:R-:W-:Y:S01]  /*3730*/  IMAD R6, RZ, RZ, -UR18 ;  /* 0x80000012ff067e24 */ /* 0x002fe2000f8e02ff */
[----:B------:R-:W-:Y:S02]  /*3740*/  CS2R R88, SRZ ;  /* 0x0000000000587805 */ /* 0x000fe4000001ff00 */
[----:B------:R-:W-:-:S02]  /*3750*/  CS2R R86, SRZ ;  /* 0x0000000000567805 */ /* 0x000fc4000001ff00 */
[----:B------:R-:W-:Y:S02]  /*3760*/  CS2R R84, SRZ ;  /* 0x0000000000547805 */ /* 0x000fe4000001ff00 */
[----:B------:R-:W-:Y:S02]  /*3770*/  CS2R R78, SRZ ;  /* 0x00000000004e7805 */ /* 0x000fe4000001ff00 */
[----:B------:R-:W-:Y:S02]  /*3780*/  CS2R R76, SRZ ;  /* 0x00000000004c7805 */ /* 0x000fe4000001ff00 */
[----:B------:R-:W-:Y:S01]  /*3790*/  CS2R R82, SRZ ;  /* 0x0000000000527805 */ /* 0x000fe2000001ff00 */
[----:B------:R-:W1:Y:S01]  /*37a0*/  LDSM.16.M88.4 R172, [R222+0xf000] ;  /* 0x00f00000deac783b */ /* 0x000e620000000200 */
[----:B------:R-:W-:Y:S02]  /*37b0*/  CS2R R80, SRZ ;  /* 0x0000000000507805 */ /* 0x000fe4000001ff00 */
[----:B------:R-:W-:-:S02]  /*37c0*/  CS2R R74, SRZ ;  /* 0x00000000004a7805 */ /* 0x000fc4000001ff00 */
[----:B------:R-:W-:Y:S01]  /*37d0*/  CS2R R72, SRZ ;  /* 0x0000000000487805 */ /* 0x000fe2000001ff00 */
[----:B------:R-:W4:Y:S01]  /*37e0*/  LDSM.16.M88.4 R176, [R222+0xf400] ;  /* 0x00f40000deb0783b */ /* 0x000f220000000200 */
[----:B------:R-:W-:Y:S02]  /*37f0*/  CS2R R70, SRZ ;  /* 0x0000000000467805 */ /* 0x000fe4000001ff00 */
[----:B------:R-:W-:Y:S02]  /*3800*/  CS2R R68, SRZ ;  /* 0x0000000000447805 */ /* 0x000fe4000001ff00 */
[----:B------:R-:W-:Y:S01]  /*3810*/  CS2R R62, SRZ ;  /* 0x00000000003e7805 */ /* 0x000fe2000001ff00 */
[----:B------:R-:W1:Y:S01]  /*3820*/  LDSM.16.M88.4 R180, [R223+0xf000] ;  /* 0x00f00000dfb4783b */ /* 0x000e620000000200 */
[----:B------:R-:W-:Y:S02]  /*3830*/  CS2R R60, SRZ ;  /* 0x00000000003c7805 */ /* 0x000fe4000001ff00 */
[----:B------:R-:W-:-:S02]  /*3840*/  CS2R R66, SRZ ;  /* 0x0000000000427805 */ /* 0x000fc4000001ff00 */
[----:B------:R-:W-:Y:S01]  /*3850*/  CS2R R64, SRZ ;  /* 0x0000000000407805 */ /* 0x000fe2000001ff00 */
[----:B------:R-:W1:Y:S01]  /*3860*/  LDSM.16.M88.4 R184, [R223+0xf400] ;  /* 0x00f40000dfb8783b */ /* 0x000e620000000200 */
        /* <DEDUP_REMOVED lines=16> */
[----:B------:R-:W-:Y:S02]  /*3970*/  UIMAD UR33, UR29, 0x18, URZ ;  /* 0x000000181d2178a4 */ /* 0x000fe4000f8e023f */
[----:B------:R-:W-:Y:S01]  /*3980*/  USHF.L.U32 UR32, UR29, 0x5, URZ ;  /* 0x000000051d207899 */ /* 0x000fe2000800063f */
[----:B------:R-:W1:Y:S01]  /*3990*/  LDSM.16.M88.4 R204, [R222+0x13000] ;  /* 0x01300000decc783b */ /* 0x000e620000000200 */
[----:B------:R-:W-:Y:S02]  /*39a0*/  UIMAD UR31, UR29, 0x28, URZ ;  /* 0x000000281d1f78a4 */ /* 0x000fe4000f8e023f */
[----:B------:R-:W-:Y:S01]  /*39b0*/  UIMAD UR30, UR29, 0x30, URZ ;  /* 0x000000301d1e78a4 */ /* 0x000fe2000f8e023f */
[----:B------:R-:W1:Y:S01]  /*39c0*/  LDSM.16.M88.4 R208, [R222+0x13400] ;  /* 0x01340000ded0783b */ /* 0x000e620000000200 */
[----:B------:R-:W-:-:S03]  /*39d0*/  ULDC UR34, c[0x0][0x2d0] ;  /* 0x0000b40000227ab9 */ /* 0x000fc60000000800 */
[----:B------:R-:W1:Y:S04]  /*39e0*/  LDSM.16.M88.4 R212, [R223+0x13000] ;  /* 0x01300000dfd4783b */ /* 0x000e680000000200 */
[----:B------:R-:W1:Y:S01]  /*39f0*/  LDSM.16.M88.4 R216, [R223+0x13400] ;  /* 0x01340000dfd8783b */ /* 0x000e620000000200 */
[----:B------:R-:W-:Y:S02]  /*3a00*/  UIADD3 UR9, UR16, 0x20, URZ ;  /* 0x0000002010097890 */ /* 0x000fe4000fffe03f */
[----:B------:R-:W-:Y:S02]  /*3a10*/  UIADD3 UR21, UR16, 0x40, URZ ;  /* 0x0000004010157890 */ /* 0x000fe4000fffe03f */
[----:B------:R-:W-:Y:S02]  /*3a20*/  UIADD3 UR25, UR16, 0x20, URZ ;  /* 0x0000002010197890 */ /* 0x000fe4000fffe03f */
[----:B------:R-:W-:-:S02]  /*3a30*/  UIADD3 UR9, UR15, UR9, URZ ;  /* 0x000000090f097290 */ /* 0x000fc4000fffe03f */
[----:B------:R-:W-:Y:S02]  /*3a40*/  UIADD3 UR20, UR15, UR21, URZ ;  /* 0x000000150f147290 */ /* 0x000fe4000fffe03f */
[----:B------:R-:W-:Y:S02]  /*3a50*/  UIADD3 UR24, UR15, UR25, URZ ;  /* 0x000000190f187290 */ /* 0x000fe4000fffe03f */
[----:B------:R-:W-:Y:S02]  /*3a60*/  UIADD3 UR9, UR15, UR9, URZ ;  /* 0x000000090f097290 */ /* 0x000fe4000fffe03f */
[----:B------:R-:W-:Y:S02]  /*3a70*/  UIADD3 UR19, UR15, UR20, URZ ;  /* 0x000000140f137290 */ /* 0x000fe4000fffe03f */
[----:B------:R-:W-:Y:S02]  /*3a80*/  UIADD3 UR23, UR15, UR24, URZ ;  /* 0x000000180f177290 */ /* 0x000fe4000fffe03f */
[----:B------:R-:W-:-:S02]  /*3a90*/  UIADD3 UR9, UR15, UR9, URZ ;  /* 0x000000090f097290 */ /* 0x000fc4000fffe03f */
[----:B------:R-:W-:Y:S01]  /*3aa0*/  UIADD3 UR18, UR15, UR19, URZ ;  /* 0x000000130f127290 */ /* 0x000fe2000fffe03f */
[----:B------:R-:W-:Y:S01]  /*3ab0*/  LEA R220, R220, UR4, 0x1 ;  /* 0x00000004dcdc7c11 */ /* 0x000fe2000f8e08ff */
[----:B------:R-:W-:Y:S02]  /*3ac0*/  UIADD3 UR22, UR15, UR23, URZ ;  /* 0x000000170f167290 */ /* 0x000fe4000fffe03f */
[----:B------:R-:W-:Y:S02]  /*3ad0*/  UIADD3 UR9, UR15, UR9, URZ ;  /* 0x000000090f097290 */ /* 0x000fe4000fffe03f */
[----:B------:R-:W-:Y:S02]  /*3ae0*/  UIADD3 UR17, UR15, UR18, URZ ;  /* 0x000000120f117290 */ /* 0x000fe4000fffe03f */
[----:B------:R-:W-:Y:S02]  /*3af0*/  UISETP.GE.AND UP0, UPT, UR10, UR5, UPT ;  /* 0x000000050a00728c */ /* 0x000fe4000bf06270 */
[----:B------:R-:W-:-:S02]  /*3b00*/  UIMAD UR29, UR29, 0x38, URZ ;  /* 0x000000381d1d78a4 */ /* 0x000fc4000f8e023f */
[----:B------:R-:W-:Y:S02]  /*3b10*/  UIADD3 UR27, UR15, UR22, URZ ;  /* 0x000000160f1b7290 */ /* 0x000fe4000fffe03f */
[----:B------:R-:W-:Y:S02]  /*3b20*/  UIADD3 UR28, UR15, UR9, URZ ;  /* 0x000000090f1c7290 */ /* 0x000fe4000fffe03f */
[----:B------:R-:W-:Y:S01]  /*3b30*/  UIADD3 UR26, UR15, UR17, URZ ;  /* 0x000000110f1a7290 */ /* 0x000fe2000fffe03f */
[----:B------:R-:W-:Y:S01]  /*3b40*/  ULDC UR10, c[0x0][0x2ec] ;  /* 0x0000bb00000a7ab9 */ /* 0x000fe20000000800 */
[----:B--2---:R2:W-:Y:S04]  /*3b50*/  STL [R1], R3 ;  /* 0x0000000301007387 */ /* 0x0045e80000100800 */
[----:B---3--:R3:W-:Y:S04]  /*3b60*/  STL [R1+0x4], R0 ;  /* 0x0000040001007387 */ /* 0x0087e80000100800 */
[----:B------:R-:W-:Y:S04]  /*3b70*/  STL [R1+0x10], R6 ;  /* 0x0000100601007387 */ /* 0x000fe80000100800 */
[----:B------:R4:W-:Y:S01]  /*3b80*/  STL [R1+0x2c], R5 ;  /* 0x00002c0501007387 */ /* 0x0009e20000100800 */
[----:B--2---:R-:W-:-:S02]  /*3b90*/  VIADD R3, R229, 0x1800 ;  /* 0x00001800e5037836 */ /* 0x004fc40000000000 */
[----:B---3--:R-:W-:-:S03]  /*3ba0*/  VIADD R0, R21, 0xffffffc0 ;  /* 0xffffffc015007836 */ /* 0x008fc60000000000 */
[----:B------:R-:W-:Y:S02]  /*3bb0*/  SEL R4, R3, R229, !P0 ;  /* 0x000000e503047207 */ /* 0x000fe40004000000 */
[----:B------:R-:W-:Y:S02]  /*3bc0*/  SHF.R.S32.HI R3, RZ, 0x1f, R0 ;  /* 0x0000001fff037819 */ /* 0x000fe40000011400 */
[----:B----4-:R-:W-:Y:S02]  /*3bd0*/  SHF.L.U64.HI R5, R21, 0x2, R19 ;  /* 0x0000000215057819 */ /* 0x010fe40000010213 */
[C---:B------:R-:W-:Y:S01]  /*3be0*/  SHF.L.U64.HI R3, R0.reuse, 0x2, R3 ;  /* 0x0000000200037819 */ /* 0x040fe20000010203 */
[----:B------:R-:W-:Y:S02]  /*3bf0*/  IMAD.SHL.U32 R0, R0, 0x4, RZ ;  /* 0x0000000400007824 */ /* 0x000fe400078e00ff */
[----:B------:R-:W-:Y:S04]  /*3c00*/  STL [R1+0x28], R5 ;  /* 0x0000280501007387 */ /* 0x000fe80000100800 */
[----:B------:R2:W-:Y:S04]  /*3c10*/  STL [R1+0x24], R3 ;  /* 0x0000240301007387 */ /* 0x0005e80000100800 */
[----:B------:R3:W-:Y:S01]  /*3c20*/  STL [R1+0x20], R0 ;  /* 0x0000200001007387 */ /* 0x0007e20000100800 */
[----:B-12---:R-:W-:-:S07]  /*3c30*/  LEA R3, R4, UR4, 0x1 ;  /* 0x0000000404037c11 */ /* 0x006fce000f8e08ff */
.L_x_52:
[----:B------:R-:W0:Y:S01]  /*3c40*/  LDGDEPBAR ;  /* 0x00000000000079af */ /* 0x000e220000000000 */
[----:B---3--:R-:W-:Y:S01]  /*3c50*/  IMAD.IADD R0, R228, 0x1, R220 ;  /* 0x00000001e4007824 */ /* 0x008fe200078e02dc */
[----:B------:R-:W-:Y:S01]  /*3c60*/  PLOP3.LUT P0, PT, PT, PT, UP0, 0x80, 0x0 ;  /* 0x000000000000781c */ /* 0x000fe20003f0f008 */
[----:B------:R-:W-:Y:S05]  /*3c70*/  UISETP.GE.AND UP3, UPT, UR8, 0x1, UPT ;  /* 0x000000010800788c */ /* 0x000fea000bf66270 */
[----:B------:R-:W2:Y:S01]  /*3c80*/  LDL R245, [R1+0x30] ;  /* 0x0000300001f57983 */ /* 0x000ea20000100800 */
[----:B------:R-:W-:Y:S02]  /*3c90*/  PLOP3.LUT P5, PT, PT, PT, UP0, 0x80, 0x0 ;  /* 0x000000000000781c */ /* 0x000fe40003faf008 */
[----:B------:R-:W-:Y:S01]  /*3ca0*/  PLOP3.LUT P2, PT, PT, PT, UP0, 0x80, 0x0 ;  /* 0x000000000000781c */ /* 0x000fe20003f4f008 */
[----:B------:R-:W3:Y:S01]  /*3cb0*/  LDL R244, [R1] ;  /* 0x0000000001f47983 */ /* 0x000ee20000100800 */
[----:B------:R-:W-:Y:S02]  /*3cc0*/  PLOP3.LUT P1, PT, PT, PT, UP0, 0x80, 0x0 ;  /* 0x000000000000781c */ /* 0x000fe40003f2f008 */
[----:B------:R-:W-:Y:S01]  /*3cd0*/  PLOP3.LUT P6, PT, PT, PT, UP0, 0x80, 0x0 ;  /* 0x000000000000781c */ /* 0x000fe20003fcf008 */
[----:B------:R-:W4:Y:S01]  /*3ce0*/  LDL R243, [R1+0x4] ;  /* 0x0000040001f37983 */ /* 0x000f220000100800 */
[----:B------:R-:W-:Y:S01]  /*3cf0*/  PLOP3.LUT P4, PT, PT, PT, UP0, 0x80, 0x0 ;  /* 0x000000000000781c */ /* 0x000fe20003f8f008 */
[----:B------:R-:W-:Y:S04]  /*3d00*/  DEPBAR.LE SB0, 0x0 ;  /* 0x000080000000791a */ /* 0x000fe80000000000 */
[----:B------:R-:W-:Y:S06]  /*3d10*/  BAR.SYNC.DEFER_BLOCKING 0x0 ;  /* 0x0000000000007b1d */ /* 0x000fec0000010000 */
[----:B------:R-:W-:Y:S08]  /*3d20*/  LDSM.16.M88.4 R32, [R220] ;  /* 0x00000000dc20783b */ /* 0x000ff00000000200 */
[----:B------:R-:W1:Y:S08]  /*3d30*/  LDSM.16.M88.4 R16, [R222+0x9000] ;  /* 0x00900000de10783b */ /* 0x000e700000000200 */
[----:B------:R-:W1:Y:S08]  /*3d40*/  LDSM.16.M88.4 R28, [R220+0x800] ;  /* 0x00080000dc1c783b */ /* 0x000e700000000200 */
[----:B------:R-:W1:Y:S08]  /*3d50*/  LDSM.16.M88.4 R132, [R222+0x9400] ;  /* 0x00940000de84783b */ /* 0x000e700000000200 */
[----:B------:R-:W-:Y:S08]  /*3d60*/  LDSM.16.M88.4 R136, [R0] ;  /* 0x000000000088783b */ /* 0x000ff00000000200 */
[----:B------:R-:W1:Y:S02]  /*3d70*/  LDSM.16.M88.4 R140, [R223+0x9000] ;  /* 0x00900000df8c783b */ /* 0x000e640000000200 */
[-C--:B-1----:R-:W-:Y:S06]  /*3d80*/  HMMA.16816.F32 R4, R32, R16.reuse, RZ ;  /* 0x000000102004723c */ /* 0x082fec00000018ff */
[----:B------:R-:W1:Y:S01]  /*3d90*/  LDSM.16.M88.4 R144, [R0+0x800] ;  /* 0x000800000090783b */ /* 0x000e620000000200 */
[C---:B------:R-:W-:Y:S07]  /*3da0*/  HMMA.16816.F32 R8, R28.reuse, R16, RZ ;  /* 0x000000101c08723c */ /* 0x040fee00000018ff */
[----:B------:R-:W1:Y:S01]  /*3db0*/  LDSM.16.M88.4 R148, [R223+0x9400] ;  /* 0x00940000df94783b */ /* 0x000e620000000200 */
[-C--:B------:R-:W-:Y:S07]  /*3dc0*/  HMMA.16816.F32 R12, R28, R18.reuse, RZ ;  /* 0x000000121c0c723c */ /* 0x080fee00000018ff */
[----:B------:R-:W-:Y:S01]  /*3dd0*/  LDSM.16.M88.4 R152, [R220+0x1000] ;  /* 0x00100000dc98783b */ /* 0x000fe20000000200 */
[C---:B------:R-:W-:Y:S07]  /*3de0*/  HMMA.16816.F32 R16, R32.reuse, R18, RZ ;  /* 0x000000122010723c */ /* 0x040fee00000018ff */
[----:B------:R-:W1:Y:S01]  /*3df0*/  LDSM.16.M88.4 R156, [R222+0xb000] ;  /* 0x00b00000de9c783b */ /* 0x000e620000000200 */
[-C--:B------:R-:W-:Y:S06]  /*3e00*/  HMMA.16816.F32 R20, R32, R132.reuse, RZ ;  /* 0x000000842014723c */ /* 0x080fec00000018ff */
[C---:B------:R-:W-:Y:S01]  /*3e10*/  HMMA.16816.F32 R24, R28.reuse, R132, RZ ;  /* 0x000000841c18723c */ /* 0x040fe200000018ff */
[----:B------:R-:W1:Y:S05]  /*3e20*/  LDSM.16.M88.4 R160, [R220+0x1800] ;  /* 0x00180000dca0783b */ /* 0x000e6a0000000200 */
[-C--:B------:R-:W-:Y:S03]  /*3e30*/  HMMA.16816.F32 R28, R28, R134.reuse, RZ ;  /* 0x000000861c1c723c */ /* 0x080fe600000018ff */
[----:B-----5:R-:W-:Y:S03]  /*3e40*/  LDSM.16.M88.4 R164, [R0+0x1000] ;  /* 0x0010000000a4783b */ /* 0x020fe60000000200 */
[----:B------:R-:W-:Y:S05]  /*3e50*/  HMMA.16816.F32 R32, R32, R134, RZ ;  /* 0x000000862020723c */ /* 0x000fea00000018ff */
[----:B------:R-:W1:Y:S01]  /*3e60*/  LDSM.16.M88.4 R132, [R222+0xb400] ;  /* 0x00b40000de84783b */ /* 0x000e620000000200 */
[-C--:B------:R-:W-:Y:S06]  /*3e70*/  HMMA.16816.F32 R4, R136, R140.reuse, R4 ;  /* 0x0000008c8804723c */ /* 0x080fec0000001804 */
[C---:B-1----:R-:W-:Y:S01]  /*3e80*/  HMMA.16816.F32 R8, R144.reuse, R140, R8 ;  /* 0x0000008c9008723c */ /* 0x042fe20000001808 */
[----:B------:R-:W1:Y:S05]  /*3e90*/  LDSM.16.M88.4 R168, [R223+0xb000] ;  /* 0x00b00000dfa8783b */ /* 0x000e6a0000000200 */
        /* <DEDUP_REMOVED lines=8> */
[----:B------:R-:W1:Y:S03]  /*3f20*/  LDSM.16.M88.4 R136, [R0+0x1800] ;  /* 0x001800000088783b */ /* 0x000e660000000200 */
[-C--:B------:R-:W-:Y:S05]  /*3f30*/  HMMA.16816.F32 R4, R152, R156.reuse, R4 ;  /* 0x0000009c9804723c */ /* 0x080fea0000001804 */
[----:B------:R-:W1:Y:S01]  /*3f40*/  LDSM.16.M88.4 R148, [R222+0xd000] ;  /* 0x00d00000de94783b */ /* 0x000e620000000200 */
[C---:B------:R-:W-:Y:S06]  /*3f50*/  HMMA.16816.F32 R8, R160.reuse, R156, R8 ;  /* 0x0000009ca008723c */ /* 0x040fec0000001808 */
        /* <DEDUP_REMOVED lines=8> */
[----:B------:R-:W2:Y:S03]  /*3fe0*/  LDSM.16.M88.4 R132, [R220+0x2800] ;  /* 0x00280000dc84783b */ /* 0x000ea60000000200 */
[-C--:B-1----:R-:W-:Y:S05]  /*3ff0*/  HMMA.16816.F32 R4, R164, R168.reuse, R4 ;  /* 0x000000a8a404723c */ /* 0x082fea0000001804 */
[----:B------:R-:W1:Y:S01]  /*4000*/  LDSM.16.M88.4 R152, [R222+0xd400] ;  /* 0x00d40000de98783b */ /* 0x000e620000000200 */
[C---:B------:R-:W-:Y:S06]  /*4010*/  HMMA.16816.F32 R8, R136.reuse, R168, R8 ;  /* 0x000000a88808723c */ /* 0x040fec0000001808 */
[-C--:B------:R-:W-:Y:S06]  /*4020*/  HMMA.16816.F32 R12, R136, R170.reuse, R12 ;  /* 0x000000aa880c723c */ /* 0x080fec000000180c */
[C---:B------:R-:W-:Y:S06]  /*4030*/  HMMA.16816.F32 R16, R164.reuse, R170, R16 ;  /* 0x000000aaa410723c */ /* 0x040fec0000001810 */
[-C--:B------:R-:W-:Y:S06]  /*4040*/  HMMA.16816.F32 R20, R164, R140.reuse, R20 ;  /* 0x0000008ca414723c */ /* 0x080fec0000001814 */
[C---:B------:R-:W-:Y:S01]  /*4050*/  HMMA.16816.F32 R24, R136.reuse, R140, R24 ;  /* 0x0000008c8818723c */ /* 0x040fe20000001818 */
[----:B------:R-:W4:Y:S04]  /*4060*/  LDL R141, [R1+0x2c] ;  /* 0x00002c00018d7983 */ /* 0x000f280000100800 */
[----:B------:R-:W4:Y:S01]  /*4070*/  LDL R140, [R1+0x28] ;  /* 0x00002800018c7983 */ /* 0x000f220000100800 */
[-C--:B------:R-:W-:Y:S03]  /*4080*/  HMMA.16816.F32 R28, R136, R142.reuse, R28 ;  /* 0x0000008e881c723c */ /* 0x080fe6000000181c */
[----:B------:R-:W1:Y:S03]  /*4090*/  LDSM.16.M88.4 R136, [R0+0x2800] ;  /* 0x002800000088783b */ /* 0x000e660000000200 */
[----:B------:R-:W-:Y:S06]  /*40a0*/  HMMA.16816.F32 R32, R164, R142, R32 ;  /* 0x0000008ea420723c */ /* 0x000fec0000001820 */
[-C--:B------:R-:W-:Y:S06]  /*40b0*/  HMMA.16816.F32 R4, R144, R148.reuse, R4 ;  /* 0x000000949004723c */ /* 0x080fec0000001804 */
[C---:B--2---:R-:W-:Y:S06]  /*40c0*/  HMMA.16816.F32 R8, R132.reuse, R148, R8 ;  /* 0x000000948408723c */ /* 0x044fec0000001808 */
[-C--:B------:R-:W-:Y:S03]  /*40d0*/  HMMA.16816.F32 R12, R132, R150.reuse, R12 ;  /* 0x00000096840c723c */ /* 0x080fe6000000180c */
[----:B---3--:R-:W-:Y:S03]  /*40e0*/  FSETP.NEU.FTZ.AND P3, PT, R244, -INF , PT ;  /* 0xff800000f400780b */ /* 0x008fe60003f7d000 */
[C---:B------:R-:W-:Y:S06]  /*40f0*/  HMMA.16816.F32 R16, R144.reuse, R150, R16 ;  /* 0x000000969010723c */ /* 0x040fec0000001810 */
[-C--:B-1----:R-:W-:Y:S06]  /*4100*/  HMMA.16816.F32 R20, R144, R152.reuse, R20 ;  /* 0x000000989014723c */ /* 0x082fec0000001814 */
[C---:B------:R-:W-:Y:S06]  /*4110*/  HMMA.16816.F32 R24, R132.reuse, R152, R24 ;  /* 0x000000988418723c */ /* 0x040fec0000001818 */
[-C--:B------:R-:W-:Y:S06]  /*4120*/  HMMA.16816.F32 R28, R132, R154.reuse, R28 ;  /* 0x0000009a841c723c */ /* 0x080fec000000181c */
[----:B------:R-:W-:Y:S01]  /*4130*/  HMMA.16816.F32 R32, R144, R154, R32 ;  /* 0x0000009a9020723c */ /* 0x000fe20000001820 */
[----:B------:R-:W-:Y:S04]  /*4140*/  IMAD.U32 R135, RZ, RZ, UR36 ;  /* 0x00000024ff877e24 */ /* 0x000fe8000f8e00ff */
[----:B------:R-:W-:Y:S01]  /*4150*/  @P0 IMAD R135, R135, 0x80, R245 ;  /* 0x0000008087870824 */ /* 0x000fe200078e02f5 */
[-C--:B------:R-:W-:Y:S01]  /*4160*/  HMMA.16816.F32 R4, R156, R160.reuse, R4 ;  /* 0x000000a09c04723c */ /* 0x080fe20000001804 */
[----:B------:R-:W-:Y:S04]  /*4170*/  PLOP3.LUT P0, PT, PT, PT, UP0, 0x80, 0x0 ;  /* 0x000000000000781c */ /* 0x000fe80003f0f008 */
[C---:B------:R-:W-:Y:S01]  /*4180*/  @P5 ISETP.GE.AND P5, PT, R135.reuse, UR5, PT ;  /* 0x0000000587005c0c */ /* 0x040fe2000bfa6270 */
[C---:B------:R-:W-:Y:S05]  /*4190*/  HMMA.16816.F32 R8, R136.reuse, R160, R8 ;  /* 0x000000a08808723c */ /* 0x040fea0000001808 */
[----:B------:R-:W-:Y:S01]  /*41a0*/  @P2 VIADD R0, R135, 0x1 ;  /* 0x0000000187002836 */ /* 0x000fe20000000000 */
[-C--:B------:R-:W-:Y:S03]  /*41b0*/  HMMA.16816.F32 R12, R136, R162.reuse, R12 ;  /* 0x000000a2880c723c */ /* 0x080fe6000000180c */
[C---:B----4-:R-:W-:Y:S02]  /*41c0*/  FSETP.NEU.FTZ.AND P2, PT, R243.reuse, -INF , PT ;  /* 0xff800000f300780b */ /* 0x050fe40003f5d000 */
[----:B------:R-:W-:Y:S01]  /*41d0*/  @P6 ISETP.GE.AND P6, PT, R0, UR5, PT ;  /* 0x0000000500006c0c */ /* 0x000fe2000bfc6270 */
[C---:B------:R-:W-:Y:S05]  /*41e0*/  HMMA.16816.F32 R16, R156.reuse, R162, R16 ;  /* 0x000000a29c10723c */ /* 0x040fea0000001810 */
[----:B------:R-:W-:Y:S01]  /*41f0*/  FMUL.FTZ R134, R244, 1.4426950216293334961 ;  /* 0x3fb8aa3bf4867820 */ /* 0x000fe20000410000 */
[----:B------:R-:W-:Y:S01]  /*4200*/  @P1 FSEL R4, R4, -INF , !P5 ;  /* 0xff80000004041808 */ /* 0x000fe20006800000 */
[----:B------:R-:W-:Y:S01]  /*4210*/  FMUL.FTZ R133, R243, 1.4426950216293334961 ;  /* 0x3fb8aa3bf3857820 */ /* 0x000fe20000410000 */
[----:B------:R-:W-:Y:S03]  /*4220*/  PLOP3.LUT P1, PT, PT, PT, UP0, 0x80, 0x0 ;  /* 0x000000000000781c */ /* 0x000fe60003f2f008 */
[----:B------:R-:W-:Y:S01]  /*4230*/  @P0 FSEL R5, R5, -INF , !P6 ;  /* 0xff80000005050808 */ /* 0x000fe20007000000 */
[----:B-----5:R-:W-:Y:S01]  /*4240*/  FMUL.FTZ R132, R249, 1.4426950216293334961 ;  /* 0x3fb8aa3bf9847820 */ /* 0x020fe20000410000 */
[----:B------:R-:W-:Y:S01]  /*4250*/  PLOP3.LUT P0, PT, PT, PT, UP0, 0x80, 0x0 ;  /* 0x000000000000781c */ /* 0x000fe20003f0f008 */
[----:B------:R-:W-:Y:S01]  /*4260*/  FMUL.FTZ R0, R252, 1.4426950216293334961 ;  /* 0x3fb8aa3bfc007820 */ /* 0x000fe20000410000 */
[----:B------:R-:W-:Y:S02]  /*4270*/  FSEL R134, R134, RZ, P3 ;  /* 0x000000ff86867208 */ /* 0x000fe40001800000 */
[----:B------:R-:W-:Y:S02]  /*4280*/  FSEL R133, R133, RZ, P2 ;  /* 0x000000ff85857208 */ /* 0x000fe40001000000 */
[----:B------:R-:W-:Y:S01]  /*4290*/  FSETP.NEU.FTZ.AND P2, PT, R249, -INF , PT ;  /* 0xff800000f900780b */ /* 0x000fe20003f5d000 */
[--C-:B------:R-:W-:Y:S01]  /*42a0*/  FFMA.FTZ R4, R4, UR10, -R134.reuse ;  /* 0x0000000a04047c23 */ /* 0x100fe20008010886 */
[----:B------:R-:W-:Y:S01]  /*42b0*/  @P1 FSEL R6, R6, -INF , !P5 ;  /* 0xff80000006061808 */ /* 0x000fe20006800000 */
[----:B------:R-:W-:Y:S01]  /*42c0*/  FFMA.FTZ R5, R5, UR10, -R134 ;  /* 0x0000000a05057c23 */ /* 0x000fe20008010886 */
[----:B------:R-:W-:Y:S01]  /*42d0*/  PLOP3.LUT P1, PT, PT, PT, UP0, 0x80, 0x0 ;  /* 0x000000000000781c */ /* 0x000fe20003f2f008 */
[----:B------:R-:W-:Y:S01]  /*42e0*/  MUFU.EX2 R244, R4 ;  /* 0x0000000400f47308 */ /* 0x000fe20000000800 */
[----:B------:R-:W-:Y:S01]  /*42f0*/  FSEL R132, R132, RZ, P2 ;  /* 0x000000ff84847208 */ /* 0x000fe20001000000 */
[--C-:B------:R-:W-:Y:S01]  /*4300*/  FFMA.FTZ R6, R6, UR10, -R133.reuse ;  /* 0x0000000a06067c23 */ /* 0x100fe20008010885 */
[----:B------:R-:W-:Y:S02]  /*4310*/  @P0 FSEL R7, R7, -INF , !P6 ;  /* 0xff80000007070808 */ /* 0x000fe40007000000 */
[----:B------:R-:W-:Y:S02]  /*4320*/  PLOP3.LUT P0, PT, PT, PT, UP0, 0x80, 0x0 ;  /* 0x000000000000781c */ /* 0x000fe40003f0f008 */
[----:B------:R-:W-:Y:S01]  /*4330*/  FSETP.NEU.FTZ.AND P3, PT, R252, -INF , PT ;  /* 0xff800000fc00780b */ /* 0x000fe20003f7d000 */
[--C-:B------:R-:W-:Y:S02]  /*4340*/  FFMA.FTZ R7, R7, UR10, -R133.reuse ;  /* 0x0000000a07077c23 */ /* 0x100fe40008010885 */
[----:B------:R-:W1:Y:S01]  /*4350*/  MUFU.EX2 R170, R5 ;  /* 0x0000000500aa7308 */ /* 0x000e620000000800 */
[----:B------:R-:W-:Y:S02]  /*4360*/  PLOP3.LUT P2, PT, PT, PT, UP0, 0x80, 0x0 ;  /* 0x000000000000781c */ /* 0x000fe40003f4f008 */
[----:B------:R-:W-:Y:S02]  /*4370*/  @P1 FSEL R8, R8, -INF , !P5 ;  /* 0xff80000008081808 */ /* 0x000fe40006800000 */
[----:B------:R-:W-:Y:S02]  /*4380*/  FSEL R0, R0, RZ, P3 ;  /* 0x000000ff00007208 */ /* 0x000fe40001800000 */
[----:B------:R-:W-:Y:S03]  /*4390*/  PLOP3.LUT P1, PT, PT, PT, UP0, 0x80, 0x0 ;  /* 0x000000000000781c */ /* 0x000fe60003f2f008 */
[----:B------:R-:W-:Y:S01]  /*43a0*/  MUFU.EX2 R248, R6 ;  /* 0x0000000600f87308 */ /* 0x000fe20000000800 */
[--C-:B------:R-:W-:Y:S01]  /*43b0*/  FFMA.FTZ R8, R8, UR10, -R132.reuse ;  /* 0x0000000a08087c23 */ /* 0x100fe20008010884 */
[----:B------:R-:W-:Y:S02]  /*43c0*/  PLOP3.LUT P3, PT, PT, PT, UP0, 0x80, 0x0 ;  /* 0x000000000000781c */ /* 0x000fe40003f6f008 */
[----:B------:R-:W-:Y:S02]  /*43d0*/  @P0 FSEL R9, R9, -INF , !P6 ;  /* 0xff80000009090808 */ /* 0x000fe40007000000 */
[----:B------:R-:W-:Y:S04]  /*43e0*/  PLOP3.LUT P0, PT, PT, PT, UP0, 0x80, 0x0 ;  /* 0x000000000000781c */ /* 0x000fe80003f0f008 */
[----:B------:R2:W3:Y:S01]  /*43f0*/  MUFU.EX2 R247, R7 ;  /* 0x0000000700f77308 */ /* 0x0004e20000000800 */
[----:B------:R-:W-:Y:S01]  /*4400*/  @P2 FSEL R10, R10, -INF , !P5 ;  /* 0xff8000000a0a2808 */ /* 0x000fe20006800000 */
[----:B------:R-:W-:Y:S01]  /*4410*/  FFMA.FTZ R9, R9, UR10, -R132 ;  /* 0x0000000a09097c23 */ /* 0x000fe20008010884 */
[----:B------:R-:W-:Y:S02]  /*4420*/  PLOP3.LUT P2, PT, PT, PT, UP0, 0x80, 0x0 ;  /* 0x000000000000781c */ /* 0x000fe40003f4f008 */
[----:B------:R-:W-:Y:S01]  /*4430*/  PLOP3.LUT P5, PT, PT, PT, UP0, 0x80, 0x0 ;  /* 0x000000000000781c */ /* 0x000fe20003faf008 */
[--C-:B------:R-:W-:Y:S04]  /*4440*/  FFMA.FTZ R10, R10, UR10, -R0.reuse ;  /* 0x0000000a0a0a7c23 */ /* 0x100fe80008010800 */
[----:B------:R4:W-:Y:S01]  /*4450*/  MUFU.EX2 R164, R8 ;  /* 0x0000000800a47308 */ /* 0x0009e20000000800 */
[----:B------:R-:W-:Y:S02]  /*4460*/  @P0 FSEL R11, R11, -INF , !P6 ;  /* 0xff8000000b0b0808 */ /* 0x000fe40007000000 */
[----:B------:R-:W-:Y:S02]  /*4470*/  PLOP3.LUT P0, PT, PT, PT, UP0, 0x80, 0x0 ;  /* 0x000000000000781c */ /* 0x000fe40003f0f008 */
[----:B------:R-:W-:Y:S05]  /*4480*/  PLOP3.LUT P6, PT, PT, PT, UP0, 0x80, 0x0 ;  /* 0x000000000000781c */ /* 0x000fea0003fcf008 */
[----:B------:R-:W-:Y:S01]  /*4490*/  MUFU.EX2 R160, R9 ;  /* 0x0000000900a07308 */ /* 0x000fe20000000800 */
[----:B--2---:R-:W2:Y:S01]  /*44a0*/  LDSM.16.M88.4 R4, [R223+0xd400] ;  /* 0x00d40000df04783b */ /* 0x004ea20000000200 */
[----:B------:R-:W-:Y:S08]  /*44b0*/  FFMA.FTZ R11, R11, UR10, -R0 ;  /* 0x0000000a0b0b7c23 */ /* 0x000ff00008010800 */
[----:B------:R-:W-:Y:S01]  /*44c0*/  MUFU.EX2 R165, R10 ;  /* 0x0000000a00a57308 */ /* 0x000fe20000000800 */
[C---:B----4-:R-:W-:Y:S01]  /*44d0*/  @P4 VIADD R8, R135.reuse, 0x8 ;  /* 0x0000000887084836 */ /* 0x050fe20000000000 */
[----:B------:R-:W-:Y:S04]  /*44e0*/  PLOP3.LUT P4, PT, PT, PT, UP0, 0x80, 0x0 ;  /* 0x000000000000781c */ /* 0x000fe80003f8f008 */
[----:B------:R-:W-:Y:S01]  /*44f0*/  @P1 ISETP.GE.AND P1, PT, R8, UR5, PT ;  /* 0x0000000508001c0c */ /* 0x000fe2000bf26270 */
[----:B------:R-:W-:Y:S01]  /*4500*/  @P3 VIADD R8, R135, 0x9 ;  /* 0x0000000987083836 */ /* 0x000fe20000000000 */
[----:B------:R-:W-:Y:S02]  /*4510*/  PLOP3.LUT P3, PT, PT, PT, UP0, 0x80, 0x0 ;  /* 0x000000000000781c */ /* 0x000fe40003f6f008 */
[----:B------:R-:W-:Y:S01]  /*4520*/  MUFU.EX2 R163, R11 ;  /* 0x0000000b00a37308 */ /* 0x000fe20000000800 */
[----:B------:R-:W-:Y:S02]  /*4530*/  @P2 FSEL R12, R12, -INF , !P1 ;  /* 0xff8000000c0c2808 */ /* 0x000fe40004800000 */
[----:B------:R-:W-:Y:S02]  /*4540*/  PLOP3.LUT P2, PT, PT, PT, UP0, 0x80, 0x0 ;  /* 0x000000000000781c */ /* 0x000fe40003f4f008 */
[----:B------:R-:W-:Y:S01]  /*4550*/  @P5 ISETP.GE.AND P5, PT, R8, UR5, PT ;  /* 0x0000000508005c0c */ /* 0x000fe2000bfa6270 */
[--C-:B------:R-:W-:Y:S03]  /*4560*/  FFMA.FTZ R12, R12, UR10, -R132.reuse ;  /* 0x0000000a0c0c7c23 */ /* 0x100fe60008010884 */
[----:B------:R-:W-:Y:S01]  /*4570*/  @P0 FSEL R13, R13, -INF , !P5 ;  /* 0xff8000000d0d0808 */ /* 0x000fe20006800000 */
[----:B------:R-:W-:Y:S01]  /*4580*/  MUFU.EX2 R155, R12 ;  /* 0x0000000c009b7308 */ /* 0x000fe20000000800 */
[----:B------:R-:W-:Y:S02]  /*4590*/  PLOP3.LUT P0, PT, PT, PT, UP0, 0x80, 0x0 ;  /* 0x000000000000781c */ /* 0x000fe40003f0f008 */
[----:B------:R-:W-:Y:S01]  /*45a0*/  @P3 FSEL R14, R14, -INF , !P1 ;  /* 0xff8000000e0e3808 */ /* 0x000fe20004800000 */
[----:B------:R-:W-:Y:S01]  /*45b0*/  FFMA.FTZ R13, R13, UR10, -R132 ;  /* 0x0000000a0d0d7c23 */ /* 0x000fe20008010884 */
[----:B------:R-:W-:Y:S02]  /*45c0*/  PLOP3.LUT P3, PT, PT, PT, UP0, 0x80, 0x0 ;  /* 0x000000000000781c */ /* 0x000fe40003f6f008 */
[----:B------:R-:W-:Y:S01]  /*45d0*/  @P2 FSEL R15, R15, -INF , !P5 ;  /* 0xff8000000f0f2808 */ /* 0x000fe20006800000 */
[--C-:B------:R-:W-:Y:S01]  /*45e0*/  FFMA.FTZ R14, R14, UR10, -R0.reuse ;  /* 0x0000000a0e0e7c23 */ /* 0x100fe20008010800 */
[----:B------:R-:W-:Y:S01]  /*45f0*/  PLOP3.LUT P2, PT, PT, PT, UP0, 0x80, 0x0 ;  /* 0x000000000000781c */ /* 0x000fe20003f4f008 */
[----:B------:R-:W-:Y:S02]  /*4600*/  MUFU.EX2 R154, R13 ;  /* 0x0000000d009a7308 */ /* 0x000fe40000000800 */
[----:B------:R-:W-:Y:S01]  /*4610*/  FFMA.FTZ R15, R15, UR10, -R0 ;  /* 0x0000000a0f0f7c23 */ /* 0x000fe20008010800 */
[-C--:B--2---:R-:W-:Y:S03]  /*4620*/  HMMA.16816.F32 R20, R156, R4.reuse, R20 ;  /* 0x000000049c14723c */ /* 0x084fe60000001814 */
[----:B------:R-:W-:Y:S04]  /*4630*/  @P0 FSEL R16, R16, -INF , !P1 ;  /* 0xff80000010100808 */ /* 0x000fe80004800000 */
[----:B------:R-:W-:Y:S01]  /*4640*/  MUFU.EX2 R162, R14 ;  /* 0x0000000e00a27308 */ /* 0x000fe20000000800 */
[----:B------:R-:W-:Y:S01]  /*4650*/  @P3 FSEL R17, R17, -INF , !P5 ;  /* 0xff80000011113808 */ /* 0x000fe20006800000 */
[C---:B------:R-:W-:Y:S01]  /*4660*/  HMMA.16816.F32 R24, R136.reuse, R4, R24 ;  /* 0x000000048818723c */ /* 0x040fe20000001818 */
[----:B------:R-:W-:Y:S02]  /*4670*/  PLOP3.LUT P3, PT, PT, PT, UP0, 0x80, 0x0 ;  /* 0x000000000000781c */ /* 0x000fe40003f6f008 */
[----:B------:R-:W-:Y:S02]  /*4680*/  PLOP3.LUT P0, PT, PT, PT, UP0, 0x80, 0x0 ;  /* 0x000000000000781c */ /* 0x000fe40003f0f008 */
[----:B------:R-:W-:Y:S01]  /*4690*/  @P2 FSEL R18, R18, -INF , !P1 ;  /* 0xff80000012122808 */ /* 0x000fe20004800000 */
[-C--:B------:R-:W-:Y:S01]  /*46a0*/  HMMA.16816.F32 R28, R136, R6.reuse, R28 ;  /* 0x00000006881c723c */ /* 0x080fe2000000181c */
[----:B------:R-:W-:Y:S01]  /*46b0*/  PLOP3.LUT P1, PT, PT, PT, UP0, 0x80, 0x0 ;  /* 0x000000000000781c */ /* 0x000fe20003f2f008 */
[----:B------:R-:W-:Y:S01]  /*46c0*/  MUFU.EX2 R161, R15 ;  /* 0x0000000f00a17308 */ /* 0x000fe20000000800 */
[----:B------:R-:W-:Y:S02]  /*46d0*/  PLOP3.LUT P2, PT, PT, PT, UP0, 0x80, 0x0 ;  /* 0x000000000000781c */ /* 0x000fe40003f4f008 */
[----:B-1----:R-:W-:Y:S01]  /*46e0*/  F2FP.F16.F32.PACK_AB R5, R170, R244 ;  /* 0x000000f4aa05723e */ /* 0x002fe200000000ff */
[----:B------:R-:W-:Y:S04]  /*46f0*/  HMMA.16816.F32 R32, R156, R6, R32 ;  /* 0x000000069c20723c */ /* 0x000fe80000001820 */
[----:B------:R1:W-:Y:S01]  /*4700*/  STS [R235+0x13000], R5 ;  /* 0x01300005eb007388 */ /* 0x0003e20000000800 */
[----:B------:R-:W-:Y:S01]  /*4710*/  @P3 VIADD R8, R135, 0x10 ;  /* 0x0000001087083836 */ /* 0x000fe20000000000 */
[----:B------:R-:W-:Y:S01]  /*4720*/  @P0 FSEL R19, R19, -INF , !P5 ;  /* 0xff80000013130808 */ /* 0x000fe20006800000 */
[--C-:B------:R-:W-:Y:S01]  /*4730*/  FFMA.FTZ R16, R16, UR10, -R134.reuse ;  /* 0x0000000a10107c23 */ /* 0x100fe20008010886 */
[----:B------:R-:W-:Y:S02]  /*4740*/  PLOP3.LUT P0, PT, PT, PT, UP0, 0x80, 0x0 ;  /* 0x000000000000781c */ /* 0x000fe40003f0f008 */
[----:B------:R-:W-:Y:S01]  /*4750*/  @P4 ISETP.GE.AND P4, PT, R8, UR5, PT ;  /* 0x0000000508004c0c */ /* 0x000fe2000bf86270 */
[----:B------:R-:W-:Y:S01]  /*4760*/  @P2 VIADD R8, R135, 0x11 ;  /* 0x0000001187082836 */ /* 0x000fe20000000000 */
[----:B------:R-:W-:Y:S01]  /*4770*/  PLOP3.LUT P2, PT, PT, PT, UP0, 0x80, 0x0 ;  /* 0x000000000000781c */ /* 0x000fe20003f4f008 */
[--C-:B------:R-:W-:Y:S01]  /*4780*/  FFMA.FTZ R17, R17, UR10, -R134.reuse ;  /* 0x0000000a11117c23 */ /* 0x100fe20008010886 */
[----:B------:R-:W-:Y:S01]  /*4790*/  @P1 FSEL R20, R20, -INF , !P4 ;  /* 0xff80000014141808 */ /* 0x000fe20006000000 */
[--C-:B------:R-:W-:Y:S01]  /*47a0*/  FFMA.FTZ R18, R18, UR10, -R133.reuse ;  /* 0x0000000a12127c23 */ /* 0x100fe20008010885 */
[----:B------:R-:W-:Y:S01]  /*47b0*/  PLOP3.LUT P1, PT, PT, PT, UP0, 0x80, 0x0 ;  /* 0x000000000000781c */ /* 0x000fe20003f2f008 */
[--C-:B------:R-:W-:Y:S01]  /*47c0*/  FFMA.FTZ R19, R19, UR10, -R133.reuse ;  /* 0x0000000a13137c23 */ /* 0x100fe20008010885 */
[----:B------:R-:W-:Y:S01]  /*47d0*/  @P6 ISETP.GE.AND P6, PT, R8, UR5, PT ;  /* 0x0000000508006c0c */ /* 0x000fe2000bfc6270 */
[----:B------:R-:W-:Y:S01]  /*47e0*/  MUFU.EX2 R169, R16 ;  /* 0x0000001000a97308 */ /* 0x000fe20000000800 */
[----:B------:R-:W-:Y:S01]  /*47f0*/  PLOP3.LUT P3, PT, PT, PT, UP0, 0x80, 0x0 ;  /* 0x000000000000781c */ /* 0x000fe20003f6f008 */
[--C-:B------:R-:W-:Y:S01]  /*4800*/  FFMA.FTZ R20, R20, UR10, -R134.reuse ;  /* 0x0000000a14147c23 */ /* 0x100fe20008010886 */
[----:B------:R-:W-:Y:S02]  /*4810*/  @P0 FSEL R21, R21, -INF , !P6 ;  /* 0xff80000015150808 */ /* 0x000fe40007000000 */
[----:B------:R-:W-:Y:S02]  /*4820*/  PLOP3.LUT P0, PT, PT, PT, UP0, 0x80, 0x0 ;  /* 0x000000000000781c */ /* 0x000fe40003f0f008 */
[----:B------:R-:W-:Y:S03]  /*4830*/  @P2 FSEL R24, R24, -INF , !P4 ;  /* 0xff80000018182808 */ /* 0x000fe60006000000 */
[----:B------:R-:W2:Y:S01]  /*4840*/  MUFU.EX2 R168, R17 ;  /* 0x0000001100a87308 */ /* 0x000ea20000000800 */
[----:B------:R-:W-:Y:S01]  /*4850*/  PLOP3.LUT P2, PT, PT, PT, UP0, 0x80, 0x0 ;  /* 0x000000000000781c */ /* 0x000fe20003f4f008 */
[----:B------:R-:W-:Y:S01]  /*4860*/  FFMA.FTZ R21, R21, UR10, -R134 ;  /* 0x0000000a15157c23 */ /* 0x000fe20008010886 */
[----:B------:R-:W-:Y:S01]  /*4870*/  @P1 FSEL R22, R22, -INF , !P4 ;  /* 0xff80000016161808 */ /* 0x000fe20006000000 */
[--C-:B------:R-:W-:Y:S01]  /*4880*/  FFMA.FTZ R24, R24, UR10, -R132.reuse ;  /* 0x0000000a18187c23 */ /* 0x100fe20008010884 */
[----:B------:R-:W-:Y:S01]  /*4890*/  PLOP3.LUT P1, PT, PT, PT, UP0, 0x80, 0x0 ;  /* 0x000000000000781c */ /* 0x000fe20003f2f008 */
[----:B------:R-:W-:Y:S01]  /*48a0*/  @P3 VIADD R4, R135, 0x18 ;  /* 0x0000001887043836 */ /* 0x000fe20000000000 */
[----:B------:R-:W-:Y:S03]  /*48b0*/  PLOP3.LUT P5, PT, PT, PT, UP0, 0x80, 0x0 ;  /* 0x000000000000781c */ /* 0x000fe60003faf008 */
[----:B------:R-:W-:Y:S01]  /*48c0*/  MUFU.EX2 R246, R18 ;  /* 0x0000001200f67308 */ /* 0x000fe20000000800 */
[----:B------:R-:W-:Y:S01]  /*48d0*/  PLOP3.LUT P3, PT, PT, PT, UP0, 0x80, 0x0 ;  /* 0x000000000000781c */ /* 0x000fe20003f6f008 */
[--C-:B------:R-:W-:Y:S01]  /*48e0*/  FFMA.FTZ R22, R22, UR10, -R133.reuse ;  /* 0x0000000a16167c23 */ /* 0x100fe20008010885 */
[----:B------:R-:W-:Y:S02]  /*48f0*/  @P0 FSEL R23, R23, -INF , !P6 ;  /* 0xff80000017170808 */ /* 0x000fe40007000000 */
[----:B------:R-:W-:Y:S02]  /*4900*/  PLOP3.LUT P0, PT, PT, PT, UP0, 0x80, 0x0 ;  /* 0x000000000000781c */ /* 0x000fe40003f0f008 */
[----:B------:R-:W-:Y:S03]  /*4910*/  @P2 ISETP.GE.AND P2, PT, R4, UR5, PT ;  /* 0x0000000504002c0c */ /* 0x000fe6000bf46270 */
[----:B------:R-:W4:Y:S01]  /*4920*/  MUFU.EX2 R245, R19 ;  /* 0x0000001300f57308 */ /* 0x000f220000000800 */
[----:B---3--:R-:W-:Y:S01]  /*4930*/  F2FP.F16.F32.PACK_AB R4, R247, R248 ;  /* 0x000000f8f704723e */ /* 0x008fe200000000ff */
[--C-:B------:R-:W-:Y:S01]  /*4940*/  FFMA.FTZ R23, R23, UR10, -R133.reuse ;  /* 0x0000000a17177c23 */ /* 0x100fe20008010885 */
[----:B------:R-:W-:Y:S01]  /*4950*/  @P1 FSEL R25, R25, -INF , !P6 ;  /* 0xff80000019191808 */ /* 0x000fe20007000000 */
[----:B------:R-:W-:Y:S01]  /*4960*/  @P5 VIADD R135, R135, 0x19 ;  /* 0x0000001987875836 */ /* 0x000fe20000000000 */
[----:B------:R-:W-:Y:S01]  /*4970*/  PLOP3.LUT P1, PT, PT, PT, UP0, 0x80, 0x0 ;  /* 0x000000000000781c */ /* 0x000fe20003f2f008 */
[----:B------:R3:W-:Y:S01]  /*4980*/  STS [R235+0x13400], R4 ;  /* 0x01340004eb007388 */ /* 0x0007e20000000800 */
[----:B--2---:R-:W-:Y:S03]  /*4990*/  F2FP.F16.F32.PACK_AB R7, R168, R169 ;  /* 0x000000a9a807723e */ /* 0x004fe600000000ff */
[----:B------:R-:W-:Y:S01]  /*49a0*/  MUFU.EX2 R167, R20 ;  /* 0x0000001400a77308 */ /* 0x000fe20000000800 */
[----:B-1----:R-:W-:Y:S01]  /*49b0*/  F2FP.F16.F32.PACK_AB R5, R160, R164 ;  /* 0x000000a4a005723e */ /* 0x002fe200000000ff */
[----:B------:R-:W-:Y:S01]  /*49c0*/  FFMA.FTZ R25, R25, UR10, -R132 ;  /* 0x0000000a19197c23 */ /* 0x000fe20008010884 */
[----:B------:R-:W-:Y:S01]  /*49d0*/  @P0 FSEL R26, R26, -INF , !P4 ;  /* 0xff8000001a1a0808 */ /* 0x000fe20006000000 */
[----:B------:R1:W-:Y:S01]  /*49e0*/  STS [R234+0x13000], R7 ;  /* 0x01300007ea007388 */ /* 0x0003e20000000800 */
[----:B------:R-:W-:Y:S02]  /*49f0*/  PLOP3.LUT P4, PT, PT, PT, UP0, 0x80, 0x0 ;  /* 0x000000000000781c */ /* 0x000fe40003f8f008 */
[----:B------:R-:W-:Y:S03]  /*4a00*/  PLOP3.LUT P0, PT, PT, PT, UP0, 0x80, 0x0 ;  /* 0x000000000000781c */ /* 0x000fe60003f0f008 */
[----:B------:R-:W2:Y:S01]  /*4a10*/  MUFU.EX2 R166, R21 ;  /* 0x0000001500a67308 */ /* 0x000ea20000000800 */
[----:B----4-:R-:W-:Y:S01]  /*4a20*/  F2FP.F16.F32.PACK_AB R6, R245, R246 ;  /* 0x000000f6f506723e */ /* 0x010fe200000000ff */
[--C-:B------:R-:W-:Y:S01]  /*4a30*/  FFMA.FTZ R26, R26, UR10, -R0.reuse ;  /* 0x0000000a1a1a7c23 */ /* 0x100fe20008010800 */
[----:B------:R-:W-:Y:S02]  /*4a40*/  @P1 FSEL R27, R27, -INF , !P6 ;  /* 0xff8000001b1b1808 */ /* 0x000fe40007000000 */
[----:B------:R-:W-:Y:S01]  /*4a50*/  PLOP3.LUT P1, PT, PT, PT, UP0, 0x80, 0x0 ;  /* 0x000000000000781c */ /* 0x000fe20003f2f008 */
[----:B------:R4:W-:Y:S01]  /*4a60*/  STS [R234+0x13400], R6 ;  /* 0x01340006ea007388 */ /* 0x0009e20000000800 */
[----:B------:R-:W-:Y:S01]  /*4a70*/  @P3 FSEL R30, R30, -INF , !P2 ;  /* 0xff8000001e1e3808 */ /* 0x000fe20005000000 */
[--C-:B------:R-:W-:Y:S02]  /*4a80*/  FFMA.FTZ R27, R27, UR10, -R0.reuse ;  /* 0x0000000a1b1b7c23 */ /* 0x100fe40008010800 */
[----:B------:R-:W-:Y:S01]  /*4a90*/  MUFU.EX2 R243, R22 ;  /* 0x0000001600f37308 */ /* 0x000fe20000000800 */
[----:B------:R-:W-:Y:S01]  /*4aa0*/  @P4 ISETP.GE.AND P4, PT, R135, UR5, PT ;  /* 0x0000000587004c0c */ /* 0x000fe2000bf86270 */
[----:B------:R2:W-:Y:S01]  /*4ab0*/  STS [R235+0x14000], R5 ;  /* 0x01400005eb007388 */ /* 0x0005e20000000800 */
[----:B------:R-:W-:Y:S01]  /*4ac0*/  @P0 FSEL R28, R28, -INF , !P2 ;  /* 0xff8000001c1c0808 */ /* 0x000fe20005000000 */
[----:B------:R-:W-:Y:S01]  /*4ad0*/  FFMA.FTZ R30, R30, UR10, -R0 ;  /* 0x0000000a1e1e7c23 */ /* 0x000fe20008010800 */
[----:B------:R-:W-:Y:S02]  /*4ae0*/  PLOP3.LUT P0, PT, PT, PT, UP0, 0x80, 0x0 ;  /* 0x000000000000781c */ /* 0x000fe40003f0f008 */
[----:B---3--:R-:W-:Y:S03]  /*4af0*/  F2FP.F16.F32.PACK_AB R4, R163, R165 ;  /* 0x000000a5a304723e */ /* 0x008fe600000000ff */
[----:B------:R-:W3:Y:S01]  /*4b00*/  MUFU.EX2 R171, R23 ;  /* 0x0000001700ab7308 */ /* 0x000ee20000000800 */
[----:B------:R-:W-:Y:S01]  /*4b10*/  @P1 FSEL R29, R29, -INF , !P4 ;  /* 0xff8000001d1d1808 */ /* 0x000fe20006000000 */
[--C-:B------:R-:W-:Y:S01]  /*4b20*/  FFMA.FTZ R28, R28, UR10, -R132.reuse ;  /* 0x0000000a1c1c7c23 */ /* 0x100fe20008010884 */
[----:B------:R-:W-:Y:S01]  /*4b30*/  PLOP3.LUT P1, PT, PT, PT, UP0, 0x80, 0x0 ;  /* 0x000000000000781c */ /* 0x000fe20003f2f008 */
[----:B------:R3:W-:Y:S01]  /*4b40*/  STS [R235+0x14400], R4 ;  /* 0x01440004eb007388 */ /* 0x0007e20000000800 */
[----:B------:R-:W-:Y:S01]  /*4b50*/  PLOP3.LUT P3, PT, PT, PT, UP0, 0x80, 0x0 ;  /* 0x000000000000781c */ /* 0x000fe20003f6f008 */
[----:B------:R-:W-:Y:S01]  /*4b60*/  FFMA.FTZ R132, R29, UR10, -R132 ;  /* 0x0000000a1d847c23 */ /* 0x000fe20008010884 */
[----:B-1----:R-:W-:Y:S03]  /*4b70*/  F2FP.F16.F32.PACK_AB R7, R154, R155 ;  /* 0x0000009b9a07723e */ /* 0x002fe600000000ff */
[----:B------:R-:W-:Y:S01]  /*4b80*/  MUFU.EX2 R151, R24 ;  /* 0x0000001800977308 */ /* 0x000fe20000000800 */
[----:B------:R-:W-:Y:S02]  /*4b90*/  @P0 FSEL R32, R32, -INF , !P2 ;  /* 0xff80000020200808 */ /* 0x000fe40005000000 */
[----:B------:R-:W-:Y:S01]  /*4ba0*/  PLOP3.LUT P0, PT, PT, PT, UP0, 0x80, 0x0 ;  /* 0x000000000000781c */ /* 0x000fe20003f0f008 */
[----:B------:R1:W-:Y:S01]  /*4bb0*/  STS [R234+0x14000], R7 ;  /* 0x01400007ea007388 */ /* 0x0003e20000000800 */
[----:B----4-:R-:W-:Y:S01]  /*4bc0*/  F2FP.F16.F32.PACK_AB R6, R161, R162 ;  /* 0x000000a2a106723e */ /* 0x010fe200000000ff */
[--C-:B------:R-:W-:Y:S01]  /*4bd0*/  FFMA.FTZ R32, R32, UR10, -R134.reuse ;  /* 0x0000000a20207c23 */ /* 0x100fe20008010886 */
[----:B------:R-:W-:Y:S03]  /*4be0*/  @P1 FSEL R33, R33, -INF , !P4 ;  /* 0xff80000021211808 */ /* 0x000fe60006000000 */
[----:B------:R-:W1:Y:S01]  /*4bf0*/  MUFU.EX2 R150, R25 ;  /* 0x0000001900967308 */ /* 0x000e620000000800 */
[----:B------:R-:W-:Y:S01]  /*4c00*/  PLOP3.LUT P1, PT, PT, PT, UP0, 0x80, 0x0 ;  /* 0x000000000000781c */ /* 0x000fe20003f2f008 */
[----:B------:R-:W-:Y:S01]  /*4c10*/  STS [R234+0x14400], R6 ;  /* 0x01440006ea007388 */ /* 0x000fe20000000800 */
[----:B--2---:R-:W-:Y:S01]  /*4c20*/  F2FP.F16.F32.PACK_AB R5, R166, R167 ;  /* 0x000000a7a605723e */ /* 0x004fe200000000ff */
[----:B------:R-:W-:Y:S01]  /*4c30*/  FFMA.FTZ R134, R33, UR10, -R134 ;  /* 0x0000000a21867c23 */ /* 0x000fe20008010886 */
[----:B------:R-:W-:Y:S05]  /*4c40*/  @P3 FSEL R34, R34, -INF , !P2 ;  /* 0xff80000022223808 */ /* 0x000fea0005000000 */
[----:B------:R-:W-:Y:S01]  /*4c50*/  MUFU.EX2 R157, R32 ;  /* 0x00000020009d7308 */ /* 0x000fe20000000800 */
[----:B------:R-:W-:Y:S01]  /*4c60*/  @P0 FSEL R35, R35, -INF , !P4 ;  /* 0xff80000023230808 */ /* 0x000fe20006000000 */
[----:B------:R2:W-:Y:S01]  /*4c70*/  STS [R233+0x13000], R5 ;  /* 0x01300005e9007388 */ /* 0x0005e20000000800 */
[--C-:B------:R-:W-:Y:S01]  /*4c80*/  FFMA.FTZ R34, R34, UR10, -R133.reuse ;  /* 0x0000000a22227c23 */ /* 0x100fe20008010885 */
[----:B---3--:R-:W-:Y:S02]  /*4c90*/  F2FP.F16.F32.PACK_AB R4, R171, R243 ;  /* 0x000000f3ab04723e */ /* 0x008fe400000000ff */
[----:B------:R-:W-:Y:S01]  /*4ca0*/  @P1 FSEL R31, R31, -INF , !P4 ;  /* 0xff8000001f1f1808 */ /* 0x000fe20006000000 */
[----:B------:R-:W-:Y:S03]  /*4cb0*/  FFMA.FTZ R133, R35, UR10, -R133 ;  /* 0x0000000a23857c23 */ /* 0x000fe60008010885 */
[----:B------:R-:W3:Y:S01]  /*4cc0*/  MUFU.EX2 R156, R134 ;  /* 0x00000086009c7308 */ /* 0x000ee20000000800 */
[----:B------:R4:W-:Y:S01]  /*4cd0*/  STS [R233+0x13400], R4 ;  /* 0x01340004e9007388 */ /* 0x0009e20000000800 */
[----:B------:R-:W-:Y:S01]  /*4ce0*/  IADD3 R144, P0, R141, UR14, RZ ;  /* 0x0000000e8d907c10 */ /* 0x000fe2000ff1e0ff */
[----:B------:R-:W-:Y:S01]  /*4cf0*/  FFMA.FTZ R0, R31, UR10, -R0 ;  /* 0x0000000a1f007c23 */ /* 0x000fe20008010800 */
[----:B-1----:R-:W-:Y:S02]  /*4d00*/  F2FP.F16.F32.PACK_AB R7, R150, R151 ;  /* 0x000000979607723e */ /* 0x002fe400000000ff */
[----:B------:R-:W-:Y:S04]  /*4d10*/  IADD3.X R145, R140, UR13, RZ, P0, !PT ;  /* 0x0000000d8c917c10 */ /* 0x000fe800087fe4ff */
[----:B------:R3:W-:Y:S01]  /*4d20*/  MUFU.EX2 R147, R0 ;  /* 0x0000000000937308 */ /* 0x0007e20000000800 */
[----:B------:R-:W-:Y:S01]  /*4d30*/  PLOP3.LUT P0, PT, PT, PT, UP3, 0x80, 0x0 ;  /* 0x000000000000781c */ /* 0x000fe20003f0f038 */
[----:B------:R-:W4:Y:S08]  /*4d40*/  LDG.E R143, desc[UR6][R144.64] ;  /* 0x00000006908f7981 */ /* 0x000f30000c1e1900 */
[----:B------:R-:W-:Y:S01]  /*4d50*/  MUFU.EX2 R159, R34 ;  /* 0x00000022009f7308 */ /* 0x000fe20000000800 */
[----:B------:R-:W4:Y:S04]  /*4d60*/  LDG.E R142, desc[UR6][R144.64+0x20] ;  /* 0x00002006908e7981 */ /* 0x000f28000c1e1900 */
[----:B------:R-:W5:Y:S05]  /*4d70*/  LDG.E R141, desc[UR6][R144.64+0x80] ;  /* 0x00008006908d7981 */ /* 0x000f6a000c1e1900 */
[----:B------:R-:W2:Y:S01]  /*4d80*/  MUFU.EX2 R158, R133 ;  /* 0x00000085009e7308 */ /* 0x000ea20000000800 */
[----:B---3--:R-:W-:Y:S01]  /*4d90*/  F2FP.F16.F32.PACK_AB R0, R156, R157 ;  /* 0x0000009d9c00723e */ /* 0x008fe200000000ff */
[----:B------:R1:W5:Y:S04]  /*4da0*/  LDG.E R140, desc[UR6][R144.64+0xa0] ;  /* 0x0000a006908c7981 */ /* 0x000368000c1e1900 */
[----:B------:R3:W-:Y:S04]  /*4db0*/  STS [R232+0x13000], R0 ;  /* 0x01300000e8007388 */ /* 0x0007e80000000800 */
[----:B------:R-:W-:Y:S10]  /*4dc0*/  MUFU.EX2 R153, R26 ;  /* 0x0000001a00997308 */ /* 0x000ff40000000800 */
[----:B------:R-:W1:Y:S01]  /*4dd0*/  MUFU.EX2 R152, R27 ;  /* 0x0000001b00987308 */ /* 0x000e620000000800 */
[----:B--2---:R-:W-:Y:S05]  /*4de0*/  F2FP.F16.F32.PACK_AB R5, R158, R159 ;  /* 0x0000009f9e05723e */ /* 0x004fea00000000ff */
[----:B------:R-:W-:Y:S04]  /*4df0*/  STS [R232+0x13400], R5 ;  /* 0x01340005e8007388 */ /* 0x000fe80000000800 */
[----:B------:R-:W-:Y:S01]  /*4e00*/  MUFU.EX2 R148, R28 ;  /* 0x0000001c00947308 */ /* 0x000fe20000000800 */
[----:B------:R-:W-:Y:S09]  /*4e10*/  STS [R233+0x14000], R7 ;  /* 0x01400007e9007388 */ /* 0x000ff20000000800 */
[----:B------:R-:W4:Y:S01]  /*4e20*/  MUFU.EX2 R146, R132 ;  /* 0x0000008400927308 */ /* 0x000f220000000800 */
[----:B-1----:R-:W-:Y:S05]  /*4e30*/  F2FP.F16.F32.PACK_AB R6, R152, R153 ;  /* 0x000000999806723e */ /* 0x002fea00000000ff */
[----:B------:R-:W-:Y:S04]  /*4e40*/  STS [R233+0x14400], R6 ;  /* 0x01440006e9007388 */ /* 0x000fe80000000800 */
[----:B------:R-:W3:Y:S01]  /*4e50*/  MUFU.EX2 R149, R30 ;  /* 0x0000001e00957308 */ /* 0x000ee20000000800 */
[----:B----4-:R-:W-:Y:S05]  /*4e60*/  F2FP.F16.F32.PACK_AB R4, R146, R148 ;  /* 0x000000949204723e */ /* 0x010fea00000000ff */
[----:B------:R-:W-:Y:S01]  /*4e70*/  STS [R232+0x14000], R4 ;  /* 0x01400004e8007388 */ /* 0x000fe20000000800 */
[----:B---3--:R-:W-:Y:S05]  /*4e80*/  F2FP.F16.F32.PACK_AB R0, R147, R149 ;  /* 0x000000959300723e */ /* 0x008fea00000000ff */
[----:B------:R1:W-:Y:S04]  /*4e90*/  STS [R232+0x14400], R0 ;  /* 0x01440000e8007388 */ /* 0x0003e80000000800 */
[----:B------:R-:W2:Y:S08]  /*4ea0*/  LDSM.16.M88.4 R32, [R221+UR4+0x6000] ;  /* 0x00600004dd20783b */ /* 0x000eb00008000200 */
[----:B------:R-:W3:Y:S01]  /*4eb0*/  LDSM.16.M88.4 R28, [R221+UR4+0x6800] ;  /* 0x00680004dd1c783b */ /* 0x000ee20008000200 */
[----:B-1----:R-:W-:Y:S05]  /*4ec0*/  IMAD.U32 R0, RZ, RZ, UR4 ;  /* 0x00000004ff007e24 */ /* 0x002fea000f8e00ff */
[----:B------:R-:W-:Y:S05]  /*4ed0*/  IADD3 R0, R221, 0x6000, R0 ;  /* 0x00006000dd007810 */ /* 0x000fea0007ffe000 */
[----:B------:R-:W-:Y:S05]  /*4ee0*/  IMAD.IADD R0, R0, 0x1, R228 ;  /* 0x0000000100007824 */ /* 0x000fea00078e02e4 */
[----:B------:R-:W1:Y:S01]  /*4ef0*/  LDSM.16.M88.4 R132, [R0] ;  /* 0x000000000084783b */ /* 0x000e620000000200 */
[-C--:B--2---:R-:W-:Y:S07]  /*4f00*/  HMMA.16816.F32 R4, R32, R172.reuse, RZ ;  /* 0x000000ac2004723c */ /* 0x084fee00000018ff */
[----:B------:R-:W2:Y:S01]  /*4f10*/  LDSM.16.M88.4 R136, [R0+0x800] ;  /* 0x000800000088783b */ /* 0x000ea20000000200 */
        /* <DEDUP_REMOVED lines=8> */
[C---:B--2---:R-:W-:Y:S06]  /*4fa0*/  HMMA.16816.F32 R8, R136.reuse, R180, R8 ;  /* 0x000000b48808723c */ /* 0x044fec0000001808 */
[-C--:B------:R-:W-:Y:S06]  /*4fb0*/  HMMA.16816.F32 R12, R136, R182.reuse, R12 ;  /* 0x000000b6880c723c */ /* 0x080fec000000180c */
[C---:B------:R-:W-:Y:S06]  /*4fc0*/  HMMA.16816.F32 R16, R132.reuse, R182, R16 ;  /* 0x000000b68410723c */ /* 0x040fec0000001810 */
[-C--:B------:R-:W-:Y:S06]  /*4fd0*/  HMMA.16816.F32 R20, R132, R184.reuse, R20 ;  /* 0x000000b88414723c */ /* 0x080fec0000001814 */
[C---:B------:R-:W-:Y:S06]  /*4fe0*/  HMMA.16816.F32 R24, R136.reuse, R184, R24 ;  /* 0x000000b88818723c */ /* 0x040fec0000001818 */
[-C--:B------:R-:W-:Y:S01]  /*4ff0*/  HMMA.16816.F32 R28, R136, R186.reuse, R28 ;  /* 0x000000ba881c723c */ /* 0x080fe2000000181c */
[----:B------:R-:W1:Y:S05]  /*5000*/  LDSM.16.M88.4 R136, [R221+UR4+0x7000] ;  /* 0x00700004dd88783b */ /* 0x000e6a0008000200 */
[----:B------:R-:W-:Y:S03]  /*5010*/  HMMA.16816.F32 R32, R132, R186, R32 ;  /* 0x000000ba8420723c */ /* 0x000fe60000001820 */
[----:B------:R-:W2:Y:S03]  /*5020*/  LDSM.16.M88.4 R132, [R221+UR4+0x7800] ;  /* 0x00780004dd84783b */ /* 0x000ea60008000200 */
        /* <DEDUP_REMOVED lines=34> */
[C---:B------:R-:W-:Y:S01]  /*5250*/  FADD.FTZ R4, -R143.reuse, R4 ;  /* 0x000000048f047221 */ /* 0x040fe20000010100 */
[----:B------:R-:W-:Y:S01]  /*5260*/  FADD.FTZ R5, -R143, R5 ;  /* 0x000000058f057221 */ /* 0x000fe20000010100 */
[-C--:B------:R-:W-:Y:S03]  /*5270*/  HMMA.16816.F32 R20, R132, R216.reuse, R20 ;  /* 0x000000d88414723c */ /* 0x080fe60000001814 */
[----:B------:R-:W-:Y:S01]  /*5280*/  FMUL.FTZ R144, R244, R4 ;  /* 0x00000004f4907220 */ /* 0x000fe20000410000 */
[----:B------:R-:W-:Y:S01]  /*5290*/  FMUL.FTZ R5, R170, R5 ;  /* 0x00000005aa057220 */ /* 0x000fe20000410000 */
[----:B------:R1:W5:Y:S01]  /*52a0*/  LDL R244, [R1+0xc] ;  /* 0x00000c0001f47983 */ /* 0x0003620000100800 */
[C---:B------:R-:W-:Y:S03]  /*52b0*/  HMMA.16816.F32 R24, R136.reuse, R216, R24 ;  /* 0x000000d88818723c */ /* 0x040fe60000001818 */
[----:B------:R1:W5:Y:S02]  /*52c0*/  LDL R170, [R1+0x8] ;  /* 0x0000080001aa7983 */ /* 0x0003640000100800 */
[----:B------:R-:W-:Y:S01]  /*52d0*/  F2FP.F16.F32.PACK_AB R5, R5, R144 ;  /* 0x000000900505723e */ /* 0x000fe200000000ff */
[-C--:B------:R-:W-:Y:S05]  /*52e0*/  HMMA.16816.F32 R28, R136, R218.reuse, R28 ;  /* 0x000000da881c723c */ /* 0x080fea000000181c */
[C---:B------:R-:W-:Y:S01]  /*52f0*/  FADD.FTZ R0, -R143.reuse, R16 ;  /* 0x000000108f007221 */ /* 0x040fe20000010100 */
[----:B------:R-:W-:Y:S05]  /*5300*/  HMMA.16816.F32 R32, R132, R218, R32 ;  /* 0x000000da8420723c */ /* 0x000fea0000001820 */
[C---:B------:R-:W-:Y:S01]  /*5310*/  FADD.FTZ R17, -R143.reuse, R17 ;  /* 0x000000118f117221 */ /* 0x040fe20000010100 */
[C---:B------:R-:W-:Y:S01]  /*5320*/  FADD.FTZ R4, -R143.reuse, R20 ;  /* 0x000000148f047221 */ /* 0x040fe20000010100 */
[----:B------:R-:W-:Y:S01]  /*5330*/  FADD.FTZ R21, -R143, R21 ;  /* 0x000000158f157221 */ /* 0x000fe20000010100 */
[----:B------:R-:W-:Y:S03]  /*5340*/  FMUL.FTZ R0, R169, R0 ;  /* 0x00000000a9007220 */ /* 0x000fe60000410000 */
[----:B------:R-:W-:Y:S01]  /*5350*/  FMUL.FTZ R20, R168, R17 ;  /* 0x00000011a8147220 */ /* 0x000fe20000410000 */
[----:B------:R-:W-:Y:S01]  /*5360*/  FMUL.FTZ R4, R167, R4 ;  /* 0x00000004a7047220 */ /* 0x000fe20000410000 */
[----:B------:R-:W-:Y:S01]  /*5370*/  FMUL.FTZ R21, R166, R21 ;  /* 0x00000015a6157220 */ /* 0x000fe20000410000 */
[C---:B------:R-:W-:Y:S01]  /*5380*/  FADD.FTZ R16, -R142.reuse, R6 ;  /* 0x000000068e107221 */ /* 0x040fe20000010100 */
[----:B------:R-:W-:Y:S01]  /*5390*/  FADD.FTZ R6, -R142, R7 ;  /* 0x000000078e067221 */ /* 0x000fe20000010100 */
[----:B------:R-:W-:Y:S01]  /*53a0*/  F2FP.F16.F32.PACK_AB R20, R20, R0 ;  /* 0x000000001414723e */ /* 0x000fe200000000ff */
[----:B------:R-:W-:Y:S01]  /*53b0*/  FADD.FTZ R133, -R142, R18 ;  /* 0x000000128e857221 */ /* 0x000fe20000010100 */
[----:B------:R-:W-:Y:S01]  /*53c0*/  F2FP.F16.F32.PACK_AB R21, R21, R4 ;  /* 0x000000041515723e */ /* 0x000fe200000000ff */
[----:B------:R-:W-:Y:S01]  /*53d0*/  FMUL.FTZ R7, R248, R16 ;  /* 0x00000010f8077220 */ /* 0x000fe20000410000 */
[----:B------:R-:W-:Y:S01]  /*53e0*/  FMUL.FTZ R6, R247, R6 ;  /* 0x00000006f7067220 */ /* 0x000fe20000410000 */
[C---:B------:R-:W-:Y:S01]  /*53f0*/  FADD.FTZ R19, -R142.reuse, R19 ;  /* 0x000000138e137221 */ /* 0x040fe20000010100 */
[C---:B------:R-:W-:Y:S01]  /*5400*/  FADD.FTZ R22, -R142.reuse, R22 ;  /* 0x000000168e167221 */ /* 0x040fe20000010100 */
[C---:B------:R-:W-:Y:S01]  /*5410*/  FADD.FTZ R23, -R142.reuse, R23 ;  /* 0x000000178e177221 */ /* 0x040fe20000010100 */
[C---:B------:R-:W-:Y:S01]  /*5420*/  FADD.FTZ R4, -R143.reuse, R32 ;  /* 0x000000208f047221 */ /* 0x040fe20000010100 */
[----:B------:R-:W-:Y:S01]  /*5430*/  FADD.FTZ R0, -R143, R33 ;  /* 0x000000218f007221 */ /* 0x000fe20000010100 */
[C---:B------:R-:W-:Y:S01]  /*5440*/  FADD.FTZ R34, -R142.reuse, R34 ;  /* 0x000000228e227221 */ /* 0x040fe20000010100 */
[----:B------:R-:W-:Y:S01]  /*5450*/  FADD.FTZ R33, -R142, R35 ;  /* 0x000000238e217221 */ /* 0x000fe20000010100 */
[----:B------:R-:W-:Y:S01]  /*5460*/  FMUL.FTZ R4, R157, R4 ;  /* 0x000000049d047220 */ /* 0x000fe20000410000 */
[----:B------:R-:W-:Y:S01]  /*5470*/  FMUL.FTZ R0, R156, R0 ;  /* 0x000000009c007220 */ /* 0x000fe20000410000 */
[----:B------:R-:W-:Y:S01]  /*5480*/  FMUL.FTZ R133, R246, R133 ;  /* 0x00000085f6857220 */ /* 0x000fe20000410000 */
[----:B------:R-:W-:Y:S01]  /*5490*/  FMUL.FTZ R132, R245, R19 ;  /* 0x00000013f5847220 */ /* 0x000fe20000410000 */
[----:B------:R-:W-:Y:S01]  /*54a0*/  FMUL.FTZ R32, R243, R22 ;  /* 0x00000016f3207220 */ /* 0x000fe20000410000 */
[----:B------:R-:W-:Y:S01]  /*54b0*/  FMUL.FTZ R23, R171, R23 ;  /* 0x00000017ab177220 */ /* 0x000fe20000410000 */
[----:B------:R-:W-:Y:S01]  /*54c0*/  F2FP.F16.F32.PACK_AB R18, R0, R4 ;  /* 0x000000040012723e */ /* 0x000fe200000000ff */
[----:B------:R-:W-:Y:S01]  /*54d0*/  FMUL.FTZ R34, R159, R34 ;  /* 0x000000229f227220 */ /* 0x000fe20000410000 */
[----:B------:R-:W-:Y:S01]  /*54e0*/  F2FP.F16.F32.PACK_AB R4, R6, R7 ;  /* 0x000000070604723e */ /* 0x000fe200000000ff */
[----:B------:R-:W-:Y:S01]  /*54f0*/  FMUL.FTZ R33, R158, R33 ;  /* 0x000000219e217220 */ /* 0x000fe20000410000 */
[----:B-1----:R-:W-:Y:S06]  /*5500*/  @!P0 BRA `(.L_x_50) ;  /* 0x0000000000c08947 */ /* 0x002fec0003800000 */
[----:B------:R-:W1:Y:S01]  /*5510*/  LDC R0, c[0x0][0x240] ;  /* 0x00009000ff007b82 */ /* 0x000e620000000800 */
[----:B------:R-:W-:Y:S01]  /*5520*/  ULOP3.LUT UR9, UR8, 0x1, URZ, 0xc0, !UPT ;  /* 0x0000000108097892 */ /* 0x000fe2000f8ec03f */
[----:B------:R-:W-:Y:S02]  /*5530*/  ISETP.GE.AND P3, PT, R250, UR34, PT ;  /* 0x00000022fa007c0c */ /* 0x000fe4000bf66270 */
[----:B-----5:R-:W-:Y:S01]  /*5540*/  ISETP.GE.AND P2, PT, R170, UR34, PT ;  /* 0x00000022aa007c0c */ /* 0x020fe2000bf46270 */
[----:B------:R-:W-:Y:S01]  /*5550*/  UISETP.NE.U32.AND UP1, UPT, UR9, 0x1, UPT ;  /* 0x000000010900788c */ /* 0x000fe2000bf25070 */
[----:B------:R-:W-:Y:S03]  /*5560*/  ISETP.GE.AND P1, PT, R244, UR34, PT ;  /* 0x00000022f4007c0c */ /* 0x000fe6000bf26270 */
[----:B------:R-:W-:Y:S06]  /*5570*/  USEL UR9, UR61, 0x3000, !UP1 ;  /* 0x000030003d097887 */ /* 0x000fec000c800000 */
[----:B------:R-:W-:Y:S02]  /*5580*/  VIADD R231, R231, UR9 ;  /* 0x00000009e7e77c36 */ /* 0x000fe40008000000 */
[C---:B------:R-:W-:Y:S02]  /*5590*/  @!P2 VIADD R22, R242.reuse, UR9 ;  /* 0x00000009f216ac36 */ /* 0x040fe40008000000 */
[----:B------:R-:W-:Y:S01]  /*55a0*/  @!P1 VIADD R19, R242, UR9 ;  /* 0x00000009f2139c36 */ /* 0x000fe20008000000 */
[----:B------:R2:W-:Y:S01]  /*55b0*/  @P3 STS [R231], RZ ;  /* 0x000000ffe7003388 */ /* 0x0005e20000000800 */
[----:B------:R-:W-:Y:S03]  /*55c0*/  VIADD R220, R220, UR9 ;  /* 0x00000009dcdc7c36 */ /* 0x000fe60008000000 */
[----:B------:R2:W-:Y:S01]  /*55d0*/  @P3 STS [R231+0x4], RZ ;  /* 0x000004ffe7003388 */ /* 0x0005e20000000800 */
[----:B-1----:R-:W-:Y:S03]  /*55e0*/  IMAD.U32 R0, R0, -0x40, RZ ;  /* 0xffffffc000007824 */ /* 0x002fe600078e00ff */
[----:B------:R2:W-:Y:S02]  /*55f0*/  @P3 STS [R231+0x8], RZ ;  /* 0x000008ffe7003388 */ /* 0x0005e40000000800 */
[C---:B------:R-:W-:Y:S02]  /*5600*/  LEA R238, P4, R0.reuse, R238, 0x1 ;  /* 0x000000ee00ee7211 */ /* 0x040fe400078808ff */
[----:B------:R2:W-:Y:S01]  /*5610*/  @P3 STS [R231+0xc], RZ ;  /* 0x00000cffe7003388 */ /* 0x0005e20000000800 */
[----:B------:R-:W-:Y:S02]  /*5620*/  SHF.R.S32.HI R6, RZ, 0x1f, R0 ;  /* 0x0000001fff067819 */ /* 0x000fe40000011400 */
[----:B------:R-:W-:Y:S02]  /*5630*/  @!P2 IMAD.MOV.U32 R16, RZ, RZ, R238 ;  /* 0x000000ffff10a224 */ /* 0x000fe400078e00ee */
[----:B------:R-:W-:Y:S02]  /*5640*/  LEA.HI.X R237, R0, R237, R6, 0x1, P4 ;  /* 0x000000ed00ed7211 */ /* 0x000fe400020f0c06 */
[----:B------:R-:W-:Y:S02]  /*5650*/  IADD3 R0, R242, UR9, RZ ;  /* 0x00000009f2007c10 */ /* 0x000fe4000fffe0ff */
[----:B------:R-:W-:Y:S01]  /*5660*/  @!P3 MOV R6, R238 ;  /* 0x000000ee0006b202 */ /* 0x000fe20000000f00 */
[----:B------:R-:W-:Y:S01]  /*5670*/  @!P3 IMAD.MOV.U32 R7, RZ, RZ, R237 ;  /* 0x000000ffff07b224 */ /* 0x000fe200078e00ed */
[-C--:B------:R-:W-:Y:S02]  /*5680*/  @!P2 MOV R17, R237.reuse ;  /* 0x000000ed0011a202 */ /* 0x080fe40000000f00 */
[----:B------:R-:W-:Y:S02]  /*5690*/  MOV R242, R0 ;  /* 0x0000000000f27202 */ /* 0x000fe40000000f00 */
[----:B------:R-:W-:Y:S01]  /*56a0*/  @!PT LDS RZ, [RZ] ;  /* 0x00000000fffff984 */ /* 0x000fe20000000800 */
[----:B------:R-:W-:Y:S01]  /*56b0*/  @!PT LDS RZ, [RZ] ;  /* 0x00000000fffff984 */ /* 0x000fe20000000800 */
[----:B------:R-:W-:Y:S01]  /*56c0*/  @!PT LDS RZ, [RZ] ;  /* 0x00000000fffff984 */ /* 0x000fe20000000800 */
[----:B------:R1:W-:Y:S04]  /*56d0*/  @!P3 LDGSTS.E.BYPASS.LTC128B.128 [R0], desc[UR6][R6.64] ;  /* 0x000000000600bfae */ /* 0x0003e8000b901d46 */
        /* <DEDUP_REMOVED lines=8> */
[----:B------:R2:W-:Y:S01]  /*5760*/  @P1 STS [R231+0x2000], RZ ;  /* 0x002000ffe7001388 */ /* 0x0005e20000000800 */
[----:B-1----:R-:W-:Y:S03]  /*5770*/  @!P1 IMAD.MOV.U32 R6, RZ, RZ, R238 ;  /* 0x000000ffff069224 */ /* 0x002fe600078e00ee */
[----:B------:R2:W-:Y:S01]  /*5780*/  @P1 STS [R231+0x2004], RZ ;  /* 0x002004ffe7001388 */ /* 0x0005e20000000800 */
[----:B------:R-:W-:Y:S03]  /*5790*/  @!P1 MOV R7, R237 ;  /* 0x000000ed00079202 */ /* 0x000fe60000000f00 */
[----:B------:R2:W-:Y:S04]  /*57a0*/  @P1 STS [R231+0x2008], RZ ;  /* 0x002008ffe7001388 */ /* 0x0005e80000000800 */
[----:B------:R2:W-:Y:S04]  /*57b0*/  @P1 STS [R231+0x200c], RZ ;  /* 0x00200cffe7001388 */ /* 0x0005e80000000800 */
[----:B------:R-:W-:Y:S01]  /*57c0*/  @!PT LDS RZ, [RZ] ;  /* 0x00000000fffff984 */ /* 0x000fe20000000800 */
[----:B------:R-:W-:Y:S01]  /*57d0*/  @!PT LDS RZ, [RZ] ;  /* 0x00000000fffff984 */ /* 0x000fe20000000800 */
[----:B------:R-:W-:Y:S01]  /*57e0*/  @!PT LDS RZ, [RZ] ;  /* 0x00000000fffff984 */ /* 0x000fe20000000800 */
[----:B------:R2:W-:Y:S04]  /*57f0*/  @!P1 LDGSTS.E.BYPASS.LTC128B.128 [R19+0x2000], desc[UR6][R6.64+0x80] ;  /* 0x0200008006139fae */ /* 0x0005e8000b901d46 */
[----:B------:R-:W0:Y:S02]  /*5800*/  LDGDEPBAR ;  /* 0x00000000000079af */ /* 0x000e240000000000 */
.L_x_50:
[----:B------:R1:W-:Y:S01]  /*5810*/  STS [R235+0xf000], R5 ;  /* 0x00f00005eb007388 */ /* 0x0003e20000000800 */
[----:B------:R-:W-:Y:S01]  /*5820*/  F2FP.F16.F32.PACK_AB R0, R132, R133 ;  /* 0x000000858400723e */ /* 0x000fe200000000ff */
[C---:B-----5:R-:W-:Y:S01]  /*5830*/  FADD.FTZ R8, -R141.reuse, R8 ;  /* 0x000000088d087221 */ /* 0x060fe20000010100 */
[C---:B------:R-:W-:Y:S01]  /*5840*/  FADD.FTZ R9, -R141.reuse, R9 ;  /* 0x000000098d097221 */ /* 0x040fe20000010100 */
[----:B------:R3:W-:Y:S01]  /*5850*/  STS [R235+0xf400], R4 ;  /* 0x00f40004eb007388 */ /* 0x0007e20000000800 */
[C---:B------:R-:W-:Y:S01]  /*5860*/  FADD.FTZ R11, -R140.reuse, R11 ;  /* 0x0000000b8c0b7221 */ /* 0x040fe20000010100 */
[C---:B------:R-:W-:Y:S01]  /*5870*/  FADD.FTZ R10, -R140.reuse, R10 ;  /* 0x0000000a8c0a7221 */ /* 0x040fe20000010100 */
[----:B------:R-:W-:Y:S01]  /*5880*/  FADD.FTZ R13, -R141, R13 ;  /* 0x0000000d8d0d7221 */ /* 0x000fe20000010100 */
[----:B------:R4:W-:Y:S01]  /*5890*/  STS [R234+0xf400], R0 ;  /* 0x00f40000ea007388 */ /* 0x0009e20000000800 */
[C---:B------:R-:W-:Y:S01]  /*58a0*/  FADD.FTZ R15, -R140.reuse, R15 ;  /* 0x0000000f8c0f7221 */ /* 0x040fe20000010100 */
[----:B------:R-:W-:Y:S01]  /*58b0*/  FMUL.FTZ R10, R165, R10 ;  /* 0x0000000aa50a7220 */ /* 0x000fe20000410000 */
[C---:B------:R-:W-:Y:S01]  /*58c0*/  FADD.FTZ R12, -R141.reuse, R12 ;  /* 0x0000000c8d0c7221 */ /* 0x040fe20000010100 */
[----:B------:R-:W-:Y:S01]  /*58d0*/  STS [R234+0xf000], R20 ;  /* 0x00f00014ea007388 */ /* 0x000fe20000000800 */
[----:B------:R-:W-:Y:S01]  /*58e0*/  FADD.FTZ R14, -R140, R14 ;  /* 0x0000000e8c0e7221 */ /* 0x000fe20000010100 */
[----:B------:R-:W-:Y:S01]  /*58f0*/  FADD.FTZ R25, -R141, R25 ;  /* 0x000000198d197221 */ /* 0x000fe20000010100 */
[----:B------:R-:W-:Y:S01]  /*5900*/  FMUL.FTZ R12, R155, R12 ;  /* 0x0000000c9b0c7220 */ /* 0x000fe20000410000 */
[----:B------:R-:W-:Y:S01]  /*5910*/  FADD.FTZ R24, -R141, R24 ;  /* 0x000000188d187221 */ /* 0x000fe20000010100 */
[----:B------:R-:W-:Y:S01]  /*5920*/  FMUL.FTZ R14, R162, R14 ;  /* 0x0000000ea20e7220 */ /* 0x000fe20000410000 */
[C---:B------:R-:W-:Y:S01]  /*5930*/  FADD.FTZ R26, -R140.reuse, R26 ;  /* 0x0000001a8c1a7221 */ /* 0x040fe20000010100 */
[----:B------:R-:W-:Y:S01]  /*5940*/  FADD.FTZ R27, -R140, R27 ;  /* 0x0000001b8c1b7221 */ /* 0x000fe20000010100 */
[----:B--2---:R-:W-:Y:S01]  /*5950*/  F2FP.F16.F32.PACK_AB R17, R23, R32 ;  /* 0x000000201711723e */ /* 0x004fe200000000ff */
[----:B------:R-:W-:Y:S01]  /*5960*/  FADD.FTZ R29, -R141, R29 ;  /* 0x0000001d8d1d7221 */ /* 0x000fe20000010100 */
[----:B------:R-:W-:Y:S01]  /*5970*/  FMUL.FTZ R24, R151, R24 ;  /* 0x0000001897187220 */ /* 0x000fe20000410000 */
[----:B------:R-:W-:Y:S01]  /*5980*/  FMUL.FTZ R7, R150, R25 ;  /* 0x0000001996077220 */ /* 0x000fe20000410000 */
[----:B------:R-:W-:Y:S01]  /*5990*/  FADD.FTZ R31, -R140, R31 ;  /* 0x0000001f8c1f7221 */ /* 0x000fe20000010100 */
[----:B-1----:R-:W-:Y:S01]  /*59a0*/  FMUL.FTZ R5, R164, R8 ;  /* 0x00000008a4057220 */ /* 0x002fe20000410000 */
[----:B------:R-:W-:Y:S01]  /*59b0*/  FMUL.FTZ R8, R154, R13 ;  /* 0x0000000d9a087220 */ /* 0x000fe20000410000 */
[----:B------:R-:W-:Y:S01]  /*59c0*/  FMUL.FTZ R26, R153, R26 ;  /* 0x0000001a991a7220 */ /* 0x000fe20000410000 */
[----:B------:R-:W-:Y:S01]  /*59d0*/  FMUL.FTZ R27, R152, R27 ;  /* 0x0000001b981b7220 */ /* 0x000fe20000410000 */
[----:B---3--:R-:W-:Y:S01]  /*59e0*/  FMUL.FTZ R4, R160, R9 ;  /* 0x00000009a0047220 */ /* 0x008fe20000410000 */
[----:B------:R-:W-:Y:S01]  /*59f0*/  FADD.FTZ R28, -R141, R28 ;  /* 0x0000001c8d1c7221 */ /* 0x000fe20000010100 */
[----:B------:R-:W-:Y:S01]  /*5a00*/  F2FP.F16.F32.PACK_AB R8, R8, R12 ;  /* 0x0000000c0808723e */ /* 0x000fe200000000ff */
[----:B------:R-:W-:Y:S01]  /*5a10*/  FADD.FTZ R30, -R140, R30 ;  /* 0x0000001e8c1e7221 */ /* 0x000fe20000010100 */
[----:B------:R-:W-:Y:S01]  /*5a20*/  F2FP.F16.F32.PACK_AB R16, R33, R34 ;  /* 0x000000222110723e */ /* 0x000fe200000000ff */
[----:B------:R-:W-:Y:S01]  /*5a30*/  FMUL.FTZ R28, R148, R28 ;  /* 0x0000001c941c7220 */ /* 0x000fe20000410000 */
[----:B----4-:R-:W-:Y:S01]  /*5a40*/  F2FP.F16.F32.PACK_AB R0, R4, R5 ;  /* 0x000000050400723e */ /* 0x010fe200000000ff */
[----:B------:R-:W-:Y:S01]  /*5a50*/  FMUL.FTZ R5, R163, R11 ;  /* 0x0000000ba3057220 */ /* 0x000fe20000410000 */
[----:B------:R-:W-:Y:S01]  /*5a60*/  FMUL.FTZ R4, R161, R15 ;  /* 0x0000000fa1047220 */ /* 0x000fe20000410000 */
[----:B------:R-:W-:Y:S01]  /*5a70*/  FMUL.FTZ R9, R146, R29 ;  /* 0x0000001d92097220 */ /* 0x000fe20000410000 */
[----:B------:R-:W-:Y:S01]  /*5a80*/  FMUL.FTZ R30, R149, R30 ;  /* 0x0000001e951e7220 */ /* 0x000fe20000410000 */
[----:B------:R1:W-:Y:S01]  /*5a90*/  STS [R235+0x10000], R0 ;  /* 0x01000000eb007388 */ /* 0x0003e20000000800 */
[----:B------:R-:W-:Y:S01]  /*5aa0*/  F2FP.F16.F32.PACK_AB R5, R5, R10 ;  /* 0x0000000a0505723e */ /* 0x000fe200000000ff */
[----:B------:R-:W-:Y:S01]  /*5ab0*/  FMUL.FTZ R6, R147, R31 ;  /* 0x0000001f93067220 */ /* 0x000fe20000410000 */
[----:B------:R-:W-:Y:S01]  /*5ac0*/  F2FP.F16.F32.PACK_AB R4, R4, R14 ;  /* 0x0000000e0404723e */ /* 0x000fe200000000ff */
[----:B------:R2:W5:Y:S01]  /*5ad0*/  LDL R166, [R1+0x14] ;  /* 0x0000140001a67983 */ /* 0x0005620000100800 */
[----:B------:R-:W-:Y:S02]  /*5ae0*/  F2FP.F16.F32.PACK_AB R7, R7, R24 ;  /* 0x000000180707723e */ /* 0x000fe400000000ff */
[----:B------:R-:W-:Y:S01]  /*5af0*/  F2FP.F16.F32.PACK_AB R9, R9, R28 ;  /* 0x0000001c0909723e */ /* 0x000fe200000000ff */
[----:B------:R-:W-:Y:S01]  /*5b00*/  STS [R235+0x10400], R5 ;  /* 0x01040005eb007388 */ /* 0x000fe20000000800 */
[----:B------:R-:W-:Y:S02]  /*5b10*/  F2FP.F16.F32.PACK_AB R6, R6, R30 ;  /* 0x0000001e0606723e */ /* 0x000fe400000000ff */
[----:B------:R-:W-:Y:S01]  /*5b20*/  MOV R160, R241 ;  /* 0x000000f100a07202 */ /* 0x000fe20000000f00 */
[----:B------:R-:W-:Y:S01]  /*5b30*/  STS [R234+0x10000], R8 ;  /* 0x01000008ea007388 */ /* 0x000fe20000000800 */
[----:B------:R-:W-:Y:S03]  /*5b40*/  MOV R161, R240 ;  /* 0x000000f000a17202 */ /* 0x000fe60000000f00 */
[----:B------:R-:W-:Y:S04]  /*5b50*/  STS [R234+0x10400], R4 ;  /* 0x01040004ea007388 */ /* 0x000fe80000000800 */
[----:B------:R-:W-:Y:S04]  /*5b60*/  STS [R233+0xf000], R21 ;  /* 0x00f00015e9007388 */ /* 0x000fe80000000800 */
[----:B------:R-:W-:Y:S01]  /*5b70*/  STS [R233+0xf400], R17 ;  /* 0x00f40011e9007388 */ /* 0x000fe20000000800 */
[----:B-1----:R-:W-:Y:S03]  /*5b80*/  F2FP.F16.F32.PACK_AB R0, R27, R26 ;  /* 0x0000001a1b00723e */ /* 0x002fe600000000ff */
[----:B------:R-:W-:Y:S04]  /*5b90*/  STS [R232+0xf000], R18 ;  /* 0x00f00012e8007388 */ /* 0x000fe80000000800 */
[----:B------:R-:W-:Y:S04]  /*5ba0*/  STS [R232+0xf400], R16 ;  /* 0x00f40010e8007388 */ /* 0x000fe80000000800 */
[----:B------:R-:W-:Y:S04]  /*5bb0*/  STS [R233+0x10000], R7 ;  /* 0x01000007e9007388 */ /* 0x000fe80000000800 */
[----:B------:R1:W-:Y:S04]  /*5bc0*/  STS [R233+0x10400], R0 ;  /* 0x01040000e9007388 */ /* 0x0003e80000000800 */
[----:B------:R-:W-:Y:S04]  /*5bd0*/  STS [R232+0x10000], R9 ;  /* 0x01000009e8007388 */ /* 0x000fe80000000800 */
[----:B------:R-:W-:Y:S01]  /*5be0*/  STS [R232+0x10400], R6 ;  /* 0x01040006e8007388 */ /* 0x000fe20000000800 */
[----:B------:R-:W-:Y:S01]  /*5bf0*/  BAR.SYNC.DEFER_BLOCKING 0x0 ;  /* 0x0000000000007b1d */ /* 0x000fe20000010000 */
[----:B-1----:R-:W-:Y:S05]  /*5c00*/  LEA R0, R229, UR4, 0x1 ;  /* 0x00000004e5007c11 */ /* 0x002fea000f8e08ff */
[----:B------:R-:W-:Y:S04]  /*5c10*/  LDSM.16.MT88.4 R4, [R2+0x13000] ;  /* 0x013000000204783b */ /* 0x000fe80000004200 */
[----:B------:R-:W1:Y:S04]  /*5c20*/  LDSM.16.MT88.4 R8, [R0+0x6000] ;  /* 0x006000000008783b */ /* 0x000e680000004200 */
[----:B------:R-:W3:Y:S04]  /*5c30*/  LDSM.16.MT88.4 R12, [R2+0x15000] ;  /* 0x01500000020c783b */ /* 0x000ee80000004200 */
[----:B------:R-:W4:Y:S04]  /*5c40*/  LDSM.16.MT88.4 R16, [R0+0x7000] ;  /* 0x007000000010783b */ /* 0x000f280000004200 */
[----:B------:R-:W2:Y:S04]  /*5c50*/  LDSM.16.MT88.4 R20, [R0+0x8000] ;  /* 0x008000000014783b */ /* 0x000ea80000004200 */
[----:B------:R-:W-:Y:S04]  /*5c60*/  LDSM.16.MT88.4 R24, [R2+0x13800] ;  /* 0x013800000218783b */ /* 0x000fe80000004200 */
[----:B------:R-:W2:Y:S04]  /*5c70*/  LDSM.16.MT88.4 R28, [R0+0x6400] ;  /* 0x00640000001c783b */ /* 0x000ea80000004200 */
[----:B------:R-:W2:Y:S04]  /*5c80*/  LDSM.16.MT88.4 R32, [R2+0x15800] ;  /* 0x015800000220783b */ /* 0x000ea80000004200 */
[----:B------:R-:W2:Y:S04]  /*5c90*/  LDSM.16.MT88.4 R132, [R0+0x7400] ;  /* 0x007400000084783b */ /* 0x000ea80000004200 */
[----:B------:R-:W2:Y:S01]  /*5ca0*/  LDSM.16.MT88.4 R136, [R0+0x8400] ;  /* 0x008400000088783b */ /* 0x000ea20000004200 */
[-C--:B-1----:R-:W-:Y:S06]  /*5cb0*/  HMMA.16816.F32 R36, R4, R8.reuse, R36 ;  /* 0x000000080424723c */ /* 0x082fec0000001824 */
[C---:B---3--:R-:W-:Y:S06]  /*5cc0*/  HMMA.16816.F32 R40, R12.reuse, R8, R40 ;  /* 0x000000080c28723c */ /* 0x048fec0000001828 */
[-C--:B------:R-:W-:Y:S06]  /*5cd0*/  HMMA.16816.F32 R44, R12, R10.reuse, R44 ;  /* 0x0000000a0c2c723c */ /* 0x080fec000000182c */
[C---:B------:R-:W-:Y:S01]  /*5ce0*/  HMMA.16816.F32 R48, R4.reuse, R10, R48 ;  /* 0x0000000a0430723c */ /* 0x040fe20000001830 */
[----:B------:R-:W-:Y:S05]  /*5cf0*/  LDSM.16.MT88.4 R8, [R0+0x6800] ;  /* 0x006800000008783b */ /* 0x000fea0000004200 */
[-C--:B----4-:R-:W-:Y:S06]  /*5d00*/  HMMA.16816.F32 R52, R4, R16.reuse, R52 ;  /* 0x000000100434723c */ /* 0x090fec0000001834 */
[C---:B------:R-:W-:Y:S06]  /*5d10*/  HMMA.16816.F32 R56, R12.reuse, R16, R56 ;  /* 0x000000100c38723c */ /* 0x040fec0000001838 */
[-C--:B------:R-:W-:Y:S06]  /*5d20*/  HMMA.16816.F32 R60, R12, R18.reuse, R60 ;  /* 0x000000120c3c723c */ /* 0x080fec000000183c */
[C---:B------:R-:W-:Y:S01]  /*5d30*/  HMMA.16816.F32 R64, R4.reuse, R18, R64 ;  /* 0x000000120440723c */ /* 0x040fe20000001840 */
[----:B------:R-:W-:Y:S05]  /*5d40*/  LDSM.16.MT88.4 R16, [R0+0x7800] ;  /* 0x007800000010783b */ /* 0x000fea0000004200 */
[-C--:B--2---:R-:W-:Y:S06]  /*5d50*/  HMMA.16816.F32 R68, R4, R20.reuse, R68 ;  /* 0x000000140444723c */ /* 0x084fec0000001844 */
        /* <DEDUP_REMOVED lines=52> */
[----:B------:R-:W-:Y:S02]  /*60a0*/  ISETP.GE.AND P3, PT, R250, UR34, PT ;  /* 0x00000022fa007c0c */ /* 0x000fe4000bf66270 */
[----:B------:R-:W-:Y:S02]  /*60b0*/  ISETP.GE.AND P2, PT, R170, UR34, PT ;  /* 0x00000022aa007c0c */ /* 0x000fe4000bf46270 */
[----:B-----5:R-:W-:Y:S02]  /*60c0*/  LEA R4, R166, UR4, 0x1 ;  /* 0x00000004a6047c11 */ /* 0x020fe4000f8e08ff */
[----:B------:R-:W-:Y:S07]  /*60d0*/  ISETP.GE.AND P1, PT, R244, UR34, PT ;  /* 0x00000022f4007c0c */ /* 0x000fee000bf26270 */
[----:B------:R2:W-:Y:S04]  /*60e0*/  @P3 STS [R4+0x6000], RZ ;  /* 0x006000ff04003388 */ /* 0x0005e80000000800 */
[----:B------:R2:W-:Y:S04]  /*60f0*/  @P3 STS [R4+0x6004], RZ ;  /* 0x006004ff04003388 */ /* 0x0005e80000000800 */
[----:B------:R2:W-:Y:S01]  /*6100*/  @P3 STS.64 [R4+0x6008], RZ ;  /* 0x006008ff04003388 */ /* 0x0005e20000000a00 */
[----:B-1----:R-:W-:Y:S05]  /*6110*/  IMAD.U32 R5, R5, -0x40, RZ ;  /* 0xffffffc005057824 */ /* 0x002fea00078e00ff */
[C---:B------:R-:W-:Y:S02]  /*6120*/  LEA R239, P4, R5.reuse, R239, 0x1 ;  /* 0x000000ef05ef7211 */ /* 0x040fe400078808ff */
[----:B------:R-:W-:Y:S03]  /*6130*/  SHF.R.S32.HI R6, RZ, 0x1f, R5 ;  /* 0x0000001fff067819 */ /* 0x000fe60000011405 */
[--C-:B------:R-:W-:Y:S01]  /*6140*/  @!P3 IMAD.MOV.U32 R10, RZ, RZ, R239.reuse ;  /* 0x000000ffff0ab224 */ /* 0x100fe200078e00ef */
[----:B------:R-:W-:Y:S01]  /*6150*/  LEA.HI.X R236, R5, R236, R6, 0x1, P4 ;  /* 0x000000ec05ec7211 */ /* 0x000fe200020f0c06 */
[--C-:B------:R-:W-:Y:S02]  /*6160*/  @!P2 IMAD.MOV.U32 R8, RZ, RZ, R239.reuse ;  /* 0x000000ffff08a224 */ /* 0x100fe400078e00ef */
[----:B------:R-:W-:Y:S02]  /*6170*/  @!P1 IMAD.MOV.U32 R6, RZ, RZ, R239 ;  /* 0x000000ffff069224 */ /* 0x000fe400078e00ef */
[--C-:B------:R-:W-:Y:S02]  /*6180*/  @!P3 IMAD.MOV.U32 R11, RZ, RZ, R236.reuse ;  /* 0x000000ffff0bb224 */ /* 0x100fe400078e00ec */
[--C-:B------:R-:W-:Y:S02]  /*6190*/  @!P2 IMAD.MOV.U32 R9, RZ, RZ, R236.reuse ;  /* 0x000000ffff09a224 */ /* 0x100fe400078e00ec */
[----:B------:R-:W-:Y:S01]  /*61a0*/  @!P1 IMAD.MOV.U32 R7, RZ, RZ, R236 ;  /* 0x000000ffff079224 */ /* 0x000fe200078e00ec */
[----:B------:R-:W-:Y:S01]  /*61b0*/  @!PT LDS RZ, [RZ] ;  /* 0x00000000fffff984 */ /* 0x000fe20000000800 */
[----:B------:R-:W-:Y:S01]  /*61c0*/  @!PT LDS RZ, [RZ] ;  /* 0x00000000fffff984 */ /* 0x000fe20000000800 */
[----:B------:R-:W-:Y:S01]  /*61d0*/  @!PT LDS RZ, [RZ] ;  /* 0x00000000fffff984 */ /* 0x000fe20000000800 */
[----:B------:R2:W-:Y:S04]  /*61e0*/  @!P3 LDGSTS.E.BYPASS.LTC128B.128 [R4+0x6000], desc[UR6][R10.64] ;  /* 0x060000000a04bfae */ /* 0x0005e8000b901d46 */
[----:B------:R2:W-:Y:S04]  /*61f0*/  @P2 STS.128 [R4+0x7000], RZ ;  /* 0x007000ff04002388 */ /* 0x0005e80000000c00 */
        /* <DEDUP_REMOVED lines=9> */
[----:B------:R-:W0:Y:S02]  /*6290*/  LDGDEPBAR ;  /* 0x00000000000079af */ /* 0x000e240000000000 */
.L_x_51:
[----:B------:R-:W3:Y:S01]  /*62a0*/  LDL R167, [R1+0x20] ;  /* 0x0000200001a77983 */ /* 0x000ee20000100800 */
[----:B------:R-:W-:Y:S03]  /*62b0*/  ULOP3.LUT UR9, UR8, 0x1, URZ, 0xc0, !UPT ;  /* 0x0000000108097892 */ /* 0x000fe6000f8ec03f */
[----:B------:R-:W4:Y:S01]  /*62c0*/  LDL R164, [R1+0x24] ;  /* 0x0000240001a47983 */ /* 0x000f220000100800 */
[----:B------:R-:W-:Y:S02]  /*62d0*/  UISETP.NE.U32.AND UP1, UPT, UR9, 0x1, UPT ;  /* 0x000000010900788c */ /* 0x000fe4000bf25070 */
[----:B------:R-:W-:Y:S01]  /*62e0*/  UIADD3 UR9, UR8, -0x1, URZ ;  /* 0xffffffff08097890 */ /* 0x000fe2000fffe03f */
[----:B------:R-:W-:Y:S04]  /*62f0*/  LDSM.16.M88.4 R24, [R224] ;  /* 0x00000000e018783b */ /* 0x000fe80000000200 */
[----:B--2---:R-:W1:Y:S04]  /*6300*/  LDSM.16.MT88.4 R8, [R0+0x9000] ;  /* 0x009000000008783b */ /* 0x004e680000004200 */
[----:B------:R-:W2:Y:S04]  /*6310*/  LDL R163, [R1] ;  /* 0x0000000001a37983 */ /* 0x000ea80000100800 */
[----:B------:R-:W2:Y:S04]  /*6320*/  LDL R162, [R1+0x4] ;  /* 0x0000040001a27983 */ /* 0x000ea80000100800 */
[----:B------:R-:W1:Y:S04]  /*6330*/  LDSM.16.MT88.4 R16, [R0+0xb000] ;  /* 0x00b000000010783b */ /* 0x000e680000004200 */
[----:B------:R-:W1:Y:S04]  /*6340*/  LDSM.16.MT88.4 R28, [R0+0xd000] ;  /* 0x00d00000001c783b */ /* 0x000e680000004200 */
[----:B------:R-:W-:Y:S04]  /*6350*/  LDSM.16.M88.4 R32, [R225] ;  /* 0x00000000e120783b */ /* 0x000fe80000000200 */
[----:B------:R-:W1:Y:S04]  /*6360*/  LDSM.16.MT88.4 R132, [R0+0x9400] ;  /* 0x009400000084783b */ /* 0x000e680000004200 */
[----:B------:R-:W1:Y:S04]  /*6370*/  LDSM.16.MT88.4 R136, [R0+0xb400] ;  /* 0x00b400000088783b */ /* 0x000e680000004200 */
[----:B------:R-:W1:Y:S04]  /*6380*/  LDSM.16.MT88.4 R140, [R0+0xd400] ;  /* 0x00d40000008c783b */ /* 0x000e680000004200 */
[----:B------:R-:W-:Y:S01]  /*6390*/  LDSM.16.M88.4 R144, [R227] ;  /* 0x00000000e390783b */ /* 0x000fe20000000200 */
[C---:B-1----:R-:W-:Y:S03]  /*63a0*/  HMMA.16816.F32 R4, R24.reuse, R8, RZ ;  /* 0x000000081804723c */ /* 0x042fe600000018ff */
[----:B------:R-:W1:Y:S04]  /*63b0*/  LDSM.16.MT88.4 R148, [R0+0x9800] ;  /* 0x009800000094783b */ /* 0x000e680000004200 */
[----:B------:R-:W1:Y:S01]  /*63c0*/  LDSM.16.MT88.4 R152, [R0+0xb800] ;  /* 0x00b800000098783b */ /* 0x000e620000004200 */
[C---:B------:R-:W-:Y:S03]  /*63d0*/  HMMA.16816.F32 R8, R24.reuse, R10, RZ ;  /* 0x0000000a1808723c */ /* 0x040fe600000018ff */
[----:B------:R-:W-:Y:S03]  /*63e0*/  LDSM.16.MT88.4 R156, [R0+0xbc00] ;  /* 0x00bc0000009c783b */ /* 0x000fe60000004200 */
[C---:B------:R-:W-:Y:S01]  /*63f0*/  HMMA.16816.F32 R12, R24.reuse, R16, RZ ;  /* 0x00000010180c723c */ /* 0x040fe200000018ff */
[----:B------:R-:W2:Y:S05]  /*6400*/  LDL R165, [R1+0x10] ;  /* 0x0000100001a57983 */ /* 0x000eaa0000100800 */
[C---:B------:R-:W-:Y:S06]  /*6410*/  HMMA.16816.F32 R16, R24.reuse, R18, RZ ;  /* 0x000000121810723c */ /* 0x040fec00000018ff */
[C---:B------:R-:W-:Y:S06]  /*6420*/  HMMA.16816.F32 R20, R24.reuse, R28, RZ ;  /* 0x0000001c1814723c */ /* 0x040fec00000018ff */
[----:B------:R-:W-:Y:S01]  /*6430*/  HMMA.16816.F32 R24, R24, R30, RZ ;  /* 0x0000001e1818723c */ /* 0x000fe200000018ff */
[----:B------:R-:W1:Y:S05]  /*6440*/  LDSM.16.MT88.4 R28, [R0+0xd800] ;  /* 0x00d80000001c783b */ /* 0x000e6a0000004200 */
[C---:B------:R-:W-:Y:S06]  /*6450*/  HMMA.16816.F32 R4, R32.reuse, R132, R4 ;  /* 0x000000842004723c */ /* 0x040fec0000001804 */
[C---:B------:R-:W-:Y:S01]  /*6460*/  HMMA.16816.F32 R8, R32.reuse, R134, R8 ;  /* 0x000000862008723c */ /* 0x040fe20000001808 */
[----:B------:R-:W-:Y:S05]  /*6470*/  LDSM.16.M88.4 R132, [R226] ;  /* 0x00000000e284783b */ /* 0x000fea0000000200 */
[C---:B------:R-:W-:Y:S06]  /*6480*/  HMMA.16816.F32 R12, R32.reuse, R136, R12 ;  /* 0x00000088200c723c */ /* 0x040fec000000180c */
[C---:B------:R-:W-:Y:S01]  /*6490*/  HMMA.16816.F32 R16, R32.reuse, R138, R16 ;  /* 0x0000008a2010723c */ /* 0x040fe20000001810 */
[----:B------:R-:W1:Y:S05]  /*64a0*/  LDSM.16.MT88.4 R136, [R0+0x9c00] ;  /* 0x009c00000088783b */ /* 0x000e6a0000004200 */
[C---:B------:R-:W-:Y:S06]  /*64b0*/  HMMA.16816.F32 R20, R32.reuse, R140, R20 ;  /* 0x0000008c2014723c */ /* 0x040fec0000001814 */
[----:B------:R-:W-:Y:S01]  /*64c0*/  HMMA.16816.F32 R24, R32, R142, R24 ;  /* 0x0000008e2018723c */ /* 0x000fe20000001818 */
[----:B------:R-:W1:Y:S04]  /*64d0*/  LDSM.16.MT88.4 R32, [R0+0xdc00] ;  /* 0x00dc00000020783b */ /* 0x000e680000004200 */
[----:B------:R-:W-:Y:S01]  /*64e0*/  LDSM.16.M88.4 R140, [R224+0x2000] ;  /* 0x00200000e08c783b */ /* 0x000fe20000000200 */
[C---:B-1----:R-:W-:Y:S06]  /*64f0*/  HMMA.16816.F32 R4, R144.reuse, R148, R4 ;  /* 0x000000949004723c */ /* 0x042fec0000001804 */
[C---:B------:R-:W-:Y:S01]  /*6500*/  HMMA.16816.F32 R8, R144.reuse, R150, R8 ;  /* 0x000000969008723c */ /* 0x040fe20000001808 */
[----:B------:R-:W1:Y:S05]  /*6510*/  LDSM.16.MT88.4 R148, [R0+0xa000] ;  /* 0x00a000000094783b */ /* 0x000e6a0000004200 */
[C---:B------:R-:W-:Y:S06]  /*6520*/  HMMA.16816.F32 R12, R144.reuse, R152, R12 ;  /* 0x00000098900c723c */ /* 0x040fec000000180c */
[C---:B------:R-:W-:Y:S01]  /*6530*/  HMMA.16816.F32 R16, R144.reuse, R154, R16 ;  /* 0x0000009a9010723c */ /* 0x040fe20000001810 */
[----:B------:R-:W1:Y:S05]  /*6540*/  LDSM.16.MT88.4 R152, [R0+0xc000] ;  /* 0x00c000000098783b */ /* 0x000e6a0000004200 */
[C---:B------:R-:W-:Y:S06]  /*6550*/  HMMA.16816.F32 R20, R144.reuse, R28, R20 ;  /* 0x0000001c9014723c */ /* 0x040fec0000001814 */
[----:B------:R-:W-:Y:S01]  /*6560*/  HMMA.16816.F32 R24, R144, R30, R24 ;  /* 0x0000001e9018723c */ /* 0x000fe20000001818 */
[----:B------:R-:W1:Y:S04]  /*6570*/  LDSM.16.MT88.4 R28, [R0+0xe000] ;  /* 0x00e00000001c783b */ /* 0x000e680000004200 */
[----:B------:R-:W-:Y:S01]  /*6580*/  LDSM.16.MT88.4 R144, [R0+0xa400] ;  /* 0x00a400000090783b */ /* 0x000fe20000004200 */
[C---:B------:R-:W-:Y:S06]  /*6590*/  HMMA.16816.F32 R4, R132.reuse, R136, R4 ;  /* 0x000000888404723c */ /* 0x040fec0000001804 */
[C---:B------:R-:W-:Y:S01]  /*65a0*/  HMMA.16816.F32 R8, R132.reuse, R138, R8 ;  /* 0x0000008a8408723c */ /* 0x040fe20000001808 */
[----:B------:R-:W1:Y:S05]  /*65b0*/  LDSM.16.M88.4 R136, [R225+0x2000] ;  /* 0x00200000e188783b */ /* 0x000e6a0000000200 */
        /* <DEDUP_REMOVED lines=16> */
[----:B------:R-:W-:Y:S01]  /*66c0*/  LDSM.16.M88.4 R140, [R226+0x2000] ;  /* 0x00200000e28c783b */ /* 0x000fe20000000200 */
[C---:B------:R-:W-:Y:S06]  /*66d0*/  HMMA.16816.F32 R4, R136.reuse, R144, R4 ;  /* 0x000000908804723c */ /* 0x040fec0000001804 */
[C---:B------:R-:W-:Y:S01]  /*66e0*/  HMMA.16816.F32 R8, R136.reuse, R146, R8 ;  /* 0x000000928808723c */ /* 0x040fe20000001808 */
[----:B------:R-:W3:Y:S05]  /*66f0*/  LDSM.16.MT88.4 R144, [R0+0xac00] ;  /* 0x00ac00000090783b */ /* 0x000eea0000004200 */
[C---:B------:R-:W-:Y:S06]  /*6700*/  HMMA.16816.F32 R12, R136.reuse, R156, R12 ;  /* 0x0000009c880c723c */ /* 0x040fec000000180c */
[C---:B------:R-:W-:Y:S01]  /*6710*/  HMMA.16816.F32 R16, R136.reuse, R158, R16 ;  /* 0x0000009e8810723c */ /* 0x040fe20000001810 */
[----:B------:R-:W4:Y:S05]  /*6720*/  LDSM.16.MT88.4 R156, [R0+0xcc00] ;  /* 0x00cc0000009c783b */ /* 0x000f2a0000004200 */
[C---:B------:R-:W-:Y:S06]  /*6730*/  HMMA.16816.F32 R20, R136.reuse, R32, R20 ;  /* 0x000000208814723c */ /* 0x040fec0000001814 */
[----:B------:R-:W-:Y:S01]  /*6740*/  HMMA.16816.F32 R24, R136, R34, R24 ;  /* 0x000000228818723c */ /* 0x000fe20000001818 */
[----:B------:R3:W2:Y:S04]  /*6750*/  LDSM.16.MT88.4 R32, [R0+0xec00] ;  /* 0x00ec00000020783b */ /* 0x0006a80000004200 */
[----:B------:R-:W-:Y:S01]  /*6760*/  LDSM.16.MT88.4 R136, [R3+0x2400] ;  /* 0x002400000388783b */ /* 0x000fe20000004200 */
[C---:B-1----:R-:W-:Y:S06]  /*6770*/  HMMA.16816.F32 R4, R132.reuse, R148, R4 ;  /* 0x000000948404723c */ /* 0x042fec0000001804 */
[C---:B------:R-:W-:Y:S06]  /*6780*/  HMMA.16816.F32 R8, R132.reuse, R150, R8 ;  /* 0x000000968408723c */ /* 0x040fec0000001808 */
[C---:B------:R-:W-:Y:S06]  /*6790*/  HMMA.16816.F32 R12, R132.reuse, R152, R12 ;  /* 0x00000098840c723c */ /* 0x040fec000000180c */
[C---:B------:R-:W-:Y:S01]  /*67a0*/  HMMA.16816.F32 R16, R132.reuse, R154, R16 ;  /* 0x0000009a8410723c */ /* 0x040fe20000001810 */
[----:B---3--:R-:W-:Y:S05]  /*67b0*/  IMAD.U32 R0, RZ, RZ, UR15 ;  /* 0x0000000fff007e24 */ /* 0x008fea000f8e00ff */
[C---:B------:R-:W-:Y:S06]  /*67c0*/  HMMA.16816.F32 R20, R132.reuse, R28, R20 ;  /* 0x0000001c8414723c */ /* 0x040fec0000001814 */
[----:B------:R-:W-:Y:S06]  /*67d0*/  HMMA.16816.F32 R24, R132, R30, R24 ;  /* 0x0000001e8418723c */ /* 0x000fec0000001818 */
[C---:B------:R-:W-:Y:S01]  /*67e0*/  HMMA.16816.F32 R4, R140.reuse, R144, R4 ;  /* 0x000000908c04723c */ /* 0x040fe20000001804 */
[----:B------:R-:W-:Y:S04]  /*67f0*/  IMAD.U32 R132, RZ, RZ, UR15 ;  /* 0x0000000fff847e24 */ /* 0x000fe8000f8e00ff */
[----:B------:R-:W-:Y:S01]  /*6800*/  @P0 IADD3 R30, P2, R167, UR12, RZ ;  /* 0x0000000ca71e0c10 */ /* 0x000fe2000ff5e0ff */
[C---:B------:R-:W-:Y:S01]  /*6810*/  HMMA.16816.F32 R8, R140.reuse, R146, R8 ;  /* 0x000000928c08723c */ /* 0x040fe20000001808 */
[----:B------:R-:W-:Y:S01]  /*6820*/  LDSM.16.MT88.4 R144, [R3+0x1c00] ;  /* 0x001c00000390783b */ /* 0x000fe20000004200 */
[----:B------:R-:W-:Y:S03]  /*6830*/  @UP3 UIADD3 UR12, UP2, UR12, -0x100, URZ ;  /* 0xffffff000c0c3890 */ /* 0x000fe6000ff5e03f */
[----:B----4-:R-:W-:Y:S01]  /*6840*/  @P0 IADD3.X R31, R164, UR11, RZ, P2, !PT ;  /* 0x0000000ba41f0c10 */ /* 0x010fe200097fe4ff */
[C---:B------:R-:W-:Y:S01]  /*6850*/  HMMA.16816.F32 R12, R140.reuse, R156, R12 ;  /* 0x0000009c8c0c723c */ /* 0x040fe2000000180c */
[----:B------:R-:W-:Y:S03]  /*6860*/  @UP3 UIADD3.X UR11, UR11, -0x1, URZ, UP2, !UPT ;  /* 0xffffffff0b0b3890 */ /* 0x000fe600097fe43f */
[----:B--2---:R-:W2:Y:S02]  /*6870*/  @P0 LDG.E R163, desc[UR6][R30.64] ;  /* 0x000000061ea30981 */ /* 0x004ea4000c1e1900 */
[C---:B------:R-:W-:Y:S02]  /*6880*/  HMMA.16816.F32 R16, R140.reuse, R158, R16 ;  /* 0x0000009e8c10723c */ /* 0x040fe40000001810 */
[----:B------:R-:W3:Y:S04]  /*6890*/  @P0 LDG.E R162, desc[UR6][R30.64+0x20] ;  /* 0x000020061ea20981 */ /* 0x000ee8000c1e1900 */
[C---:B------:R-:W-:Y:S01]  /*68a0*/  HMMA.16816.F32 R20, R140.reuse, R32, R20 ;  /* 0x000000208c14723c */ /* 0x040fe20000001814 */
[----:B------:R-:W5:Y:S04]  /*68b0*/  @P0 LDG.E R249, desc[UR6][R30.64+0x80] ;  /* 0x000080061ef90981 */ /* 0x000f68000c1e1900 */
[----:B------:R1:W5:Y:S01]  /*68c0*/  @P0 LDG.E R252, desc[UR6][R30.64+0xa0] ;  /* 0x0000a0061efc0981 */ /* 0x000362000c1e1900 */
[----:B------:R-:W-:Y:S03]  /*68d0*/  HMMA.16816.F32 R24, R140, R34, R24 ;  /* 0x000000228c18723c */ /* 0x000fe60000001818 */
[----:B------:R-:W-:Y:S04]  /*68e0*/  LDSM.16.MT88.4 R140, [R3+0x1800] ;  /* 0x00180000038c783b */ /* 0x000fe80000004200 */
[----:B------:R-:W-:Y:S04]  /*68f0*/  IMAD.U32 R34, RZ, RZ, UR33 ;  /* 0x00000021ff227e24 */ /* 0x000fe8000f8e00ff */
[----:B-1----:R-:W-:Y:S02]  /*6900*/  IMAD.U32 R30, RZ, RZ, UR32 ;  /* 0x00000020ff1e7e24 */ /* 0x002fe4000f8e00ff */
[----:B------:R-:W-:Y:S01]  /*6910*/  IMAD.U32 R31, RZ, RZ, UR33 ;  /* 0x00000021ff1f7e24 */ /* 0x000fe2000f8e00ff */
[C---:B------:R-:W-:Y:S04]  /*6920*/  LEA R241, P1, R165.reuse, R160, 0x2 ;  /* 0x000000a0a5f17211 */ /* 0x040fe800078210ff */
[----:B------:R-:W-:Y:S01]  /*6930*/  LEA.HI.X.SX32 R240, R165, R161, 0x2, P1 ;  /* 0x000000a1a5f07211 */ /* 0x000fe200008f16ff */
[----:B------:R-:W-:Y:S04]  /*6940*/  IMAD.MOV.U32 R28, RZ, RZ, R241 ;  /* 0x000000ffff1c7224 */ /* 0x000fe800078e00f1 */
[----:B------:R-:W-:Y:S01]  /*6950*/  IMAD.MOV.U32 R29, RZ, RZ, R240 ;  /* 0x000000ffff1d7224 */ /* 0x000fe200078e00f0 */
[-C--:B------:R-:W-:Y:S01]  /*6960*/  LEA R32, P1, R132, R28.reuse, 0x2 ;  /* 0x0000001c84207211 */ /* 0x080fe200078210ff */
[----:B------:R-:W-:Y:S01]  /*6970*/  IMAD.U32 R132, RZ, RZ, UR16 ;  /* 0x00000010ff847e24 */ /* 0x000fe2000f8e00ff */
[-C--:B------:R-:W-:Y:S02]  /*6980*/  LEA R34, P2, R34, R28.reuse, 0x2 ;  /* 0x0000001c22227211 */ /* 0x080fe400078410ff */
[-C--:B------:R-:W-:Y:S01]  /*6990*/  LEA.HI.X.SX32 R33, R0, R29.reuse, 0x2, P1 ;  /* 0x0000001d00217211 */ /* 0x080fe200008f16ff */
[----:B------:R1:W-:Y:S01]  /*69a0*/  REDG.E.ADD.F32.FTZ.RN.STRONG.GPU desc[UR6][R28.64], R4 ;  /* 0x000000041c0079a6 */ /* 0x0003e2000c10f386 */
[----:B------:R-:W-:Y:S01]  /*69b0*/  IMAD.U32 R0, RZ, RZ, UR16 ;  /* 0x00000010ff007e24 */ /* 0x000fe2000f8e00ff */
[-C--:B------:R-:W-:Y:S02]  /*69c0*/  LEA R30, P1, R30, R28.reuse, 0x2 ;  /* 0x0000001c1e1e7211 */ /* 0x080fe400078210ff */
[----:B------:R4:W-:Y:S01]  /*69d0*/  REDG.E.ADD.F32.FTZ.RN.STRONG.GPU desc[UR6][R32.64], R5 ;  /* 0x00000005200079a6 */ /* 0x0009e2000c10f386 */
[-C--:B------:R-:W-:Y:S01]  /*69e0*/  LEA.HI.X.SX32 R35, R31, R29.reuse, 0x2, P2 ;  /* 0x0000001d1f237211 */ /* 0x080fe200010f16ff */
[----:B-1----:R-:W-:Y:S02]  /*69f0*/  IMAD.U32 R4, RZ, RZ, UR31 ;  /* 0x0000001fff047e24 */ /* 0x002fe4000f8e00ff */
[----:B----4-:R-:W-:Y:S05]  /*6a00*/  IMAD.U32 R5, RZ, RZ, UR32 ;  /* 0x00000020ff057e24 */ /* 0x010fea000f8e00ff */
[-C--:B------:R-:W-:Y:S01]  /*6a10*/  LEA.HI.X.SX32 R31, R5, R29.reuse, 0x2, P1 ;  /* 0x0000001d051f7211 */ /* 0x080fe200008f16ff */
[----:B--2---:R-:W-:Y:S04]  /*6a20*/  @P0 STL [R1], R163 ;  /* 0x000000a301000387 */ /* 0x004fe80000100800 */
[----:B---3--:R-:W-:Y:S01]  /*6a30*/  @P0 STL [R1+0x4], R162 ;  /* 0x000004a201000387 */ /* 0x008fe20000100800 */
[-C--:B------:R-:W-:Y:S04]  /*6a40*/  LEA R132, P0, R132, R28.reuse, 0x2 ;  /* 0x0000001c84847211 */ /* 0x080fe800078010ff */
[-C--:B------:R-:W-:Y:S01]  /*6a50*/  LEA.HI.X.SX32 R133, R0, R29.reuse, 0x2, P0 ;  /* 0x0000001d00857211 */ /* 0x080fe200000f16ff */
[----:B------:R-:W-:Y:S01]  /*6a60*/  IMAD.U32 R0, RZ, RZ, UR31 ;  /* 0x0000001fff007e24 */ /* 0x000fe2000f8e00ff */
[-C--:B------:R-:W-:Y:S03]  /*6a70*/  LEA R4, P0, R4, R28.reuse, 0x2 ;  /* 0x0000001c04047211 */ /* 0x080fe600078010ff */
[----:B------:R1:W-:Y:S01]  /*6a80*/  REDG.E.ADD.F32.FTZ.RN.STRONG.GPU desc[UR6][R132.64], R6 ;  /* 0x00000006840079a6 */ /* 0x0003e2000c10f386 */
[-C--:B------:R-:W-:Y:S01]  /*6a90*/  LEA.HI.X.SX32 R5, R0, R29.reuse, 0x2, P0 ;  /* 0x0000001d00057211 */ /* 0x080fe200000f16ff */
[----:B------:R-:W-:Y:S02]  /*6aa0*/  IMAD.U32 R0, RZ, RZ, UR30 ;  /* 0x0000001eff007e24 */ /* 0x000fe4000f8e00ff */
[----:B------:R2:W-:Y:S04]  /*6ab0*/  REDG.E.ADD.F32.FTZ.RN.STRONG.GPU desc[UR6][R34.64], R7 ;  /* 0x00000007220079a6 */ /* 0x0005e8000c10f386 */
[----:B------:R3:W-:Y:S04]  /*6ac0*/  REDG.E.ADD.F32.FTZ.RN.STRONG.GPU desc[UR6][R30.64], R8 ;  /* 0x000000081e0079a6 */ /* 0x0007e8000c10f386 */
[----:B------:R4:W-:Y:S04]  /*6ad0*/  REDG.E.ADD.F32.FTZ.RN.STRONG.GPU desc[UR6][R4.64], R9 ;  /* 0x00000009040079a6 */ /* 0x0009e8000c10f386 */
[----:B------:R-:W-:Y:S01]  /*6ae0*/  LDSM.16.MT88.4 R132, [R2+0x11800] ;  /* 0x011800000284783b */ /* 0x000fe20000004200 */
[----:B-1----:R-:W-:Y:S02]  /*6af0*/  IMAD.U32 R6, RZ, RZ, UR25 ;  /* 0x00000019ff067e24 */ /* 0x002fe4000f8e00ff */
[----:B--2---:R-:W-:Y:S02]  /*6b00*/  IMAD.U32 R7, RZ, RZ, UR24 ;  /* 0x00000018ff077e24 */ /* 0x004fe4000f8e00ff */
[----:B---3--:R-:W-:Y:S02]  /*6b10*/  IMAD.U32 R8, RZ, RZ, UR29 ;  /* 0x0000001dff087e24 */ /* 0x008fe4000f8e00ff */
[----:B------:R-:W-:Y:S02]  /*6b20*/  IMAD.U32 R30, RZ, RZ, UR25 ;  /* 0x00000019ff1e7e24 */ /* 0x000fe4000f8e00ff */
[----:B----4-:R-:W-:Y:S01]  /*6b30*/  IMAD.U32 R5, RZ, RZ, UR30 ;  /* 0x0000001eff057e24 */ /* 0x010fe2000f8e00ff */
[-C--:B------:R-:W-:Y:S01]  /*6b40*/  LEA R4, P1, R0, R28.reuse, 0x2 ;  /* 0x0000001c00047211 */ /* 0x080fe200078210ff */
[----:B------:R-:W-:Y:S01]  /*6b50*/  IMAD.U32 R0, RZ, RZ, UR29 ;  /* 0x0000001dff007e24 */ /* 0x000fe2000f8e00ff */
[-C--:B------:R-:W-:Y:S02]  /*6b60*/  LEA R8, P0, R8, R28.reuse, 0x2 ;  /* 0x0000001c08087211 */ /* 0x080fe400078010ff */
[-C--:B------:R-:W-:Y:S02]  /*6b70*/  LEA.HI.X.SX32 R5, R5, R29.reuse, 0x2, P1 ;  /* 0x0000001d05057211 */ /* 0x080fe400008f16ff */
[-C--:B------:R-:W-:Y:S01]  /*6b80*/  LEA.HI.X.SX32 R9, R0, R29.reuse, 0x2, P0 ;  /* 0x0000001d00097211 */ /* 0x080fe200000f16ff */
[----:B------:R-:W-:Y:S01]  /*6b90*/  IMAD.U32 R0, RZ, RZ, UR24 ;  /* 0x00000018ff007e24 */ /* 0x000fe2000f8e00ff */
[-C--:B------:R-:W-:Y:S01]  /*6ba0*/  LEA R6, P1, R6, R28.reuse, 0x2 ;  /* 0x0000001c06067211 */ /* 0x080fe200078210ff */
[----:B------:R1:W-:Y:S04]  /*6bb0*/  REDG.E.ADD.F32.FTZ.RN.STRONG.GPU desc[UR6][R4.64], R10 ;  /* 0x0000000a040079a6 */ /* 0x0003e8000c10f386 */
[----:B------:R2:W-:Y:S04]  /*6bc0*/  REDG.E.ADD.F32.FTZ.RN.STRONG.GPU desc[UR6][R8.64], R11 ;  /* 0x0000000b080079a6 */ /* 0x0005e8000c10f386 */
[----:B------:R3:W-:Y:S04]  /*6bd0*/  REDG.E.ADD.F32.FTZ.RN.STRONG.GPU desc[UR6][R28.64+0x80], R12 ;  /* 0x0000800c1c0079a6 */ /* 0x0007e8000c10f386 */
[----:B------:R4:W-:Y:S01]  /*6be0*/  REDG.E.ADD.F32.FTZ.RN.STRONG.GPU desc[UR6][R32.64+0x80], R13 ;  /* 0x0000800d200079a6 */ /* 0x0009e2000c10f386 */
[-C--:B-1----:R-:W-:Y:S01]  /*6bf0*/  LEA R4, P0, R7, R28.reuse, 0x2 ;  /* 0x0000001c07047211 */ /* 0x082fe200078010ff */
[----:B------:R-:W-:Y:S01]  /*6c00*/  IMAD.U32 R10, RZ, RZ, UR23 ;  /* 0x00000017ff0a7e24 */ /* 0x000fe2000f8e00ff */
[-C--:B------:R-:W-:Y:S02]  /*6c10*/  LEA.HI.X.SX32 R7, R30, R29.reuse, 0x2, P1 ;  /* 0x0000001d1e077211 */ /* 0x080fe400008f16ff */
[-C--:B------:R-:W-:Y:S01]  /*6c20*/  LEA.HI.X.SX32 R5, R0, R29.reuse, 0x2, P0 ;  /* 0x0000001d00057211 */ /* 0x080fe200000f16ff */
[----:B--2---:R-:W-:Y:S01]  /*6c30*/  IMAD.U32 R8, RZ, RZ, UR22 ;  /* 0x00000016ff087e24 */ /* 0x004fe2000f8e00ff */
[-C--:B------:R-:W-:Y:S01]  /*6c40*/  LEA R10, P0, R10, R28.reuse, 0x2 ;  /* 0x0000001c0a0a7211 */ /* 0x080fe200078010ff */
[----:B------:R1:W-:Y:S01]  /*6c50*/  REDG.E.ADD.F32.FTZ.RN.STRONG.GPU desc[UR6][R6.64], R14 ;  /* 0x0000000e060079a6 */ /* 0x0003e2000c10f386 */
[----:B------:R-:W-:Y:S02]  /*6c60*/  IMAD.U32 R0, RZ, RZ, UR23 ;  /* 0x00000017ff007e24 */ /* 0x000fe4000f8e00ff */
[-C--:B------:R-:W-:Y:S01]  /*6c70*/  LEA R8, P2, R8, R28.reuse, 0x2 ;  /* 0x0000001c08087211 */ /* 0x080fe200078410ff */
[----:B------:R2:W-:Y:S01]  /*6c80*/  REDG.E.ADD.F32.FTZ.RN.STRONG.GPU desc[UR6][R4.64], R15 ;  /* 0x0000000f040079a6 */ /* 0x0005e2000c10f386 */
[----:B---3--:R-:W-:Y:S01]  /*6c90*/  IMAD.U32 R12, RZ, RZ, UR20 ;  /* 0x00000014ff0c7e24 */ /* 0x008fe2000f8e00ff */
[-C--:B------:R-:W-:Y:S01]  /*6ca0*/  LEA.HI.X.SX32 R11, R0, R29.reuse, 0x2, P0 ;  /* 0x0000001d000b7211 */ /* 0x080fe200000f16ff */
[----:B------:R-:W-:Y:S02]  /*6cb0*/  IMAD.U32 R0, RZ, RZ, UR28 ;  /* 0x0000001cff007e24 */ /* 0x000fe4000f8e00ff */
[----:B----4-:R-:W-:Y:S01]  /*6cc0*/  IMAD.U32 R13, RZ, RZ, UR21 ;  /* 0x00000015ff0d7e24 */ /* 0x010fe2000f8e00ff */
[-C--:B------:R-:W-:Y:S01]  /*6cd0*/  LEA R12, P4, R12, R28.reuse, 0x2 ;  /* 0x0000001c0c0c7211 */ /* 0x080fe200078810ff */
[----:B------:R3:W-:Y:S01]  /*6ce0*/  REDG.E.ADD.F32.FTZ.RN.STRONG.GPU desc[UR6][R10.64], R16 ;  /* 0x000000100a0079a6 */ /* 0x0007e2000c10f386 */
[----:B-1----:R-:W-:Y:S02]  /*6cf0*/  IMAD.U32 R6, RZ, RZ, UR27 ;  /* 0x0000001bff067e24 */ /* 0x002fe4000f8e00ff */
[----:B------:R-:W-:Y:S02]  /*6d00*/  IMAD.U32 R7, RZ, RZ, UR22 ;  /* 0x00000016ff077e24 */ /* 0x000fe4000f8e00ff */
[----:B--2---:R-:W-:Y:S01]  /*6d10*/  IMAD.U32 R4, RZ, RZ, UR28 ;  /* 0x0000001cff047e24 */ /* 0x004fe2000f8e00ff */
[-C--:B------:R-:W-:Y:S01]  /*6d20*/  LEA R6, P1, R6, R28.reuse, 0x2 ;  /* 0x0000001c06067211 */ /* 0x080fe200078210ff */
[----:B------:R-:W-:Y:S01]  /*6d30*/  IMAD.U32 R5, RZ, RZ, UR27 ;  /* 0x0000001bff057e24 */ /* 0x000fe2000f8e00ff */
[-C--:B------:R-:W-:Y:S01]  /*6d40*/  LEA.HI.X.SX32 R9, R7, R29.reuse, 0x2, P2 ;  /* 0x0000001d07097211 */ /* 0x080fe200010f16ff */
[----:B------:R-:W-:Y:S01]  /*6d50*/  IMAD.U32 R14, RZ, RZ, UR21 ;  /* 0x00000015ff0e7e24 */ /* 0x000fe2000f8e00ff */
[-C--:B------:R-:W-:Y:S02]  /*6d60*/  LEA R4, P0, R4, R28.reuse, 0x2 ;  /* 0x0000001c04047211 */ /* 0x080fe400078010ff */
[-C--:B------:R-:W-:Y:S01]  /*6d70*/  LEA.HI.X.SX32 R7, R5, R29.reuse, 0x2, P1 ;  /* 0x0000001d05077211 */ /* 0x080fe200008f16ff */
[----:B------:R1:W-:Y:S01]  /*6d80*/  REDG.E.ADD.F32.FTZ.RN.STRONG.GPU desc[UR6][R8.64], R17 ;  /* 0x00000011080079a6 */ /* 0x0003e2000c10f386 */
[-C--:B------:R-:W-:Y:S01]  /*6d90*/  LEA.HI.X.SX32 R5, R0, R29.reuse, 0x2, P0 ;  /* 0x0000001d00057211 */ /* 0x080fe200000f16ff */
[----:B---3--:R-:W-:Y:S01]  /*6da0*/  IMAD.U32 R10, RZ, RZ, UR19 ;  /* 0x00000013ff0a7e24 */ /* 0x008fe2000f8e00ff */
[-C--:B------:R-:W-:Y:S01]  /*6db0*/  LEA R14, P5, R14, R28.reuse, 0x2 ;  /* 0x0000001c0e0e7211 */ /* 0x080fe200078a10ff */
[----:B------:R2:W-:Y:S01]  /*6dc0*/  REDG.E.ADD.F32.FTZ.RN.STRONG.GPU desc[UR6][R6.64], R18 ;  /* 0x00000012060079a6 */ /* 0x0005e2000c10f386 */
[----:B------:R-:W-:Y:S02]  /*6dd0*/  IMAD.U32 R11, RZ, RZ, UR20 ;  /* 0x00000014ff0b7e24 */ /* 0x000fe4000f8e00ff */
[-C--:B------:R-:W-:Y:S01]  /*6de0*/  LEA.HI.X.SX32 R15, R13, R29.reuse, 0x2, P5 ;  /* 0x0000001d0d0f7211 */ /* 0x080fe200028f16ff */
[----:B------:R3:W-:Y:S01]  /*6df0*/  REDG.E.ADD.F32.FTZ.RN.STRONG.GPU desc[UR6][R4.64], R19 ;  /* 0x00000013040079a6 */ /* 0x0007e2000c10f386 */
[-C--:B------:R-:W-:Y:S01]  /*6e00*/  LEA R10, P3, R10, R28.reuse, 0x2 ;  /* 0x0000001c0a0a7211 */ /* 0x080fe200078610ff */
[----:B------:R-:W-:Y:S01]  /*6e10*/  IMAD.U32 R0, RZ, RZ, UR26 ;  /* 0x0000001aff007e24 */ /* 0x000fe2000f8e00ff */
[-C--:B------:R-:W-:Y:S01]  /*6e20*/  LEA.HI.X.SX32 R13, R11, R29.reuse, 0x2, P4 ;  /* 0x0000001d0b0d7211 */ /* 0x080fe200020f16ff */
[----:B------:R-:W-:Y:S04]  /*6e30*/  REDG.E.ADD.F32.FTZ.RN.STRONG.GPU desc[UR6][R28.64+0x100], R20 ;  /* 0x000100141c0079a6 */ /* 0x000fe8000c10f386 */
[----:B------:R-:W-:Y:S04]  /*6e40*/  REDG.E.ADD.F32.FTZ.RN.STRONG.GPU desc[UR6][R32.64+0x100], R21 ;  /* 0x00010015200079a6 */ /* 0x000fe8000c10f386 */
[----:B------:R-:W-:Y:S04]  /*6e50*/  REDG.E.ADD.F32.FTZ.RN.STRONG.GPU desc[UR6][R14.64], R22 ;  /* 0x000000160e0079a6 */ /* 0x000fe8000c10f386 */
[----:B------:R-:W-:Y:S01]  /*6e60*/  REDG.E.ADD.F32.FTZ.RN.STRONG.GPU desc[UR6][R12.64], R23 ;  /* 0x000000170c0079a6 */ /* 0x000fe2000c10f386 */
[----:B-1----:R-:W-:Y:S03]  /*6e70*/  IMAD.U32 R8, RZ, RZ, UR18 ;  /* 0x00000012ff087e24 */ /* 0x002fe6000f8e00ff */
[----:B------:R-:W-:Y:S01]  /*6e80*/  LDSM.16.MT88.4 R12, [R2+0x11000] ;  /* 0x01100000020c783b */ /* 0x000fe20000004200 */
[----:B------:R-:W-:Y:S02]  /*6e90*/  IMAD.U32 R9, RZ, RZ, UR19 ;  /* 0x00000013ff097e24 */ /* 0x000fe4000f8e00ff */
[----:B--2---:R-:W-:Y:S01]  /*6ea0*/  IMAD.U32 R6, RZ, RZ, UR17 ;  /* 0x00000011ff067e24 */ /* 0x004fe2000f8e00ff */
[-C--:B------:R-:W-:Y:S01]  /*6eb0*/  LEA R8, P2, R8, R28.reuse, 0x2 ;  /* 0x0000001c08087211 */ /* 0x080fe200078410ff */
[----:B------:R-:W-:Y:S01]  /*6ec0*/  IMAD.U32 R7, RZ, RZ, UR18 ;  /* 0x00000012ff077e24 */ /* 0x000fe2000f8e00ff */
[-C--:B------:R-:W-:Y:S01]  /*6ed0*/  LEA.HI.X.SX32 R11, R9, R29.reuse, 0x2, P3 ;  /* 0x0000001d090b7211 */ /* 0x080fe200018f16ff */
[----:B---3--:R-:W-:Y:S01]  /*6ee0*/  IMAD.U32 R4, RZ, RZ, UR26 ;  /* 0x0000001aff047e24 */ /* 0x008fe2000f8e00ff */
[-C--:B------:R-:W-:Y:S01]  /*6ef0*/  LEA R6, P1, R6, R28.reuse, 0x2 ;  /* 0x0000001c06067211 */ /* 0x080fe200078210ff */
[----:B------:R-:W-:Y:S01]  /*6f00*/  IMAD.U32 R5, RZ, RZ, UR17 ;  /* 0x00000011ff057e24 */ /* 0x000fe2000f8e00ff */
        /* <DEDUP_REMOVED lines=19> */
[----:B------:R-:W-:Y:S04]  /*7040*/  LDSM.16.MT88.4 R32, [R2+0xf800] ;  /* 0x00f800000220783b */ /* 0x000fe80000004200 */
[----:B------:R-:W4:Y:S04]  /*7050*/  LDSM.16.MT88.4 R20, [R3+0x400] ;  /* 0x000400000314783b */ /* 0x000f280000004200 */
[----:B------:R-:W4:Y:S01]  /*7060*/  LDSM.16.MT88.4 R24, [R3+0x1400] ;  /* 0x001400000318783b */ /* 0x000f220000004200 */
[-C--:B-1----:R-:W-:Y:S06]  /*7070*/  HMMA.16816.F32 R84, R4, R8.reuse, R84 ;  /* 0x000000080454723c */ /* 0x082fec0000001854 */
[C---:B------:R-:W-:Y:S06]  /*7080*/  HMMA.16816.F32 R88, R12.reuse, R8, R88 ;  /* 0x000000080c58723c */ /* 0x040fec0000001858 */
[-C--:B------:R-:W-:Y:S06]  /*7090*/  HMMA.16816.F32 R92, R12, R10.reuse, R92 ;  /* 0x0000000a0c5c723c */ /* 0x080fec000000185c */
[C---:B------:R-:W-:Y:S01]  /*70a0*/  HMMA.16816.F32 R96, R4.reuse, R10, R96 ;  /* 0x0000000a0460723c */ /* 0x040fe20000001860 */
[----:B------:R-:W-:Y:S05]  /*70b0*/  LDSM.16.MT88.4 R8, [R2+0x10000] ;  /* 0x010000000208783b */ /* 0x000fea0000004200 */
[-C--:B--2---:R-:W-:Y:S06]  /*70c0*/  HMMA.16816.F32 R100, R4, R16.reuse, R100 ;  /* 0x000000100464723c */ /* 0x084fec0000001864 */
        /* <DEDUP_REMOVED lines=54> */
[----:B------:R-:W2:Y:S01]  /*7430*/  LDL R149, [R1+0x18] ;  /* 0x0000180001957983 */ /* 0x000ea20000100800 */
        /* <DEDUP_REMOVED lines=169> */
.L_x_53:
        /* <DEDUP_REMOVED lines=20> */
.L_x_54:
[----:B------:R-:W-:Y:S01]  /*8010*/  BAR.SYNC.DEFER_BLOCKING 0x0 ;  /* 0x0000000000007b1d */ /* 0x000fe20000010000 */
[----:B------:R-:W-:Y:S01]  /*8020*/  USHF.R.S32.HI UR13, URZ, 0x1f, UR12 ;  /* 0x0000001f3f0d7899 */ /* 0x000fe2000801140c */
[--C-:B------:R-:W-:Y:S01]  /*8030*/  SHF.R.S32.HI R7, RZ, 0x1f, R250.reuse ;  /* 0x0000001fff077819 */ /* 0x100fe200000114fa */
[----:B------:R-:W-:Y:S01]  /*8040*/  IMAD.U32 R3, RZ, RZ, UR10 ;  /* 0x0000000aff037e24 */ /* 0x000fe2000f8e00ff */
[----:B------:R-:W-:Y:S01]  /*8050*/  UIMAD UR5, UR36, -0x80, UR5 ;  /* 0xffffff80240578a4 */ /* 0x000fe2000f8e0205 */
[----:B------:R-:W-:Y:S01]  /*8060*/  IMAD.MOV.U32 R6, RZ, RZ, R250 ;  /* 0x000000ffff067224 */ /* 0x000fe200078e00fa */
[----:B------:R-:W-:Y:S01]  /*8070*/  UIMAD UR15, UR13, UR10, URZ ;  /* 0x0000000a0d0f72a4 */ /* 0x000fe2000f8e023f */
[----:B------:R-:W-:Y:S01]  /*8080*/  BSSY B0, `(.L_x_55) ;  /* 0x0000030000007945 */ /* 0x000fe20003800000 */
[----:B------:R-:W1:Y:S01]  /*8090*/  S2R R26, SR_TID.X ;  /* 0x00000000001a7919 */ /* 0x000e620000002100 */
[----:B------:R-:W-:Y:S01]  /*80a0*/  IMAD.WIDE.U32 R4, R3, UR12, R6 ;  /* 0x0000000c03047c25 */ /* 0x000fe2000f8e0006 */
[----:B------:R-:W-:Y:S01]  /*80b0*/  UIMAD UR15, UR12, UR11, UR15 ;  /* 0x0000000b0c0f72a4 */ /* 0x000fe2000f8e020f */
[----:B------:R-:W2:Y:S01]  /*80c0*/  S2R R27, SR_TID.X ;  /* 0x00000000001b7919 */ /* 0x000ea20000002100 */
[----:B------:R-:W-:Y:S01]  /*80d0*/  USHF.R.S32.HI UR21, URZ, 0x1f, UR59 ;  /* 0x0000001f3f157899 */ /* 0x000fe2000801143b */
[----:B------:R-:W-:Y:S01]  /*80e0*/  IADD3 R4, P0, R4, UR19, RZ ;  /* 0x0000001304047c10 */ /* 0x000fe2000ff1e0ff */
[----:B------:R-:W-:-:S02]  /*80f0*/  ULDC.64 UR16, c[0x0][0x468] ;  /* 0x00011a0000107ab9 */ /* 0x000fc40000000a00 */
[----:B------:R-:W-:Y:S01]  /*8100*/  IMAD.U32 R3, RZ, RZ, UR15 ;  /* 0x0000000fff037e24 */ /* 0x000fe2000f8e00ff */
[----:B------:R-:W-:-:S04]  /*8110*/  UIMAD UR15, UR21, UR16, URZ ;  /* 0x00000010150f72a4 */ /* 0x000fc8000f8e023f */
[----:B------:R-:W-:Y:S01]  /*8120*/  IADD3.X R5, R5, UR20, R3, P0, !PT ;  /* 0x0000001405057c10 */ /* 0x000fe200087fe403 */
[----:B------:R-:W-:Y:S01]  /*8130*/  IMAD.U32 R3, RZ, RZ, UR16 ;  /* 0x00000010ff037e24 */ /* 0x000fe2000f8e00ff */
[----:B------:R-:W-:Y:S01]  /*8140*/  UIMAD UR17, UR59, UR17, UR15 ;  /* 0x000000113b1172a4 */ /* 0x000fe2000f8e020f */
[----:B------:R3:W4:Y:S04]  /*8150*/  LDS.128 R36, [R0+0xa000] ;  /* 0x00a0000000247984 */ /* 0x0007280000000c00 */
[----:B------:R3:W3:Y:S04]  /*8160*/  LDS.128 R32, [R0+0xc000] ;  /* 0x00c0000000207984 */ /* 0x0006e80000000c00 */
[----:B------:R3:W3:Y:S04]  /*8170*/  LDS.128 R28, [R0+0xe000] ;  /* 0x00e00000001c7984 */ /* 0x0006e80000000c00 */
[----:B------:R3:W3:Y:S04]  /*8180*/  LDS.128 R48, [R0+0x10000] ;  /* 0x0100000000307984 */ /* 0x0006e80000000c00 */
[----:B------:R3:W3:Y:S01]  /*8190*/  LDS.128 R44, [R0+0x12000] ;  /* 0x01200000002c7984 */ /* 0x0006e20000000c00 */
[----:B-1----:R-:W-:-:S03]  /*81a0*/  SHF.R.S32.HI R26, RZ, 0x1f, R26 ;  /* 0x0000001fff1a7819 */ /* 0x002fc6000001141a */
[----:B------:R1:W1:Y:S01]  /*81b0*/  LDS.128 R40, [R0+0x14000] ;  /* 0x0140000000287984 */ /* 0x0002620000000c00 */
[----:B--2---:R-:W-:-:S04]  /*81c0*/  LEA.HI R26, R26, R27, RZ, 0x2 ;  /* 0x0000001b1a1a7211 */ /* 0x004fc800078f10ff */
[----:B------:R-:W-:-:S04]  /*81d0*/  SHF.R.S32.HI R26, RZ, 0x2, R26 ;  /* 0x00000002ff1a7819 */ /* 0x000fc8000001141a */
[C---:B------:R-:W-:Y:S01]  /*81e0*/  ISETP.GE.AND P4, PT, R26.reuse, UR5, PT ;  /* 0x000000051a007c0c */ /* 0x040fe2000bf86270 */
[----:B------:R-:W-:Y:S01]  /*81f0*/  VIADD R8, R26, 0x40 ;  /* 0x000000401a087836 */ /* 0x000fe20000000000 */
[----:B------:R-:W-:-:S04]  /*8200*/  SHF.R.S32.HI R25, RZ, 0x1f, R26 ;  /* 0x0000001fff197819 */ /* 0x000fc8000001141a */
[----:B------:R-:W-:Y:S01]  /*8210*/  ISETP.GE.AND P3, PT, R8, UR5, PT ;  /* 0x0000000508007c0c */ /* 0x000fe2000bf66270 */
[----:B------:R-:W-:-:S04]  /*8220*/  IMAD.WIDE.U32 R8, R3, UR59, R4 ;  /* 0x0000003b03087c25 */ /* 0x000fc8000f8e0004 */
[----:B------:R-:W-:Y:S02]  /*8230*/  VIADD R24, R9, UR17 ;  /* 0x0000001109187c36 */ /* 0x000fe40008000000 */
[----:B----4-:R-:W-:Y:S06]  /*8240*/  @P4 BRA `(.L_x_56) ;  /* 0x00000000004c4947 */ /* 0x010fec0003800000 */
[----:B------:R-:W-:Y:S01]  /*8250*/  ULDC UR15, c[0x0][0x2d0] ;  /* 0x0000b400000f7ab9 */ /* 0x000fe20000000800 */
[----:B------:R-:W2:Y:S01]  /*8260*/  LDS.128 R20, [R0+0xb000] ;  /* 0x00b0000000147984 */ /* 0x000ea20000000c00 */
[----:B------:R-:W-:Y:S01]  /*8270*/  ISETP.GE.AND P5, PT, R250, UR15, PT ;  /* 0x0000000ffa007c0c */ /* 0x000fe2000bfa6270 */
[----:B------:R-:W-:Y:S01]  /*8280*/  IMAD R3, R25, UR10, RZ ;  /* 0x0000000a19037c24 */ /* 0x000fe2000f8e02ff */
[----:B------:R-:W-:Y:S01]  /*8290*/  MOV R5, R24 ;  /* 0x0000001800057202 */ /* 0x000fe20000000f00 */
[----:B------:R-:W4:Y:S01]  /*82a0*/  LDS.128 R16, [R0+0xd000] ;  /* 0x00d0000000107984 */ /* 0x000f220000000c00 */
[----:B------:R-:W-:Y:S01]  /*82b0*/  IMAD.MOV.U32 R4, RZ, RZ, R8 ;  /* 0x000000ffff047224 */ /* 0x000fe200078e0008 */
[----:B------:R-:W-:Y:S01]  /*82c0*/  ISETP.GE.AND P2, PT, R170, UR15, PT ;  /* 0x0000000faa007c0c */ /* 0x000fe2000bf46270 */
[----:B------:R-:W-:Y:S01]  /*82d0*/  IMAD R3, R26, UR11, R3 ;  /* 0x0000000b1a037c24 */ /* 0x000fe2000f8e0203 */
[----:B------:R-:W-:Y:S01]  /*82e0*/  ISETP.GE.AND P1, PT, R244, UR15, PT ;  /* 0x0000000ff4007c0c */ /* 0x000fe2000bf26270 */
[----:B------:R-:W-:Y:S01]  /*82f0*/  IMAD.WIDE.U32 R10, R26, UR10, R4 ;  /* 0x0000000a1a0a7c25 */ /* 0x000fe2000f8e0004 */
[----:B------:R-:W-:-:S03]  /*8300*/  ULDC.64 UR16, c[0x0][0x3f0] ;  /* 0x0000fc0000107ab9 */ /* 0x000fc60000000a00 */
[----:B------:R-:W-:Y:S01]  /*8310*/  IMAD.IADD R3, R11, 0x1, R3 ;  /* 0x000000010b037824 */ /* 0x000fe200078e0203 */
[----:B------:R-:W5:Y:S01]  /*8320*/  @!P5 LDS.128 R12, [R0+0x9000] ;  /* 0x00900000000cd984 */ /* 0x000f620000000c00 */
[----:B------:R-:W-:-:S04]  /*8330*/  LEA R4, P0, R10, UR16, 0x1 ;  /* 0x000000100a047c11 */ /* 0x000fc8000f8008ff */
[----:B------:R-:W-:-:S05]  /*8340*/  LEA.HI.X R5, R10, UR17, R3, 0x1, P0 ;  /* 0x000000110a057c11 */ /* 0x000fca00080f0c03 */
[----:B--2---:R2:W-:Y:S04]  /*8350*/  @!P2 STG.E.128 desc[UR6][R4.64+0x40], R20 ;  /* 0x000040140400a986 */ /* 0x0045e8000c101d06 */
[----:B----4-:R2:W-:Y:S04]  /*8360*/  @!P1 STG.E.128 desc[UR6][R4.64+0x80], R16 ;  /* 0x0000801004009986 */ /* 0x0105e8000c101d06 */
[----:B-----5:R2:W-:Y:S02]  /*8370*/  @!P5 STG.E.128 desc[UR6][R4.64], R12 ;  /* 0x0000000c0400d986 */ /* 0x0205e4000c101d06 */
.L_x_56:
[----:B------:R-:W-:Y:S05]  /*8380*/  BSYNC B0 ;  /* 0x0000000000007941 */ /* 0x000fea0003800000 */
.L_x_55:
[----:B------:R-:W-:Y:S04]  /*8390*/  BSSY B0, `(.L_x_57) ;  /* 0x0000014000007945 */ /* 0x000fe80003800000 */
[----:B------:R-:W-:Y:S05]  /*83a0*/  @P3 BRA `(.L_x_58) ;  /* 0x0000000000483947 */ /* 0x000fea0003800000 */
[----:B------:R-:W-:Y:S01]  /*83b0*/  IADD3 R3, P0, R26, 0x40, RZ ;  /* 0x000000401a037810 */ /* 0x000fe20007f1e0ff */
[----:B------:R-:W-:Y:S01]  /*83c0*/  ULDC UR5, c[0x0][0x2d0] ;  /* 0x0000b40000057ab9 */ /* 0x000fe20000000800 */
[----:B--2---:R-:W-:Y:S01]  /*83d0*/  MOV R5, R24 ;  /* 0x0000001800057202 */ /* 0x004fe20000000f00 */
[----:B------:R-:W-:Y:S01]  /*83e0*/  ULDC.64 UR16, c[0x0][0x3f0] ;  /* 0x0000fc0000107ab9 */ /* 0x000fe20000000a00 */
[----:B------:R-:W-:Y:S01]  /*83f0*/  ISETP.GE.AND P2, PT, R250, UR5, PT ;  /* 0x00000005fa007c0c */ /* 0x000fe2000bf46270 */
[----:B------:R-:W-:Y:S01]  /*8400*/  IMAD.X R4, RZ, RZ, R25, P0 ;  /* 0x000000ffff047224 */ /* 0x000fe200000e0619 */
[----:B------:R-:W-:Y:S02]  /*8410*/  ISETP.GE.AND P1, PT, R170, UR5, PT ;  /* 0x00000005aa007c0c */ /* 0x000fe4000bf26270 */
[----:B------:R-:W-:Y:S01]  /*8420*/  ISETP.GE.AND P0, PT, R244, UR5, PT ;  /* 0x00000005f4007c0c */ /* 0x000fe2000bf06270 */
[----:B------:R-:W-:Y:S02]  /*8430*/  IMAD R10, R4, UR10, RZ ;  /* 0x0000000a040a7c24 */ /* 0x000fe4000f8e02ff */
[----:B------:R-:W-:-:S04]  /*8440*/  IMAD.MOV.U32 R4, RZ, RZ, R8 ;  /* 0x000000ffff047224 */ /* 0x000fc800078e0008 */
[----:B------:R-:W-:-:S04]  /*8450*/  IMAD.WIDE.U32 R8, R3, UR10, R4 ;  /* 0x0000000a03087c25 */ /* 0x000fc8000f8e0004 */
[----:B------:R-:W-:Y:S01]  /*8460*/  IMAD R3, R3, UR11, R10 ;  /* 0x0000000b03037c24 */ /* 0x000fe2000f8e020a */
[----:B------:R-:W-:-:S03]  /*8470*/  LEA R4, P5, R8, UR16, 0x1 ;  /* 0x0000001008047c11 */ /* 0x000fc6000f8a08ff */
[----:B------:R-:W-:-:S05]  /*8480*/  IMAD.IADD R3, R9, 0x1, R3 ;  /* 0x0000000109037824 */ /* 0x000fca00078e0203 */
[----:B------:R-:W-:-:S05]  /*8490*/  LEA.HI.X R5, R8, UR17, R3, 0x1, P5 ;  /* 0x0000001108057c11 */ /* 0x000fca000a8f0c03 */
[----:B------:R4:W-:Y:S04]  /*84a0*/  @!P2 STG.E.128 desc[UR6][R4.64], R36 ;  /* 0x000000240400a986 */ /* 0x0009e8000c101d06 */
[----:B---3--:R4:W-:Y:S04]  /*84b0*/  @!P1 STG.E.128 desc[UR6][R4.64+0x40], R32 ;  /* 0x0000402004009986 */ /* 0x0089e8000c101d06 */
[----:B------:R4:W-:Y:S02]  /*84c0*/  @!P0 STG.E.128 desc[UR6][R4.64+0x80], R28 ;  /* 0x0000801c04008986 */ /* 0x0009e4000c101d06 */
.L_x_58:
[----:B------:R-:W-:Y:S05]  /*84d0*/  BSYNC B0 ;  /* 0x0000000000007941 */ /* 0x000fea0003800000 */
.L_x_57:
[----:B------:R-:W-:Y:S01]  /*84e0*/  IMAD.U32 R3, RZ, RZ, UR8 ;  /* 0x00000008ff037e24 */ /* 0x000fe2000f8e00ff */
[----:B------:R-:W-:Y:S01]  /*84f0*/  UIMAD UR13, UR13, UR8, URZ ;  /* 0x000000080d0d72a4 */ /* 0x000fe2000f8e023f */
[----:B--2---:R-:W2:Y:S01]  /*8500*/  LDS.128 R20, [R0+0xf000] ;  /* 0x00f0000000147984 */ /* 0x004ea20000000c00 */
[----:B------:R-:W-:Y:S01]  /*8510*/  USHF.R.S32.HI UR5, URZ, 0x1f, UR59 ;  /* 0x0000001f3f057899 */ /* 0x000fe2000801143b */
[----:B------:R-:W-:Y:S01]  /*8520*/  IMAD.WIDE.U32 R6, R3, UR12, R6 ;  /* 0x0000000c03067c25 */ /* 0x000fe2000f8e0006 */
[----:B------:R-:W-:Y:S01]  /*8530*/  UIMAD UR12, UR12, UR9, UR13 ;  /* 0x000000090c0c72a4 */ /* 0x000fe2000f8e020d */
[----:B------:R-:W2:Y:S01]  /*8540*/  LDS.128 R16, [R0+0x11000] ;  /* 0x0110000000107984 */ /* 0x000ea20000000c00 */
[----:B------:R-:W-:Y:S01]  /*8550*/  ULDC.64 UR10, c[0x0][0x470] ;  /* 0x00011c00000a7ab9 */ /* 0x000fe20000000a00 */
[----:B------:R-:W-:Y:S01]  /*8560*/  BSSY B0, `(.L_x_59) ;  /* 0x000001b000007945 */ /* 0x000fe20003800000 */
[----:B------:R-:W-:Y:S01]  /*8570*/  IADD3 R6, P0, R6, UR14, RZ ;  /* 0x0000000e06067c10 */ /* 0x000fe2000ff1e0ff */
[----:B------:R1:W2:Y:S01]  /*8580*/  LDS.128 R12, [R0+0x13000] ;  /* 0x01300000000c7984 */ /* 0x0002a20000000c00 */
[----:B------:R-:W-:-:S04]  /*8590*/  UIMAD UR5, UR5, UR10, URZ ;  /* 0x0000000a050572a4 */ /* 0x000fc8000f8e023f */
[----:B------:R-:W-:Y:S01]  /*85a0*/  UIMAD UR11, UR59, UR11, UR5 ;  /* 0x0000000b3b0b72a4 */ /* 0x000fe2000f8e0205 */
[----:B-1-3--:R-:W-:-:S05]  /*85b0*/  IMAD.U32 R0, RZ, RZ, UR12 ;  /* 0x0000000cff007e24 */ /* 0x00afca000f8e00ff */
[----:B------:R-:W-:Y:S02]  /*85c0*/  IADD3.X R7, R7, UR18, R0, P0, !PT ;  /* 0x0000001207077c10 */ /* 0x000fe400087fe400 */
[----:B------:R-:W-:-:S05]  /*85d0*/  MOV R0, UR10 ;  /* 0x0000000a00007c02 */ /* 0x000fca0008000f00 */
[----:B------:R-:W-:-:S05]  /*85e0*/  IMAD.WIDE.U32 R6, R0, UR59, R6 ;  /* 0x0000003b00067c25 */ /* 0x000fca000f8e0006 */
[----:B------:R-:W-:Y:S01]  /*85f0*/  IADD3 R3, R7, UR11, RZ ;  /* 0x0000000b07037c10 */ /* 0x000fe2000fffe0ff */
[----:B--2---:R-:W-:Y:S06]  /*8600*/  @P4 BRA `(.L_x_60) ;  /* 0x0000000000404947 */ /* 0x004fec0003800000 */
[----:B----4-:R-:W-:Y:S01]  /*8610*/  MOV R5, R3 ;  /* 0x0000000300057202 */ /* 0x010fe20000000f00 */
[----:B------:R-:W-:Y:S01]  /*8620*/  IMAD R0, R25, UR8, RZ ;  /* 0x0000000819007c24 */ /* 0x000fe2000f8e02ff */
[----:B------:R-:W-:Y:S01]  /*8630*/  ULDC UR5, c[0x0][0x2d0] ;  /* 0x0000b40000057ab9 */ /* 0x000fe20000000800 */
[----:B------:R-:W-:Y:S01]  /*8640*/  IMAD.MOV.U32 R4, RZ, RZ, R6 ;  /* 0x000000ffff047224 */ /* 0x000fe200078e0006 */
[----:B------:R-:W-:Y:S01]  /*8650*/  ISETP.GE.AND P2, PT, R250, UR5, PT ;  /* 0x00000005fa007c0c */ /* 0x000fe2000bf46270 */
[----:B------:R-:W-:Y:S01]  /*8660*/  IMAD R0, R26, UR9, R0 ;  /* 0x000000091a007c24 */ /* 0x000fe2000f8e0200 */
[----:B------:R-:W-:Y:S01]  /*8670*/  ISETP.GE.AND P1, PT, R170, UR5, PT ;  /* 0x00000005aa007c0c */ /* 0x000fe2000bf26270 */
[----:B------:R-:W-:Y:S01]  /*8680*/  IMAD.WIDE.U32 R8, R26, UR8, R4 ;  /* 0x000000081a087c25 */ /* 0x000fe2000f8e0004 */
[----:B------:R-:W-:Y:S01]  /*8690*/  ISETP.GE.AND P0, PT, R244, UR5, PT ;  /* 0x00000005f4007c0c */ /* 0x000fe2000bf06270 */
[----:B------:R-:W-:Y:S02]  /*86a0*/  ULDC.64 UR10, c[0x0][0x3f8] ;  /* 0x0000fe00000a7ab9 */ /* 0x000fe40000000a00 */
[----:B------:R-:W-:Y:S01]  /*86b0*/  IMAD.IADD R0, R9, 0x1, R0 ;  /* 0x0000000109007824 */ /* 0x000fe200078e0200 */
[----:B------:R-:W-:-:S04]  /*86c0*/  LEA R4, P4, R8, UR10, 0x1 ;  /* 0x0000000a08047c11 */ /* 0x000fc8000f8808ff */
[----:B------:R-:W-:-:S05]  /*86d0*/  LEA.HI.X R5, R8, UR11, R0, 0x1, P4 ;  /* 0x0000000b08057c11 */ /* 0x000fca000a0f0c00 */
[----:B------:R1:W-:Y:S04]  /*86e0*/  @!P2 STG.E.128 desc[UR6][R4.64], R20 ;  /* 0x000000140400a986 */ /* 0x0003e8000c101d06 */
[----:B------:R1:W-:Y:S04]  /*86f0*/  @!P1 STG.E.128 desc[UR6][R4.64+0x40], R16 ;  /* 0x0000401004009986 */ /* 0x0003e8000c101d06 */
[----:B------:R1:W-:Y:S02]  /*8700*/  @!P0 STG.E.128 desc[UR6][R4.64+0x80], R12 ;  /* 0x0000800c04008986 */ /* 0x0003e4000c101d06 */
.L_x_60:
[----:B------:R-:W-:Y:S05]  /*8710*/  BSYNC B0 ;  /* 0x0000000000007941 */ /* 0x000fea0003800000 */
.L_x_59:
[----:B------:R-:W-:Y:S05]  /*8720*/  @P3 BRA `(.L_x_61) ;  /* 0x0000000800cc3947 */ /* 0x000fea0003800000 */
[----:B------:R-:W-:Y:S01]  /*8730*/  IADD3 R0, P0, R26, 0x40, RZ ;  /* 0x000000401a007810 */ /* 0x000fe20007f1e0ff */
[----:B------:R-:W-:Y:S01]  /*8740*/  IMAD.MOV.U32 R7, RZ, RZ, R3 ;  /* 0x000000ffff077224 */ /* 0x000fe200078e0003 */
[----:B------:R-:W-:Y:S01]  /*8750*/  ULDC UR5, c[0x0][0x2d0] ;  /* 0x0000b40000057ab9 */ /* 0x000fe20000000800 */
[----:B------:R-:W-:Y:S01]  /*8760*/  ULDC.64 UR10, c[0x0][0x3f8] ;  /* 0x0000fe00000a7ab9 */ /* 0x000fe20000000a00 */
[----:B------:R-:W-:Y:S01]  /*8770*/  ISETP.GE.AND P1, PT, R250, UR5, PT ;  /* 0x00000005fa007c0c */ /* 0x000fe2000bf26270 */
[----:B-1--4-:R-:W-:Y:S01]  /*8780*/  IMAD.X R4, RZ, RZ, R25, P0 ;  /* 0x000000ffff047224 */ /* 0x012fe200000e0619 */
[----:B------:R-:W-:Y:S01]  /*8790*/  ISETP.GE.AND P0, PT, R170, UR5, PT ;  /* 0x00000005aa007c0c */ /* 0x000fe2000bf06270 */
[----:B------:R-:W-:-:S04]  /*87a0*/  IMAD.WIDE.U32 R6, R0, UR8, R6 ;  /* 0x0000000800067c25 */ /* 0x000fc8000f8e0006 */
[----:B------:R-:W-:-:S04]  /*87b0*/  IMAD R4, R4, UR8, RZ ;  /* 0x0000000804047c24 */ /* 0x000fc8000f8e02ff */
[----:B------:R-:W-:Y:S01]  /*87c0*/  IMAD R0, R0, UR9, R4 ;  /* 0x0000000900007c24 */ /* 0x000fe2000f8e0204 */
[----:B------:R-:W-:-:S03]  /*87d0*/  LEA R4, P2, R6, UR10, 0x1 ;  /* 0x0000000a06047c11 */ /* 0x000fc6000f8408ff */
[----:B------:R-:W-:-:S05]  /*87e0*/  IMAD.IADD R0, R7, 0x1, R0 ;  /* 0x0000000107007824 */ /* 0x000fca00078e0200 */
[----:B------:R-:W-:-:S05]  /*87f0*/  LEA.HI.X R5, R6, UR11, R0, 0x1, P2 ;  /* 0x0000000b06057c11 */ /* 0x000fca00090f0c00 */
[----:B------:R3:W-:Y:S04]  /*8800*/  @!P1 STG.E.128 desc[UR6][R4.64], R48 ;  /* 0x0000003004009986 */ /* 0x0007e8000c101d06 */
[----:B------:R3:W-:Y:S01]  /*8810*/  @!P0 STG.E.128 desc[UR6][R4.64+0x40], R44 ;  /* 0x0000402c04008986 */ /* 0x0007e2000c101d06 */
[----:B------:R-:W-:-:S13]  /*8820*/  ISETP.GE.AND P0, PT, R244, UR5, PT ;  /* 0x00000005f4007c0c */ /* 0x000fda000bf06270 */
[----:B------:R-:W-:Y:S05]  /*8830*/  @P0 BRA `(.L_x_61) ;  /* 0x0000000800880947 */ /* 0x000fea0003800000 */
[----:B------:R1:W-:Y:S01]  /*8840*/  STG.E.128 desc[UR6][R4.64+0x80], R40 ;  /* 0x0000802804007986 */ /* 0x0003e2000c101d06 */
[----:B------:R-:W-:Y:S05]  /*8850*/  BRA `(.L_x_61) ;  /* 0x0000000800807947 */ /* 0x000fea0003800000 */
.L_x_36:
        /* <DEDUP_REMOVED lines=23> */
.L_x_62:
[----:B------:R-:W-:Y:S01]  /*89d0*/  @UP0 UIADD3 UR14, UR35, UR37, URZ ;  /* 0x00000025230e0290 */ /* 0x000fe2000fffe03f */
[----:B------:R-:W-:Y:S01]  /*89e0*/  @UP0 ULDC.64 UR10, c[0x0][0x458] ;  /* 0x00011600000a0ab9 */ /* 0x000fe20000000a00 */
[----:B------:R-:W-:Y:S02]  /*89f0*/  USHF.R.S32.HI UR18, URZ, 0x1f, UR17 ;  /* 0x0000001f3f127899 */ /* 0x000fe40008011411 */
        /* <DEDUP_REMOVED lines=16> */
[----:B------:R-:W-:-:S03]  /*8b00*/  UIADD3 UR16, UR13, UR15, URZ ;  /* 0x0000000f0d107290 */ /* 0x000fc6000fffe03f */
[----:B------:R-:W-:-:S09]  /*8b10*/  UMOV UR15, UR12 ;  /* 0x0000000c000f7c82 */ /* 0x000fd20008000000 */
.L_x_63:
[----:B------:R1:W5:Y:S04]  /*8b20*/  LDL R12, [R1+0x8] ;  /* 0x00000800010c7983 */ /* 0x0003680000100800 */
[----:B------:R1:W5:Y:S01]  /*8b30*/  LDL R11, [R1+0xc] ;  /* 0x00000c00010b7983 */ /* 0x0003620000100800 */
[----:B------:R-:W-:Y:S01]  /*8b40*/  UIMAD UR12, UR18, UR8, URZ ;  /* 0x00000008120c72a4 */ /* 0x000fe2000f8e023f */
[----:B------:R-:W-:Y:S01]  /*8b50*/  IMAD.U32 R4, RZ, RZ, UR8 ;  /* 0x00000008ff047e24 */ /* 0x000fe2000f8e00ff */
[----:B------:R-:W-:Y:S01]  /*8b60*/  UIMAD UR5, UR36, -0x80, UR5 ;  /* 0xffffff80240578a4 */ /* 0x000fe2000f8e0205 */
[----:B------:R-:W2:Y:S01]  /*8b70*/  S2R R13, SR_TID.X ;  /* 0x00000000000d7919 */ /* 0x000ea20000002100 */
[----:B------:R-:W-:Y:S01]  /*8b80*/  UIMAD UR12, UR17, UR9, UR12 ;  /* 0x00000009110c72a4 */ /* 0x000fe2000f8e020c */
[----:B------:R-:W-:Y:S01]  /*8b90*/  IMAD.WIDE.U32 R4, R4, UR17, R250 ;  /* 0x0000001104047c25 */ /* 0x000fe2000f8e00fa */
[----:B------:R-:W-:Y:S01]  /*8ba0*/  USHF.R.S32.HI UR14, URZ, 0x1f, UR59 ;  /* 0x0000001f3f0e7899 */ /* 0x000fe2000801143b */
[----:B------:R-:W3:Y:S01]  /*8bb0*/  S2R R14, SR_TID.X ;  /* 0x00000000000e7919 */ /* 0x000ee20000002100 */
[----:B------:R-:W-:Y:S02]  /*8bc0*/  BSSY B0, `(.L_x_64) ;  /* 0x0000022000007945 */ /* 0x000fe40003800000 */
[----:B------:R-:W-:Y:S01]  /*8bd0*/  IMAD.U32 R0, RZ, RZ, UR12 ;  /* 0x0000000cff007e24 */ /* 0x000fe2000f8e00ff */
[----:B------:R-:W-:Y:S01]  /*8be0*/  IADD3 R6, P0, R4, UR19, RZ ;  /* 0x0000001304067c10 */ /* 0x000fe2000ff1e0ff */
[----:B------:R-:W-:-:S02]  /*8bf0*/  ULDC.64 UR12, c[0x0][0x468] ;  /* 0x00011a00000c7ab9 */ /* 0x000fc40000000a00 */
[----:B------:R-:W-:Y:S01]  /*8c00*/  UIMAD UR14, UR14, UR12, URZ ;  /* 0x0000000c0e0e72a4 */ /* 0x000fe2000f8e023f */
[----:B------:R-:W-:Y:S01]  /*8c10*/  IADD3.X R7, R5, UR20, R0, P0, !PT ;  /* 0x0000001405077c10 */ /* 0x000fe200087fe400 */
[----:B------:R-:W-:Y:S02]  /*8c20*/  IMAD.U32 R0, RZ, RZ, UR12 ;  /* 0x0000000cff007e24 */ /* 0x000fe4000f8e00ff */
[----:B------:R-:W-:Y:S02]  /*8c30*/  UIMAD UR13, UR59, UR13, UR14 ;  /* 0x0000000d3b0d72a4 */ /* 0x000fe4000f8e020e */
[----:B------:R-:W-:Y:S01]  /*8c40*/  IMAD.WIDE.U32 R6, R0, UR59, R6 ;  /* 0x0000003b00067c25 */ /* 0x000fe2000f8e0006 */
[----:B--2---:R-:W-:-:S04]  /*8c50*/  SHF.R.S32.HI R13, RZ, 0x1f, R13 ;  /* 0x0000001fff0d7819 */ /* 0x004fc8000001140d */
[----:B---3--:R-:W-:-:S04]  /*8c60*/  LEA.HI R13, R13, R14, RZ, 0x2 ;  /* 0x0000000e0d0d7211 */ /* 0x008fc800078f10ff */
[----:B------:R-:W-:-:S04]  /*8c70*/  SHF.R.S32.HI R13, RZ, 0x2, R13 ;  /* 0x00000002ff0d7819 */ /* 0x000fc8000001140d */
[C---:B------:R-:W-:Y:S01]  /*8c80*/  ISETP.GE.AND P4, PT, R13.reuse, UR5, PT ;  /* 0x000000050d007c0c */ /* 0x040fe2000bf86270 */
[----:B------:R-:W-:Y:S01]  /*8c90*/  VIADD R3, R13, 0x40 ;  /* 0x000000400d037836 */ /* 0x000fe20000000000 */
[----:B------:R-:W-:-:S04]  /*8ca0*/  SHF.R.S32.HI R10, RZ, 0x1f, R13 ;  /* 0x0000001fff0a7819 */ /* 0x000fc8000001140d */
[----:B------:R-:W-:Y:S01]  /*8cb0*/  ISETP.GE.AND P3, PT, R3, UR5, PT ;  /* 0x0000000503007c0c */ /* 0x000fe2000bf66270 */
[----:B------:R-:W-:-:S06]  /*8cc0*/  VIADD R3, R7, UR13 ;  /* 0x0000000d07037c36 */ /* 0x000fcc0008000000 */
[----:B-1----:R-:W-:Y:S06]  /*8cd0*/  @P4 BRA `(.L_x_65) ;  /* 0x0000000000404947 */ /* 0x002fec0003800000 */
[----:B------:R-:W-:Y:S01]  /*8ce0*/  MOV R5, R3 ;  /* 0x0000000300057202 */ /* 0x000fe20000000f00 */
[----:B------:R-:W-:Y:S01]  /*8cf0*/  IMAD R0, R10, UR8, RZ ;  /* 0x000000080a007c24 */ /* 0x000fe2000f8e02ff */
[----:B------:R-:W-:Y:S01]  /*8d00*/  ULDC UR14, c[0x0][0x2d0] ;  /* 0x0000b400000e7ab9 */ /* 0x000fe20000000800 */
[----:B------:R-:W-:Y:S01]  /*8d10*/  IMAD.MOV.U32 R4, RZ, RZ, R6 ;  /* 0x000000ffff047224 */ /* 0x000fe200078e0006 */
[----:B------:R-:W-:Y:S01]  /*8d20*/  ISETP.GE.AND P2, PT, R250, UR14, PT ;  /* 0x0000000efa007c0c */ /* 0x000fe2000bf46270 */
[C---:B------:R-:W-:Y:S01]  /*8d30*/  IMAD R0, R13.reuse, UR9, R0 ;  /* 0x000000090d007c24 */ /* 0x040fe2000f8e0200 */
[----:B-----5:R-:W-:Y:S01]  /*8d40*/  ISETP.GE.AND P1, PT, R12, UR14, PT ;  /* 0x0000000e0c007c0c */ /* 0x020fe2000bf26270 */
[----:B------:R-:W-:Y:S01]  /*8d50*/  IMAD.WIDE.U32 R8, R13, UR8, R4 ;  /* 0x000000080d087c25 */ /* 0x000fe2000f8e0004 */
[----:B------:R-:W-:Y:S01]  /*8d60*/  ISETP.GE.AND P0, PT, R11, UR14, PT ;  /* 0x0000000e0b007c0c */ /* 0x000fe2000bf06270 */
[----:B------:R-:W-:Y:S02]  /*8d70*/  ULDC.64 UR12, c[0x0][0x3f0] ;  /* 0x0000fc00000c7ab9 */ /* 0x000fe40000000a00 */
[----:B------:R-:W-:Y:S01]  /*8d80*/  IMAD.IADD R0, R0, 0x1, R9 ;  /* 0x0000000100007824 */ /* 0x000fe200078e0209 */
[----:B------:R-:W-:-:S04]  /*8d90*/  LEA R4, P5, R8, UR12, 0x1 ;  /* 0x0000000c08047c11 */ /* 0x000fc8000f8a08ff */
[----:B------:R-:W-:-:S05]  /*8da0*/  LEA.HI.X R5, R8, UR13, R0, 0x1, P5 ;  /* 0x0000000d08057c11 */ /* 0x000fca000a8f0c00 */
[----:B------:R1:W-:Y:S04]  /*8db0*/  @!P2 STG.E.128 desc[UR6][R4.64], RZ ;  /* 0x000000ff0400a986 */ /* 0x0003e8000c101d06 */
[----:B------:R1:W-:Y:S04]  /*8dc0*/  @!P1 STG.E.128 desc[UR6][R4.64+0x40], RZ ;  /* 0x000040ff04009986 */ /* 0x0003e8000c101d06 */
[----:B------:R1:W-:Y:S02]  /*8dd0*/  @!P0 STG.E.128 desc[UR6][R4.64+0x80], RZ ;  /* 0x000080ff04008986 */ /* 0x0003e4000c101d06 */
.L_x_65:
[----:B------:R-:W-:Y:S05]  /*8de0*/  BSYNC B0 ;  /* 0x0000000000007941 */ /* 0x000fea0003800000 */
.L_x_64:
[----:B------:R-:W-:Y:S04]  /*8df0*/  BSSY B0, `(.L_x_66) ;  /* 0x0000013000007945 */ /* 0x000fe80003800000 */
[----:B------:R-:W-:Y:S05]  /*8e00*/  @P3 BRA `(.L_x_67) ;  /* 0x0000000000443947 */ /* 0x000fea0003800000 */
[----:B------:R-:W-:Y:S01]  /*8e10*/  IADD3 R0, P0, R13, 0x40, RZ ;  /* 0x000000400d007810 */ /* 0x000fe20007f1e0ff */
[----:B------:R-:W-:Y:S01]  /*8e20*/  IMAD.MOV.U32 R7, RZ, RZ, R3 ;  /* 0x000000ffff077224 */ /* 0x000fe200078e0003 */
[----:B------:R-:W-:Y:S01]  /*8e30*/  ULDC UR5, c[0x0][0x2d0] ;  /* 0x0000b40000057ab9 */ /* 0x000fe20000000800 */
[----:B------:R-:W-:Y:S01]  /*8e40*/  ULDC.64 UR12, c[0x0][0x3f0] ;  /* 0x0000fc00000c7ab9 */ /* 0x000fe20000000a00 */
[----:B------:R-:W-:Y:S01]  /*8e50*/  ISETP.GE.AND P2, PT, R250, UR5, PT ;  /* 0x00000005fa007c0c */ /* 0x000fe2000bf46270 */
[----:B-1----:R-:W-:Y:S01]  /*8e60*/  IMAD.X R4, RZ, RZ, R10, P0 ;  /* 0x000000ffff047224 */ /* 0x002fe200000e060a */
[----:B-----5:R-:W-:Y:S01]  /*8e70*/  ISETP.GE.AND P1, PT, R12, UR5, PT ;  /* 0x000000050c007c0c */ /* 0x020fe2000bf26270 */
[----:B------:R-:W-:Y:S01]  /*8e80*/  IMAD.WIDE.U32 R6, R0, UR8, R6 ;  /* 0x0000000800067c25 */ /* 0x000fe2000f8e0006 */
[----:B------:R-:W-:-:S03]  /*8e90*/  ISETP.GE.AND P0, PT, R11, UR5, PT ;  /* 0x000000050b007c0c */ /* 0x000fc6000bf06270 */
[----:B------:R-:W-:-:S04]  /*8ea0*/  IMAD R4, R4, UR8, RZ ;  /* 0x0000000804047c24 */ /* 0x000fc8000f8e02ff */
[----:B------:R-:W-:Y:S01]  /*8eb0*/  IMAD R0, R0, UR9, R4 ;  /* 0x0000000900007c24 */ /* 0x000fe2000f8e0204 */
[----:B------:R-:W-:-:S03]  /*8ec0*/  LEA R4, P5, R6, UR12, 0x1 ;  /* 0x0000000c06047c11 */ /* 0x000fc6000f8a08ff */
[----:B------:R-:W-:-:S05]  /*8ed0*/  IMAD.IADD R0, R0, 0x1, R7 ;  /* 0x0000000100007824 */ /* 0x000fca00078e0207 */
[----:B------:R-:W-:-:S05]  /*8ee0*/  LEA.HI.X R5, R6, UR13, R0, 0x1, P5 ;  /* 0x0000000d06057c11 */ /* 0x000fca000a8f0c00 */
[----:B------:R2:W-:Y:S04]  /*8ef0*/  @!P2 STG.E.128 desc[UR6][R4.64], RZ ;  /* 0x000000ff0400a986 */ /* 0x0005e8000c101d06 */
[----:B------:R2:W-:Y:S04]  /*8f00*/  @!P1 STG.E.128 desc[UR6][R4.64+0x40], RZ ;  /* 0x000040ff04009986 */ /* 0x0005e8000c101d06 */
[----:B------:R2:W-:Y:S02]  /*8f10*/  @!P0 STG.E.128 desc[UR6][R4.64+0x80], RZ ;  /* 0x000080ff04008986 */ /* 0x0005e4000c101d06 */
.L_x_67:
[----:B------:R-:W-:Y:S05]  /*8f20*/  BSYNC B0 ;  /* 0x0000000000007941 */ /* 0x000fea0003800000 */
.L_x_66:
        /* <DEDUP_REMOVED lines=32> */
.L_x_69:
[----:B------:R-:W-:Y:S05]  /*9130*/  BSYNC B0 ;  /* 0x0000000000007941 */ /* 0x000fea0003800000 */
.L_x_68:
        /* <DEDUP_REMOVED lines=18> */
.L_x_61:
[----:B------:R-:W-:Y:S05]  /*9260*/  BSYNC B1 ;  /* 0x0000000000017941 */ /* 0x000fea0003800000 */
.L_x_31:
[----:B------:R-:W-:Y:S02]  /*9270*/  ULDC UR8, c[0x0][0x2c8] ;  /* 0x0000b20000087ab9 */ /* 0x000fe40000000800 */
[----:B------:R-:W-:-:S04]  /*9280*/  UIADD3 UR8, UR8, 0x7f, URZ ;  /* 0x0000007f08087890 */ /* 0x000fc8000fffe03f */
[----:B------:R-:W-:-:S04]  /*9290*/  USHF.R.S32.HI UR5, URZ, 0x1f, UR8 ;  /* 0x0000001f3f057899 */ /* 0x000fc80008011408 */
[----:B------:R-:W-:-:S03]  /*92a0*/  ULEA.HI UR5, UR5, UR8, URZ, 0x7 ;  /* 0x0000000805057291 */ /* 0x000fc6000f8f383f */
[----:B------:R-:W-:Y:S01]  /*92b0*/  ULDC UR8, c[0x0][0xc] ;  /* 0x0000030000087ab9 */ /* 0x000fe20000000800 */
[----:B------:R-:W-:Y:S02]  /*92c0*/  USHF.R.S32.HI UR5, URZ, 0x7, UR5 ;  /* 0x000000073f057899 */ /* 0x000fe40008011405 */
[----:B------:R-:W-:-:S04]  /*92d0*/  UIADD3 UR36, UR8, UR36, URZ ;  /* 0x0000002408247290 */ /* 0x000fc8000fffe03f */
[----:B------:R-:W-:-:S06]  /*92e0*/  UISETP.GE.AND UP0, UPT, UR36, UR5, UPT ;  /* 0x000000052400728c */ /* 0x000fcc000bf06270 */
[----:B------:R-:W-:-:S13]  /*92f0*/  PLOP3.LUT P0, PT, PT, PT, UP0, 0x80, 0x0 ;  /* 0x000000000000781c */ /* 0x000fda0003f0f008 */
[----:B------:R-:W-:Y:S05]  /*9300*/  @P0 BRA `(.L_x_70) ;  /* 0x0000000000040947 */ /* 0x000fea0003800000 */
[----:B------:R-:W-:Y:S05]  /*9310*/  BRA `(.L_x_71) ;  /* 0xffffff7800547947 */ /* 0x000fea000383ffff */
.L_x_70:
[----:B------:R-:W-:Y:S05]  /*9320*/  EXIT ;  /* 0x000000000000794d */ /* 0x000fea0003800000 */
.L_x_72:
        /* <DEDUP_REMOVED lines=13> */
.L_x_1279:


//--------------------- .text._ZN5flash44flash_bwd_dq_dk_dv_loop_seqk_parallel_kernelI23Flash_bwd_kernel_traitsILi96ELi64ELi128ELi8ELi2ELi4ELi4ELb1ELb0EN7cutlass6half_tE19Flash_kernel_traitsILi96ELi64ELi128ELi8ES3_EELb0ELb0ELb1ELb0ELb0ELb0ELb0EEEvNS_16Flash_bwd_paramsE --------------------------
	.section	.text._ZN5flash44flash_bwd_dq_dk_dv_loop_seqk_parallel_kernelI23Flash_bwd_kernel_traitsILi96ELi64ELi128ELi8ELi2ELi4ELi4ELb1ELb0EN7cutlass6half_tE19Flash_kernel_traitsILi96ELi64ELi128ELi8ES3_EELb0ELb0ELb1ELb0ELb0ELb0ELb0EEEvNS_16Flash_bwd_paramsE,"ax",@progbits
	.align	128
        .global         _ZN5flash44flash_bwd_dq_dk_dv_loop_seqk_parallel_kernelI23Flash_bwd_kernel_traitsILi96ELi64ELi128ELi8ELi2ELi4ELi4ELb1ELb0EN7cutlass6half_tE19Flash_kernel_traitsILi96ELi64ELi128ELi8ES3_EELb0ELb0ELb1ELb0ELb0ELb0ELb0EEEvNS_16Flash_bwd_paramsE
        .type           _ZN5flash44flash_bwd_dq_dk_dv_loop_seqk_parallel_kernelI23Flash_bwd_kernel_traitsILi96ELi64ELi128ELi8ELi2ELi4ELi4ELb1ELb0EN7cutlass6half_tE19Flash_kernel_traitsILi96ELi64ELi128ELi8ES3_EELb0ELb0ELb1ELb0ELb0ELb0ELb0EEEvNS_16Flash_bwd_paramsE,@function
        .size           _ZN5flash44flash_bwd_dq_dk_dv_loop_seqk_parallel_kernelI23Flash_bwd_kernel_traitsILi96ELi64ELi128ELi8ELi2ELi4ELi4ELb1ELb0EN7cutlass6half_tE19Flash_kernel_traitsILi96ELi64ELi128ELi8ES3_EELb0ELb0ELb1ELb0ELb0ELb0ELb0EEEvNS_16Flash_bwd_paramsE,(.L_x_1280 - _ZN5flash44flash_bwd_dq_dk_dv_loop_seqk_parallel_kernelI23Flash_bwd_kernel_traitsILi96ELi64ELi128ELi8ELi2ELi4ELi4ELb1ELb0EN7cutlass6half_tE19Flash_kernel_traitsILi96ELi64ELi128ELi8ES3_EELb0ELb0ELb1ELb0ELb0ELb0ELb0EEEvNS_16Flash_bwd_paramsE)
        .other          _ZN5flash44flash_bwd_dq_dk_dv_loop_seqk_parallel_kernelI23Flash_bwd_kernel_traitsILi96ELi64ELi128ELi8ELi2ELi4ELi4ELb1ELb0EN7cutlass6half_tE19Flash_kernel_traitsILi96ELi64ELi128ELi8ES3_EELb0ELb0ELb1ELb0ELb0ELb0ELb0EEEvNS_16Flash_bwd_paramsE,@"STO_CUDA_ENTRY STV_DEFAULT"
_ZN5flash44flash_bwd_dq_dk_dv_loop_seqk_parallel_kernelI23Flash_bwd_kernel_traitsILi96ELi64ELi128ELi8ELi2ELi4ELi4ELb1ELb0EN7cutlass6half_tE19Flash_kernel_traitsILi96ELi64ELi128ELi8ES3_EELb0ELb0ELb1ELb0ELb0ELb0ELb0EEEvNS_16Flash_bwd_paramsE:
.text._ZN5flash44flash_bwd_dq_dk_dv_loop_seqk_parallel_kernelI23Flash_bwd_kernel_traitsILi96ELi64ELi128ELi8ELi2ELi4ELi4ELb1ELb0EN7cutlass6half_tE19Flash_kernel_traitsILi96ELi64ELi128ELi8ES3_EELb0ELb0ELb1ELb0ELb0ELb0ELb0EEEvNS_16Flash_bwd_paramsE:
        /* <DEDUP_REMOVED lines=14> */
[----:B------:R-:W3:Y:S01]  /*00e0*/  S2UR UR4, SR_CgaCtaId ;  /* 0x00000000000479c3 */ /* 0x000ee20000008800 */
[----:B------:R-:W-:Y:S01]  /*00f0*/  UMOV UR5, 0x400 ;  /* 0x0000040000057882 */ /* 0x000fe20000000000 */
[----:B------:R-:W-:Y:S01]  /*0100*/  IMAD.MOV.U32 R218, RZ, RZ, 0x20 ;  /* 0x00000020ffda7424 */ /* 0x000fe200078e00ff */
[----:B------:R-:W-:Y:S01]  /*0110*/  ULDC.64 UR10, c[0x0][0x208] ;  /* 0x00008200000a7ab9 */ /* 0x000fe20000000a00 */
[----:B------:R-:W-:Y:S01]  /*0120*/  IMAD.MOV.U32 R224, RZ, RZ, -0x10 ;  /* 0xfffffff0ffe07424 */ /* 0x000fe200078e00ff */
[----:B------:R-:W-:Y:S01]  /*0130*/  ULDC UR61, c[0x0][0x394] ;  /* 0x0000e500003d7ab9 */ /* 0x000fe20000000800 */
[----:B------:R-:W-:Y:S02]  /*0140*/  IMAD.MOV.U32 R215, RZ, RZ, -0x40 ;  /* 0xffffffc0ffd77424 */ /* 0x000fe400078e00ff */
[----:B------:R-:W4:Y:S08]  /*0150*/  S2UR UR58, SR_CTAID.Z ;  /* 0x00000000003a79c3 */ /* 0x000f300000002700 */
[----:B------:R-:W5:Y:S01]  /*0160*/  S2UR UR50, SR_CTAID.Y ;  /* 0x00000000003279c3 */ /* 0x000f620000002600 */
[----:B---3--:R-:W-:-:S06]  /*0170*/  ULEA UR4, UR4, UR5, 0x18 ;  /* 0x0000000504047291 */ /* 0x008fcc000f8ec03f */
[----:B------:R-:W-:Y:S01]  /*0180*/  IMAD.U32 R212, RZ, RZ, UR4 ;  /* 0x00000004ffd47e24 */ /* 0x000fe2000f8e00ff */
[----:B--2---:R-:W-:Y:S01]  /*0190*/  SHF.R.S32.HI R20, RZ, 0x1f, R21 ;  /* 0x0000001fff147819 */ /* 0x004fe20000011415 */
[----:B----4-:R-:W-:-:S03]  /*01a0*/  USHF.R.S32.HI UR5, URZ, 0x1f, UR58 ;  /* 0x0000001f3f057899 */ /* 0x010fc6000801143a */
[CC--:B------:R-:W-:Y:S02]  /*01b0*/  LEA.HI R11, R20.reuse, R21.reuse, RZ, 0x4 ;  /* 0x00000015140b7211 */ /* 0x0c0fe400078f20ff */
[CC--:B------:R-:W-:Y:S02]  /*01c0*/  LEA.HI R9, R20.reuse, R21.reuse, RZ, 0x5 ;  /* 0x0000001514097211 */ /* 0x0c0fe400078f28ff */
[----:B------:R-:W-:Y:S01]  /*01d0*/  SHF.R.S32.HI R4, RZ, 0x4, R11 ;  /* 0x00000004ff047819 */ /* 0x000fe2000001140b */
[----:B-----5:R-:W-:Y:S01]  /*01e0*/  USHF.L.U32 UR6, UR50, 0x7, URZ ;  /* 0x0000000732067899 */ /* 0x020fe2000800063f */
[----:B------:R-:W-:Y:S02]  /*01f0*/  LEA.HI R5, R20, R21, RZ, 0x2 ;  /* 0x0000001514057211 */ /* 0x000fe400078f10ff */
[----:B-1----:R-:W-:Y:S02]  /*0200*/  LEA.HI R0, R11, R4, RZ, 0x1 ;  /* 0x000000040b007211 */ /* 0x002fe400078f08ff */
[----:B------:R-:W-:-:S02]  /*0210*/  LOP3.LUT R6, R9, 0xffffffe0, RZ, 0xc0, !PT ;  /* 0xffffffe009067812 */ /* 0x000fc400078ec0ff */
[--C-:B------:R-:W-:Y:S02]  /*0220*/  SHF.R.S32.HI R10, RZ, 0x2, R5.reuse ;  /* 0x00000002ff0a7819 */ /* 0x100fe40000011405 */
[----:B------:R-:W-:Y:S02]  /*0230*/  SHF.R.S32.HI R2, RZ, 0x1f, R5 ;  /* 0x0000001fff027819 */ /* 0x000fe40000011405 */
[----:B------:R-:W-:Y:S01]  /*0240*/  LOP3.LUT R3, R0, 0xfffffffe, RZ, 0xc0, !PT ;  /* 0xfffffffe00037812 */ /* 0x000fe200078ec0ff */
[----:B------:R-:W-:Y:S01]  /*0250*/  IMAD.IADD R0, R21, 0x1, -R6 ;  /* 0x0000000115007824 */ /* 0x000fe200078e0a06 */
[-C--:B------:R-:W-:Y:S02]  /*0260*/  LEA.HI R7, R5, R10.reuse, RZ, 0x1 ;  /* 0x0000000a05077211 */ /* 0x080fe400078f08ff */
[----:B------:R-:W-:Y:S01]  /*0270*/  LEA.HI R2, R2, R10, RZ, 0x3 ;  /* 0x0000000a02027211 */ /* 0x000fe200078f18ff */
[----:B------:R-:W-:Y:S01]  /*0280*/  IMAD.IADD R17, R4, 0x1, -R3 ;  /* 0x0000000104117824 */ /* 0x000fe200078e0a03 */
[----:B------:R-:W-:-:S02]  /*0290*/  LOP3.LUT R3, R7, 0x7fffffe, RZ, 0xc0, !PT ;  /* 0x07fffffe07037812 */ /* 0x000fc400078ec0ff */
[----:B------:R-:W-:Y:S02]  /*02a0*/  LOP3.LUT R2, R2, 0xfffffff8, RZ, 0xc0, !PT ;  /* 0xfffffff802027812 */ /* 0x000fe400078ec0ff */
[----:B------:R-:W-:Y:S01]  /*02b0*/  SHF.R.S32.HI R4, RZ, 0x1f, R0 ;  /* 0x0000001fff047819 */ /* 0x000fe20000011400 */
[----:B------:R-:W-:Y:S01]  /*02c0*/  IMAD.IADD R8, R10, 0x1, -R3 ;  /* 0x000000010a087824 */ /* 0x000fe200078e0a03 */
[----:B------:R-:W-:Y:S01]  /*02d0*/  LEA.HI R19, R20, R21, RZ, 0x3 ;  /* 0x0000001514137211 */ /* 0x000fe200078f18ff */
[----:B------:R-:W-:Y:S01]  /*02e0*/  IMAD.IADD R10, R10, 0x1, -R2 ;  /* 0x000000010a0a7824 */ /* 0x000fe200078e0a02 */
[----:B------:R-:W-:Y:S02]  /*02f0*/  LEA.HI R22, R4, R0, RZ, 0x2 ;  /* 0x0000000004167211 */ /* 0x000fe400078f10ff */
[----:B------:R-:W-:Y:S02]  /*0300*/  LOP3.LUT R5, R5, 0xfffffffc, RZ, 0xc0, !PT ;  /* 0xfffffffc05057812 */ /* 0x000fe400078ec0ff */
[----:B------:R-:W-:-:S02]  /*0310*/  SHF.R.S32.HI R0, RZ, 0x5, R9 ;  /* 0x00000005ff007819 */ /* 0x000fc40000011409 */
[----:B------:R-:W-:Y:S01]  /*0320*/  SHF.R.S32.HI R4, RZ, 0x3, R19 ;  /* 0x00000003ff047819 */ /* 0x000fe20000011413 */
[----:B------:R-:W-:Y:S01]  /*0330*/  IMAD.IADD R14, R21, 0x1, -R5 ;  /* 0x00000001150e7824 */ /* 0x000fe200078e0a05 */
[----:B------:R-:W-:Y:S01]  /*0340*/  SHF.R.S32.HI R2, RZ, 0x1f, R9 ;  /* 0x0000001fff027819 */ /* 0x000fe20000011409 */
[----:B------:R-:W-:Y:S01]  /*0350*/  IMAD R16, R0, 0x8, R8 ;  /* 0x0000000800107824 */ /* 0x000fe200078e0208 */
[-C--:B------:R-:W-:Y:S01]  /*0360*/  LEA.HI R3, R9, R0.reuse, RZ, 0x1 ;  /* 0x0000000009037211 */ /* 0x080fe200078f08ff */
[----:B------:R-:W-:Y:S01]  /*0370*/  IMAD.SHL.U32 R4, R4, 0x40, RZ ;  /* 0x0000004004047824 */ /* 0x000fe200078e00ff */
[----:B------:R-:W-:Y:S01]  /*0380*/  LEA.HI R5, R2, R0, RZ, 0x2 ;  /* 0x0000000002057211 */ /* 0x000fe200078f10ff */
[----:B------:R-:W-:Y:S01]  /*0390*/  IMAD.SHL.U32 R248, R14, 0x8, RZ ;  /* 0x000000080ef87824 */ /* 0x000fe200078e00ff */
[----:B------:R-:W-:Y:S02]  /*03a0*/  LOP3.LUT R6, R3, 0xfffffffe, RZ, 0xc0, !PT ;  /* 0xfffffffe03067812 */ /* 0x000fe400078ec0ff */
[----:B------:R-:W-:-:S02]  /*03b0*/  LOP3.LUT R3, R5, 0xfffffffc, RZ, 0xc0, !PT ;  /* 0xfffffffc05037812 */ /* 0x000fc400078ec0ff */
[----:B------:R-:W-:Y:S01]  /*03c0*/  LOP3.LUT R7, R11, 0xfffffff0, RZ, 0xc0, !PT ;  /* 0xfffffff00b077812 */ /* 0x000fe200078ec0ff */
[----:B------:R-:W-:Y:S01]  /*03d0*/  IMAD.IADD R219, R0, 0x1, -R6 ;  /* 0x0000000100db7824 */ /* 0x000fe200078e0a06 */
[----:B------:R-:W-:Y:S01]  /*03e0*/  LOP3.LUT R2, R4, 0xc0, RZ, 0xc0, !PT ;  /* 0x000000c004027812 */ /* 0x000fe200078ec0ff */
[----:B------:R-:W-:Y:S01]  /*03f0*/  IMAD.IADD R12, R0, 0x1, -R3 ;  /* 0x00000001000c7824 */ /* 0x000fe200078e0a03 */
[----:B------:R-:W-:Y:S01]  /*0400*/  LOP3.LUT R3, R19, 0xfffffff8, RZ, 0xc0, !PT ;  /* 0xfffffff813037812 */ /* 0x000fe200078ec0ff */
[----:B------:R-:W-:Y:S01]  /*0410*/  IMAD.IADD R0, R21, 0x1, -R7 ;  /* 0x0000000115007824 */ /* 0x000fe200078e0a07 */
[----:B------:R-:W-:Y:S02]  /*0420*/  LOP3.LUT R4, R2, 0x18, R248, 0xf8, !PT ;  /* 0x0000001802047812 */ /* 0x000fe400078ef8f8 */
[----:B------:R-:W-:Y:S02]  /*0430*/  SHF.R.U32.HI R2, RZ, 0x3, R2 ;  /* 0x00000003ff027819 */ /* 0x000fe40000011602 */
[----:B------:R-:W-:-:S02]  /*0440*/  SHF.R.S32.HI R11, RZ, 0x1f, R0 ;  /* 0x0000001fff0b7819 */ /* 0x000fc40000011400 */
[----:B------:R-:W-:Y:S01]  /*0450*/  LOP3.LUT R13, R4, R2, RZ, 0x3c, !PT ;  /* 0x00000002040d7212 */ /* 0x000fe200078e3cff */
[----:B------:R-:W-:Y:S01]  /*0460*/  IMAD.IADD R2, R21, 0x1, -R3 ;  /* 0x0000000115027824 */ /* 0x000fe200078e0a03 */
[-C--:B------:R-:W-:Y:S02]  /*0470*/  LEA.HI R11, R11, R0.reuse, RZ, 0x3 ;  /* 0x000000000b0b7211 */ /* 0x080fe400078f18ff */
[----:B------:R-:W-:Y:S02]  /*0480*/  LEA.HI R3, R0, R0, RZ, 0x1 ;  /* 0x0000000000037211 */ /* 0x000fe400078f08ff */
[----:B------:R-:W-:Y:S02]  /*0490*/  LEA.HI R7, R20, R21, RZ, 0x6 ;  /* 0x0000001514077211 */ /* 0x000fe400078f30ff */
[----:B------:R-:W-:Y:S02]  /*04a0*/  LEA.HI R9, R2, R2, RZ, 0x1 ;  /* 0x0000000202097211 */ /* 0x000fe400078f08ff */
[----:B------:R-:W-:-:S02]  /*04b0*/  LOP3.LUT R5, R11, 0xfffffff8, RZ, 0xc0, !PT ;  /* 0xfffffff80b057812 */ /* 0x000fc400078ec0ff */
[----:B------:R-:W-:Y:S02]  /*04c0*/  SHF.R.S32.HI R8, RZ, 0x1, R3 ;  /* 0x00000001ff087819 */ /* 0x000fe40000011403 */
[----:B------:R-:W-:Y:S01]  /*04d0*/  LOP3.LUT R6, R3, 0x7fffffe, RZ, 0xc0, !PT ;  /* 0x07fffffe03067812 */ /* 0x000fe200078ec0ff */
[C---:B------:R-:W-:Y:S01]  /*04e0*/  IMAD.IADD R15, R0.reuse, 0x1, -R5 ;  /* 0x00000001000f7824 */ /* 0x040fe200078e0a05 */
[----:B------:R-:W-:Y:S02]  /*04f0*/  SHF.R.S32.HI R4, RZ, 0x1f, R3 ;  /* 0x0000001fff047819 */ /* 0x000fe40000011403 */
[----:B------:R-:W-:Y:S01]  /*0500*/  SHF.R.S32.HI R7, RZ, 0x6, R7 ;  /* 0x00000006ff077819 */ /* 0x000fe20000011407 */
[----:B------:R-:W-:Y:S01]  /*0510*/  IMAD.IADD R18, R0, 0x1, -R6 ;  /* 0x0000000100127824 */ /* 0x000fe200078e0a06 */
[----:B------:R-:W-:Y:S01]  /*0520*/  LOP3.LUT R3, R9, 0x3fffffe, RZ, 0xc0, !PT ;  /* 0x03fffffe09037812 */ /* 0x000fe200078ec0ff */
[----:B------:R-:W-:Y:S01]  /*0530*/  IMAD.U32 R6, R16, 0x20, R13 ;  /* 0x0000002010067824 */ /* 0x000fe200078e000d */
[----:B------:R-:W-:Y:S01]  /*0540*/  LEA.HI R5, R4, R8, RZ, 0x2 ;  /* 0x0000000804057211 */ /* 0x000fe200078f10ff */
[C---:B------:R-:W-:Y:S01]  /*0550*/  IMAD R0, R7.reuse, 0x4, R17 ;  /* 0x0000000407007824 */ /* 0x040fe200078e0211 */
[----:B------:R-:W-:Y:S01]  /*0560*/  LOP3.LUT P2, RZ, R10, 0x2, RZ, 0xc0, !PT ;  /* 0x000000020aff7812 */ /* 0x000fe2000784c0ff */
[----:B------:R-:W-:Y:S01]  /*0570*/  IMAD.IADD R4, R2, 0x1, -R3 ;  /* 0x0000000102047824 */ /* 0x000fe200078e0a03 */
[----:B------:R-:W-:Y:S01]  /*0580*/  LOP3.LUT R3, R10, 0x1, RZ, 0xc0, !PT ;  /* 0x000000010a037812 */ /* 0x000fe200078ec0ff */
[----:B------:R-:W-:Y:S01]  /*0590*/  IMAD.SHL.U32 R7, R7, 0x20, RZ ;  /* 0x0000002007077824 */ /* 0x000fe200078e00ff */
[----:B------:R-:W-:Y:S01]  /*05a0*/  LOP3.LUT R5, R5, 0xfffffffc, RZ, 0xc0, !PT ;  /* 0xfffffffc05057812 */ /* 0x000fe200078ec0ff */
[----:B------:R-:W-:Y:S01]  /*05b0*/  IMAD R209, R0, 0x8, R4 ;  /* 0x0000000800d17824 */ /* 0x000fe200078e0204 */
[----:B------:R-:W-:Y:S01]  /*05c0*/  LEA.HI R0, R20, R21, RZ, 0x7 ;  /* 0x0000001514007211 */ /* 0x000fe200078f38ff */
[----:B------:R-:W-:Y:S01]  /*05d0*/  IMAD.SHL.U32 R21, R21, 0x2, RZ ;  /* 0x0000000215157824 */ /* 0x000fe200078e00ff */
[----:B------:R-:W-:Y:S01]  /*05e0*/  ISETP.NE.U32.AND P3, PT, R3, 0x1, PT ;  /* 0x000000010300780c */ /* 0x000fe20003f65070 */
[----:B------:R-:W-:Y:S01]  /*05f0*/  IMAD.SHL.U32 R2, R2, 0x40, RZ ;  /* 0x0000004002027824 */ /* 0x000fe200078e00ff */
[----:B------:R-:W-:Y:S01]  /*0600*/  SHF.R.S32.HI R13, RZ, 0x7, R0 ;  /* 0x00000007ff0d7819 */ /* 0x000fe20000011400 */
[----:B------:R-:W-:Y:S01]  /*0610*/  IMAD.IADD R16, R8, 0x1, -R5 ;  /* 0x0000000108107824 */ /* 0x000fe200078e0a05 */
[----:B------:R-:W-:Y:S01]  /*0620*/  LOP3.LUT R3, R7, 0x6, R21, 0xf8, !PT ;  /* 0x0000000607037812 */ /* 0x000fe200078ef815 */
[----:B------:R-:W-:Y:S01]  /*0630*/  IMAD.SHL.U32 R8, R14, 0x2, RZ ;  /* 0x000000020e087824 */ /* 0x000fe200078e00ff */
[----:B------:R-:W-:Y:S01]  /*0640*/  SHF.R.S32.HI R0, RZ, 0x1, R9 ;  /* 0x00000001ff007819 */ /* 0x000fe20000011409 */
[----:B------:R1:W-:Y:S01]  /*0650*/  STL [R1+0x14], R6 ;  /* 0x0000140601007387 */ /* 0x0003e20000100800 */
[C---:B------:R-:W-:Y:S01]  /*0660*/  LEA.HI R14, R10.reuse, R10, RZ, 0x1 ;  /* 0x0000000a0a0e7211 */ /* 0x040fe200078f08ff */
[----:B------:R-:W-:Y:S01]  /*0670*/  IMAD.SHL.U32 R4, R10, 0x40, RZ ;  /* 0x000000400a047824 */ /* 0x000fe200078e00ff */
[C---:B------:R-:W-:Y:S01]  /*0680*/  LOP3.LUT P4, RZ, R0.reuse, 0x2, RZ, 0xc0, !PT ;  /* 0x0000000200ff7812 */ /* 0x040fe2000788c0ff */
[----:B------:R2:W-:Y:S01]  /*0690*/  STL [R1+0x30], R3 ;  /* 0x0000300301007387 */ /* 0x0005e20000100800 */
[----:B------:R-:W-:Y:S01]  /*06a0*/  IMAD.SHL.U32 R5, R0, 0x40, RZ ;  /* 0x0000004000057824 */ /* 0x000fe200078e00ff */
[C---:B------:R-:W-:Y:S01]  /*06b0*/  LOP3.LUT P5, RZ, R15.reuse, 0x2, RZ, 0xc0, !PT ;  /* 0x000000020fff7812 */ /* 0x040fe200078ac0ff */
[----:B------:R-:W-:Y:S01]  /*06c0*/  IMAD.SHL.U32 R0, R12, 0x10, RZ ;  /* 0x000000100c007824 */ /* 0x000fe200078e00ff */
[----:B------:R-:W-:-:S02]  /*06d0*/  LOP3.LUT P6, RZ, R15, 0x4, RZ, 0xc0, !PT ;  /* 0x000000040fff7812 */ /* 0x000fc400078cc0ff */
[----:B------:R-:W-:Y:S02]  /*06e0*/  LOP3.LUT P0, RZ, R16, 0x2, RZ, 0xc0, !PT ;  /* 0x0000000210ff7812 */ /* 0x000fe4000780c0ff */
[C---:B------:R-:W-:Y:S02]  /*06f0*/  SEL R214, R218.reuse, 0xffffffe0, !P5 ;  /* 0xffffffe0dad67807 */ /* 0x040fe40006800000 */
[----:B------:R-:W-:Y:S02]  /*0700*/  SEL R210, R218, 0xffffffe0, !P4 ;  /* 0xffffffe0dad27807 */ /* 0x000fe40006000000 */
[----:B------:R-:W-:Y:S02]  /*0710*/  SEL R224, R224, 0x10, !P3 ;  /* 0x00000010e0e07807 */ /* 0x000fe40005800000 */
[----:B------:R-:W-:Y:S02]  /*0720*/  SEL R215, R215, 0x40, P6 ;  /* 0x00000040d7d77807 */ /* 0x000fe40003000000 */
[----:B------:R-:W-:-:S02]  /*0730*/  SEL R218, R218, 0xffffffe0, !P0 ;  /* 0xffffffe0dada7807 */ /* 0x000fc40004000000 */
[----:B-1----:R-:W-:Y:S02]  /*0740*/  LOP3.LUT R6, R2, 0x1c0, RZ, 0xc0, !PT ;  /* 0x000001c002067812 */ /* 0x002fe400078ec0ff */
[----:B------:R-:W-:Y:S02]  /*0750*/  SHF.R.S32.HI R2, RZ, 0x3, R11 ;  /* 0x00000003ff027819 */ /* 0x000fe4000001140b */
[----:B--2---:R-:W-:-:S03]  /*0760*/  LOP3.LUT R3, R14, 0x3fffffe, RZ, 0xc0, !PT ;  /* 0x03fffffe0e037812 */ /* 0x004fc600078ec0ff */
[----:B------:R-:W-:Y:S02]  /*0770*/  IMAD R20, R2, 0x8, R18 ;  /* 0x0000000802147824 */ /* 0x000fe400078e0212 */
[----:B------:R-:W-:Y:S01]  /*0780*/  IMAD.IADD R11, R10, 0x1, -R3 ;  /* 0x000000010a0b7824 */ /* 0x000fe200078e0a03 */
[----:B------:R-:W-:Y:S01]  /*0790*/  LOP3.LUT R3, R6, 0x30, R0, 0xf8, !PT ;  /* 0x0000003006037812 */ /* 0x000fe200078ef800 */
[C---:B------:R-:W-:Y:S01]  /*07a0*/  IMAD R18, R12.reuse, 0x2, R2 ;  /* 0x000000020c127824 */ /* 0x040fe200078e0202 */
[----:B------:R-:W-:Y:S01]  /*07b0*/  LOP3.LUT R2, R5, 0xc0, RZ, 0xc0, !PT ;  /* 0x000000c005027812 */ /* 0x000fe200078ec0ff */
[----:B------:R-:W-:Y:S01]  /*07c0*/  IMAD R12, R12, 0x200, R8 ;  /* 0x000002000c0c7824 */ /* 0x000fe200078e0208 */
[----:B------:R-:W-:Y:S02]  /*07d0*/  LOP3.LUT R0, R4, 0x1c0, RZ, 0xc0, !PT ;  /* 0x000001c004007812 */ /* 0x000fe400078ec0ff */
[--C-:B------:R-:W-:Y:S01]  /*07e0*/  LOP3.LUT R10, R3, 0x8, R19.reuse, 0xf8, !PT ;  /* 0x00000008030a7812 */ /* 0x100fe200078ef813 */
[----:B------:R-:W-:Y:S01]  /*07f0*/  IMAD R11, R11, 0x20, R12 ;  /* 0x000000200b0b7824 */ /* 0x000fe200078e020c */
[----:B------:R-:W-:-:S02]  /*0800*/  LOP3.LUT R9, R2, 0x8, R19, 0xf8, !PT ;  /* 0x0000000802097812 */ /* 0x000fc400078ef813 */
[----:B------:R-:W-:Y:S02]  /*0810*/  SHF.R.U32.HI R4, RZ, 0x3, R2 ;  /* 0x00000003ff047819 */ /* 0x000fe40000011602 */
[----:B------:R-:W-:Y:S02]  /*0820*/  LOP3.LUT R3, R0, 0x20, R7, 0xf8, !PT ;  /* 0x0000002000037812 */ /* 0x000fe400078ef807 */
[----:B------:R-:W-:Y:S01]  /*0830*/  SHF.R.U32.HI R2, RZ, 0x3, R0 ;  /* 0x00000003ff027819 */ /* 0x000fe20000011600 */
[----:B------:R-:W-:Y:S01]  /*0840*/  IMAD R0, R13, 0x1000, R8 ;  /* 0x000010000d007824 */ /* 0x000fe200078e0208 */
[----:B------:R-:W-:Y:S01]  /*0850*/  SHF.R.U32.HI R5, RZ, 0x3, R6 ;  /* 0x00000003ff057819 */ /* 0x000fe20000011606 */
[----:B------:R-:W-:Y:S01]  /*0860*/  IMAD.SHL.U32 R6, R15, 0x40, RZ ;  /* 0x000000400f067824 */ /* 0x000fe200078e00ff */
[----:B------:R-:W-:Y:S01]  /*0870*/  LOP3.LUT R2, R3, R2, RZ, 0x3c, !PT ;  /* 0x0000000203027212 */ /* 0x000fe200078e3cff */
[----:B------:R-:W-:Y:S01]  /*0880*/  IMAD R0, R219, 0x400, R0 ;  /* 0x00000400db007824 */ /* 0x000fe200078e0200 */
[----:B------:R-:W-:Y:S01]  /*0890*/  LOP3.LUT R3, R10, R5, RZ, 0x3c, !PT ;  /* 0x000000050a037212 */ /* 0x000fe200078e3cff */
[----:B------:R-:W-:Y:S01]  /*08a0*/  IMAD.SHL.U32 R5, R17, 0x8, RZ ;  /* 0x0000000811057824 */ /* 0x000fe200078e00ff */
[----:B------:R-:W-:Y:S01]  /*08b0*/  LOP3.LUT R4, R9, R4, RZ, 0x3c, !PT ;  /* 0x0000000409047212 */ /* 0x000fe200078e3cff */
[----:B------:R-:W-:Y:S01]  /*08c0*/  IMAD.IADD R227, R2, 0x1, R0 ;  /* 0x0000000102e37824 */ /* 0x000fe200078e0200 */
[----:B------:R-:W-:Y:S01]  /*08d0*/  LOP3.LUT R6, R6, 0x1c0, RZ, 0xc0, !PT ;  /* 0x000001c006067812 */ /* 0x000fe200078ec0ff */
[----:B------:R-:W-:Y:S01]  /*08e0*/  IMAD.SHL.U32 R0, R13, 0x8, RZ ;  /* 0x000000080d007824 */ /* 0x000fe200078e00ff */
[----:B------:R-:W-:Y:S01]  /*08f0*/  LOP3.LUT R5, R5, 0x8, RZ, 0xc0, !PT ;  /* 0x0000000805057812 */ /* 0x000fe200078ec0ff */
[----:B------:R-:W-:Y:S01]  /*0900*/  IMAD.SHL.U32 R2, R16, 0x40, RZ ;  /* 0x0000004010027824 */ /* 0x000fe200078e00ff */
[----:B------:R-:W-:Y:S01]  /*0910*/  SHF.R.U32.HI R213, RZ, 0x3, R6 ;  /* 0x00000003ffd57819 */ /* 0x000fe20000011606 */
[----:B------:R-:W-:Y:S01]  /*0920*/  IMAD.SHL.U32 R9, R17, 0x10, RZ ;  /* 0x0000001011097824 */ /* 0x000fe200078e00ff */
[----:B------:R-:W-:Y:S01]  /*0930*/  LOP3.LUT R7, R0, 0x8, RZ, 0xc0, !PT ;  /* 0x0000000800077812 */ /* 0x000fe200078ec0ff */
[----:B------:R-:W-:Y:S01]  /*0940*/  IMAD.U32 R209, R209, 0x20, R4 ;  /* 0x00000020d1d17824 */ /* 0x000fe200078e0004 */
[----:B------:R-:W-:Y:S01]  /*0950*/  SHF.R.S32.HI R0, RZ, 0x1, R14 ;  /* 0x00000001ff007819 */ /* 0x000fe2000001140e */
[----:B------:R-:W-:Y:S01]  /*0960*/  IMAD R3, R17, 0x200, R3 ;  /* 0x0000020011037824 */ /* 0x000fe200078e0203 */
[----:B------:R-:W-:-:S02]  /*0970*/  LOP3.LUT R2, R2, 0xc0, RZ, 0xc0, !PT ;  /* 0x000000c002027812 */ /* 0x000fc400078ec0ff */
[C---:B------:R-:W-:Y:S01]  /*0980*/  LOP3.LUT P1, RZ, R0.reuse, 0x2, RZ, 0xc0, !PT ;  /* 0x0000000200ff7812 */ /* 0x040fe2000782c0ff */
[----:B------:R-:W-:Y:S01]  /*0990*/  IMAD.SHL.U32 R0, R0, 0x40, RZ ;  /* 0x0000004000007824 */ /* 0x000fe200078e00ff */
[----:B------:R-:W-:Y:S02]  /*09a0*/  SHF.R.U32.HI R4, RZ, 0x3, R2 ;  /* 0x00000003ff047819 */ /* 0x000fe40000011602 */
[----:B------:R-:W-:Y:S02]  /*09b0*/  LOP3.LUT R9, R7, 0x10, R9, 0xf8, !PT ;  /* 0x0000001007097812 */ /* 0x000fe400078ef809 */
[----:B------:R-:W-:Y:S02]  /*09c0*/  LOP3.LUT R0, R0, 0xc0, RZ, 0xc0, !PT ;  /* 0x000000c000007812 */ /* 0x000fe400078ec0ff */
[----:B------:R-:W-:Y:S02]  /*09d0*/  LOP3.LUT R213, R213, R6, R5, 0x1e, !PT ;  /* 0x00000006d5d57212 */ /* 0x000fe400078e1e05 */
[----:B------:R-:W-:-:S02]  /*09e0*/  SHF.R.U32.HI R8, RZ, 0x3, R0 ;  /* 0x00000003ff087819 */ /* 0x000fc40000011600 */
[----:B------:R-:W-:Y:S01]  /*09f0*/  LOP3.LUT R5, R4, R2, R5, 0x1e, !PT ;  /* 0x0000000204057212 */ /* 0x000fe200078e1e05 */
[----:B------:R-:W-:Y:S01]  /*0a00*/  IMAD.U32 R213, R18, 0x200, R213 ;  /* 0x0000020012d57824 */ /* 0x000fe200078e00d5 */
[----:B------:R-:W-:Y:S02]  /*0a10*/  LOP3.LUT R2, R4, R9, R2, 0x1e, !PT ;  /* 0x0000000904027212 */ /* 0x000fe400078e1e02 */
[----:B------:R-:W-:Y:S02]  /*0a20*/  SHF.R.S32.HI R4, RZ, 0x2, R22 ;  /* 0x00000002ff047819 */ /* 0x000fe40000011416 */
[----:B------:R-:W-:Y:S01]  /*0a30*/  LOP3.LUT R8, R8, R0, R7, 0x1e, !PT ;  /* 0x0000000008087212 */ /* 0x000fe200078e1e07 */
[----:B------:R-:W-:Y:S01]  /*0a40*/  IMAD.SHL.U32 R0, R20, 0x20, RZ ;  /* 0x0000002014007824 */ /* 0x000fe200078e00ff */
[----:B------:R-:W-:Y:S01]  /*0a50*/  LEA R227, R227, UR4, 0x1 ;  /* 0x00000004e3e37c11 */ /* 0x000fe2000f8e08ff */
[----:B------:R-:W-:Y:S01]  /*0a60*/  IMAD R4, R219, 0x10, R4 ;  /* 0x00000010db047824 */ /* 0x000fe200078e0204 */
[----:B------:R-:W-:Y:S01]  /*0a70*/  LEA R209, R209, UR4, 0x1 ;  /* 0x00000004d1d17c11 */ /* 0x000fe2000f8e08ff */
[----:B------:R-:W-:-:S02]  /*0a80*/  IMAD R219, R219, 0x200, R0 ;  /* 0x00000200dbdb7824 */ /* 0x000fc400078e0200 */
[----:B------:R-:W-:Y:S01]  /*0a90*/  IMAD.IADD R217, R0, 0x1, R2 ;  /* 0x0000000100d97824 */ /* 0x000fe200078e0202 */
[----:B------:R1:W-:Y:S01]  /*0aa0*/  STL [R1+0x10], R4 ;  /* 0x0000100401007387 */ /* 0x0003e20000100800 */
[----:B------:R-:W-:Y:S01]  /*0ab0*/  IMAD.U32 R0, RZ, RZ, UR5 ;  /* 0x00000005ff007e24 */ /* 0x000fe2000f8e00ff */
[----:B------:R-:W-:Y:S01]  /*0ac0*/  USHF.R.S32.HI UR5, URZ, 0x1f, UR50 ;  /* 0x0000001f3f057899 */ /* 0x000fe20008011432 */
[----:B------:R-:W-:Y:S01]  /*0ad0*/  IMAD.U32 R2, RZ, RZ, UR6 ;  /* 0x00000006ff027e24 */ /* 0x000fe2000f8e00ff */
[----:B------:R-:W-:Y:S01]  /*0ae0*/  USHF.R.S32.HI UR6, URZ, 0x1f, UR58 ;  /* 0x0000001f3f067899 */ /* 0x000fe2000801143a */
[----:B------:R-:W-:Y:S02]  /*0af0*/  IMAD.IADD R8, R8, 0x1, R11 ;  /* 0x0000000108087824 */ /* 0x000fe400078e020b */
[C---:B------:R-:W-:Y:S02]  /*0b00*/  VIADD R2, R248.reuse, 0x20 ;  /* 0x00000020f8027836 */ /* 0x040fe40000000000 */
[----:B------:R-:W-:Y:S01]  /*0b10*/  IMAD.U32 R0, RZ, RZ, UR5 ;  /* 0x00000005ff007e24 */ /* 0x000fe2000f8e00ff */
[----:B------:R-:W-:Y:S01]  /*0b20*/  UIADD3 UR5, UR4, 0xf000, URZ ;  /* 0x0000f00004057890 */ /* 0x000fe2000fffe03f */
[----:B------:R-:W-:Y:S01]  /*0b30*/  IMAD.U32 R0, RZ, RZ, UR6 ;  /* 0x00000006ff007e24 */ /* 0x000fe2000f8e00ff */
[----:B------:R-:W-:Y:S01]  /*0b40*/  UIADD3 UR6, UR4, 0x9000, URZ ;  /* 0x0000900004067890 */ /* 0x000fe2000fffe03f */
[----:B------:R-:W-:Y:S01]  /*0b50*/  VIADD R0, R248, 0x40 ;  /* 0x00000040f8007836 */ /* 0x000fe20000000000 */
[----:B------:R2:W-:Y:S01]  /*0b60*/  STL [R1+0x4], R2 ;  /* 0x0000040201007387 */ /* 0x0005e20000100800 */
[----:B------:R-:W-:Y:S01]  /*0b70*/  IMAD.IADD R219, R219, 0x1, R5 ;  /* 0x00000001dbdb7824 */ /* 0x000fe200078e0205 */
[----:B------:R-:W-:Y:S01]  /*0b80*/  LEA R213, R213, UR5, 0x1 ;  /* 0x00000005d5d57c11 */ /* 0x000fe2000f8e08ff */
[----:B------:R-:W-:Y:S01]  /*0b90*/  VIADD R225, R227, 0x20 ;  /* 0x00000020e3e17836 */ /* 0x000fe20000000000 */
[----:B------:R3:W-:Y:S01]  /*0ba0*/  STL [R1+0x8], R0 ;  /* 0x0000080001007387 */ /* 0x0007e20000100800 */
[----:B------:R-:W-:-:S02]  /*0bb0*/  IMAD.SHL.U32 R211, R219, 0x2, RZ ;  /* 0x00000002dbd37824 */ /* 0x000fc400078e00ff */
[----:B------:R-:W-:Y:S02]  /*0bc0*/  @P2 VIADD R225, R227, 0xffffffe0 ;  /* 0xffffffe0e3e12836 */ /* 0x000fe40000000000 */
[----:B------:R-:W-:Y:S01]  /*0bd0*/  IMAD.IADD R214, R213, 0x1, R214 ;  /* 0x00000001d5d67824 */ /* 0x000fe200078e02d6 */
[----:B------:R-:W-:Y:S01]  /*0be0*/  IADD3 R212, R211, 0x6000, R212 ;  /* 0x00006000d3d47810 */ /* 0x000fe20007ffe0d4 */
[----:B------:R-:W-:Y:S01]  /*0bf0*/  IMAD.IADD R226, R227, 0x1, R224 ;  /* 0x00000001e3e27824 */ /* 0x000fe200078e02e0 */
[----:B-1----:R-:W-:Y:S01]  /*0c00*/  LEA R4, R8, UR6, 0x1 ;  /* 0x0000000608047c11 */ /* 0x002fe2000f8e08ff */
[----:B------:R-:W-:Y:S02]  /*0c10*/  IMAD.IADD R216, R213, 0x1, R215 ;  /* 0x00000001d5d87824 */ /* 0x000fe400078e02d7 */
[----:B------:R-:W-:Y:S02]  /*0c20*/  IMAD.IADD R210, R210, 0x1, R209 ;  /* 0x00000001d2d27824 */ /* 0x000fe400078e02d1 */
[----:B------:R1:W-:Y:S01]  /*0c30*/  STL [R1+0x18], R4 ;  /* 0x0000180401007387 */ /* 0x0003e20000100800 */
[----:B------:R-:W-:-:S02]  /*0c40*/  IMAD.IADD R224, R224, 0x1, R225 ;  /* 0x00000001e0e07824 */ /* 0x000fc400078e02e1 */
[----:B------:R-:W-:Y:S02]  /*0c50*/  IMAD.IADD R215, R214, 0x1, R215 ;  /* 0x00000001d6d77824 */ /* 0x000fe400078e02d7 */
[----:B------:R-:W-:Y:S01]  /*0c60*/  IMAD.IADD R212, R212, 0x1, R218 ;  /* 0x00000001d4d47824 */ /* 0x000fe200078e02da */
[----:B--2---:R-:W-:Y:S01]  /*0c70*/  LEA R2, R3, UR4, 0x1 ;  /* 0x0000000403027c11 */ /* 0x004fe2000f8e08ff */
[C---:B---3--:R-:W-:Y:S02]  /*0c80*/  VIADD R0, R4.reuse, 0x20 ;  /* 0x0000002004007836 */ /* 0x048fe40000000000 */
[----:B------:R-:W-:-:S05]  /*0c90*/  @P1 VIADD R0, R4, 0xffffffe0 ;  /* 0xffffffe004001836 */ /* 0x000fca0000000000 */
[----:B------:R1:W-:Y:S02]  /*0ca0*/  STL [R1+0x1c], R0 ;  /* 0x00001c0001007387 */ /* 0x0003e40000100800 */
.L_x_116:
        /* <DEDUP_REMOVED lines=14> */
[----:B------:R-:W-:Y:S02]  /*0d90*/  @UP3 UIADD3.X UR7, UR5, UR7, URZ, UP0, !UPT ;  /* 0x0000000705073290 */ /* 0x000fe400087fe43f */
[----:B------:R-:W-:Y:S01]  /*0da0*/  UIADD3 UR15, UP2, UR16, UR12, URZ ;  /* 0x0000000c100f7290 */ /* 0x000fe2000ff5e03f */
[----:B-12---:R-:W-:Y:S01]  /*0db0*/  IMAD.U32 R4, RZ, RZ, UR6 ;  /* 0x00000006ff047e24 */ /* 0x006fe2000f8e00ff */
[----:B------:R-:W-:Y:S01]  /*0dc0*/  UISETP.NE.U32.AND UP0, UPT, UR12, URZ, UPT ;  /* 0x0000003f0c00728c */ /* 0x000fe2000bf05070 */
[----:B------:R-:W-:Y:S01]  /*0dd0*/  IMAD.U32 R6, RZ, RZ, UR8 ;  /* 0x00000008ff067e24 */ /* 0x000fe2000f8e00ff */
[----:B------:R-:W-:Y:S01]  /*0de0*/  @UP4 UIADD3.X UR9, UR5, UR9, URZ, UP1, !UPT ;  /* 0x0000000905094290 */ /* 0x000fe20008ffe43f */
[----:B------:R-:W-:Y:S01]  /*0df0*/  IMAD.U32 R5, RZ, RZ, UR7 ;  /* 0x00000007ff057e24 */ /* 0x000fe2000f8e00ff */
[----:B------:R-:W-:-:S02]  /*0e00*/  UIADD3.X UR14, UR5, UR13, URZ, UP2, !UPT ;  /* 0x0000000d050e7290 */ /* 0x000fc400097fe43f */
        /* <DEDUP_REMOVED lines=15> */
[----:B----4-:R-:W4:Y:S04]  /*0f00*/  @P3 LDG.E R7, desc[UR10][R4.64] ;  /* 0x0000000a04073981 */ /* 0x010f28000c1e1900 */
        /* <DEDUP_REMOVED lines=29> */
.L_x_73:
        /* <DEDUP_REMOVED lines=15> */
[----:B------:R-:W-:Y:S01]  /*11d0*/  UIMAD UR12, UR50, UR7, UR6 ;  /* 0x00000007320c72a4 */ /* 0x000fe2000f8e0206 */
[----:B------:R-:W-:-:S02]  /*11e0*/  ULDC UR60, c[0x0][0x2d4] ;  /* 0x0000b500003c7ab9 */ /* 0x000fc40000000800 */
[----:B------:R-:W-:Y:S01]  /*11f0*/  @!UP2 ULDC.64 UR6, c[0x0][0x418] ;  /* 0x000106000006aab9 */ /* 0x000fe20000000a00 */
[----:B------:R-:W-:Y:S01]  /*1200*/  ULDC.64 UR48, c[0x0][0x240] ;  /* 0x0000900000307ab9 */ /* 0x000fe20000000a00 */
[----:B------:R-:W-:Y:S02]  /*1210*/  @!UP2 UIMAD.WIDE.U32 UR28, UR50, UR6, URZ ;  /* 0x00000006321ca2a5 */ /* 0x000fe4000f8e003f */
[----:B------:R-:W-:Y:S02]  /*1220*/  USHF.R.S32.HI UR36, URZ, 0x1f, UR60 ;  /* 0x0000001f3f247899 */ /* 0x000fe4000801143c */
[----:B------:R-:W-:Y:S01]  /*1230*/  @UP1 ULDC.64 UR26, c[0x0][0x248] ;  /* 0x00009200001a1ab9 */ /* 0x000fe20000000a00 */
[----:B------:R-:W-:Y:S01]  /*1240*/  ULDC UR41, c[0x0][0x2dc] ;  /* 0x0000b70000297ab9 */ /* 0x000fe20000000800 */
[----:B------:R-:W-:Y:S01]  /*1250*/  ULDC UR38, c[0x0][0x270] ;  /* 0x00009c0000267ab9 */ /* 0x000fe20000000800 */
[----:B------:R-:W-:Y:S01]  /*1260*/  UIADD3 UR51, UR19, UR12, URZ ;  /* 0x0000000c13337290 */ /* 0x000fe2000fffe03f */
[----:B-1----:R-:W-:Y:S01]  /*1270*/  IABS R6, R7 ;  /* 0x0000000700067213 */ /* 0x002fe20000000000 */
[----:B------:R-:W-:Y:S01]  /*1280*/  USHF.L.U64.HI UR20, UR50, 0x7, UR59 ;  /* 0x0000000732147899 */ /* 0x000fe2000801023b */
[----:B------:R-:W-:Y:S01]  /*1290*/  ISETP.NE.AND P3, PT, R7, RZ, PT ;  /* 0x000000ff0700720c */ /* 0x000fe20003f65270 */
[----:B------:R-:W-:Y:S01]  /*12a0*/  ULDC.U8 UR37, c[0x0][0x3d8] ;  /* 0x0000f60000257ab9 */ /* 0x000fe20000000000 */
[----:B------:R-:W1:Y:S01]  /*12b0*/  I2F.RP R4, R6 ;  /* 0x0000000600047306 */ /* 0x000e620000209400 */
[----:B------:R-:W-:Y:S01]  /*12c0*/  UIMAD UR17, UR16, UR49, URZ ;  /* 0x00000031101172a4 */ /* 0x000fe2000f8e023f */
[----:B------:R-:W-:Y:S01]  /*12d0*/  ULDC.U8 UR22, c[0x0][0x480] ;  /* 0x0001200000167ab9 */ /* 0x000fe20000000000 */
[----:B--2---:R-:W-:-:S02]  /*12e0*/  UIMAD.WIDE.U32 UR24, UR14, UR8, URZ ;  /* 0x000000080e1872a5 */ /* 0x004fc4000f8e003f */
[----:B------:R-:W-:Y:S02]  /*12f0*/  UISETP.NE.AND UP3, UPT, UR37, URZ, UPT ;  /* 0x0000003f2500728c */ /* 0x000fe4000bf65270 */
[----:B------:R-:W-:Y:S02]  /*1300*/  UIMAD UR39, UR14, UR9, UR25 ;  /* 0x000000090e2772a4 */ /* 0x000fe4000f8e0219 */
[----:B------:R-:W-:Y:S01]  /*1310*/  USHF.L.U32 UR14, UR50, 0x7, URZ ;  /* 0x00000007320e7899 */ /* 0x000fe2000800063f */
[----:B------:R-:W-:Y:S01]  /*1320*/  @UP2 ULDC.64 UR8, c[0x0][0x420] ;  /* 0x0001080000082ab9 */ /* 0x000fe20000000a00 */
[----:B------:R-:W-:Y:S01]  /*1330*/  UIMAD UR12, UR36, UR50, URZ ;  /* 0x00000032240c72a4 */ /* 0x000fe2000f8e023f */
[----:B-1----:R-:W1:Y:S01]  /*1340*/  MUFU.RCP R4, R4 ;  /* 0x0000000400047308 */ /* 0x002e620000001000 */
[----:B------:R-:W-:Y:S02]  /*1350*/  @UP2 UIMAD.WIDE.U32 UR32, UR16, UR8, URZ ;  /* 0x00000008102022a5 */ /* 0x000fe4000f8e003f */
[----:B------:R-:W-:-:S02]  /*1360*/  @!UP2 UIMAD UR8, UR59, UR6, URZ ;  /* 0x000000063b08a2a4 */ /* 0x000fc4000f8e023f */
[----:B------:R-:W-:Y:S02]  /*1370*/  UIADD3 UR6, UR13, 0x3f, URZ ;  /* 0x0000003f0d067890 */ /* 0x000fe4000fffe03f */
[----:B------:R-:W-:Y:S02]  /*1380*/  @!UP2 UIMAD UR21, UR50, UR7, UR8 ;  /* 0x000000073215a2a4 */ /* 0x000fe4000f8e0208 */
[----:B------:R-:W-:Y:S02]  /*1390*/  UIADD3 UR7, UR13, 0x80, UR45 ;  /* 0x000000800d077890 */ /* 0x000fe4000fffe02d */
[----:B------:R-:W-:Y:S01]  /*13a0*/  @UP2 UIMAD UR47, UR16, UR9, UR33 ;  /* 0x00000009102f22a4 */ /* 0x000fe2000f8e0221 */
[----:B------:R-:W-:Y:S01]  /*13b0*/  ULDC UR8, c[0x0][0x394] ;  /* 0x0000e50000087ab9 */ /* 0x000fe20000000800 */
[----:B------:R-:W-:Y:S02]  /*13c0*/  USHF.R.S32.HI UR9, URZ, 0x1f, UR6 ;  /* 0x0000001f3f097899 */ /* 0x000fe40008011406 */
[----:B------:R-:W-:Y:S01]  /*13d0*/  UIADD3 UR7, UR7, UR8, -UR5 ;  /* 0x0000000807077290 */ /* 0x000fe2000fffe805 */
[----:B-1----:R-:W-:Y:S01]  /*13e0*/  VIADD R4, R4, 0xffffffe ;  /* 0x0ffffffe04047836 */ /* 0x002fe20000000000 */
[----:B------:R-:W-:-:S02]  /*13f0*/  @UP1 UIADD3 UR8, UR43, UR46, URZ ;  /* 0x0000002e2b081290 */ /* 0x000fc4000fffe03f */
[----:B------:R-:W-:Y:S01]  /*1400*/  ULEA.HI UR23, UR9, UR6, URZ, 0x6 ;  /* 0x0000000609177291 */ /* 0x000fe2000f8f303f */
[----:B------:R-:W1:Y:S01]  /*1410*/  F2I.FTZ.U32.TRUNC.NTZ R5, R4 ;  /* 0x0000000400057305 */ /* 0x000e62000021f000 */
[----:B------:R-:W-:Y:S02]  /*1420*/  UIADD3 UR9, UR7, 0x3f, URZ ;  /* 0x0000003f07097890 */ /* 0x000fe4000fffe03f */
[----:B------:R-:W-:Y:S02]  /*1430*/  @UP1 UIMAD.WIDE.U32 UR6, UR8, UR26, URZ ;  /* 0x0000001a080612a5 */ /* 0x000fe4000f8e003f */
[----:B------:R-:W-:Y:S02]  /*1440*/  @UP1 UIMAD UR8, UR8, UR27, URZ ;  /* 0x0000001b080812a4 */ /* 0x000fe4000f8e023f */
[----:B------:R-:W-:Y:S02]  /*1450*/  USEL UR34, UR14, URZ, UP0 ;  /* 0x0000003f0e227287 */ /* 0x000fe40008000000 */
[----:B------:R-:W-:-:S02]  /*1460*/  @UP1 UIADD3 UR35, UR7, UR8, URZ ;  /* 0x0000000807231290 */ /* 0x000fc4000fffe03f */
[----:B------:R-:W-:Y:S02]  /*1470*/  USHF.R.S32.HI UR8, URZ, 0x1f, UR9 ;  /* 0x0000001f3f087899 */ /* 0x000fe40008011409 */
[----:B------:R-:W-:Y:S01]  /*1480*/  UIMAD.WIDE.U32 UR14, UR16, UR48, URZ ;  /* 0x00000030100e72a5 */ /* 0x000fe2000f8e003f */
[--C-:B-1----:R-:W-:Y:S01]  /*1490*/  IMAD.MOV R0, RZ, RZ, -R5.reuse ;  /* 0x000000ffff007224 */ /* 0x102fe200078e0a05 */
[----:B------:R-:W-:Y:S01]  /*14a0*/  @UP1 UMOV UR31, UR6 ;  /* 0x00000006001f1c82 */ /* 0x000fe20008000000 */
[----:B------:R-:W-:Y:S01]  /*14b0*/  IMAD.MOV.U32 R4, RZ, RZ, RZ ;  /* 0x000000ffff047224 */ /* 0x000fe200078e00ff */
[----:B------:R-:W-:Y:S01]  /*14c0*/  ULEA.HI UR19, UR8, UR9, URZ, 0x6 ;  /* 0x0000000908137291 */ /* 0x000fe2000f8f303f */
[----:B------:R-:W-:Y:S01]  /*14d0*/  IMAD R0, R0, R6, RZ ;  /* 0x0000000600007224 */ /* 0x000fe200078e02ff */
[----:B------:R-:W-:Y:S02]  /*14e0*/  UIMAD.WIDE UR6, UR41, UR38, URZ ;  /* 0x00000026290672a5 */ /* 0x000fe4000f8e023f */
[----:B------:R-:W-:Y:S01]  /*14f0*/  UIMAD.WIDE.U32 UR8, UR50, UR60, URZ ;  /* 0x0000003c320872a5 */ /* 0x000fe2000f8e003f */
[----:B------:R-:W-:Y:S01]  /*1500*/  IMAD.HI.U32 R0, R5, R0, R4 ;  /* 0x0000000005007227 */ /* 0x000fe200078e0004 */
[----:B------:R-:W-:-:S02]  /*1510*/  UISETP.NE.AND UP4, UPT, UR22, URZ, UPT ;  /* 0x0000003f1600728c */ /* 0x000fc4000bf85270 */
[----:B------:R-:W-:Y:S02]  /*1520*/  USEL UR57, UR18, UR14, !UP2 ;  /* 0x0000000e12397287 */ /* 0x000fe4000d000000 */
[----:B------:R-:W-:Y:S01]  /*1530*/  USEL UR22, UR20, URZ, UP0 ;  /* 0x0000003f14167287 */ /* 0x000fe20008000000 */
[----:B------:R-:W-:Y:S01]  /*1540*/  IMAD.HI.U32 R0, R0, R3, RZ ;  /* 0x0000000300007227 */ /* 0x000fe200078e00ff */
[----:B------:R-:W-:Y:S02]  /*1550*/  @UP2 UIADD3 UR51, UR15, UR17, URZ ;  /* 0x000000110f332290 */ /* 0x000fe4000fffe03f */
[----:B------:R-:W-:Y:S02]  /*1560*/  UIMAD.WIDE.U32 UR14, UR6, UR8, URZ ;  /* 0x00000008060e72a5 */ /* 0x000fe4000f8e003f */
[----:B------:R-:W-:Y:S01]  /*1570*/  IADD3 R4, -R0, RZ, RZ ;  /* 0x000000ff00047210 */ /* 0x000fe20007ffe1ff */
[----:B------:R-:W-:Y:S02]  /*1580*/  UIMAD UR20, UR7, UR8, URZ ;  /* 0x00000008071472a4 */ /* 0x000fe4000f8e023f */
[----:B------:R-:W-:-:S02]  /*1590*/  UIMAD UR8, UR59, UR60, UR12 ;  /* 0x0000003c3b0872a4 */ /* 0x000fc4000f8e020c */
[C---:B------:R-:W-:Y:S01]  /*15a0*/  IMAD R3, R6.reuse, R4, R3 ;  /* 0x0000000406037224 */ /* 0x040fe200078e0203 */
[----:B------:R-:W-:Y:S01]  /*15b0*/  ULDC UR40, c[0x0][0x2c4] ;  /* 0x0000b10000287ab9 */ /* 0x000fe20000000800 */
[----:B------:R-:W-:Y:S02]  /*15c0*/  UIADD3 UR17, UR9, UR8, URZ ;  /* 0x0000000809117290 */ /* 0x000fe4000fffe03f */
[----:B------:R-:W-:Y:S01]  /*15d0*/  USHF.R.S32.HI UR9, URZ, 0x6, UR23 ;  /* 0x000000063f097899 */ /* 0x000fe20008011417 */
[----:B------:R-:W-:Y:S01]  /*15e0*/  ISETP.GT.U32.AND P1, PT, R6, R3, PT ;  /* 0x000000030600720c */ /* 0x000fe20003f24070 */
[----:B------:R-:W-:Y:S02]  /*15f0*/  USHF.R.S32.HI UR8, URZ, 0x6, UR19 ;  /* 0x000000063f087899 */ /* 0x000fe40008011413 */
[----:B------:R-:W-:Y:S02]  /*1600*/  @UP3 UIMAD UR18, UR50, UR40, URZ ;  /* 0x00000028321232a4 */ /* 0x000fe4000f8e023f */
[----:B------:R-:W-:-:S02]  /*1610*/  UISETP.LT.AND UP0, UPT, UR9, UR8, UPT ;  /* 0x000000080900728c */ /* 0x000fc4000bf01270 */
[----:B------:R-:W-:Y:S02]  /*1620*/  @UP3 USEL UR18, UR18, UR16, !UP2 ;  /* 0x0000001012123287 */ /* 0x000fe4000d000000 */
[----:B------:R-:W-:Y:S01]  /*1630*/  @!UP3 UIMAD UR19, UR50, UR38, UR58 ;  /* 0x000000263213b2a4 */ /* 0x000fe2000f8e023a */
[----:B------:R-:W-:Y:S01]  /*1640*/  @UP3 ULDC UR12, c[0x0][0x2e4] ;  /* 0x0000b900000c3ab9 */ /* 0x000fe20000000800 */
[----:B------:R-:W-:Y:S02]  /*1650*/  USEL UR38, UR9, UR8, UP0 ;  /* 0x0000000809267287 */ /* 0x000fe40008000000 */
[----:B------:R-:W-:Y:S01]  /*1660*/  @!P1 IMAD.IADD R3, R3, 0x1, -R6 ;  /* 0x0000000103039824 */ /* 0x000fe200078e0a06 */
[----:B------:R-:W-:Y:S01]  /*1670*/  @UP3 UIMAD UR37, UR58, UR12, UR18 ;  /* 0x0000000c3a2532a4 */ /* 0x000fe2000f8e0212 */
[----:B------:R-:W-:Y:S01]  /*1680*/  @!P1 VIADD R0, R0, 0x1 ;  /* 0x0000000100009836 */ /* 0x000fe20000000000 */
[----:B------:R-:W-:Y:S01]  /*1690*/  UIMAD UR12, UR6, UR17, UR20 ;  /* 0x00000011060c72a4 */ /* 0x000fe2000f8e0214 */
[----:B------:R-:W-:Y:S01]  /*16a0*/  PLOP3.LUT P1, PT, PT, PT, UP1, 0x80, 0x0 ;  /* 0x000000000000781c */ /* 0x000fe20003f2f018 */
[----:B------:R-:W-:Y:S01]  /*16b0*/  UIMAD.WIDE.U32 UR8, UR6, UR16, URZ ;  /* 0x00000010060872a5 */ /* 0x000fe2000f8e003f */
[----:B------:R-:W-:Y:S01]  /*16c0*/  ISETP.GE.U32.AND P0, PT, R3, R6, PT ;  /* 0x000000060300720c */ /* 0x000fe20003f06070 */
[----:B------:R-:W-:Y:S01]  /*16d0*/  ULEA UR17, UR38, 0xffffffc0, 0x6 ;  /* 0xffffffc026117891 */ /* 0x000fe2000f8e303f */
[----:B------:R-:W-:Y:S01]  /*16e0*/  LOP3.LUT R3, R7, UR58, RZ, 0x3c, !PT ;  /* 0x0000003a07037c12 */ /* 0x000fe2000f8e3cff */
[----:B------:R-:W-:-:S02]  /*16f0*/  UIMAD UR42, UR58, UR41, URZ ;  /* 0x000000293a2a72a4 */ /* 0x000fc4000f8e023f */
[----:B------:R-:W-:Y:S01]  /*1700*/  USEL UR56, UR14, UR8, !UP2 ;  /* 0x000000080e387287 */ /* 0x000fe2000d000000 */
[----:B------:R-:W-:Y:S01]  /*1710*/  ISETP.GE.AND P2, PT, R3, RZ, PT ;  /* 0x000000ff0300720c */ /* 0x000fe20003f46270 */
[----:B------:R-:W-:Y:S02]  /*1720*/  UIADD3 UR41, UR15, UR12, URZ ;  /* 0x0000000c0f297290 */ /* 0x000fe4000fffe03f */
[----:B------:R-:W-:Y:S02]  /*1730*/  USHF.R.S32.HI UR15, URZ, 0x1f, UR17 ;  /* 0x0000001f3f0f7899 */ /* 0x000fe40008011411 */
[----:B------:R-:W-:Y:S02]  /*1740*/  UIADD3 UR8, UP0, UR17, UR34, URZ ;  /* 0x0000002211087290 */ /* 0x000fe4000ff1e03f */
[----:B------:R-:W-:Y:S01]  /*1750*/  UIMAD UR12, UR7, UR16, URZ ;  /* 0x00000010070c72a4 */ /* 0x000fe2000f8e023f */
[----:B------:R-:W-:Y:S01]  /*1760*/  @P0 IADD3 R0, R0, 0x1, RZ ;  /* 0x0000000100000810 */ /* 0x000fe20007ffe0ff */
[----:B------:R-:W-:Y:S01]  /*1770*/  UIADD3.X UR14, UR15, UR22, URZ, UP0, !UPT ;  /* 0x000000160f0e7290 */ /* 0x000fe200087fe43f */
[----:B------:R-:W-:Y:S01]  /*1780*/  PLOP3.LUT P0, PT, PT, PT, UP3, 0x80, 0x0 ;  /* 0x000000000000781c */ /* 0x000fe20003f0f038 */
[----:B------:R-:W-:-:S02]  /*1790*/  UIMAD UR7, UR7, UR8, URZ ;  /* 0x00000008070772a4 */ /* 0x000fc4000f8e023f */
[----:B------:R-:W-:Y:S01]  /*17a0*/  @UP1 UIADD3 UR25, UR43, UR46, URZ ;  /* 0x0000002e2b191290 */ /* 0x000fe2000fffe03f */
[----:B------:R-:W-:Y:S01]  /*17b0*/  IMAD.MOV.U32 R14, RZ, RZ, R0 ;  /* 0x000000ffff0e7224 */ /* 0x000fe200078e0000 */
[----:B------:R-:W-:Y:S01]  /*17c0*/  @!UP2 UIADD3 UR47, UR29, UR21, URZ ;  /* 0x000000151d2fa290 */ /* 0x000fe2000fffe03f */
[----:B------:R-:W-:Y:S01]  /*17d0*/  @UP1 ULDC.64 UR22, c[0x0][0x250] ;  /* 0x0000940000161ab9 */ /* 0x000fe20000000a00 */
[----:B------:R-:W-:Y:S02]  /*17e0*/  UIMAD.WIDE.U32 UR20, UR6, UR8, URZ ;  /* 0x00000008061472a5 */ /* 0x000fe4000f8e003f */
[----:B------:R-:W-:Y:S01]  /*17f0*/  @!P2 IADD3 R14, -R14, RZ, RZ ;  /* 0x000000ff0e0ea210 */ /* 0x000fe20007ffe1ff */
[----:B------:R-:W-:Y:S01]  /*1800*/  UIMAD UR8, UR6, UR14, UR7 ;  /* 0x0000000e060872a4 */ /* 0x000fe2000f8e0207 */
[----:B------:R-:W-:Y:S01]  /*1810*/  @!P3 LOP3.LUT R14, RZ, R7, RZ, 0x33, !PT ;  /* 0x00000007ff0eb212 */ /* 0x000fe200078e33ff */
[----:B------:R-:W-:Y:S02]  /*1820*/  @UP1 UIMAD.WIDE.U32 UR6, UR25, UR22, URZ ;  /* 0x00000016190612a5 */ /* 0x000fe4000f8e003f */
[----:B------:R-:W-:-:S02]  /*1830*/  @UP2 UIADD3 UR41, UR9, UR12, URZ ;  /* 0x0000000c09292290 */ /* 0x000fc4000fffe03f */
[----:B------:R-:W-:Y:S02]  /*1840*/  @UP1 UIMAD UR9, UR25, UR23, URZ ;  /* 0x00000017190912a4 */ /* 0x000fe4000f8e023f */
[----:B------:R-:W-:Y:S02]  /*1850*/  @!UP3 UIMAD UR37, UR19, UR40, URZ ;  /* 0x000000281325b2a4 */ /* 0x000fe4000f8e023f */
[----:B------:R-:W-:Y:S02]  /*1860*/  USEL UR53, UR39, URZ, UP4 ;  /* 0x0000003f27357287 */ /* 0x000fe4000a000000 */
[----:B------:R-:W-:Y:S02]  /*1870*/  USHF.R.S32.HI UR30, URZ, 0x1f, UR45 ;  /* 0x0000001f3f1e7899 */ /* 0x000fe4000801142d */
[----:B------:R-:W-:Y:S02]  /*1880*/  USHF.R.S32.HI UR55, URZ, 0x1f, UR42 ;  /* 0x0000001f3f377899 */ /* 0x000fe4000801142a */
[----:B------:R-:W-:-:S02]  /*1890*/  USEL UR54, UR24, URZ, UP4 ;  /* 0x0000003f18367287 */ /* 0x000fc4000a000000 */
        /* <DEDUP_REMOVED lines=16> */
.L_x_75:
        /* <DEDUP_REMOVED lines=13> */
.L_x_76:
        /* <DEDUP_REMOVED lines=11> */
.L_x_77:
[----:B------:R-:W-:Y:S02]  /*1b20*/  ULDC UR6, c[0x0][0x270] ;  /* 0x00009c0000067ab9 */ /* 0x000fe40000000800 */
[----:B------:R-:W-:-:S04]  /*1b30*/  UIMAD UR6, UR50, UR6, UR58 ;  /* 0x00000006320672a4 */ /* 0x000fc8000f8e023a */
[----:B------:R-:W-:-:S12]  /*1b40*/  UIMAD UR6, UR6, UR60, URZ ;  /* 0x0000003c060672a4 */ /* 0x000fd8000f8e023f */
.L_x_78:
[----:B------:R-:W1:Y:S01]  /*1b50*/  S2R R10, SR_TID.X ;  /* 0x00000000000a7919 */ /* 0x000e620000002100 */
[----:B------:R-:W-:Y:S01]  /*1b60*/  USHF.R.S32.HI UR24, URZ, 0x1f, UR58 ;  /* 0x0000001f3f187899 */ /* 0x000fe2000801143a */
[----:B------:R-:W-:Y:S01]  /*1b70*/  SHF.R.S32.HI R249, RZ, 0x1f, R248 ;  /* 0x0000001ffff97819 */ /* 0x000fe200000114f8 */
[----:B------:R-:W-:Y:S01]  /*1b80*/  UIADD3 UR12, UR17, UR6, URZ ;  /* 0x00000006110c7290 */ /* 0x000fe2000fffe03f */
[----:B------:R-:W-:Y:S01]  /*1b90*/  IADD3 R4, P0, R248, UR8, RZ ;  /* 0x00000008f8047c10 */ /* 0x000fe2000ff1e0ff */
[----:B------:R-:W-:Y:S01]  /*1ba0*/  ULDC UR14, c[0x0][0x2dc] ;  /* 0x0000b700000e7ab9 */ /* 0x000fe20000000800 */
[----:B------:R-:W-:Y:S01]  /*1bb0*/  ULDC.64 UR6, c[0x0][0x428] ;  /* 0x00010a0000067ab9 */ /* 0x000fe20000000a00 */
[----:B------:R-:W-:Y:S01]  /*1bc0*/  ULDC UR16, c[0x0][0x270] ;  /* 0x00009c0000107ab9 */ /* 0x000fe20000000800 */
[----:B------:R-:W-:Y:S01]  /*1bd0*/  UIMAD UR9, UR24, UR6, URZ ;  /* 0x00000006180972a4 */ /* 0x000fe2000f8e023f */
[----:B------:R-:W-:Y:S01]  /*1be0*/  IMAD.U32 R9, RZ, RZ, UR6 ;  /* 0x00000006ff097e24 */ /* 0x000fe2000f8e00ff */
[----:B------:R-:W-:Y:S01]  /*1bf0*/  IADD3.X R5, R249, UR47, RZ, P0, !PT ;  /* 0x0000002ff9057c10 */ /* 0x000fe200087fe4ff */
[----:B------:R-:W-:Y:S01]  /*1c00*/  UIMAD UR34, UR14, UR16, URZ ;  /* 0x000000100e2272a4 */ /* 0x000fe2000f8e023f */
[----:B------:R-:W-:Y:S01]  /*1c10*/  BSSY B1, `(.L_x_74) ;  /* 0x000078f000017945 */ /* 0x000fe20003800000 */
[----:B------:R-:W-:-:S02]  /*1c20*/  UIMAD UR36, UR58, UR7, UR9 ;  /* 0x000000073a2472a4 */ /* 0x000fc4000f8e0209 */
[----:B------:R-:W-:Y:S01]  /*1c30*/  UIADD3 UR16, -UR5, UR13, UR45 ;  /* 0x0000000d05107290 */ /* 0x000fe2000fffe12d */
[----:B------:R-:W-:Y:S01]  /*1c40*/  ULDC.64 UR6, c[0x0][0x420] ;  /* 0x0001080000067ab9 */ /* 0x000fe20000000a00 */
[----:B------:R-:W-:Y:S01]  /*1c50*/  ULDC UR47, c[0x0][0x398] ;  /* 0x0000e600002f7ab9 */ /* 0x000fe20000000800 */
[----:B------:R-:W-:Y:S01]  /*1c60*/  IMAD.U32 R0, RZ, RZ, UR6 ;  /* 0x00000006ff007e24 */ /* 0x000fe2000f8e00ff */
[----:B------:R-:W-:Y:S02]  /*1c70*/  UIMAD UR8, UR15, UR6, URZ ;  /* 0x000000060f0872a4 */ /* 0x000fe4000f8e023f */
[----:B------:R-:W-:Y:S01]  /*1c80*/  USHF.L.U32 UR9, UR34, 0x6, URZ ;  /* 0x0000000622097899 */ /* 0x000fe2000800063f */
[----:B------:R-:W-:Y:S01]  /*1c90*/  IMAD.WIDE.U32 R4, R0, UR17, R4 ;  /* 0x0000001100047c25 */ /* 0x000fe2000f8e0004 */
[----:B------:R-:W-:Y:S02]  /*1ca0*/  UIMAD UR8, UR17, UR7, UR8 ;  /* 0x00000007110872a4 */ /* 0x000fe4000f8e0208 */
[----:B------:R-:W-:Y:S01]  /*1cb0*/  UIADD3 UR37, UR17, UR37, URZ ;  /* 0x0000002511257290 */ /* 0x000fe2000fffe03f */
[----:B------:R-:W-:Y:S01]  /*1cc0*/  ULDC.64 UR18, c[0x0][0x478] ;  /* 0x00011e0000127ab9 */ /* 0x000fe20000000a00 */
[----:B------:R-:W-:-:S02]  /*1cd0*/  ULDC.64 UR32, c[0x0][0x210] ;  /* 0x0000840000207ab9 */ /* 0x000fc40000000a00 */
[----:B------:R-:W-:Y:S01]  /*1ce0*/  VIADD R5, R5, UR8 ;  /* 0x0000000805057c36 */ /* 0x000fe20008000000 */
[----:B------:R-:W-:Y:S01]  /*1cf0*/  UIADD3 UR8, UR16, -UR47, URZ ;  /* 0x8000002f10087290 */ /* 0x000fe2000fffe03f */
[----:B-1----:R-:W-:Y:S01]  /*1d00*/  SHF.R.S32.HI R11, RZ, 0x1f, R10 ;  /* 0x0000001fff0b7819 */ /* 0x002fe2000001140a */
[----:B------:R-:W-:Y:S01]  /*1d10*/  UIMAD.WIDE UR18, UR12, 0x4, UR18 ;  /* 0x000000040c1278a5 */ /* 0x000fe2000f8e0212 */
[----:B------:R-:W-:Y:S01]  /*1d20*/  IMAD.WIDE.U32 R4, R9, UR58, R4 ;  /* 0x0000003a09047c25 */ /* 0x000fe2000f8e0004 */
[----:B------:R-:W-:Y:S01]  /*1d30*/  USHF.R.S32.HI UR21, URZ, 0x1f, UR8 ;  /* 0x0000001f3f157899 */ /* 0x000fe20008011408 */
[----:B------:R-:W-:Y:S01]  /*1d40*/  LEA.HI R3, R11, R10, RZ, 0x2 ;  /* 0x0000000a0b037211 */ /* 0x000fe200078f10ff */
[----:B------:R-:W-:Y:S01]  /*1d50*/  ULDC.64 UR28, c[0x0][0x3e0] ;  /* 0x0000f800001c7ab9 */ /* 0x000fe20000000a00 */
[----:B------:R-:W-:Y:S01]  /*1d60*/  VIADD R5, R5, UR36 ;  /* 0x0000002405057c36 */ /* 0x000fe20008000000 */
[----:B------:R-:W-:Y:S01]  /*1d70*/  ULEA.HI UR21, UR21, UR8, URZ, 0x6 ;  /* 0x0000000815157291 */ /* 0x000fe2000f8f303f */
[----:B------:R-:W-:Y:S01]  /*1d80*/  SHF.R.S32.HI R3, RZ, 0x2, R3 ;  /* 0x00000002ff037819 */ /* 0x000fe20000011403 */
[----:B------:R-:W-:-:S02]  /*1d90*/  USHF.R.S32.HI UR8, URZ, 0x1f, UR9 ;  /* 0x0000001f3f087899 */ /* 0x000fc40008011409 */
[----:B------:R-:W-:Y:S01]  /*1da0*/  USHF.R.S32.HI UR21, URZ, 0x6, UR21 ;  /* 0x000000063f157899 */ /* 0x000fe20008011415 */
[----:B------:R-:W-:Y:S01]  /*1db0*/  SHF.R.S32.HI R21, RZ, 0x1f, R3 ;  /* 0x0000001fff157819 */ /* 0x000fe20000011403 */
[C---:B------:R-:W-:Y:S01]  /*1dc0*/  IMAD.WIDE.U32 R4, R3.reuse, UR6, R4 ;  /* 0x0000000603047c25 */ /* 0x040fe2000f8e0004 */
[----:B------:R-:W-:Y:S01]  /*1dd0*/  IADD3 R0, P0, R3, UR17, RZ ;  /* 0x0000001103007c10 */ /* 0x000fe2000ff1e0ff */
[----:B------:R-:W-:-:S03]  /*1de0*/  UIADD3 UR17, UP2, UP0, UR20, UR9, UR42 ;  /* 0x0000000914117290 */ /* 0x000fc6000f85e02a */
[----:B------:R-:W-:Y:S01]  /*1df0*/  IADD3.X R8, R21, UR15, RZ, P0, !PT ;  /* 0x0000000f15087c10 */ /* 0x000fe200087fe4ff */
[----:B------:R-:W-:Y:S01]  /*1e00*/  IMAD.WIDE.U32 R6, R0, UR48, R248 ;  /* 0x0000003000067c25 */ /* 0x000fe2000f8e00f8 */
[----:B------:R-:W-:Y:S01]  /*1e10*/  ULDC.64 UR14, c[0x0][0x258] ;  /* 0x00009600000e7ab9 */ /* 0x000fe20000000a00 */
[----:B------:R-:W-:Y:S01]  /*1e20*/  UIADD3.X UR8, UR52, UR8, UR55, UP2, UP0 ;  /* 0x0000000834087290 */ /* 0x000fe200097e0437 */
[----:B------:R-:W-:Y:S01]  /*1e30*/  LEA R231, P3, R4, UR28, 0x1 ;  /* 0x0000001c04e77c11 */ /* 0x000fe2000f8608ff */
[----:B------:R-:W-:Y:S01]  /*1e40*/  IMAD R8, R8, UR48, RZ ;  /* 0x0000003008087c24 */ /* 0x000fe2000f8e02ff */
[----:B------:R-:W-:Y:S01]  /*1e50*/  IADD3 R6, P0, R6, UR57, RZ ;  /* 0x0000003906067c10 */ /* 0x000fe2000ff1e0ff */
[----:B------:R-:W-:Y:S02]  /*1e60*/  UIMAD UR12, UR24, UR14, URZ ;  /* 0x0000000e180c72a4 */ /* 0x000fe4000f8e023f */
[----:B------:R-:W-:Y:S01]  /*1e70*/  IMAD R8, R0, UR49, R8 ;  /* 0x0000003100087c24 */ /* 0x000fe2000f8e0208 */
[----:B------:R-:W-:Y:S01]  /*1e80*/  LEA.HI R0, R11, R10, RZ, 0x5 ;  /* 0x0000000a0b007211 */ /* 0x000fe200078f28ff */
[----:B------:R-:W-:-:S02]  /*1e90*/  UISETP.LT.AND UP0, UPT, URZ, UR21, UPT ;  /* 0x000000153f00728c */ /* 0x000fc4000bf01270 */
[----:B------:R-:W-:Y:S01]  /*1ea0*/  UIMAD UR16, UR58, UR15, UR12 ;  /* 0x0000000f3a1072a4 */ /* 0x000fe2000f8e020c */
[----:B------:R-:W-:Y:S01]  /*1eb0*/  LOP3.LUT R9, R0, 0xffffffe0, RZ, 0xc0, !PT ;  /* 0xffffffe000097812 */ /* 0x000fe200078ec0ff */
[----:B------:R-:W-:Y:S01]  /*1ec0*/  UIADD3 UR12, UP3, UP2, UR54, UR17, UR56 ;  /* 0x00000011360c7290 */ /* 0x000fe2000fa7e038 */
[----:B------:R-:W-:Y:S01]  /*1ed0*/  IADD3.X R7, R7, UR51, R8, P0, !PT ;  /* 0x0000003307077c10 */ /* 0x000fe200087fe408 */
[----:B------:R-:W-:Y:S01]  /*1ee0*/  USEL UR21, URZ, UR21, !UP0 ;  /* 0x000000153f157287 */ /* 0x000fe2000c000000 */
[----:B------:R-:W-:Y:S01]  /*1ef0*/  SHF.R.S32.HI R8, RZ, 0x5, R0 ;  /* 0x00000005ff087819 */ /* 0x000fe20000011400 */
[----:B------:R-:W-:Y:S01]  /*1f00*/  IMAD.IADD R9, R10, 0x1, -R9 ;  /* 0x000000010a097824 */ /* 0x000fe200078e0a09 */
[----:B------:R-:W-:Y:S01]  /*1f10*/  UIADD3.X UR8, UR53, UR8, UR41, UP3, UP2 ;  /* 0x0000000835087290 */ /* 0x000fe20009fe4429 */
[----:B------:R-:W-:Y:S01]  /*1f20*/  IMAD.U32 R0, RZ, RZ, UR14 ;  /* 0x0000000eff007e24 */ /* 0x000fe2000f8e00ff */
[----:B------:R-:W-:Y:S01]  /*1f30*/  UISETP.GT.AND UP0, UPT, UR38, UR21, UPT ;  /* 0x000000152600728c */ /* 0x000fe2000bf04270 */
[----:B------:R-:W-:Y:S01]  /*1f40*/  IMAD R8, R8, UR34, R9 ;  /* 0x0000002208087c24 */ /* 0x000fe2000f8e0209 */
[----:B------:R-:W-:Y:S01]  /*1f50*/  ULDC.64 UR48, c[0x0][0x2b0] ;  /* 0x0000ac0000307ab9 */ /* 0x000fe20000000a00 */
[----:B------:R-:W-:Y:S01]  /*1f60*/  IMAD.WIDE.U32 R6, R0, UR58, R6 ;  /* 0x0000003a00067c25 */ /* 0x000fe2000f8e0006 */
[----:B------:R-:W-:-:S02]  /*1f70*/  UIMAD.WIDE UR14, UR37, 0x4, UR48 ;  /* 0x00000004250e78a5 */ /* 0x000fc4000f8e0230 */
[C---:B------:R-:W-:Y:S01]  /*1f80*/  IADD3 R0, P0, R8.reuse, UR12, RZ ;  /* 0x0000000c08007c10 */ /* 0x040fe2000ff1e0ff */
[----:B------:R-:W-:Y:S01]  /*1f90*/  IMAD R9, R21, UR6, RZ ;  /* 0x0000000615097c24 */ /* 0x000fe2000f8e02ff */
[----:B------:R-:W-:Y:S01]  /*1fa0*/  ULDC.64 UR24, c[0x0][0x400] ;  /* 0x0001000000187ab9 */ /* 0x000fe20000000a00 */
[----:B------:R-:W-:Y:S01]  /*1fb0*/  VIADD R7, R7, UR16 ;  /* 0x0000001007077c36 */ /* 0x000fe20008000000 */
[----:B------:R-:W-:Y:S01]  /*1fc0*/  LEA.HI.X.SX32 R8, R8, UR8, 0x1, P0 ;  /* 0x0000000808087c11 */ /* 0x000fe200080f0eff */
[----:B------:R-:W-:Y:S01]  /*1fd0*/  IMAD R9, R3, UR7, R9 ;  /* 0x0000000703097c24 */ /* 0x000fe2000f8e0209 */
[----:B------:R-:W-:Y:S01]  /*1fe0*/  PLOP3.LUT P0, PT, PT, PT, UP0, 0x80, 0x0 ;  /* 0x000000000000781c */ /* 0x000fe20003f0f008 */
[----:B------:R-:W-:Y:S01]  /*1ff0*/  UIADD3 UR6, UR38, -0x1, URZ ;  /* 0xffffffff26067890 */ /* 0x000fe2000fffe03f */
[----:B------:R-:W-:Y:S01]  /*2000*/  LEA R222, P2, R0, UR24, 0x2 ;  /* 0x0000001800de7c11 */ /* 0x000fe2000f8410ff */
[----:B------:R-:W-:Y:S01]  /*2010*/  IMAD.IADD R5, R5, 0x1, R9 ;  /* 0x0000000105057824 */ /* 0x000fe200078e0209 */
[----:B------:R-:W-:Y:S01]  /*2020*/  LEA R230, P4, R6, UR32, 0x1 ;  /* 0x0000002006e67c11 */ /* 0x000fe2000f8808ff */
[----:B------:R-:W-:Y:S01]  /*2030*/  UMOV UR17, UR19 ;  /* 0x0000001300117c82 */ /* 0x000fe20008000000 */
[----:B------:R-:W-:Y:S01]  /*2040*/  LEA.HI.X R221, R0, UR25, R8, 0x2, P2 ;  /* 0x0000001900dd7c11 */ /* 0x000fe200090f1408 */
[----:B------:R-:W-:Y:S01]  /*2050*/  UMOV UR16, UR14 ;  /* 0x0000000e00107c82 */ /* 0x000fe20008000000 */
[----:B------:R-:W-:-:S02]  /*2060*/  LEA.HI.X R229, R4, UR29, R5, 0x1, P3 ;  /* 0x0000001d04e57c11 */ /* 0x000fc400098f0c05 */
[----:B------:R-:W-:-:S03]  /*2070*/  LEA.HI.X R228, R6, UR33, R7, 0x1, P4 ;  /* 0x0000002106e47c11 */ /* 0x000fc6000a0f0c07 */
[----:B------:R-:W-:Y:S05]  /*2080*/  @P0 BRA `(.L_x_79) ;  /* 0x0000000800580947 */ /* 0x000fea0003800000 */
        /* <DEDUP_REMOVED lines=19> */
.L_x_80:
[----:B------:R-:W-:Y:S01]  /*21c0*/  @UP1 UIADD3 UR14, UR43, UR46, URZ ;  /* 0x0000002e2b0e1290 */ /* 0x000fe2000fffe03f */
[----:B------:R-:W-:-:S03]  /*21d0*/  @UP1 ULDC.64 UR6, c[0x0][0x458] ;  /* 0x0001160000061ab9 */ /* 0x000fc60000000a00 */
[----:B------:R-:W-:Y:S02]  /*21e0*/  @UP1 UIMAD.WIDE.U32 UR12, UR14, UR6, URZ ;  /* 0x000000060e0c12a5 */ /* 0x000fe4000f8e003f */
[----:B------:R-:W-:-:S04]  /*21f0*/  @UP1 UIMAD UR14, UR14, UR7, URZ ;  /* 0x000000070e0e12a4 */ /* 0x000fc8000f8e023f */
[----:B------:R-:W-:-:S03]  /*2200*/  @UP1 UIADD3 UR16, UR13, UR14, URZ ;  /* 0x0000000e0d101290 */ /* 0x000fc6000fffe03f */
[----:B------:R-:W-:Y:S01]  /*2210*/  @UP1 UMOV UR14, UR12 ;  /* 0x0000000c000e1c82 */ /* 0x000fe20008000000 */
[----:B------:R-:W-:Y:S08]  /*2220*/  @P1 BRA `(.L_x_81) ;  /* 0x0000000000301947 */ /* 0x000ff00003800000 */
        /* <DEDUP_REMOVED lines=12> */
.L_x_81:
[----:B------:R1:W5:Y:S04]  /*22f0*/  LDL R12, [R1+0x4] ;  /* 0x00000400010c7983 */ /* 0x0003680000100800 */
[----:B------:R1:W5:Y:S01]  /*2300*/  LDL R11, [R1+0x8] ;  /* 0x00000800010b7983 */ /* 0x0003620000100800 */
[----:B------:R-:W-:Y:S01]  /*2310*/  UIMAD UR12, UR30, UR8, URZ ;  /* 0x000000081e0c72a4 */ /* 0x000fe2000f8e023f */
[----:B------:R-:W-:Y:S01]  /*2320*/  IMAD.U32 R4, RZ, RZ, UR8 ;  /* 0x00000008ff047e24 */ /* 0x000fe2000f8e00ff */
[----:B------:R-:W-:Y:S01]  /*2330*/  UIMAD UR5, UR44, -0x80, UR5 ;  /* 0xffffff802c0578a4 */ /* 0x000fe2000f8e0205 */
[----:B------:R-:W-:Y:S01]  /*2340*/  BSSY B0, `(.L_x_82) ;  /* 0x0000021000007945 */ /* 0x000fe20003800000 */
[----:B------:R-:W-:Y:S01]  /*2350*/  UIMAD UR12, UR45, UR9, UR12 ;  /* 0x000000092d0c72a4 */ /* 0x000fe2000f8e020c */
[----:B------:R-:W-:Y:S01]  /*2360*/  IMAD.WIDE.U32 R4, R4, UR45, R248 ;  /* 0x0000002d04047c25 */ /* 0x000fe2000f8e00f8 */
[----:B------:R-:W-:-:S02]  /*2370*/  USHF.R.S32.HI UR15, URZ, 0x1f, UR58 ;  /* 0x0000001f3f0f7899 */ /* 0x000fc4000801143a */
[C---:B------:R-:W-:Y:S02]  /*2380*/  ISETP.GE.AND P4, PT, R3.reuse, UR5, PT ;  /* 0x0000000503007c0c */ /* 0x040fe4000bf86270 */
[----:B------:R-:W-:Y:S01]  /*2390*/  MOV R0, UR12 ;  /* 0x0000000c00007c02 */ /* 0x000fe20008000f00 */
[----:B------:R-:W-:Y:S01]  /*23a0*/  ULDC.64 UR12, c[0x0][0x468] ;  /* 0x00011a00000c7ab9 */ /* 0x000fe20000000a00 */
[----:B------:R-:W-:Y:S01]  /*23b0*/  IADD3 R6, P0, R4, UR17, RZ ;  /* 0x0000001104067c10 */ /* 0x000fe2000ff1e0ff */
[----:B------:R-:W-:Y:S01]  /*23c0*/  UIMAD UR15, UR15, UR12, URZ ;  /* 0x0000000c0f0f72a4 */ /* 0x000fe2000f8e023f */
[----:B------:R-:W-:Y:S02]  /*23d0*/  VIADD R4, R3, 0x40 ;  /* 0x0000004003047836 */ /* 0x000fe40000000000 */
[----:B------:R-:W-:Y:S01]  /*23e0*/  IADD3.X R7, R5, UR18, R0, P0, !PT ;  /* 0x0000001205077c10 */ /* 0x000fe200087fe400 */
[----:B------:R-:W-:Y:S01]  /*23f0*/  UIMAD UR13, UR58, UR13, UR15 ;  /* 0x0000000d3a0d72a4 */ /* 0x000fe2000f8e020f */
[----:B------:R-:W-:-:S02]  /*2400*/  MOV R0, UR12 ;  /* 0x0000000c00007c02 */ /* 0x000fc40008000f00 */
[----:B------:R-:W-:-:S03]  /*2410*/  ISETP.GE.AND P3, PT, R4, UR5, PT ;  /* 0x0000000504007c0c */ /* 0x000fc6000bf66270 */
[----:B------:R-:W-:-:S04]  /*2420*/  IMAD.WIDE.U32 R6, R0, UR58, R6 ;  /* 0x0000003a00067c25 */ /* 0x000fc8000f8e0006 */
[----:B------:R-:W-:Y:S01]  /*2430*/  VIADD R10, R7, UR13 ;  /* 0x0000000d070a7c36 */ /* 0x000fe20008000000 */
        /* <DEDUP_REMOVED lines=17> */
.L_x_83:
[----:B------:R-:W-:Y:S05]  /*2550*/  BSYNC B0 ;  /* 0x0000000000007941 */ /* 0x000fea0003800000 */
.L_x_82:
        /* <DEDUP_REMOVED lines=19> */
.L_x_85:
[----:B------:R-:W-:Y:S05]  /*2690*/  BSYNC B0 ;  /* 0x0000000000007941 */ /* 0x000fea0003800000 */
.L_x_84:
        /* <DEDUP_REMOVED lines=17> */
[----:B------:R-:W-:Y:S01]  /*27b0*/  IMAD.MOV.U32 R4, RZ, RZ, R6 ;  /* 0x000000ffff047224 */ /* 0x000fe200078e0006 */
[----:B------:R-:W-:Y:S01]  /*27c0*/  ULDC UR5, c[0x0][0x2d0] ;  /* 0x0000b40000057ab9 */ /* 0x000fe20000000800 */
[----:B------:R-:W-:Y:S01]  /*27d0*/  IMAD R10, R21, UR6, RZ ;  /* 0x00000006150a7c24 */ /* 0x000fe2000f8e02ff */
[----:B------:R-:W-:Y:S01]  /*27e0*/  ISETP.GE.AND P2, PT, R248, UR5, PT ;  /* 0x00000005f8007c0c */ /* 0x000fe2000bf46270 */
[----:B------:R-:W-:Y:S01]  /*27f0*/  IMAD.WIDE.U32 R8, R3, UR6, R4 ;  /* 0x0000000603087c25 */ /* 0x000fe2000f8e0004 */
[----:B-----5:R-:W-:Y:S01]  /*2800*/  ISETP.GE.AND P1, PT, R12, UR5, PT ;  /* 0x000000050c007c0c */ /* 0x020fe2000bf26270 */
[----:B------:R-:W-:Y:S01]  /*2810*/  ULDC.64 UR8, c[0x0][0x3f8] ;  /* 0x0000fe0000087ab9 */ /* 0x000fe20000000a00 */
[----:B------:R-:W-:Y:S01]  /*2820*/  ISETP.GE.AND P0, PT, R11, UR5, PT ;  /* 0x000000050b007c0c */ /* 0x000fe2000bf06270 */
[----:B------:R-:W-:-:S04]  /*2830*/  IMAD R4, R3, UR7, R10 ;  /* 0x0000000703047c24 */ /* 0x000fc8000f8e020a */
[----:B------:R-:W-:Y:S01]  /*2840*/  IMAD.IADD R5, R9, 0x1, R4 ;  /* 0x0000000109057824 */ /* 0x000fe200078e0204 */
[----:B------:R-:W-:-:S04]  /*2850*/  LEA R4, P4, R8, UR8, 0x1 ;  /* 0x0000000808047c11 */ /* 0x000fc8000f8808ff */
[----:B------:R-:W-:-:S05]  /*2860*/  LEA.HI.X R5, R8, UR9, R5, 0x1, P4 ;  /* 0x0000000908057c11 */ /* 0x000fca000a0f0c05 */
[----:B------:R1:W-:Y:S04]  /*2870*/  @!P2 STG.E.128 desc[UR10][R4.64], RZ ;  /* 0x000000ff0400a986 */ /* 0x0003e8000c101d0a */
[----:B------:R1:W-:Y:S04]  /*2880*/  @!P1 STG.E.128 desc[UR10][R4.64+0x40], RZ ;  /* 0x000040ff04009986 */ /* 0x0003e8000c101d0a */
[----:B------:R1:W-:Y:S02]  /*2890*/  @!P0 STG.E.128 desc[UR10][R4.64+0x80], RZ ;  /* 0x000080ff04008986 */ /* 0x0003e4000c101d0a */
.L_x_87:
[----:B------:R-:W-:Y:S05]  /*28a0*/  BSYNC B0 ;  /* 0x0000000000007941 */ /* 0x000fea0003800000 */
.L_x_86:
        /* <DEDUP_REMOVED lines=8> */
[----:B------:R-:W-:-:S04]  /*2930*/  IMAD.WIDE.U32 R6, R3, UR6, R6 ;  /* 0x0000000603067c25 */ /* 0x000fc8000f8e0006 */
[----:B------:R-:W-:-:S04]  /*2940*/  IMAD R4, R4, UR6, RZ ;  /* 0x0000000604047c24 */ /* 0x000fc8000f8e02ff */
[----:B------:R-:W-:Y:S01]  /*2950*/  IMAD R3, R3, UR7, R4 ;  /* 0x0000000703037c24 */ /* 0x000fe2000f8e0204 */
[----:B------:R-:W-:-:S03]  /*2960*/  LEA R4, P2, R6, UR8, 0x1 ;  /* 0x0000000806047c11 */ /* 0x000fc6000f8408ff */
[----:B------:R-:W-:-:S05]  /*2970*/  IMAD.IADD R3, R7, 0x1, R3 ;  /* 0x0000000107037824 */ /* 0x000fca00078e0203 */
[----:B------:R-:W-:-:S05]  /*2980*/  LEA.HI.X R5, R6, UR9, R3, 0x1, P2 ;  /* 0x0000000906057c11 */ /* 0x000fca00090f0c03 */
[----:B------:R1:W-:Y:S04]  /*2990*/  @!P1 STG.E.128 desc[UR10][R4.64], RZ ;  /* 0x000000ff04009986 */ /* 0x0003e8000c101d0a */
[----:B------:R1:W-:Y:S01]  /*29a0*/  @!P0 STG.E.128 desc[UR10][R4.64+0x40], RZ ;  /* 0x000040ff04008986 */ /* 0x0003e2000c101d0a */
[----:B------:R-:W-:-:S13]  /*29b0*/  ISETP.GE.AND P0, PT, R11, UR5, PT ;  /* 0x000000050b007c0c */ /* 0x000fda000bf06270 */
[----:B------:R-:W-:Y:S05]  /*29c0*/  @P0 BRA `(.L_x_88) ;  /* 0x0000006800cc0947 */ /* 0x000fea0003800000 */
[----:B------:R2:W-:Y:S01]  /*29d0*/  STG.E.128 desc[UR10][R4.64+0x80], RZ ;  /* 0x000080ff04007986 */ /* 0x0005e2000c101d0a */
[----:B------:R-:W-:Y:S05]  /*29e0*/  BRA `(.L_x_88) ;  /* 0x0000006800c47947 */ /* 0x000fea0003800000 */
.L_x_79:
[----:B------:R-:W2:Y:S01]  /*29f0*/  LDL R18, [R1+0x14] ;  /* 0x0000140001127983 */ /* 0x000ea20000100800 */
[----:B------:R-:W-:Y:S01]  /*2a00*/  PLOP3.LUT P0, PT, PT, PT, UP4, 0x80, 0x0 ;  /* 0x000000000000781c */ /* 0x000fe20003f0f048 */
[----:B------:R-:W-:Y:S01]  /*2a10*/  UIMAD UR7, UR30, UR22, URZ ;  /* 0x000000161e0772a4 */ /* 0x000fe2000f8e023f */
[----:B------:R-:W-:Y:S01]  /*2a20*/  IMAD.U32 R4, RZ, RZ, UR22 ;  /* 0x00000016ff047e24 */ /* 0x000fe2000f8e00ff */
[----:B------:R-:W-:Y:S01]  /*2a30*/  UIMAD UR8, UR44, -0x80, UR5 ;  /* 0xffffff802c0878a4 */ /* 0x000fe2000f8e0205 */
[C---:B------:R-:W-:Y:S01]  /*2a40*/  VIADD R7, R3.reuse, 0x40 ;  /* 0x0000004003077836 */ /* 0x040fe20000000000 */
[----:B------:R-:W-:Y:S01]  /*2a50*/  UIMAD UR7, UR45, UR23, UR7 ;  /* 0x000000172d0772a4 */ /* 0x000fe2000f8e0207 */
[----:B------:R-:W-:Y:S01]  /*2a60*/  IMAD.WIDE.U32 R4, R4, UR45, R248 ;  /* 0x0000002d04047c25 */ /* 0x000fe2000f8e00f8 */
[----:B------:R-:W-:Y:S01]  /*2a70*/  ULEA.HI UR12, UR6, UR6, URZ, 0x1 ;  /* 0x00000006060c7291 */ /* 0x000fe2000f8f083f */
[----:B------:R-:W-:Y:S05]  /*2a80*/  BSSY B0, `(.L_x_89) ;  /* 0x000003f000007945 */ /* 0x000fea0003800000 */
[----:B------:R-:W-:Y:S01]  /*2a90*/  @P0 BAR.SYNC.DEFER_BLOCKING 0x0 ;  /* 0x0000000000000b1d */ /* 0x000fe20000010000 */
[----:B------:R-:W-:Y:S01]  /*2aa0*/  ISETP.GE.AND P1, PT, R3, UR8, PT ;  /* 0x0000000803007c0c */ /* 0x000fe2000bf26270 */
[----:B------:R-:W-:Y:S01]  /*2ab0*/  ULOP3.LUT UR12, UR12, 0xfffffffe, URZ, 0xc0, !UPT ;  /* 0xfffffffe0c0c7892 */ /* 0x000fe2000f8ec03f */
[----:B------:R-:W-:Y:S01]  /*2ac0*/  MOV R0, UR7 ;  /* 0x0000000700007c02 */ /* 0x000fe20008000f00 */
[----:B------:R-:W-:Y:S01]  /*2ad0*/  UIMAD UR7, UR6, -0x40, UR13 ;  /* 0xffffffc0060778a4 */ /* 0x000fe2000f8e020d */
[----:B------:R-:W-:Y:S01]  /*2ae0*/  IADD3 R6, P2, R4, UR39, RZ ;  /* 0x0000002704067c10 */ /* 0x000fe2000ff5e0ff */
[----:B------:R-:W-:Y:S01]  /*2af0*/  ULDC.64 UR24, c[0x0][0x268] ;  /* 0x00009a0000187ab9 */ /* 0x000fe20000000a00 */
[----:B------:R-:W-:Y:S01]  /*2b00*/  ISETP.GE.AND P4, PT, R7, UR8, PT ;  /* 0x0000000807007c0c */ /* 0x000fe2000bf86270 */
[----:B------:R-:W-:Y:S01]  /*2b10*/  IMAD R4, R15, UR24, RZ ;  /* 0x000000180f047c24 */ /* 0x000fe2000f8e02ff */
[----:B------:R-:W-:Y:S01]  /*2b20*/  IADD3.X R7, R5, UR40, R0, P2, !PT ;  /* 0x0000002805077c10 */ /* 0x000fe200097fe400 */
[----:B------:R-:W-:Y:S01]  /*2b30*/  UIADD3 UR12, UR6, -UR12, URZ ;  /* 0x8000000c060c7290 */ /* 0x000fe2000fffe03f */
[----:B------:R-:W-:Y:S01]  /*2b40*/  ISETP.GE.AND P6, PT, R3, UR7, PT ;  /* 0x0000000703007c0c */ /* 0x000fe2000bfc6270 */
[----:B------:R-:W-:-:S02]  /*2b50*/  IMAD R4, R14, UR25, R4 ;  /* 0x000000190e047c24 */ /* 0x000fc4000f8e0204 */
[----:B------:R-:W-:Y:S01]  /*2b60*/  IMAD.WIDE.U32 R6, R14, UR24, R6 ;  /* 0x000000180e067c25 */ /* 0x000fe2000f8e0006 */
[----:B------:R-:W-:-:S03]  /*2b70*/  UISETP.NE.AND UP0, UPT, UR12, 0x1, UPT ;  /* 0x000000010c00788c */ /* 0x000fc6000bf05270 */
[----:B------:R-:W-:Y:S01]  /*2b80*/  IMAD.IADD R9, R7, 0x1, R4 ;  /* 0x0000000107097824 */ /* 0x000fe200078e0204 */
        /* <DEDUP_REMOVED lines=11> */
[----:B------:R-:W-:Y:S02]  /*2c40*/  IMAD.MOV.U32 R4, RZ, RZ, R6 ;  /* 0x000000ffff047224 */ /* 0x000fe400078e0006 */
[----:B------:R-:W-:Y:S02]  /*2c50*/  IMAD.MOV.U32 R5, RZ, RZ, R9 ;  /* 0x000000ffff057224 */ /* 0x000fe400078e0009 */
[----:B------:R-:W-:-:S08]  /*2c60*/  IMAD.WIDE.U32 R4, R3, UR22, R4 ;  /* 0x0000001603047c25 */ /* 0x000fd0000f8e0004 */
[----:B------:R-:W4:Y:S01]  /*2c70*/  @!P5 LDC.64 R12, c[0x0][0x220] ;  /* 0x00008800ff0cdb82 */ /* 0x000f220000000a00 */
[----:B------:R1:W-:Y:S04]  /*2c80*/  @P5 STS [R0+0xf000], RZ ;  /* 0x00f000ff00005388 */ /* 0x0003e80000000800 */
[----:B------:R1:W-:Y:S04]  /*2c90*/  @P5 STS [R0+0xf004], RZ ;  /* 0x00f004ff00005388 */ /* 0x0003e80000000800 */
[----:B------:R1:W-:Y:S01]  /*2ca0*/  @P5 STS.64 [R0+0xf008], RZ ;  /* 0x00f008ff00005388 */ /* 0x0003e20000000a00 */
[----:B----4-:R-:W-:-:S02]  /*2cb0*/  @!P5 LEA R12, P0, R4, R12, 0x1 ;  /* 0x0000000c040cd211 */ /* 0x010fc400078008ff */
[----:B--2---:R-:W-:Y:S01]  /*2cc0*/  ISETP.GE.AND P3, PT, R8, UR12, PT ;  /* 0x0000000c08007c0c */ /* 0x004fe2000bf66270 */
[----:B------:R-:W-:Y:S01]  /*2cd0*/  IMAD R8, R21, UR22, RZ ;  /* 0x0000001615087c24 */ /* 0x000fe2000f8e02ff */
[----:B---3--:R-:W-:-:S03]  /*2ce0*/  ISETP.GE.AND P2, PT, R16, UR12, PT ;  /* 0x0000000c10007c0c */ /* 0x008fc6000bf46270 */
[----:B------:R-:W-:-:S04]  /*2cf0*/  IMAD R8, R3, UR23, R8 ;  /* 0x0000001703087c24 */ /* 0x000fc8000f8e0208 */
[----:B------:R-:W-:-:S04]  /*2d00*/  IMAD.IADD R8, R5, 0x1, R8 ;  /* 0x0000000105087824 */ /* 0x000fc800078e0208 */
[----:B------:R-:W2:Y:S01]  /*2d10*/  @!P3 LDC.64 R10, c[0x0][0x220] ;  /* 0x00008800ff0abb82 */ /* 0x000ea20000000a00 */
[----:B------:R-:W-:-:S05]  /*2d20*/  @!P5 LEA.HI.X R13, R4, R13, R8, 0x1, P0 ;  /* 0x0000000d040dd211 */ /* 0x000fca00000f0c08 */
[----:B------:R-:W-:Y:S01]  /*2d30*/  @!PT LDS RZ, [RZ] ;  /* 0x00000000fffff984 */ /* 0x000fe20000000800 */
[----:B------:R-:W-:Y:S01]  /*2d40*/  @!PT LDS RZ, [RZ] ;  /* 0x00000000fffff984 */ /* 0x000fe20000000800 */
[----:B------:R-:W-:Y:S01]  /*2d50*/  @!PT LDS RZ, [RZ] ;  /* 0x00000000fffff984 */ /* 0x000fe20000000800 */
[----:B------:R1:W-:Y:S04]  /*2d60*/  @!P5 LDGSTS.E.BYPASS.LTC128B.128 [R0+0xf000], desc[UR10][R12.64] ;  /* 0x0f0000000c00dfae */ /* 0x0003e8000b901d4a */
[----:B------:R1:W-:Y:S01]  /*2d70*/  @P3 STS.128 [R0+0x11000], RZ ;  /* 0x011000ff00003388 */ /* 0x0003e20000000c00 */
[----:B--2---:R-:W-:-:S04]  /*2d80*/  @!P3 LEA R10, P0, R4, R10, 0x1 ;  /* 0x0000000a040ab211 */ /* 0x004fc800078008ff */
        /* <DEDUP_REMOVED lines=14> */
.L_x_90:
[----:B------:R-:W-:Y:S05]  /*2e70*/  BSYNC B0 ;  /* 0x0000000000007941 */ /* 0x000fea0003800000 */
.L_x_89:
[----:B------:R3:W-:Y:S01]  /*2e80*/  @P4 STS.128 [R0+0x10000], RZ ;  /* 0x010000ff00004388 */ /* 0x0007e20000000c00 */
[----:B------:R-:W-:Y:S03]  /*2e90*/  BSSY B0, `(.L_x_91) ;  /* 0x000002b000007945 */ /* 0x000fe60003800000 */
[----:B------:R3:W-:Y:S04]  /*2ea0*/  @P4 STS.128 [R0+0x12000], RZ ;  /* 0x012000ff00004388 */ /* 0x0007e80000000c00 */
[----:B------:R3:W-:Y:S01]  /*2eb0*/  @P4 STS.128 [R0+0x14000], RZ ;  /* 0x014000ff00004388 */ /* 0x0007e20000000c00 */
[----:B------:R-:W-:Y:S05]  /*2ec0*/  @P4 BRA `(.L_x_92) ;  /* 0x00000000009c4947 */ /* 0x000fea0003800000 */
[----:B------:R-:W4:Y:S01]  /*2ed0*/  LDL R4, [R1+0x4] ;  /* 0x0000040001047983 */ /* 0x000f220000100800 */
[----:B------:R-:W-:-:S03]  /*2ee0*/  ULDC UR8, c[0x0][0x2d0] ;  /* 0x0000b40000087ab9 */ /* 0x000fc60000000800 */
[----:B-12---:R-:W2:Y:S01]  /*2ef0*/  LDL R11, [R1+0x8] ;  /* 0x00000800010b7983 */ /* 0x006ea20000100800 */
[----:B------:R-:W-:Y:S01]  /*2f00*/  ISETP.GE.AND P5, PT, R248, UR8, PT ;  /* 0x00000008f8007c0c */ /* 0x000fe2000bfa6270 */
[----:B------:R-:W-:Y:S01]  /*2f10*/  IMAD.MOV.U32 R5, RZ, RZ, R9 ;  /* 0x000000ffff057224 */ /* 0x000fe200078e0009 */
[----:B------:R-:W-:-:S11]  /*2f20*/  IADD3 R7, P0, R3, 0x40, RZ ;  /* 0x0000004003077810 */ /* 0x000fd60007f1e0ff */
[----:B------:R-:W1:Y:S01]  /*2f30*/  @!P5 LDC.64 R12, c[0x0][0x220] ;  /* 0x00008800ff0cdb82 */ /* 0x000e620000000a00 */
[----:B------:R1:W-:Y:S01]  /*2f40*/  @P5 STS.128 [R0+0x10000], RZ ;  /* 0x010000ff00005388 */ /* 0x0003e20000000c00 */
[----:B----4-:R-:W-:Y:S01]  /*2f50*/  ISETP.GE.AND P3, PT, R4, UR8, PT ;  /* 0x0000000804007c0c */ /* 0x010fe2000bf66270 */
[----:B------:R-:W-:Y:S01]  /*2f60*/  IMAD.X R4, RZ, RZ, R21, P0 ;  /* 0x000000ffff047224 */ /* 0x000fe200000e0615 */
[----:B--2---:R-:W-:-:S03]  /*2f70*/  ISETP.GE.AND P0, PT, R11, UR8, PT ;  /* 0x000000080b007c0c */ /* 0x004fc6000bf06270 */
[----:B------:R-:W-:Y:S02]  /*2f80*/  IMAD R10, R4, UR22, RZ ;  /* 0x00000016040a7c24 */ /* 0x000fe4000f8e02ff */
[----:B------:R-:W-:Y:S02]  /*2f90*/  IMAD.MOV.U32 R4, RZ, RZ, R6 ;  /* 0x000000ffff047224 */ /* 0x000fe400078e0006 */
[C---:B------:R-:W-:Y:S02]  /*2fa0*/  IMAD R10, R7.reuse, UR23, R10 ;  /* 0x00000017070a7c24 */ /* 0x040fe4000f8e020a */
[----:B------:R-:W-:Y:S02]  /*2fb0*/  IMAD.WIDE.U32 R4, R7, UR22, R4 ;  /* 0x0000001607047c25 */ /* 0x000fe4000f8e0004 */
[----:B------:R-:W2:Y:S02]  /*2fc0*/  @!P3 LDC.64 R16, c[0x0][0x220] ;  /* 0x00008800ff10bb82 */ /* 0x000ea40000000a00 */
[----:B------:R-:W-:Y:S01]  /*2fd0*/  IMAD.IADD R10, R5, 0x1, R10 ;  /* 0x00000001050a7824 */ /* 0x000fe200078e020a */
[----:B-1----:R-:W-:-:S04]  /*2fe0*/  @!P5 LEA R8, P2, R4, R12, 0x1 ;  /* 0x0000000c0408d211 */ /* 0x002fc800078408ff */
        /* <DEDUP_REMOVED lines=21> */
.L_x_92:
[----:B------:R-:W-:Y:S05]  /*3140*/  BSYNC B0 ;  /* 0x0000000000007941 */ /* 0x000fea0003800000 */
.L_x_91:
        /* <DEDUP_REMOVED lines=11> */
[----:B-1--4-:R-:W4:Y:S01]  /*3200*/  LDL R6, [R1+0x4] ;  /* 0x0000040001067983 */ /* 0x012f220000100800 */
[----:B------:R-:W-:-:S03]  /*3210*/  ULDC UR8, c[0x0][0x2d0] ;  /* 0x0000b40000087ab9 */ /* 0x000fc60000000800 */
[----:B------:R-:W5:Y:S01]  /*3220*/  LDL R5, [R1+0x8] ;  /* 0x0000080001057983 */ /* 0x000f620000100800 */
[----:B------:R-:W-:-:S13]  /*3230*/  ISETP.GE.AND P5, PT, R248, UR8, PT ;  /* 0x00000008f8007c0c */ /* 0x000fda000bfa6270 */
[----:B------:R-:W-:Y:S01]  /*3240*/  @!P5 IMAD.MOV.U32 R7, RZ, RZ, R229 ;  /* 0x000000ffff07d224 */ /* 0x000fe200078e00e5 */
[----:B------:R1:W-:Y:S04]  /*3250*/  @P5 STS [R0+0x6000], RZ ;  /* 0x006000ff00005388 */ /* 0x0003e80000000800 */
[----:B------:R1:W-:Y:S04]  /*3260*/  @P5 STS [R0+0x6004], RZ ;  /* 0x006004ff00005388 */ /* 0x0003e80000000800 */
[----:B------:R1:W-:Y:S01]  /*3270*/  @P5 STS.64 [R0+0x6008], RZ ;  /* 0x006008ff00005388 */ /* 0x0003e20000000a00 */
[----:B----4-:R-:W-:Y:S01]  /*3280*/  ISETP.GE.AND P3, PT, R6, UR8, PT ;  /* 0x0000000806007c0c */ /* 0x010fe2000bf66270 */
[----:B------:R-:W-:Y:S01]  /*3290*/  @!P5 IMAD.MOV.U32 R6, RZ, RZ, R231 ;  /* 0x000000ffff06d224 */ /* 0x000fe200078e00e7 */
[----:B-----5:R-:W-:-:S04]  /*32a0*/  ISETP.GE.AND P2, PT, R5, UR8, PT ;  /* 0x0000000805007c0c */ /* 0x020fc8000bf46270 */
[----:B------:R-:W-:Y:S01]  /*32b0*/  @!PT LDS RZ, [RZ] ;  /* 0x00000000fffff984 */ /* 0x000fe20000000800 */
[----:B------:R-:W-:Y:S01]  /*32c0*/  @!PT LDS RZ, [RZ] ;  /* 0x00000000fffff984 */ /* 0x000fe20000000800 */
[----:B------:R-:W-:Y:S01]  /*32d0*/  @!PT LDS RZ, [RZ] ;  /* 0x00000000fffff984 */ /* 0x000fe20000000800 */
[----:B------:R1:W-:Y:S07]  /*32e0*/  @!P5 LDGSTS.E.BYPASS.LTC128B.128 [R0+0x6000], desc[UR10][R6.64] ;  /* 0x060000000600dfae */ /* 0x0003ee000b901d4a */
        /* <DEDUP_REMOVED lines=9> */
[----:B-1----:R-:W-:Y:S02]  /*3380*/  MOV R4, R231 ;  /* 0x000000e700047202 */ /* 0x002fe40000000f00 */
[----:B------:R-:W-:-:S05]  /*3390*/  MOV R5, R229 ;  /* 0x000000e500057202 */ /* 0x000fca0000000f00 */
[----:B------:R-:W-:Y:S01]  /*33a0*/  @!PT LDS RZ, [RZ] ;  /* 0x00000000fffff984 */ /* 0x000fe20000000800 */
[----:B------:R-:W-:Y:S01]  /*33b0*/  @!PT LDS RZ, [RZ] ;  /* 0x00000000fffff984 */ /* 0x000fe20000000800 */
[----:B------:R-:W-:Y:S01]  /*33c0*/  @!PT LDS RZ, [RZ] ;  /* 0x00000000fffff984 */ /* 0x000fe20000000800 */
[----:B------:R1:W-:Y:S02]  /*33d0*/  LDGSTS.E.BYPASS.LTC128B.128 [R0+0x8000], desc[UR10][R4.64+0x80] ;  /* 0x0800008004007fae */ /* 0x0003e4000b901d4a */
.L_x_94:
[----:B------:R-:W-:Y:S05]  /*33e0*/  BSYNC B0 ;  /* 0x0000000000007941 */ /* 0x000fea0003800000 */
.L_x_93:
        /* <DEDUP_REMOVED lines=16> */
.L_x_96:
[----:B-1----:R-:W5:Y:S01]  /*34f0*/  LDL R5, [R1+0x4] ;  /* 0x0000040001057983 */ /* 0x002f620000100800 */
[----:B------:R-:W-:-:S03]  /*3500*/  ULDC UR8, c[0x0][0x2d0] ;  /* 0x0000b40000087ab9 */ /* 0x000fc60000000800 */
[----:B------:R-:W2:Y:S01]  /*3510*/  LDL R4, [R1+0x8] ;  /* 0x0000080001047983 */ /* 0x000ea20000100800 */
        /* <DEDUP_REMOVED lines=11> */
[----:B-----5:R-:W-:-:S02]  /*35d0*/  ISETP.GE.AND P3, PT, R5, UR8, PT ;  /* 0x0000000805007c0c */ /* 0x020fc4000bf66270 */
[----:B--2---:R-:W-:-:S11]  /*35e0*/  ISETP.GE.AND P2, PT, R4, UR8, PT ;  /* 0x0000000804007c0c */ /* 0x004fd6000bf46270 */
        /* <DEDUP_REMOVED lines=15> */
[----:B-1----:R-:W-:Y:S02]  /*36e0*/  MOV R4, R230 ;  /* 0x000000e600047202 */ /* 0x002fe40000000f00 */
[----:B------:R-:W-:-:S05]  /*36f0*/  MOV R5, R228 ;  /* 0x000000e400057202 */ /* 0x000fca0000000f00 */
[----:B------:R-:W-:Y:S01]  /*3700*/  @!PT LDS RZ, [RZ] ;  /* 0x00000000fffff984 */ /* 0x000fe20000000800 */
[----:B------:R-:W-:Y:S01]  /*3710*/  @!PT LDS RZ, [RZ] ;  /* 0x00000000fffff984 */ /* 0x000fe20000000800 */
[----:B------:R-:W-:Y:S01]  /*3720*/  @!PT LDS RZ, [RZ] ;  /* 0x00000000fffff984 */ /* 0x000fe20000000800 */
[----:B------:R1:W-:Y:S02]  /*3730*/  LDGSTS.E.BYPASS.LTC128B.128 [R220+0x2000], desc[UR10][R4.64+0x80] ;  /* 0x0200008004dc7fae */ /* 0x0003e4000b901d4a */
.L_x_97:
[----:B------:R-:W-:Y:S05]  /*3740*/  BSYNC B0 ;  /* 0x0000000000007941 */ /* 0x000fea0003800000 */
.L_x_95:
[----:B------:R-:W5:Y:S01]  /*3750*/  LDL R22, [R1+0x10] ;  /* 0x0000100001167983 */ /* 0x000f620000100800 */
[----:B-1--4-:R-:W-:Y:S01]  /*3760*/  IMAD.U32 R6, RZ, RZ, UR26 ;  /* 0x0000001aff067e24 */ /* 0x012fe2000f8e00ff */
[----:B------:R-:W-:Y:S01]  /*3770*/  UIMAD UR8, UR30, UR26, URZ ;  /* 0x0000001a1e0872a4 */ /* 0x000fe2000f8e023f */
[----:B------:R-:W-:Y:S01]  /*3780*/  BSSY B0, `(.L_x_98) ;  /* 0x0000049000007945 */ /* 0x000fe20003800000 */
[----:B------:R1:W-:Y:S01]  /*3790*/  @P1 STS [R0+0x9000], RZ ;  /* 0x009000ff00001388 */ /* 0x0003e20000000800 */
[----:B------:R-:W-:Y:S01]  /*37a0*/  IMAD.WIDE.U32 R6, R6, UR45, R248 ;  /* 0x0000002d06067c25 */ /* 0x000fe2000f8e00f8 */
[----:B------:R-:W-:Y:S02]  /*37b0*/  UIMAD UR8, UR45, UR27, UR8 ;  /* 0x0000001b2d0872a4 */ /* 0x000fe4000f8e0208 */
[----:B------:R1:W-:Y:S01]  /*37c0*/  @P1 STS [R0+0x9004], RZ ;  /* 0x009004ff00001388 */ /* 0x0003e20000000800 */
[----:B------:R-:W-:Y:S01]  /*37d0*/  ULDC.64 UR22, c[0x0][0x260] ;  /* 0x0000980000167ab9 */ /* 0x000fe20000000a00 */
[----:B------:R-:W-:Y:S01]  /*37e0*/  IADD3 R8, P2, R6, UR31, RZ ;  /* 0x0000001f06087c10 */ /* 0x000fe2000ff5e0ff */
[----:B--2---:R-:W-:Y:S01]  /*37f0*/  IMAD R11, R15, UR22, RZ ;  /* 0x000000160f0b7c24 */ /* 0x004fe2000f8e02ff */
[----:B------:R1:W-:Y:S01]  /*3800*/  @P1 STS.64 [R0+0x9008], RZ ;  /* 0x009008ff00001388 */ /* 0x0003e20000000a00 */
[----:B------:R-:W-:-:S02]  /*3810*/  IMAD.U32 R6, RZ, RZ, UR8 ;  /* 0x00000008ff067e24 */ /* 0x000fc4000f8e00ff */
[----:B------:R-:W-:Y:S01]  /*3820*/  IMAD R11, R14, UR23, R11 ;  /* 0x000000170e0b7c24 */ /* 0x000fe2000f8e020b */
[----:B------:R1:W-:Y:S04]  /*3830*/  @P1 STS.128 [R0+0xb000], RZ ;  /* 0x00b000ff00001388 */ /* 0x0003e80000000c00 */
[----:B------:R1:W-:Y:S01]  /*3840*/  @P1 STS.128 [R0+0xd000], RZ ;  /* 0x00d000ff00001388 */ /* 0x0003e20000000c00 */
[C---:B-----5:R-:W-:Y:S01]  /*3850*/  VIADD R4, R22.reuse, 0x28 ;  /* 0x0000002816047836 */ /* 0x060fe20000000000 */
[----:B------:R-:W-:Y:S01]  /*3860*/  SHF.R.S32.HI R20, RZ, 0x1f, R22 ;  /* 0x0000001fff147819 */ /* 0x000fe20000011416 */
[C---:B------:R-:W-:Y:S02]  /*3870*/  VIADD R9, R22.reuse, 0x8 ;  /* 0x0000000816097836 */ /* 0x040fe40000000000 */
[----:B------:R-:W-:Y:S01]  /*3880*/  VIADD R5, R22, 0x20 ;  /* 0x0000002016057836 */ /* 0x000fe20000000000 */
[----:B------:R-:W-:-:S02]  /*3890*/  ISETP.GE.AND P5, PT, R4, UR7, PT ;  /* 0x0000000704007c0c */ /* 0x000fc4000bfa6270 */
[----:B------:R-:W-:Y:S02]  /*38a0*/  ISETP.GE.AND P3, PT, R9, UR7, PT ;  /* 0x0000000709007c0c */ /* 0x000fe4000bf66270 */
[----:B------:R-:W-:Y:S02]  /*38b0*/  ISETP.GE.AND P6, PT, R5, UR7, PT ;  /* 0x0000000705007c0c */ /* 0x000fe4000bfc6270 */
[----:B------:R-:W-:Y:S01]  /*38c0*/  IADD3.X R9, R7, UR35, R6, P2, !PT ;  /* 0x0000002307097c10 */ /* 0x000fe200097fe406 */
[----:B------:R-:W-:Y:S01]  /*38d0*/  IMAD.SHL.U32 R6, R22, 0x4, RZ ;  /* 0x0000000416067824 */ /* 0x000fe200078e00ff */
[----:B------:R-:W-:Y:S02]  /*38e0*/  SHF.R.S32.HI R5, RZ, 0x1f, R4 ;  /* 0x0000001fff057819 */ /* 0x000fe40000011404 */
[----:B------:R-:W-:Y:S01]  /*38f0*/  P2R R19, PR, RZ, 0x8 ;  /* 0x00000008ff137803 */ /* 0x000fe20000000000 */
[----:B------:R-:W-:Y:S02]  /*3900*/  IMAD.WIDE.U32 R8, R14, UR22, R8 ;  /* 0x000000160e087c25 */ /* 0x000fe4000f8e0008 */
[----:B------:R-:W-:-:S02]  /*3910*/  @!P5 LEA R16, P2, R4, UR16, 0x2 ;  /* 0x000000100410dc11 */ /* 0x000fc4000f8410ff */
[----:B------:R-:W-:Y:S02]  /*3920*/  IMAD.IADD R11, R9, 0x1, R11 ;  /* 0x00000001090b7824 */ /* 0x000fe400078e020b */
[----:B------:R-:W-:Y:S02]  /*3930*/  @!P5 LEA.HI.X R17, R4, UR15, R5, 0x2, P2 ;  /* 0x0000000f0411dc11 */ /* 0x000fe400090f1405 */
[----:B------:R-:W-:Y:S02]  /*3940*/  IADD3 R6, P2, R6, UR16, RZ ;  /* 0x0000001006067c10 */ /* 0x000fe4000ff5e0ff */
[----:B------:R-:W-:-:S04]  /*3950*/  SHF.L.U64.HI R4, R22, 0x2, R20 ;  /* 0x0000000216047819 */ /* 0x000fc80000010214 */
[----:B------:R-:W-:Y:S02]  /*3960*/  IADD3.X R7, R4, UR15, RZ, P2, !PT ;  /* 0x0000000f04077c10 */ /* 0x000fe400097fe4ff */
[----:B------:R-:W-:-:S04]  /*3970*/  ISETP.GE.AND P2, PT, R22, UR7, PT ;  /* 0x0000000716007c0c */ /* 0x000fc8000bf46270 */
[----:B------:R-:W-:Y:S01]  /*3980*/  P2R R18, PR, RZ, 0x4 ;  /* 0x00000004ff127803 */ /* 0x000fe20000000000 */
[----:B-1----:R-:W-:Y:S08]  /*3990*/  @P1 BRA `(.L_x_99) ;  /* 0x00000000009c1947 */ /* 0x002ff00003800000 */
        /* <DEDUP_REMOVED lines=9> */
[----:B------:R-:W1:Y:S01]  /*3a30*/  @!P3 LDC.64 R14, c[0x0][0x218] ;  /* 0x00008600ff0ebb82 */ /* 0x000e620000000a00 */
[----:B------:R-:W-:Y:S01]  /*3a40*/  IMAD.IADD R10, R5, 0x1, R10 ;  /* 0x00000001050a7824 */ /* 0x000fe200078e020a */
[----:B------:R1:W-:Y:S04]  /*3a50*/  @P3 STS [R0+0x9000], RZ ;  /* 0x009000ff00003388 */ /* 0x0003e80000000800 */
[----:B------:R1:W-:Y:S04]  /*3a60*/  @P3 STS [R0+0x9004], RZ ;  /* 0x009004ff00003388 */ /* 0x0003e80000000800 */
[----:B------:R1:W-:Y:S02]  /*3a70*/  @P3 STS.64 [R0+0x9008], RZ ;  /* 0x009008ff00003388 */ /* 0x0003e40000000a00 */
[----:B-1----:R-:W-:-:S04]  /*3a80*/  @!P3 LEA R14, P1, R4, R14, 0x1 ;  /* 0x0000000e040eb211 */ /* 0x002fc800078208ff */
        /* <DEDUP_REMOVED lines=24> */
.L_x_99:
[----:B------:R-:W-:Y:S05]  /*3c10*/  BSYNC B0 ;  /* 0x0000000000007941 */ /* 0x000fea0003800000 */
.L_x_98:
[----:B------:R4:W-:Y:S01]  /*3c20*/  @P4 STS.128 [R0+0xa000], RZ ;  /* 0x00a000ff00004388 */ /* 0x0009e20000000c00 */
[----:B------:R-:W-:Y:S03]  /*3c30*/  BSSY B0, `(.L_x_100) ;  /* 0x000002a000007945 */ /* 0x000fe60003800000 */
[----:B------:R4:W-:Y:S04]  /*3c40*/  @P4 STS.128 [R0+0xc000], RZ ;  /* 0x00c000ff00004388 */ /* 0x0009e80000000c00 */
[----:B------:R4:W-:Y:S01]  /*3c50*/  @P4 STS.128 [R0+0xe000], RZ ;  /* 0x00e000ff00004388 */ /* 0x0009e20000000c00 */
[----:B------:R-:W-:Y:S05]  /*3c60*/  @P4 BRA `(.L_x_101) ;  /* 0x0000000000984947 */ /* 0x000fea0003800000 */
[----:B------:R-:W5:Y:S01]  /*3c70*/  LDL R10, [R1+0x4] ;  /* 0x00000400010a7983 */ /* 0x000f620000100800 */
[----:B------:R-:W-:-:S03]  /*3c80*/  ULDC UR7, c[0x0][0x2d0] ;  /* 0x0000b40000077ab9 */ /* 0x000fc60000000800 */
[----:B-1----:R-:W3:Y:S01]  /*3c90*/  LDL R14, [R1+0x8] ;  /* 0x00000800010e7983 */ /* 0x002ee20000100800 */
        /* <DEDUP_REMOVED lines=35> */
.L_x_101:
[----:B------:R-:W-:Y:S05]  /*3ed0*/  BSYNC B0 ;  /* 0x0000000000007941 */ /* 0x000fea0003800000 */
.L_x_100:
[----:B------:R-:W-:Y:S01]  /*3ee0*/  ISETP.NE.AND P1, PT, R19, RZ, PT ;  /* 0x000000ff1300720c */ /* 0x000fe20003f25270 */
[----:B-1234-:R-:W-:Y:S01]  /*3ef0*/  IMAD.MOV.U32 R0, RZ, RZ, 0x7f800000 ;  /* 0x7f800000ff007424 */ /* 0x01efe200078e00ff */
[----:B------:R-:W0:Y:S01]  /*3f00*/  LDGDEPBAR ;  /* 0x00000000000079af */ /* 0x000e220000000000 */
[----:B------:R-:W-:Y:S01]  /*3f10*/  ISETP.NE.AND P2, PT, R18, RZ, PT ;  /* 0x000000ff1200720c */ /* 0x000fe20003f45270 */
[----:B------:R-:W-:Y:S01]  /*3f20*/  IMAD.MOV.U32 R251, RZ, RZ, 0x7f800000 ;  /* 0x7f800000fffb7424 */ /* 0x000fe200078e00ff */
[----:B------:R-:W-:Y:S01]  /*3f30*/  ULDC UR42, c[0x0][0x2d0] ;  /* 0x0000b400002a7ab9 */ /* 0x000fe20000000800 */
[----:B------:R-:W-:Y:S02]  /*3f40*/  IMAD.MOV.U32 R252, RZ, RZ, 0x7f800000 ;  /* 0x7f800000fffc7424 */ /* 0x000fe400078e00ff */
[----:B------:R-:W-:Y:S02]  /*3f50*/  IMAD.MOV.U32 R250, RZ, RZ, 0x7f800000 ;  /* 0x7f800000fffa7424 */ /* 0x000fe400078e00ff */
[----:B------:R-:W-:Y:S01]  /*3f60*/  IMAD R5, RZ, RZ, -UR9 ;  /* 0x80000009ff057e24 */ /* 0x000fe2000f8e02ff */
[----:B------:R1:W5:Y:S01]  /*3f70*/  @!P5 LDG.E R251, desc[UR10][R16.64] ;  /* 0x0000000a10fbd981 */ /* 0x000362000c1e1900 */
[----:B------:R-:W-:Y:S01]  /*3f80*/  IMAD.SHL.U32 R3, R22, 0x4, RZ ;  /* 0x0000000416037824 */ /* 0x000fe200078e00ff */
[----:B------:R-:W-:-:S02]  /*3f90*/  USHF.L.U32 UR20, UR34, 0x4, URZ ;  /* 0x0000000422147899 */ /* 0x000fc4000800063f */
[----:B------:R-:W2:Y:S01]  /*3fa0*/  @!P1 LDG.E R0, desc[UR10][R6.64+0x20] ;  /* 0x0000200a06009981 */ /* 0x000ea2000c1e1900 */
[----:B------:R-:W-:Y:S01]  /*3fb0*/  USHF.L.U32 UR19, UR34, 0x3, URZ ;  /* 0x0000000322137899 */ /* 0x000fe2000800063f */
[----:B------:R-:W-:Y:S02]  /*3fc0*/  VIADD R208, R219, 0x1800 ;  /* 0x00001800dbd07836 */ /* 0x000fe40000000000 */
[----:B------:R-:W-:Y:S01]  /*3fd0*/  VIADD R4, R217, 0x1800 ;  /* 0x00001800d9047836 */ /* 0x000fe20000000000 */
[----:B------:R1:W5:Y:S01]  /*3fe0*/  @!P2 LDG.E R252, desc[UR10][R6.64] ;  /* 0x0000000a06fca981 */ /* 0x000362000c1e1900 */
[----:B------:R-:W-:Y:S01]  /*3ff0*/  UIADD3 UR39, UR45, UR13, URZ ;  /* 0x0000000d2d277290 */ /* 0x000fe2000fffe03f */
[----:B------:R-:W-:Y:S01]  /*4000*/  IMAD.MOV.U32 R243, RZ, RZ, R220 ;  /* 0x000000fffff37224 */ /* 0x000fe200078e00dc */
[----:B------:R-:W-:Y:S01]  /*4010*/  CS2R R126, SRZ ;  /* 0x00000000007e7805 */ /* 0x000fe2000001ff00 */
[----:B------:R1:W5:Y:S01]  /*4020*/  @!P6 LDG.E R250, desc[UR10][R6.64+0x80] ;  /* 0x0000800a06fae981 */ /* 0x000362000c1e1900 */
[----:B------:R-:W-:Y:S01]  /*4030*/  CS2R R124, SRZ ;  /* 0x00000000007c7805 */ /* 0x000fe2000001ff00 */
[----:B------:R-:W-:-:S04]  /*4040*/  DEPBAR.LE SB0, 0x1 ;  /* 0x000080400000791a */ /* 0x000fc80000000000 */
[----:B------:R-:W-:Y:S01]  /*4050*/  BAR.SYNC.DEFER_BLOCKING 0x0 ;  /* 0x0000000000007b1d */ /* 0x000fe20000010000 */
[----:B------:R-:W-:Y:S02]  /*4060*/  UIADD3 UR31, UR20, 0x20, URZ ;  /* 0x00000020141f7890 */ /* 0x000fe4000fffe03f */
        /* <DEDUP_REMOVED lines=21> */
[----:B------:R-:W3:Y:S01]  /*41c0*/  LDSM.16.M88.4 R156, [R209+0xf000] ;  /* 0x00f00000d19c783b */ /* 0x000ee20000000200 */
        /* <DEDUP_REMOVED lines=33> */
[----:B------:R-:W-:Y:S01]  /*43e0*/  CS2R R36, SRZ ;  /* 0x0000000000247805 */ /* 0x000fe2000001ff00 */
[----:B------:R-:W-:Y:S01]  /*43f0*/  ULDC UR7, c[0x0][0x394] ;  /* 0x0000e50000077ab9 */ /* 0x000fe20000000800 */
[----:B------:R-:W1:Y:S01]  /*4400*/  LDSM.16.M88.4 R192, [R209+0x13400] ;  /* 0x01340000d1c0783b */ /* 0x000e620000000200 */
[----:B------:R-:W-:-:S02]  /*4410*/  UIMAD UR38, UR34, 0x18, URZ ;  /* 0x00000018222678a4 */ /* 0x000fc4000f8e023f */
[----:B------:R-:W-:Y:S01]  /*4420*/  USHF.L.U32 UR37, UR34, 0x5, URZ ;  /* 0x0000000522257899 */ /* 0x000fe2000800063f */
[----:B------:R-:W1:Y:S01]  /*4430*/  LDSM.16.M88.4 R196, [R210+0x13000] ;  /* 0x01300000d2c4783b */ /* 0x000e620000000200 */
[----:B------:R-:W-:Y:S02]  /*4440*/  UIMAD UR36, UR34, 0x28, URZ ;  /* 0x00000028222478a4 */ /* 0x000fe4000f8e023f */
[----:B------:R-:W-:Y:S01]  /*4450*/  UIMAD UR35, UR34, 0x30, URZ ;  /* 0x00000030222378a4 */ /* 0x000fe2000f8e023f */
[----:B------:R-:W1:Y:S01]  /*4460*/  LDSM.16.M88.4 R200, [R210+0x13400] ;  /* 0x01340000d2c8783b */ /* 0x000e620000000200 */
[----:B------:R-:W-:Y:S02]  /*4470*/  UIADD3 UR30, UR19, UR31, URZ ;  /* 0x0000001f131e7290 */ /* 0x000fe4000fffe03f */
[----:B------:R-:W-:Y:S02]  /*4480*/  UIADD3 UR25, UR19, UR26, URZ ;  /* 0x0000001a13197290 */ /* 0x000fe4000fffe03f */
[----:B------:R-:W-:-:S02]  /*4490*/  UIADD3 UR29, UR19, UR30, URZ ;  /* 0x0000001e131d7290 */ /* 0x000fc4000fffe03f */
[----:B------:R-:W-:Y:S01]  /*44a0*/  UIADD3 UR24, UR19, UR25, URZ ;  /* 0x0000001913187290 */ /* 0x000fe2000fffe03f */
[----:B------:R-:W-:Y:S01]  /*44b0*/  SEL R208, R208, R219, !P0 ;  /* 0x000000dbd0d07207 */ /* 0x000fe20004000000 */
[----:B------:R-:W-:Y:S02]  /*44c0*/  UIADD3 UR28, UR19, UR29, URZ ;  /* 0x0000001d131c7290 */ /* 0x000fe4000fffe03f */
[----:B------:R-:W-:Y:S02]  /*44d0*/  UIADD3 UR23, UR19, UR24, URZ ;  /* 0x0000001813177290 */ /* 0x000fe4000fffe03f */
[----:B------:R-:W-:Y:S01]  /*44e0*/  UIADD3 UR40, -UR5, 0x80, UR39 ;  /* 0x0000008005287890 */ /* 0x000fe2000fffe127 */
[----:B------:R-:W-:Y:S01]  /*44f0*/  LEA R208, R208, UR4, 0x1 ;  /* 0x00000004d0d07c11 */ /* 0x000fe2000f8e08ff */
[----:B------:R-:W-:Y:S02]  /*4500*/  UIADD3 UR27, UR19, UR28, URZ ;  /* 0x0000001c131b7290 */ /* 0x000fe4000fffe03f */
[----:B------:R-:W-:-:S02]  /*4510*/  UIADD3 UR22, UR19, UR23, URZ ;  /* 0x0000001713167290 */ /* 0x000fc4000fffe03f */
[----:B------:R-:W-:Y:S02]  /*4520*/  UIADD3 UR40, UR40, -UR47, URZ ;  /* 0x8000002f28287290 */ /* 0x000fe4000fffe03f */
[----:B------:R-:W-:Y:S02]  /*4530*/  UIADD3 UR41, UR45, 0x80, URZ ;  /* 0x000000802d297890 */ /* 0x000fe4000fffe03f */
[----:B------:R-:W-:Y:S02]  /*4540*/  UIMAD UR34, UR34, 0x38, URZ ;  /* 0x00000038222278a4 */ /* 0x000fe4000f8e023f */
[----:B------:R-:W-:Y:S02]  /*4550*/  UIADD3 UR33, UR19, UR27, URZ ;  /* 0x0000001b13217290 */ /* 0x000fe4000fffe03f */
[----:B------:R-:W-:Y:S01]  /*4560*/  UIADD3 UR32, UR19, UR22, URZ ;  /* 0x0000001613207290 */ /* 0x000fe2000fffe03f */
[----:B------:R-:W-:Y:S01]  /*4570*/  UMOV UR8, UR7 ;  /* 0x0000000700087c82 */ /* 0x000fe20008000000 */
[----:B------:R-:W-:Y:S01]  /*4580*/  ULDC UR47, c[0x0][0x398] ;  /* 0x0000e600002f7ab9 */ /* 0x000fe20000000800 */
[----:B------:R-:W-:Y:S01]  /*4590*/  ULDC UR12, c[0x0][0x2ec] ;  /* 0x0000bb00000c7ab9 */ /* 0x000fe20000000800 */
[----:B--2---:R2:W-:Y:S04]  /*45a0*/  STL [R1], R0 ;  /* 0x0000000001007387 */ /* 0x0045e80000100800 */
[----:B------:R-:W-:Y:S04]  /*45b0*/  STL [R1+0xc], R5 ;  /* 0x00000c0501007387 */ /* 0x000fe80000100800 */
[----:B------:R3:W-:Y:S01]  /*45c0*/  STL [R1+0x2c], R3 ;  /* 0x00002c0301007387 */ /* 0x0007e20000100800 */
[----:B--2---:R-:W-:-:S05]  /*45d0*/  VIADD R0, R22, 0xffffffc0 ;  /* 0xffffffc016007836 */ /* 0x004fca0000000000 */
[----:B---3--:R-:W-:-:S04]  /*45e0*/  SHF.R.S32.HI R3, RZ, 0x1f, R0 ;  /* 0x0000001fff037819 */ /* 0x008fc80000011400 */
[C---:B------:R-:W-:Y:S01]  /*45f0*/  SHF.L.U64.HI R3, R0.reuse, 0x2, R3 ;  /* 0x0000000200037819 */ /* 0x040fe20000010203 */
[----:B------:R-:W-:-:S04]  /*4600*/  IMAD.SHL.U32 R0, R0, 0x4, RZ ;  /* 0x0000000400007824 */ /* 0x000fc800078e00ff */
[----:B------:R-:W-:Y:S04]  /*4610*/  STL [R1+0x28], R3 ;  /* 0x0000280301007387 */ /* 0x000fe80000100800 */
[----:B------:R2:W-:Y:S02]  /*4620*/  STL [R1+0x24], R0 ;  /* 0x0000240001007387 */ /* 0x0005e40000100800 */
[----:B--2---:R-:W-:-:S05]  /*4630*/  SHF.L.U64.HI R0, R22, 0x2, R20 ;  /* 0x0000000216007819 */ /* 0x004fca0000010214 */
[----:B------:R2:W-:Y:S01]  /*4640*/  STL [R1+0x20], R0 ;  /* 0x0000200001007387 */ /* 0x0005e20000100800 */
[----:B------:R-:W-:-:S04]  /*4650*/  SEL R3, R4, R217, !P0 ;  /* 0x000000d904037207 */ /* 0x000fc80004000000 */
[----:B-1--4-:R-:W-:-:S07]  /*4660*/  LEA R3, R3, UR4, 0x1 ;  /* 0x0000000403037c11 */ /* 0x012fce000f8e08ff */
.L_x_106:
[----:B------:R-:W3:Y:S01]  /*4670*/  LDL R4, [R1+0x2c] ;  /* 0x00002c0001047983 */ /* 0x000ee20000100800 */
[----:B------:R-:W-:Y:S01]  /*4680*/  USHF.L.U32 UR7, UR6, 0x6, URZ ;  /* 0x0000000606077899 */ /* 0x000fe2000800063f */
[----:B------:R-:W-:Y:S01]  /*4690*/  IMAD.MOV.U32 R223, RZ, RZ, R221 ;  /* 0x000000ffffdf7224 */ /* 0x000fe200078e00dd */
[----:B------:R-:W-:Y:S01]  /*46a0*/  UMOV UR9, UR61 ;  /* 0x0000003d00097c82 */ /* 0x000fe20008000000 */
[----:B--2---:R-:W2:Y:S01]  /*46b0*/  LDL R0, [R1+0x20] ;  /* 0x0000200001007983 */ /* 0x004ea20000100800 */
[----:B------:R-:W-:Y:S03]  /*46c0*/  UISETP.GE.AND UP0, UPT, UR7, UR40, UPT ;  /* 0x000000280700728c */ /* 0x000fe6000bf06270 */
[----:B------:R-:W0:Y:S01]  /*46d0*/  LDGDEPBAR ;  /* 0x00000000000079af */ /* 0x000e220000000000 */
[----:B------:R-:W-:Y:S04]  /*46e0*/  DEPBAR.LE SB0, 0x0 ;  /* 0x000080000000791a */ /* 0x000fe80000000000 */
[----:B------:R-:W-:Y:S06]  /*46f0*/  BAR.SYNC.DEFER_BLOCKING 0x0 ;  /* 0x0000000000007b1d */ /* 0x000fec0000010000 */
[----:B------:R-:W-:Y:S04]  /*4700*/  LDSM.16.M88.4 R32, [R208] ;  /* 0x00000000d020783b */ /* 0x000fe80000000200 */
[----:B------:R-:W1:Y:S04]  /*4710*/  LDSM.16.M88.4 R16, [R209+0x9000] ;  /* 0x00900000d110783b */ /* 0x000e680000000200 */
[----:B------:R-:W4:Y:S04]  /*4720*/  LDSM.16.M88.4 R28, [R208+0x800] ;  /* 0x00080000d01c783b */ /* 0x000f280000000200 */
[----:B------:R-:W4:Y:S04]  /*4730*/  LDSM.16.M88.4 R132, [R209+0x9400] ;  /* 0x00940000d184783b */ /* 0x000f280000000200 */
[----:B------:R-:W-:Y:S04]  /*4740*/  LDSM.16.M88.4 R140, [R210+0x9000] ;  /* 0x00900000d28c783b */ /* 0x000fe80000000200 */
[----:B------:R-:W-:Y:S04]  /*4750*/  LDSM.16.M88.4 R148, [R210+0x9400] ;  /* 0x00940000d294783b */ /* 0x000fe80000000200 */
[----:B------:R-:W-:Y:S01]  /*4760*/  LDSM.16.M88.4 R152, [R208+0x1800] ;  /* 0x00180000d098783b */ /* 0x000fe20000000200 */
[----:B---3--:R-:W-:Y:S04]  /*4770*/  IADD3 R4, P0, R4, UR18, RZ ;  /* 0x0000001204047c10 */ /* 0x008fe8000ff1e0ff */
[----:B--2---:R-:W-:Y:S01]  /*4780*/  IADD3.X R5, R0, UR17, RZ, P0, !PT ;  /* 0x0000001100057c10 */ /* 0x004fe200087fe4ff */
[----:B------:R-:W-:Y:S01]  /*4790*/  IMAD.IADD R0, R218, 0x1, R208 ;  /* 0x00000001da007824 */ /* 0x000fe200078e02d0 */
[----:B------:R-:W-:Y:S03]  /*47a0*/  PLOP3.LUT P0, PT, PT, PT, UP0, 0x80, 0x0 ;  /* 0x000000000000781c */ /* 0x000fe60003f0f008 */
[----:B-----5:R-:W5:Y:S04]  /*47b0*/  LDG.E R207, desc[UR10][R4.64] ;  /* 0x0000000a04cf7981 */ /* 0x020f68000c1e1900 */
[----:B------:R-:W5:Y:S04]  /*47c0*/  LDG.E R206, desc[UR10][R4.64+0x20] ;  /* 0x0000200a04ce7981 */ /* 0x000f68000c1e1900 */
[----:B------:R-:W5:Y:S04]  /*47d0*/  LDG.E R205, desc[UR10][R4.64+0x80] ;  /* 0x0000800a04cd7981 */ /* 0x000f68000c1e1900 */
[----:B------:R1:W5:Y:S04]  /*47e0*/  LDG.E R204, desc[UR10][R4.64+0xa0] ;  /* 0x0000a00a04cc7981 */ /* 0x000368000c1e1900 */
[----:B------:R-:W2:Y:S04]  /*47f0*/  LDSM.16.M88.4 R136, [R0] ;  /* 0x000000000088783b */ /* 0x000ea80000000200 */
[----:B------:R-:W3:Y:S01]  /*4800*/  LDSM.16.M88.4 R144, [R0+0x800] ;  /* 0x000800000090783b */ /* 0x000ee20000000200 */
[-C--:B-1----:R-:W-:Y:S06]  /*4810*/  HMMA.16816.F32 R4, R32, R16.reuse, RZ ;  /* 0x000000102004723c */ /* 0x082fec00000018ff */
[C---:B----4-:R-:W-:Y:S06]  /*4820*/  HMMA.16816.F32 R8, R28.reuse, R16, RZ ;  /* 0x000000101c08723c */ /* 0x050fec00000018ff */
[-C--:B------:R-:W-:Y:S06]  /*4830*/  HMMA.16816.F32 R12, R28, R18.reuse, RZ ;  /* 0x000000121c0c723c */ /* 0x080fec00000018ff */
[C---:B------:R-:W-:Y:S06]  /*4840*/  HMMA.16816.F32 R16, R32.reuse, R18, RZ ;  /* 0x000000122010723c */ /* 0x040fec00000018ff */
[-C--:B------:R-:W-:Y:S06]  /*4850*/  HMMA.16816.F32 R20, R32, R132.reuse, RZ ;  /* 0x000000842014723c */ /* 0x080fec00000018ff */
[C---:B------:R-:W-:Y:S06]  /*4860*/  HMMA.16816.F32 R24, R28.reuse, R132, RZ ;  /* 0x000000841c18723c */ /* 0x040fec00000018ff */
[-C--:B------:R-:W-:Y:S06]  /*4870*/  HMMA.16816.F32 R28, R28, R134.reuse, RZ ;  /* 0x000000861c1c723c */ /* 0x080fec00000018ff */
[----:B------:R-:W-:Y:S01]  /*4880*/  HMMA.16816.F32 R32, R32, R134, RZ ;  /* 0x000000862020723c */ /* 0x000fe200000018ff */
[----:B------:R-:W-:Y:S05]  /*4890*/  LDSM.16.M88.4 R132, [R208+0x1000] ;  /* 0x00100000d084783b */ /* 0x000fea0000000200 */
[-C--:B--2---:R-:W-:Y:S06]  /*48a0*/  HMMA.16816.F32 R4, R136, R140.reuse, R4 ;  /* 0x0000008c8804723c */ /* 0x084fec0000001804 */
[C---:B---3--:R-:W-:Y:S06]  /*48b0*/  HMMA.16816.F32 R8, R144.reuse, R140, R8 ;  /* 0x0000008c9008723c */ /* 0x048fec0000001808 */
[-C--:B------:R-:W-:Y:S06]  /*48c0*/  HMMA.16816.F32 R12, R144, R142.reuse, R12 ;  /* 0x0000008e900c723c */ /* 0x080fec000000180c */
[C---:B------:R-:W-:Y:S01]  /*48d0*/  HMMA.16816.F32 R16, R136.reuse, R142, R16 ;  /* 0x0000008e8810723c */ /* 0x040fe20000001810 */
[----:B------:R-:W1:Y:S05]  /*48e0*/  LDSM.16.M88.4 R140, [R209+0xb000] ;  /* 0x00b00000d18c783b */ /* 0x000e6a0000000200 */
[-C--:B------:R-:W-:Y:S06]  /*48f0*/  HMMA.16816.F32 R20, R136, R148.reuse, R20 ;  /* 0x000000948814723c */ /* 0x080fec0000001814 */
[C---:B------:R-:W-:Y:S06]  /*4900*/  HMMA.16816.F32 R24, R144.reuse, R148, R24 ;  /* 0x000000949018723c */ /* 0x040fec0000001818 */
[-C--:B------:R-:W-:Y:S01]  /*4910*/  HMMA.16816.F32 R28, R144, R150.reuse, R28 ;  /* 0x00000096901c723c */ /* 0x080fe2000000181c */
[----:B------:R-:W2:Y:S05]  /*4920*/  LDSM.16.M88.4 R144, [R209+0xb400] ;  /* 0x00b40000d190783b */ /* 0x000eaa0000000200 */
[----:B------:R-:W-:Y:S01]  /*4930*/  HMMA.16816.F32 R32, R136, R150, R32 ;  /* 0x000000968820723c */ /* 0x000fe20000001820 */
[----:B------:R-:W-:Y:S04]  /*4940*/  LDSM.16.M88.4 R136, [R0+0x1000] ;  /* 0x001000000088783b */ /* 0x000fe80000000200 */
[----:B------:R-:W-:Y:S01]  /*4950*/  LDSM.16.M88.4 R148, [R0+0x1800] ;  /* 0x001800000094783b */ /* 0x000fe20000000200 */
[-C--:B-1----:R-:W-:Y:S06]  /*4960*/  HMMA.16816.F32 R4, R132, R140.reuse, R4 ;  /* 0x0000008c8404723c */ /* 0x082fec0000001804 */
[C---:B------:R-:W-:Y:S06]  /*4970*/  HMMA.16816.F32 R8, R152.reuse, R140, R8 ;  /* 0x0000008c9808723c */ /* 0x040fec0000001808 */
[-C--:B------:R-:W-:Y:S06]  /*4980*/  HMMA.16816.F32 R12, R152, R142.reuse, R12 ;  /* 0x0000008e980c723c */ /* 0x080fec000000180c */
[C---:B------:R-:W-:Y:S01]  /*4990*/  HMMA.16816.F32 R16, R132.reuse, R142, R16 ;  /* 0x0000008e8410723c */ /* 0x040fe20000001810 */
[----:B------:R-:W1:Y:S05]  /*49a0*/  LDSM.16.M88.4 R140, [R210+0xb000] ;  /* 0x00b00000d28c783b */ /* 0x000e6a0000000200 */
[-C--:B--2---:R-:W-:Y:S06]  /*49b0*/  HMMA.16816.F32 R20, R132, R144.reuse, R20 ;  /* 0x000000908414723c */ /* 0x084fec0000001814 */
        /* <DEDUP_REMOVED lines=27> */
[----:B------:R-:W-:Y:S06]  /*4b70*/  HMMA.16816.F32 R32, R132, R150, R32 ;  /* 0x000000968420723c */ /* 0x000fec0000001820 */
[-C--:B-1----:R-:W-:Y:S06]  /*4b80*/  HMMA.16816.F32 R4, R136, R140.reuse, R4 ;  /* 0x0000008c8804723c */ /* 0x082fec0000001804 */
[C---:B------:R-:W-:Y:S06]  /*4b90*/  HMMA.16816.F32 R8, R152.reuse, R140, R8 ;  /* 0x0000008c9808723c */ /* 0x040fec0000001808 */
[-C--:B------:R-:W-:Y:S06]  /*4ba0*/  HMMA.16816.F32 R12, R152, R142.reuse, R12 ;  /* 0x0000008e980c723c */ /* 0x080fec000000180c */
[C---:B------:R-:W-:Y:S06]  /*4bb0*/  HMMA.16816.F32 R16, R136.reuse, R142, R16 ;  /* 0x0000008e8810723c */ /* 0x040fec0000001810 */
[-C--:B--2---:R-:W-:Y:S06]  /*4bc0*/  HMMA.16816.F32 R20, R136, R144.reuse, R20 ;  /* 0x000000908814723c */ /* 0x084fec0000001814 */
[C---:B------:R-:W-:Y:S06]  /*4bd0*/  HMMA.16816.F32 R24, R152.reuse, R144, R24 ;  /* 0x000000909818723c */ /* 0x040fec0000001818 */
[-C--:B------:R-:W-:Y:S06]  /*4be0*/  HMMA.16816.F32 R28, R152, R146.reuse, R28 ;  /* 0x00000092981c723c */ /* 0x080fec000000181c */
[----:B------:R-:W-:Y:S01]  /*4bf0*/  HMMA.16816.F32 R32, R136, R146, R32 ;  /* 0x000000928820723c */ /* 0x000fe20000001820 */
[----:B------:R-:W-:Y:S11]  /*4c00*/  @!UPT UIADD3 URZ, URZ, URZ, URZ ;  /* 0x0000003f3f3ff290 */ /* 0x000ff6000fffe03f */
[----:B------:R-:W-:Y:S01]  /*4c10*/  @!UPT UIADD3 URZ, URZ, URZ, URZ ;  /* 0x0000003f3f3ff290 */ /* 0x000fe2000fffe03f */
[----:B------:R-:W-:Y:S11]  /*4c20*/  @!P0 BRA `(.L_x_102) ;  /* 0x0000000000248947 */ /* 0x000ff60003800000 */
[----:B------:R-:W-:Y:S01]  /*4c30*/  UIADD3 UR14, UR8, UR39, -UR5 ;  /* 0x00000027080e7290 */ /* 0x000fe2000fffe805 */
[----:B------:R-:W-:Y:S01]  /*4c40*/  IMAD.U32 R0, RZ, RZ, UR41 ;  /* 0x00000029ff007e24 */ /* 0x000fe2000f8e00ff */
[----:B------:R-:W-:Y:S04]  /*4c50*/  UIADD3 UR9, UR7, 0x40, URZ ;  /* 0x0000004007097890 */ /* 0x000fe8000fffe03f */
[----:B------:R-:W-:Y:S01]  /*4c60*/  ISETP.LT.AND P0, PT, R0, UR5, PT ;  /* 0x0000000500007c0c */ /* 0x000fe2000bf01270 */
[----:B------:R-:W-:Y:S03]  /*4c70*/  UISETP.GE.AND UP0, UPT, UR9, UR14, UPT ;  /* 0x0000000e0900728c */ /* 0x000fe6000bf06270 */
[----:B------:R-:W-:Y:S03]  /*4c80*/  UMOV UR9, UR8 ;  /* 0x0000000800097c82 */ /* 0x000fe60008000000 */
[----:B------:R-:W-:Y:S11]  /*4c90*/  PLOP3.LUT P1, PT, PT, PT, UP0, 0x80, 0x0 ;  /* 0x000000000000781c */ /* 0x000ff60003f2f008 */
[----:B------:R-:W-:Y:S02]  /*4ca0*/  @!UPT UIADD3 URZ, URZ, URZ, URZ ;  /* 0x0000003f3f3ff290 */ /* 0x000fe4000fffe03f */
[----:B------:R-:W-:Y:S05]  /*4cb0*/  @!P1 BRA P0, `(.L_x_103) ;  /* 0x0000000800089947 */ /* 0x000fea0000000000 */
.L_x_102:
[----:B------:R-:W2:Y:S01]  /*4cc0*/  LDL R133, [R1+0x10] ;  /* 0x0000100001857983 */ /* 0x000ea20000100800 */
[----:B------:R-:W-:Y:S01]  /*4cd0*/  UIADD3 UR14, UR5, 0x1, -UR13 ;  /* 0x00000001050e7890 */ /* 0x000fe2000fffe80d */
[----:B------:R-:W-:Y:S01]  /*4ce0*/  IMAD.U32 R0, RZ, RZ, UR44 ;  /* 0x0000002cff007e24 */ /* 0x000fe2000f8e00ff */
[----:B------:R-:W-:Y:S01]  /*4cf0*/  UIADD3 UR8, -UR9, UR5, -UR13 ;  /* 0x0000000509087290 */ /* 0x000fe2000fffe90d */
[----:B------:R-:W3:Y:S02]  /*4d00*/  LDL R132, [R1+0x30] ;  /* 0x0000300001847983 */ /* 0x000ee40000100800 */
[----:B---3--:R-:W-:Y:S02]  /*4d10*/  IMAD R0, R0, 0x80, R132 ;  /* 0x0000008000007824 */ /* 0x008fe400078e0284 */
[----:B--2---:R-:W-:Y:S01]  /*4d20*/  VIADD R134, R133, UR7 ;  /* 0x0000000785867c36 */ /* 0x004fe20008000000 */
[----:B------:R-:W-:Y:S01]  /*4d30*/  UIADD3 UR7, UR14, UR47, URZ ;  /* 0x0000002f0e077290 */ /* 0x000fe2000fffe03f */
[C---:B------:R-:W-:Y:S02]  /*4d40*/  VIADD R142, R0.reuse, 0x1 ;  /* 0x00000001008e7836 */ /* 0x040fe40000000000 */
[----:B------:R-:W-:Y:S01]  /*4d50*/  VIADD R141, R0, 0x8 ;  /* 0x00000008008d7836 */ /* 0x000fe20000000000 */
[----:B------:R-:W-:Y:S01]  /*4d60*/  VIADDMNMX R133, R134, UR8, RZ, !PT ;  /* 0x0000000886857c46 */ /* 0x000fe2000f8001ff */
[C---:B------:R-:W-:Y:S02]  /*4d70*/  VIADD R140, R0.reuse, 0x9 ;  /* 0x00000009008c7836 */ /* 0x040fe40000000000 */
[----:B------:R-:W-:Y:S01]  /*4d80*/  IMAD.U32 R132, RZ, RZ, UR7 ;  /* 0x00000007ff847e24 */ /* 0x000fe2000f8e00ff */
[CC--:B------:R-:W-:Y:S01]  /*4d90*/  ISETP.GE.AND P3, PT, R0.reuse, R133.reuse, PT ;  /* 0x000000850000720c */ /* 0x0c0fe20003f66270 */
[----:B------:R-:W-:Y:S01]  /*4da0*/  VIADD R139, R0, 0x10 ;  /* 0x00000010008b7836 */ /* 0x000fe20000000000 */
[-C--:B------:R-:W-:Y:S01]  /*4db0*/  ISETP.GE.AND P2, PT, R142, R133.reuse, PT ;  /* 0x000000858e00720c */ /* 0x080fe20003f46270 */
[----:B------:R-:W-:Y:S01]  /*4dc0*/  VIADD R138, R0, 0x11 ;  /* 0x00000011008a7836 */ /* 0x000fe20000000000 */
[----:B------:R-:W-:Y:S01]  /*4dd0*/  VIADDMNMX R132, R134, R132, UR5, PT ;  /* 0x0000000586847e46 */ /* 0x000fe2000b800184 */
[C---:B------:R-:W-:Y:S01]  /*4de0*/  VIADD R137, R0.reuse, 0x18 ;  /* 0x0000001800897836 */ /* 0x040fe20000000000 */
[-C--:B------:R-:W-:Y:S01]  /*4df0*/  ISETP.GE.AND P1, PT, R141, R133.reuse, PT ;  /* 0x000000858d00720c */ /* 0x080fe20003f26270 */
[C---:B------:R-:W-:Y:S01]  /*4e00*/  VIADD R136, R0.reuse, 0x19 ;  /* 0x0000001900887836 */ /* 0x040fe20000000000 */
[-C--:B------:R-:W-:Y:S01]  /*4e10*/  ISETP.GE.OR P3, PT, R0, R132.reuse, !P3 ;  /* 0x000000840000720c */ /* 0x080fe20005f66670 */
[----:B------:R-:W-:Y:S01]  /*4e20*/  IMAD.U32 R144, RZ, RZ, UR7 ;  /* 0x00000007ff907e24 */ /* 0x000fe2000f8e00ff */
[-C--:B------:R-:W-:Y:S01]  /*4e30*/  ISETP.GE.AND P0, PT, R140, R133.reuse, PT ;  /* 0x000000858c00720c */ /* 0x080fe20003f06270 */
[----:B------:R-:W-:Y:S01]  /*4e40*/  VIADD R135, R134, 0x20 ;  /* 0x0000002086877836 */ /* 0x000fe20000000000 */
[----:B------:R-:W-:Y:S01]  /*4e50*/  FSEL R4, R4, -INF , !P3 ;  /* 0xff80000004047808 */ /* 0x000fe20005800000 */
[----:B------:R-:W-:Y:S01]  /*4e60*/  IMAD.U32 R143, RZ, RZ, UR7 ;  /* 0x00000007ff8f7e24 */ /* 0x000fe2000f8e00ff */
[-C--:B------:R-:W-:Y:S02]  /*4e70*/  ISETP.GE.AND P6, PT, R139, R133.reuse, PT ;  /* 0x000000858b00720c */ /* 0x080fe40003fc6270 */
[-C--:B------:R-:W-:Y:S02]  /*4e80*/  ISETP.GE.AND P5, PT, R138, R133.reuse, PT ;  /* 0x000000858a00720c */ /* 0x080fe40003fa6270 */
[-C--:B------:R-:W-:Y:S02]  /*4e90*/  ISETP.GE.AND P4, PT, R137, R133.reuse, PT ;  /* 0x000000858900720c */ /* 0x080fe40003f86270 */
[----:B------:R-:W-:Y:S01]  /*4ea0*/  ISETP.GE.AND P3, PT, R136, R133, PT ;  /* 0x000000858800720c */ /* 0x000fe20003f66270 */
[----:B------:R-:W-:Y:S01]  /*4eb0*/  VIADD R133, R134, 0x8 ;  /* 0x0000000886857836 */ /* 0x000fe20000000000 */
[-C--:B------:R-:W-:Y:S02]  /*4ec0*/  ISETP.GE.OR P2, PT, R142, R132.reuse, !P2 ;  /* 0x000000848e00720c */ /* 0x080fe40005746670 */
[-C--:B------:R-:W-:Y:S02]  /*4ed0*/  ISETP.GE.OR P1, PT, R141, R132.reuse, !P1 ;  /* 0x000000848d00720c */ /* 0x080fe40004f26670 */
[-C--:B------:R-:W-:Y:S02]  /*4ee0*/  ISETP.GE.OR P0, PT, R140, R132.reuse, !P0 ;  /* 0x000000848c00720c */ /* 0x080fe40004706670 */
[-C--:B------:R-:W-:Y:S02]  /*4ef0*/  ISETP.GE.OR P6, PT, R139, R132.reuse, !P6 ;  /* 0x000000848b00720c */ /* 0x080fe400077c6670 */
[-C--:B------:R-:W-:Y:S02]  /*4f00*/  ISETP.GE.OR P5, PT, R138, R132.reuse, !P5 ;  /* 0x000000848a00720c */ /* 0x080fe40006fa6670 */
[-C--:B------:R-:W-:Y:S02]  /*4f10*/  ISETP.GE.OR P4, PT, R137, R132.reuse, !P4 ;  /* 0x000000848900720c */ /* 0x080fe40006786670 */
[----:B------:R-:W-:Y:S01]  /*4f20*/  ISETP.GE.OR P3, PT, R136, R132, !P3 ;  /* 0x000000848800720c */ /* 0x000fe20005f66670 */
[----:B------:R-:W-:Y:S01]  /*4f30*/  IMAD.U32 R132, RZ, RZ, UR7 ;  /* 0x00000007ff847e24 */ /* 0x000fe2000f8e00ff */
[----:B------:R-:W-:Y:S02]  /*4f40*/  VIADDMNMX R133, R133, UR8, RZ, !PT ;  /* 0x0000000885857c46 */ /* 0x000fe4000f8001ff */
[----:B------:R-:W-:Y:S02]  /*4f50*/  FSEL R5, R5, -INF , !P2 ;  /* 0xff80000005057808 */ /* 0x000fe40005000000 */
[--C-:B------:R-:W-:Y:S02]  /*4f60*/  IADD3 R132, R132, 0x8, R134.reuse ;  /* 0x0000000884847810 */ /* 0x100fe40007ffe086 */
[-C--:B------:R-:W-:Y:S02]  /*4f70*/  ISETP.GE.AND P2, PT, R0, R133.reuse, PT ;  /* 0x000000850000720c */ /* 0x080fe40003f46270 */
[----:B------:R-:W-:Y:S02]  /*4f80*/  VIMNMX R132, R132, UR5, PT ;  /* 0x0000000584847c48 */ /* 0x000fe4000bfe0100 */
[----:B------:R-:W-:Y:S02]  /*4f90*/  FSEL R16, R16, -INF , !P1 ;  /* 0xff80000010107808 */ /* 0x000fe40004800000 */
[----:B------:R-:W-:Y:S02]  /*4fa0*/  FSEL R17, R17, -INF , !P0 ;  /* 0xff80000011117808 */ /* 0x000fe40004000000 */
[-C--:B------:R-:W-:Y:S02]  /*4fb0*/  ISETP.GE.AND P1, PT, R142, R133.reuse, PT ;  /* 0x000000858e00720c */ /* 0x080fe40003f26270 */
[CC--:B------:R-:W-:Y:S02]  /*4fc0*/  ISETP.GE.AND P0, PT, R141.reuse, R133.reuse, PT ;  /* 0x000000858d00720c */ /* 0x0c0fe40003f06270 */
[-C--:B------:R-:W-:Y:S02]  /*4fd0*/  ISETP.GE.OR P2, PT, R0, R132.reuse, !P2 ;  /* 0x000000840000720c */ /* 0x080fe40005746670 */
[-C--:B------:R-:W-:Y:S02]  /*4fe0*/  ISETP.GE.OR P1, PT, R142, R132.reuse, !P1 ;  /* 0x000000848e00720c */ /* 0x080fe40004f26670 */
[-C--:B------:R-:W-:Y:S02]  /*4ff0*/  ISETP.GE.OR P0, PT, R141, R132.reuse, !P0 ;  /* 0x000000848d00720c */ /* 0x080fe40004706670 */
[--C-:B------:R-:W-:Y:S02]  /*5000*/  IADD3 R144, R144, 0x20, R134.reuse ;  /* 0x0000002090907810 */ /* 0x100fe40007ffe086 */
[----:B------:R-:W-:Y:S02]  /*5010*/  VIADDMNMX R135, R135, UR8, RZ, !PT ;  /* 0x0000000887877c46 */ /* 0x000fe4000f8001ff */
[----:B------:R-:W-:Y:S02]  /*5020*/  FSEL R20, R20, -INF , !P6 ;  /* 0xff80000014147808 */ /* 0x000fe40007000000 */
[----:B------:R-:W-:Y:S02]  /*5030*/  FSEL R21, R21, -INF , !P5 ;  /* 0xff80000015157808 */ /* 0x000fe40006800000 */
[----:B------:R-:W-:Y:S02]  /*5040*/  FSEL R32, R32, -INF , !P4 ;  /* 0xff80000020207808 */ /* 0x000fe40006000000 */
[----:B------:R-:W-:Y:S02]  /*5050*/  FSEL R33, R33, -INF , !P3 ;  /* 0xff80000021217808 */ /* 0x000fe40005800000 */
[----:B------:R-:W-:Y:S02]  /*5060*/  FSEL R6, R6, -INF , !P2 ;  /* 0xff80000006067808 */ /* 0x000fe40005000000 */
[-C--:B------:R-:W-:Y:S02]  /*5070*/  ISETP.GE.AND P6, PT, R140, R133.reuse, PT ;  /* 0x000000858c00720c */ /* 0x080fe40003fc6270 */
[-C--:B------:R-:W-:Y:S02]  /*5080*/  ISETP.GE.AND P5, PT, R139, R133.reuse, PT ;  /* 0x000000858b00720c */ /* 0x080fe40003fa6270 */
[-C--:B------:R-:W-:Y:S02]  /*5090*/  ISETP.GE.AND P4, PT, R138, R133.reuse, PT ;  /* 0x000000858a00720c */ /* 0x080fe40003f86270 */
[-C--:B------:R-:W-:Y:S02]  /*50a0*/  ISETP.GE.AND P3, PT, R137, R133.reuse, PT ;  /* 0x000000858900720c */ /* 0x080fe40003f66270 */
[----:B------:R-:W-:Y:S01]  /*50b0*/  ISETP.GE.AND P2, PT, R136, R133, PT ;  /* 0x000000858800720c */ /* 0x000fe20003f46270 */
[----:B------:R-:W-:Y:S01]  /*50c0*/  VIADD R133, R134, 0x28 ;  /* 0x0000002886857836 */ /* 0x000fe20000000000 */
[----:B------:R-:W-:Y:S02]  /*50d0*/  IADD3 R143, R143, 0x28, R134 ;  /* 0x000000288f8f7810 */ /* 0x000fe40007ffe086 */
[----:B------:R-:W-:Y:S02]  /*50e0*/  FSEL R7, R7, -INF , !P1 ;  /* 0xff80000007077808 */ /* 0x000fe40004800000 */
[----:B------:R-:W-:Y:S02]  /*50f0*/  FSEL R18, R18, -INF , !P0 ;  /* 0xff80000012127808 */ /* 0x000fe40004000000 */
[-C--:B------:R-:W-:Y:S02]  /*5100*/  ISETP.GE.AND P1, PT, R0, R135.reuse, PT ;  /* 0x000000870000720c */ /* 0x080fe40003f26270 */
[-C--:B------:R-:W-:Y:S02]  /*5110*/  ISETP.GE.AND P0, PT, R142, R135.reuse, PT ;  /* 0x000000878e00720c */ /* 0x080fe40003f06270 */
[----:B------:R-:W-:Y:S02]  /*5120*/  VIMNMX R134, R144, UR5, PT ;  /* 0x0000000590867c48 */ /* 0x000fe4000bfe0100 */
[-C--:B------:R-:W-:Y:S02]  /*5130*/  ISETP.GE.OR P6, PT, R140, R132.reuse, !P6 ;  /* 0x000000848c00720c */ /* 0x080fe400077c6670 */
[-C--:B------:R-:W-:Y:S02]  /*5140*/  ISETP.GE.OR P5, PT, R139, R132.reuse, !P5 ;  /* 0x000000848b00720c */ /* 0x080fe40006fa6670 */
[-C--:B------:R-:W-:Y:S02]  /*5150*/  ISETP.GE.OR P4, PT, R138, R132.reuse, !P4 ;  /* 0x000000848a00720c */ /* 0x080fe40006786670 */
[-C--:B------:R-:W-:Y:S02]  /*5160*/  ISETP.GE.OR P3, PT, R137, R132.reuse, !P3 ;  /* 0x000000848900720c */ /* 0x080fe40005f66670 */
[----:B------:R-:W-:Y:S02]  /*5170*/  ISETP.GE.OR P2, PT, R136, R132, !P2 ;  /* 0x000000848800720c */ /* 0x000fe40005746670 */
[-C--:B------:R-:W-:Y:S02]  /*5180*/  ISETP.GE.OR P1, PT, R0, R134.reuse, !P1 ;  /* 0x000000860000720c */ /* 0x080fe40004f26670 */
[-C--:B------:R-:W-:Y:S02]  /*5190*/  ISETP.GE.OR P0, PT, R142, R134.reuse, !P0 ;  /* 0x000000868e00720c */ /* 0x080fe40004706670 */
[----:B------:R-:W-:Y:S01]  /*51a0*/  VIADDMNMX R133, R133, UR8, RZ, !PT ;  /* 0x0000000885857c46 */ /* 0x000fe2000f8001ff */
[----:B------:R-:W-:Y:S01]  /*51b0*/  UMOV UR8, UR9 ;  /* 0x0000000900087c82 */ /* 0x000fe20008000000 */
[----:B------:R-:W-:Y:S02]  /*51c0*/  FSEL R19, R19, -INF , !P6 ;  /* 0xff80000013137808 */ /* 0x000fe40007000000 */
[----:B------:R-:W-:Y:S02]  /*51d0*/  FSEL R22, R22, -INF , !P5 ;  /* 0xff80000016167808 */ /* 0x000fe40006800000 */
        /* <DEDUP_REMOVED lines=9> */
[-C--:B------:R-:W-:Y:S02]  /*5270*/  ISETP.GE.AND P2, PT, R137, R135.reuse, PT ;  /* 0x000000878900720c */ /* 0x080fe40003f46270 */
[----:B------:R-:W-:Y:S02]  /*5280*/  ISETP.GE.AND P1, PT, R136, R135, PT ;  /* 0x000000878800720c */ /* 0x000fe40003f26270 */
[-C--:B------:R-:W-:Y:S02]  /*5290*/  ISETP.GE.AND P0, PT, R0, R133.reuse, PT ;  /* 0x000000850000720c */ /* 0x080fe40003f06270 */
[----:B------:R-:W-:Y:S02]  /*52a0*/  VIMNMX R132, R143, UR5, PT ;  /* 0x000000058f847c48 */ /* 0x000fe4000bfe0100 */
[-C--:B------:R-:W-:Y:S02]  /*52b0*/  ISETP.GE.OR P6, PT, R141, R134.reuse, !P6 ;  /* 0x000000868d00720c */ /* 0x080fe400077c6670 */
[-C--:B------:R-:W-:Y:S02]  /*52c0*/  ISETP.GE.OR P5, PT, R140, R134.reuse, !P5 ;  /* 0x000000868c00720c */ /* 0x080fe40006fa6670 */
[-C--:B------:R-:W-:Y:S02]  /*52d0*/  ISETP.GE.OR P4, PT, R139, R134.reuse, !P4 ;  /* 0x000000868b00720c */ /* 0x080fe40006786670 */
[-C--:B------:R-:W-:Y:S02]  /*52e0*/  ISETP.GE.OR P3, PT, R138, R134.reuse, !P3 ;  /* 0x000000868a00720c */ /* 0x080fe40005f66670 */
[-C--:B------:R-:W-:Y:S02]  /*52f0*/  ISETP.GE.OR P2, PT, R137, R134.reuse, !P2 ;  /* 0x000000868900720c */ /* 0x080fe40005746670 */
[----:B------:R-:W-:Y:S02]  /*5300*/  ISETP.GE.OR P1, PT, R136, R134, !P1 ;  /* 0x000000868800720c */ /* 0x000fe40004f26670 */
[-C--:B------:R-:W-:Y:S02]  /*5310*/  ISETP.GE.OR P0, PT, R0, R132.reuse, !P0 ;  /* 0x000000840000720c */ /* 0x080fe40004706670 */
        /* <DEDUP_REMOVED lines=12> */
[-C--:B------:R-:W-:Y:S02]  /*53e0*/  ISETP.GE.AND P1, PT, R137, R133.reuse, PT ;  /* 0x000000858900720c */ /* 0x080fe40003f26270 */
[----:B------:R-:W-:Y:S02]  /*53f0*/  ISETP.GE.AND P0, PT, R136, R133, PT ;  /* 0x000000858800720c */ /* 0x000fe40003f06270 */
[-C--:B------:R-:W-:Y:S02]  /*5400*/  ISETP.GE.OR P6, PT, R142, R132.reuse, !P6 ;  /* 0x000000848e00720c */ /* 0x080fe400077c6670 */
[-C--:B------:R-:W-:Y:S02]  /*5410*/  ISETP.GE.OR P5, PT, R141, R132.reuse, !P5 ;  /* 0x000000848d00720c */ /* 0x080fe40006fa6670 */
[-C--:B------:R-:W-:Y:S02]  /*5420*/  ISETP.GE.OR P4, PT, R140, R132.reuse, !P4 ;  /* 0x000000848c00720c */ /* 0x080fe40006786670 */
[-C--:B------:R-:W-:Y:S02]  /*5430*/  ISETP.GE.OR P3, PT, R139, R132.reuse, !P3 ;  /* 0x000000848b00720c */ /* 0x080fe40005f66670 */
[-C--:B------:R-:W-:Y:S02]  /*5440*/  ISETP.GE.OR P2, PT, R138, R132.reuse, !P2 ;  /* 0x000000848a00720c */ /* 0x080fe40005746670 */
[-C--:B------:R-:W-:Y:S02]  /*5450*/  ISETP.GE.OR P1, PT, R137, R132.reuse, !P1 ;  /* 0x000000848900720c */ /* 0x080fe40004f26670 */
[----:B------:R-:W-:Y:S02]  /*5460*/  ISETP.GE.OR P0, PT, R136, R132, !P0 ;  /* 0x000000848800720c */ /* 0x000fe40004706670 */
[----:B------:R-:W-:Y:S02]  /*5470*/  FSEL R11, R11, -INF , !P6 ;  /* 0xff8000000b0b7808 */ /* 0x000fe40007000000 */
[----:B------:R-:W-:Y:S02]  /*5480*/  FSEL R14, R14, -INF , !P5 ;  /* 0xff8000000e0e7808 */ /* 0x000fe40006800000 */
[----:B------:R-:W-:Y:S02]  /*5490*/  FSEL R15, R15, -INF , !P4 ;  /* 0xff8000000f0f7808 */ /* 0x000fe40006000000 */
[----:B------:R-:W-:Y:S02]  /*54a0*/  FSEL R26, R26, -INF , !P3 ;  /* 0xff8000001a1a7808 */ /* 0x000fe40005800000 */
[----:B------:R-:W-:Y:S02]  /*54b0*/  FSEL R27, R27, -INF , !P2 ;  /* 0xff8000001b1b7808 */ /* 0x000fe40005000000 */
[----:B------:R-:W-:Y:S02]  /*54c0*/  FSEL R30, R30, -INF , !P1 ;  /* 0xff8000001e1e7808 */ /* 0x000fe40004800000 */
[----:B------:R-:W-:Y:S07]  /*54d0*/  FSEL R31, R31, -INF , !P0 ;  /* 0xff8000001f1f7808 */ /* 0x000fee0004000000 */
.L_x_103:
[----:B------:R-:W2:Y:S01]  /*54e0*/  LDL R0, [R1] ;  /* 0x0000000001007983 */ /* 0x000ea20000100800 */
[C---:B------:R-:W-:Y:S01]  /*54f0*/  FMUL.FTZ R133, R252.reuse, 1.4426950216293334961 ;  /* 0x3fb8aa3bfc857820 */ /* 0x040fe20000410000 */
[----:B------:R-:W-:Y:S01]  /*5500*/  FSETP.NEU.FTZ.AND P0, PT, R252, -INF , PT ;  /* 0xff800000fc00780b */ /* 0x000fe20003f1d000 */
[----:B------:R-:W-:Y:S03]  /*5510*/  UISETP.GT.AND UP3, UPT, UR6, UR21, UPT ;  /* 0x000000150600728c */ /* 0x000fe6000bf64270 */
[----:B------:R-:W-:Y:S05]  /*5520*/  FSEL R133, R133, RZ, P0 ;  /* 0x000000ff85857208 */ /* 0x000fea0000000000 */
[--C-:B------:R-:W-:Y:S01]  /*5530*/  FFMA.FTZ R4, R4, UR12, -R133.reuse ;  /* 0x0000000c04047c23 */ /* 0x100fe20008010885 */
[--C-:B------:R-:W-:Y:S01]  /*5540*/  FFMA.FTZ R5, R5, UR12, -R133.reuse ;  /* 0x0000000c05057c23 */ /* 0x100fe20008010885 */
[--C-:B------:R-:W-:Y:S01]  /*5550*/  FFMA.FTZ R16, R16, UR12, -R133.reuse ;  /* 0x0000000c10107c23 */ /* 0x100fe20008010885 */
[--C-:B------:R-:W-:Y:S01]  /*5560*/  FFMA.FTZ R17, R17, UR12, -R133.reuse ;  /* 0x0000000c11117c23 */ /* 0x100fe20008010885 */
[----:B------:R1:W-:Y:S01]  /*5570*/  MUFU.EX2 R142, R4 ;  /* 0x00000004008e7308 */ /* 0x0003e20000000800 */
[--C-:B------:R-:W-:Y:S01]  /*5580*/  FFMA.FTZ R20, R20, UR12, -R133.reuse ;  /* 0x0000000c14147c23 */ /* 0x100fe20008010885 */
[--C-:B------:R-:W-:Y:S01]  /*5590*/  FFMA.FTZ R21, R21, UR12, -R133.reuse ;  /* 0x0000000c15157c23 */ /* 0x100fe20008010885 */
[--C-:B------:R-:W-:Y:S01]  /*55a0*/  FFMA.FTZ R32, R32, UR12, -R133.reuse ;  /* 0x0000000c20207c23 */ /* 0x100fe20008010885 */
[----:B------:R-:W-:Y:S06]  /*55b0*/  FFMA.FTZ R133, R33, UR12, -R133 ;  /* 0x0000000c21857c23 */ /* 0x000fec0008010885 */
[----:B------:R-:W3:Y:S10]  /*55c0*/  MUFU.EX2 R141, R5 ;  /* 0x00000005008d7308 */ /* 0x000ef40000000800 */
[----:B------:R-:W-:Y:S01]  /*55d0*/  MUFU.EX2 R242, R16 ;  /* 0x0000001000f27308 */ /* 0x000fe20000000800 */
[----:B-1----:R-:W-:Y:S09]  /*55e0*/  FMUL.FTZ R4, R250, 1.4426950216293334961 ;  /* 0x3fb8aa3bfa047820 */ /* 0x002ff20000410000 */
[----:B------:R-:W1:Y:S10]  /*55f0*/  MUFU.EX2 R241, R17 ;  /* 0x0000001100f17308 */ /* 0x000e740000000800 */
[----:B------:R-:W-:Y:S10]  /*5600*/  MUFU.EX2 R238, R20 ;  /* 0x0000001400ee7308 */ /* 0x000ff40000000800 */
[----:B------:R-:W-:Y:S10]  /*5610*/  MUFU.EX2 R237, R21 ;  /* 0x0000001500ed7308 */ /* 0x000ff40000000800 */
[----:B------:R-:W-:Y:S10]  /*5620*/  MUFU.EX2 R247, R32 ;  /* 0x0000002000f77308 */ /* 0x000ff40000000800 */
[----:B------:R-:W-:Y:S01]  /*5630*/  MUFU.EX2 R246, R133 ;  /* 0x0000008500f67308 */ /* 0x000fe20000000800 */
[C---:B--2---:R-:W-:Y:S01]  /*5640*/  FMUL.FTZ R132, R0.reuse, 1.4426950216293334961 ;  /* 0x3fb8aa3b00847820 */ /* 0x044fe20000410000 */
[----:B------:R-:W-:Y:S01]  /*5650*/  FSETP.NEU.FTZ.AND P0, PT, R0, -INF , PT ;  /* 0xff8000000000780b */ /* 0x000fe20003f1d000 */
[----:B------:R-:W-:Y:S01]  /*5660*/  FMUL.FTZ R0, R251, 1.4426950216293334961 ;  /* 0x3fb8aa3bfb007820 */ /* 0x000fe20000410000 */
[----:B---3--:R-:W-:Y:S02]  /*5670*/  F2FP.F16.F32.PACK_AB R5, R141, R142 ;  /* 0x0000008e8d05723e */ /* 0x008fe400000000ff */
[----:B------:R-:W-:Y:S02]  /*5680*/  FSEL R132, R132, RZ, P0 ;  /* 0x000000ff84847208 */ /* 0x000fe40000000000 */
[----:B------:R-:W-:Y:S01]  /*5690*/  FSETP.NEU.FTZ.AND P0, PT, R250, -INF , PT ;  /* 0xff800000fa00780b */ /* 0x000fe20003f1d000 */
[----:B------:R2:W-:Y:S02]  /*56a0*/  STS [R227+0x13000], R5 ;  /* 0x01300005e3007388 */ /* 0x0005e40000000800 */
[--C-:B------:R-:W-:Y:S01]  /*56b0*/  FFMA.FTZ R6, R6, UR12, -R132.reuse ;  /* 0x0000000c06067c23 */ /* 0x100fe20008010884 */
[----:B------:R-:W-:Y:S01]  /*56c0*/  FSEL R4, R4, RZ, P0 ;  /* 0x000000ff04047208 */ /* 0x000fe20000000000 */
[--C-:B------:R-:W-:Y:S01]  /*56d0*/  FFMA.FTZ R7, R7, UR12, -R132.reuse ;  /* 0x0000000c07077c23 */ /* 0x100fe20008010884 */
[----:B------:R-:W-:Y:S01]  /*56e0*/  FSETP.NEU.FTZ.AND P0, PT, R251, -INF , PT ;  /* 0xff800000fb00780b */ /* 0x000fe20003f1d000 */
[----:B------:R-:W-:Y:S01]  /*56f0*/  MUFU.EX2 R140, R6 ;  /* 0x00000006008c7308 */ /* 0x000fe20000000800 */
[----:B------:R-:W-:Y:S01]  /*5700*/  FFMA.FTZ R18, R18, UR12, -R132 ;  /* 0x0000000c12127c23 */ /* 0x000fe20008010884 */
[--C-:B------:R-:W-:Y:S01]  /*5710*/  FFMA.FTZ R28, R28, UR12, -R4.reuse ;  /* 0x0000000c1c1c7c23 */ /* 0x100fe20008010804 */
[--C-:B------:R-:W-:Y:S01]  /*5720*/  FFMA.FTZ R8, R8, UR12, -R4.reuse ;  /* 0x0000000c08087c23 */ /* 0x100fe20008010804 */
[--C-:B------:R-:W-:Y:S01]  /*5730*/  FFMA.FTZ R9, R9, UR12, -R4.reuse ;  /* 0x0000000c09097c23 */ /* 0x100fe20008010804 */
[--C-:B------:R-:W-:Y:S01]  /*5740*/  FFMA.FTZ R12, R12, UR12, -R4.reuse ;  /* 0x0000000c0c0c7c23 */ /* 0x100fe20008010804 */
[--C-:B------:R-:W-:Y:S01]  /*5750*/  FFMA.FTZ R13, R13, UR12, -R4.reuse ;  /* 0x0000000c0d0d7c23 */ /* 0x100fe20008010804 */
[--C-:B------:R-:W-:Y:S01]  /*5760*/  FFMA.FTZ R24, R24, UR12, -R4.reuse ;  /* 0x0000000c18187c23 */ /* 0x100fe20008010804 */
[--C-:B------:R-:W-:Y:S01]  /*5770*/  FFMA.FTZ R25, R25, UR12, -R4.reuse ;  /* 0x0000000c19197c23 */ /* 0x100fe20008010804 */
[----:B------:R-:W-:Y:S01]  /*5780*/  FFMA.FTZ R4, R29, UR12, -R4 ;  /* 0x0000000c1d047c23 */ /* 0x000fe20008010804 */
[----:B------:R1:W3:Y:S01]  /*5790*/  MUFU.EX2 R147, R7 ;  /* 0x0000000700937308 */ /* 0x0002e20000000800 */
[--C-:B------:R-:W-:Y:S01]  /*57a0*/  FFMA.FTZ R19, R19, UR12, -R132.reuse ;  /* 0x0000000c13137c23 */ /* 0x100fe20008010884 */
[----:B------:R-:W-:Y:S01]  /*57b0*/  FSEL R0, R0, RZ, P0 ;  /* 0x000000ff00007208 */ /* 0x000fe20000000000 */
[--C-:B------:R-:W-:Y:S01]  /*57c0*/  FFMA.FTZ R22, R22, UR12, -R132.reuse ;  /* 0x0000000c16167c23 */ /* 0x100fe20008010884 */
[--C-:B------:R-:W-:Y:S01]  /*57d0*/  FFMA.FTZ R23, R23, UR12, -R132.reuse ;  /* 0x0000000c17177c23 */ /* 0x100fe20008010884 */
[--C-:B------:R-:W-:Y:S01]  /*57e0*/  FFMA.FTZ R34, R34, UR12, -R132.reuse ;  /* 0x0000000c22227c23 */ /* 0x100fe20008010884 */
[----:B------:R-:W-:Y:S01]  /*57f0*/  FFMA.FTZ R132, R35, UR12, -R132 ;  /* 0x0000000c23847c23 */ /* 0x000fe20008010884 */
[--C-:B------:R-:W-:Y:S03]  /*5800*/  FFMA.FTZ R10, R10, UR12, -R0.reuse ;  /* 0x0000000c0a0a7c23 */ /* 0x100fe60008010800 */
[----:B------:R3:W-:Y:S01]  /*5810*/  MUFU.EX2 R232, R4 ;  /* 0x0000000400e87308 */ /* 0x0007e20000000800 */
[--C-:B------:R-:W-:Y:S01]  /*5820*/  FFMA.FTZ R11, R11, UR12, -R0.reuse ;  /* 0x0000000c0b0b7c23 */ /* 0x100fe20008010800 */
[--C-:B------:R-:W-:Y:S01]  /*5830*/  FFMA.FTZ R14, R14, UR12, -R0.reuse ;  /* 0x0000000c0e0e7c23 */ /* 0x100fe20008010800 */
[--C-:B------:R-:W-:Y:S01]  /*5840*/  FFMA.FTZ R15, R15, UR12, -R0.reuse ;  /* 0x0000000c0f0f7c23 */ /* 0x100fe20008010800 */
[--C-:B------:R-:W-:Y:S01]  /*5850*/  FFMA.FTZ R30, R30, UR12, -R0.reuse ;  /* 0x0000000c1e1e7c23 */ /* 0x100fe20008010800 */
[--C-:B------:R-:W-:Y:S01]  /*5860*/  FFMA.FTZ R26, R26, UR12, -R0.reuse ;  /* 0x0000000c1a1a7c23 */ /* 0x100fe20008010800 */
[--C-:B------:R-:W-:Y:S01]  /*5870*/  FFMA.FTZ R27, R27, UR12, -R0.reuse ;  /* 0x0000000c1b1b7c23 */ /* 0x100fe20008010800 */
[----:B------:R-:W-:Y:S03]  /*5880*/  FFMA.FTZ R0, R31, UR12, -R0 ;  /* 0x0000000c1f007c23 */ /* 0x000fe60008010800 */
[----:B------:R-:W-:Y:S01]  /*5890*/  MUFU.EX2 R240, R18 ;  /* 0x0000001200f07308 */ /* 0x000fe20000000800 */
[----:B-1----:R-:W-:Y:S02]  /*58a0*/  F2FP.F16.F32.PACK_AB R7, R241, R242 ;  /* 0x000000f2f107723e */ /* 0x002fe400000000ff */
[----:B------:R-:W-:Y:S07]  /*58b0*/  PLOP3.LUT P0, PT, PT, PT, UP3, 0x80, 0x0 ;  /* 0x000000000000781c */ /* 0x000fee0003f0f038 */
[----:B------:R-:W1:Y:S01]  /*58c0*/  MUFU.EX2 R239, R19 ;  /* 0x0000001300ef7308 */ /* 0x000e620000000800 */
[----:B---3--:R-:W-:Y:S05]  /*58d0*/  F2FP.F16.F32.PACK_AB R4, R147, R140 ;  /* 0x0000008c9304723e */ /* 0x008fea00000000ff */
[----:B------:R3:W-:Y:S04]  /*58e0*/  STS [R227+0x13400], R4 ;  /* 0x01340004e3007388 */ /* 0x0007e80000000800 */
[----:B------:R-:W-:Y:S01]  /*58f0*/  MUFU.EX2 R146, R8 ;  /* 0x0000000800927308 */ /* 0x000fe20000000800 */
[----:B------:R-:W-:Y:S09]  /*5900*/  STS [R226+0x13000], R7 ;  /* 0x01300007e2007388 */ /* 0x000ff20000000800 */
[----:B------:R-:W2:Y:S01]  /*5910*/  MUFU.EX2 R145, R9 ;  /* 0x0000000900917308 */ /* 0x000ea20000000800 */
[----:B-1----:R-:W-:Y:S05]  /*5920*/  F2FP.F16.F32.PACK_AB R6, R239, R240 ;  /* 0x000000f0ef06723e */ /* 0x002fea00000000ff */
[----:B------:R-:W-:Y:S04]  /*5930*/  STS [R226+0x13400], R6 ;  /* 0x01340006e2007388 */ /* 0x000fe80000000800 */
[----:B------:R-:W-:Y:S10]  /*5940*/  MUFU.EX2 R144, R10 ;  /* 0x0000000a00907308 */ /* 0x000ff40000000800 */
[----:B------:R-:W3:Y:S01]  /*5950*/  MUFU.EX2 R143, R11 ;  /* 0x0000000b008f7308 */ /* 0x000ee20000000800 */
[----:B--2---:R-:W-:Y:S05]  /*5960*/  F2FP.F16.F32.PACK_AB R5, R145, R146 ;  /* 0x000000929105723e */ /* 0x004fea00000000ff */
[----:B------:R1:W-:Y:S04]  /*5970*/  STS [R227+0x14000], R5 ;  /* 0x01400005e3007388 */ /* 0x0003e80000000800 */
[----:B------:R-:W-:Y:S10]  /*5980*/  MUFU.EX2 R148, R12 ;  /* 0x0000000c00947308 */ /* 0x000ff40000000800 */
[----:B------:R-:W2:Y:S01]  /*5990*/  MUFU.EX2 R151, R13 ;  /* 0x0000000d00977308 */ /* 0x000ea20000000800 */
[----:B---3--:R-:W-:Y:S05]  /*59a0*/  F2FP.F16.F32.PACK_AB R4, R143, R144 ;  /* 0x000000908f04723e */ /* 0x008fea00000000ff */
[----:B------:R3:W-:Y:S04]  /*59b0*/  STS [R227+0x14400], R4 ;  /* 0x01440004e3007388 */ /* 0x0007e80000000800 */
[----:B------:R-:W-:Y:S01]  /*59c0*/  MUFU.EX2 R150, R14 ;  /* 0x0000000e00967308 */ /* 0x000fe20000000800 */
[----:B-1----:R-:W-:Y:S09]  /*59d0*/  F2FP.F16.F32.PACK_AB R5, R237, R238 ;  /* 0x000000eeed05723e */ /* 0x002ff200000000ff */
[----:B------:R-:W1:Y:S01]  /*59e0*/  MUFU.EX2 R149, R15 ;  /* 0x0000000f00957308 */ /* 0x000e620000000800 */
[----:B--2---:R-:W-:Y:S05]  /*59f0*/  F2FP.F16.F32.PACK_AB R7, R151, R148 ;  /* 0x000000949707723e */ /* 0x004fea00000000ff */
[----:B------:R-:W-:Y:S04]  /*5a00*/  STS [R226+0x14000], R7 ;  /* 0x01400007e2007388 */ /* 0x000fe80000000800 */
[----:B------:R-:W-:Y:S10]  /*5a10*/  MUFU.EX2 R236, R22 ;  /* 0x0000001600ec7308 */ /* 0x000ff40000000800 */
[----:B------:R-:W3:Y:S01]  /*5a20*/  MUFU.EX2 R234, R23 ;  /* 0x0000001700ea7308 */ /* 0x000ee20000000800 */
[----:B-1----:R-:W-:Y:S05]  /*5a30*/  F2FP.F16.F32.PACK_AB R6, R149, R150 ;  /* 0x000000969506723e */ /* 0x002fea00000000ff */
[----:B------:R-:W-:Y:S04]  /*5a40*/  STS [R226+0x14400], R6 ;  /* 0x01440006e2007388 */ /* 0x000fe80000000800 */
[----:B------:R1:W-:Y:S01]  /*5a50*/  MUFU.EX2 R152, R0 ;  /* 0x0000000000987308 */ /* 0x0003e20000000800 */
[----:B------:R2:W-:Y:S09]  /*5a60*/  STS [R225+0x13000], R5 ;  /* 0x01300005e1007388 */ /* 0x0005f20000000800 */
[----:B------:R-:W-:Y:S01]  /*5a70*/  MUFU.EX2 R245, R34 ;  /* 0x0000002200f57308 */ /* 0x000fe20000000800 */
[----:B---3--:R-:W-:Y:S05]  /*5a80*/  F2FP.F16.F32.PACK_AB R4, R234, R236 ;  /* 0x000000ecea04723e */ /* 0x008fea00000000ff */
[----:B------:R3:W-:Y:S04]  /*5a90*/  STS [R225+0x13400], R4 ;  /* 0x01340004e1007388 */ /* 0x0007e80000000800 */
[----:B------:R-:W2:Y:S01]  /*5aa0*/  MUFU.EX2 R244, R132 ;  /* 0x0000008400f47308 */ /* 0x000ea20000000800 */
[----:B-1----:R-:W-:Y:S05]  /*5ab0*/  F2FP.F16.F32.PACK_AB R0, R246, R247 ;  /* 0x000000f7f600723e */ /* 0x002fea00000000ff */
[----:B------:R1:W-:Y:S04]  /*5ac0*/  STS [R224+0x13000], R0 ;  /* 0x01300000e0007388 */ /* 0x0003e80000000800 */
[----:B------:R-:W-:Y:S10]  /*5ad0*/  MUFU.EX2 R233, R24 ;  /* 0x0000001800e97308 */ /* 0x000ff40000000800 */
[----:B------:R-:W4:Y:S01]  /*5ae0*/  MUFU.EX2 R221, R25 ;  /* 0x0000001900dd7308 */ /* 0x000f220000000800 */
[----:B--2---:R-:W-:Y:S05]  /*5af0*/  F2FP.F16.F32.PACK_AB R5, R244, R245 ;  /* 0x000000f5f405723e */ /* 0x004fea00000000ff */
[----:B------:R-:W-:Y:S04]  /*5b00*/  STS [R224+0x13400], R5 ;  /* 0x01340005e0007388 */ /* 0x000fe80000000800 */
[----:B------:R-:W-:Y:S10]  /*5b10*/  MUFU.EX2 R155, R26 ;  /* 0x0000001a009b7308 */ /* 0x000ff40000000800 */
[----:B------:R-:W2:Y:S01]  /*5b20*/  MUFU.EX2 R154, R27 ;  /* 0x0000001b009a7308 */ /* 0x000ea20000000800 */
[----:B----4-:R-:W-:Y:S05]  /*5b30*/  F2FP.F16.F32.PACK_AB R7, R221, R233 ;  /* 0x000000e9dd07723e */ /* 0x010fea00000000ff */
[----:B------:R-:W-:Y:S04]  /*5b40*/  STS [R225+0x14000], R7 ;  /* 0x01400007e1007388 */ /* 0x000fe80000000800 */
[----:B------:R-:W3:Y:S10]  /*5b50*/  MUFU.EX2 R235, R28 ;  /* 0x0000001c00eb7308 */ /* 0x000ef40000000800 */
[----:B------:R-:W1:Y:S01]  /*5b60*/  MUFU.EX2 R153, R30 ;  /* 0x0000001e00997308 */ /* 0x000e620000000800 */
[----:B--2---:R-:W-:Y:S05]  /*5b70*/  F2FP.F16.F32.PACK_AB R6, R154, R155 ;  /* 0x0000009b9a06723e */ /* 0x004fea00000000ff */
[----:B------:R-:W-:Y:S01]  /*5b80*/  STS [R225+0x14400], R6 ;  /* 0x01440006e1007388 */ /* 0x000fe20000000800 */
[----:B---3--:R-:W-:Y:S05]  /*5b90*/  F2FP.F16.F32.PACK_AB R4, R232, R235 ;  /* 0x000000ebe804723e */ /* 0x008fea00000000ff */
[----:B------:R-:W-:Y:S01]  /*5ba0*/  STS [R224+0x14000], R4 ;  /* 0x01400004e0007388 */ /* 0x000fe20000000800 */
[----:B-1----:R-:W-:Y:S05]  /*5bb0*/  F2FP.F16.F32.PACK_AB R0, R152, R153 ;  /* 0x000000999800723e */ /* 0x002fea00000000ff */
[----:B------:R-:W-:Y:S04]  /*5bc0*/  STS [R224+0x14400], R0 ;  /* 0x01440000e0007388 */ /* 0x000fe80000000800 */
[----:B------:R-:W1:Y:S08]  /*5bd0*/  LDSM.16.M88.4 R32, [R211+UR4+0x6000] ;  /* 0x00600004d320783b */ /* 0x000e700008000200 */
[----:B------:R-:W2:Y:S08]  /*5be0*/  LDSM.16.M88.4 R28, [R211+UR4+0x6800] ;  /* 0x00680004d31c783b */ /* 0x000eb00008000200 */
[----:B------:R-:W3:Y:S08]  /*5bf0*/  LDSM.16.M88.4 R132, [R212] ;  /* 0x00000000d484783b */ /* 0x000ef00000000200 */
[----:B------:R-:W4:Y:S01]  /*5c00*/  LDSM.16.M88.4 R136, [R212+0x800] ;  /* 0x00080000d488783b */ /* 0x000f220000000200 */
[-C--:B-1----:R-:W-:Y:S06]  /*5c10*/  HMMA.16816.F32 R4, R32, R156.reuse, RZ ;  /* 0x0000009c2004723c */ /* 0x082fec00000018ff */
[C---:B--2---:R-:W-:Y:S06]  /*5c20*/  HMMA.16816.F32 R8, R28.reuse, R156, RZ ;  /* 0x0000009c1c08723c */ /* 0x044fec00000018ff */
[-C--:B------:R-:W-:Y:S06]  /*5c30*/  HMMA.16816.F32 R12, R28, R158.reuse, RZ ;  /* 0x0000009e1c0c723c */ /* 0x080fec00000018ff */
[C---:B------:R-:W-:Y:S06]  /*5c40*/  HMMA.16816.F32 R16, R32.reuse, R158, RZ ;  /* 0x0000009e2010723c */ /* 0x040fec00000018ff */
[-C--:B------:R-:W-:Y:S06]  /*5c50*/  HMMA.16816.F32 R20, R32, R160.reuse, RZ ;  /* 0x000000a02014723c */ /* 0x080fec00000018ff */
[C---:B------:R-:W-:Y:S06]  /*5c60*/  HMMA.16816.F32 R24, R28.reuse, R160, RZ ;  /* 0x000000a01c18723c */ /* 0x040fec00000018ff */
[-C--:B------:R-:W-:Y:S06]  /*5c70*/  HMMA.16816.F32 R28, R28, R162.reuse, RZ ;  /* 0x000000a21c1c723c */ /* 0x080fec00000018ff */
[----:B------:R-:W-:Y:S06]  /*5c80*/  HMMA.16816.F32 R32, R32, R162, RZ ;  /* 0x000000a22020723c */ /* 0x000fec00000018ff */
[-C--:B---3--:R-:W-:Y:S06]  /*5c90*/  HMMA.16816.F32 R4, R132, R164.reuse, R4 ;  /* 0x000000a48404723c */ /* 0x088fec0000001804 */
[C---:B----4-:R-:W-:Y:S06]  /*5ca0*/  HMMA.16816.F32 R8, R136.reuse, R164, R8 ;  /* 0x000000a48808723c */ /* 0x050fec0000001808 */
[-C--:B------:R-:W-:Y:S06]  /*5cb0*/  HMMA.16816.F32 R12, R136, R166.reuse, R12 ;  /* 0x000000a6880c723c */ /* 0x080fec000000180c */
[C---:B------:R-:W-:Y:S06]  /*5cc0*/  HMMA.16816.F32 R16, R132.reuse, R166, R16 ;  /* 0x000000a68410723c */ /* 0x040fec0000001810 */
[-C--:B------:R-:W-:Y:S06]  /*5cd0*/  HMMA.16816.F32 R20, R132, R168.reuse, R20 ;  /* 0x000000a88414723c */ /* 0x080fec0000001814 */
[C---:B------:R-:W-:Y:S06]  /*5ce0*/  HMMA.16816.F32 R24, R136.reuse, R168, R24 ;  /* 0x000000a88818723c */ /* 0x040fec0000001818 */
[-C--:B------:R-:W-:Y:S01]  /*5cf0*/  HMMA.16816.F32 R28, R136, R170.reuse, R28 ;  /* 0x000000aa881c723c */ /* 0x080fe2000000181c */
[----:B------:R-:W-:Y:S05]  /*5d00*/  LDSM.16.M88.4 R136, [R211+UR4+0x7800] ;  /* 0x00780004d388783b */ /* 0x000fea0008000200 */
[----:B------:R-:W-:Y:S03]  /*5d10*/  HMMA.16816.F32 R32, R132, R170, R32 ;  /* 0x000000aa8420723c */ /* 0x000fe60000001820 */
[----:B------:R-:W1:Y:S03]  /*5d20*/  LDSM.16.M88.4 R132, [R211+UR4+0x7000] ;  /* 0x00700004d384783b */ /* 0x000e660008000200 */
[-C--:B-1----:R-:W-:Y:S06]  /*5d30*/  HMMA.16816.F32 R4, R132, R172.reuse, R4 ;  /* 0x000000ac8404723c */ /* 0x082fec0000001804 */
[C---:B------:R-:W-:Y:S06]  /*5d40*/  HMMA.16816.F32 R8, R136.reuse, R172, R8 ;  /* 0x000000ac8808723c */ /* 0x040fec0000001808 */
[-C--:B------:R-:W-:Y:S06]  /*5d50*/  HMMA.16816.F32 R12, R136, R174.reuse, R12 ;  /* 0x000000ae880c723c */ /* 0x080fec000000180c */
[C---:B------:R-:W-:Y:S06]  /*5d60*/  HMMA.16816.F32 R16, R132.reuse, R174, R16 ;  /* 0x000000ae8410723c */ /* 0x040fec0000001810 */
[-C--:B------:R-:W-:Y:S06]  /*5d70*/  HMMA.16816.F32 R20, R132, R176.reuse, R20 ;  /* 0x000000b08414723c */ /* 0x080fec0000001814 */
[C---:B------:R-:W-:Y:S06]  /*5d80*/  HMMA.16816.F32 R24, R136.reuse, R176, R24 ;  /* 0x000000b08818723c */ /* 0x040fec0000001818 */
[-C--:B------:R-:W-:Y:S01]  /*5d90*/  HMMA.16816.F32 R28, R136, R178.reuse, R28 ;  /* 0x000000b2881c723c */ /* 0x080fe2000000181c */
[----:B------:R-:W-:Y:S05]  /*5da0*/  LDSM.16.M88.4 R136, [R212+0x1800] ;  /* 0x00180000d488783b */ /* 0x000fea0000000200 */
[----:B------:R-:W-:Y:S03]  /*5db0*/  HMMA.16816.F32 R32, R132, R178, R32 ;  /* 0x000000b28420723c */ /* 0x000fe60000001820 */
[----:B------:R-:W1:Y:S03]  /*5dc0*/  LDSM.16.M88.4 R132, [R212+0x1000] ;  /* 0x00100000d484783b */ /* 0x000e660000000200 */
[-C--:B-1----:R-:W-:Y:S06]  /*5dd0*/  HMMA.16816.F32 R4, R132, R180.reuse, R4 ;  /* 0x000000b48404723c */ /* 0x082fec0000001804 */
[C---:B------:R-:W-:Y:S06]  /*5de0*/  HMMA.16816.F32 R8, R136.reuse, R180, R8 ;  /* 0x000000b48808723c */ /* 0x040fec0000001808 */
        /* <DEDUP_REMOVED lines=22> */
[C---:B-----5:R-:W-:Y:S01]  /*5f50*/  FADD.FTZ R4, -R207.reuse, R4 ;  /* 0x00000004cf047221 */ /* 0x060fe20000010100 */
[----:B------:R-:W-:Y:S01]  /*5f60*/  FADD.FTZ R5, -R207, R5 ;  /* 0x00000005cf057221 */ /* 0x000fe20000010100 */
[-C--:B------:R-:W-:Y:S03]  /*5f70*/  HMMA.16816.F32 R20, R132, R200.reuse, R20 ;  /* 0x000000c88414723c */ /* 0x080fe60000001814 */
[----:B------:R-:W-:Y:S01]  /*5f80*/  FMUL.FTZ R4, R142, R4 ;  /* 0x000000048e047220 */ /* 0x000fe20000410000 */
[----:B------:R-:W-:Y:S01]  /*5f90*/  FMUL.FTZ R5, R141, R5 ;  /* 0x000000058d057220 */ /* 0x000fe20000410000 */
[----:B------:R-:W-:Y:S01]  /*5fa0*/  FADD.FTZ R11, -R204, R11 ;  /* 0x0000000bcc0b7221 */ /* 0x000fe20000010100 */
[C---:B------:R-:W-:Y:S05]  /*5fb0*/  HMMA.16816.F32 R24, R136.reuse, R200, R24 ;  /* 0x000000c88818723c */ /* 0x040fea0000001818 */
[----:B------:R-:W-:Y:S01]  /*5fc0*/  FADD.FTZ R13, -R205, R13 ;  /* 0x0000000dcd0d7221 */ /* 0x000fe20000010100 */
[----:B------:R-:W-:Y:S01]  /*5fd0*/  FMUL.FTZ R11, R143, R11 ;  /* 0x0000000b8f0b7220 */ /* 0x000fe20000410000 */
[----:B------:R-:W-:Y:S01]  /*5fe0*/  F2FP.F16.F32.PACK_AB R143, R5, R4 ;  /* 0x00000004058f723e */ /* 0x000fe200000000ff */
[-C--:B------:R-:W-:Y:S03]  /*5ff0*/  HMMA.16816.F32 R28, R136, R202.reuse, R28 ;  /* 0x000000ca881c723c */ /* 0x080fe6000000181c */
[C---:B------:R-:W-:Y:S01]  /*6000*/  FADD.FTZ R16, -R207.reuse, R16 ;  /* 0x00000010cf107221 */ /* 0x040fe20000010100 */
[----:B------:R-:W-:Y:S01]  /*6010*/  FADD.FTZ R17, -R207, R17 ;  /* 0x00000011cf117221 */ /* 0x000fe20000010100 */
[----:B------:R-:W-:Y:S01]  /*6020*/  FMUL.FTZ R4, R151, R13 ;  /* 0x0000000d97047220 */ /* 0x000fe20000410000 */
[----:B------:R-:W-:Y:S05]  /*6030*/  HMMA.16816.F32 R32, R132, R202, R32 ;  /* 0x000000ca8420723c */ /* 0x000fea0000001820 */
[----:B------:R-:W-:Y:S01]  /*6040*/  FMUL.FTZ R16, R242, R16 ;  /* 0x00000010f2107220 */ /* 0x000fe20000410000 */
[----:B------:R-:W-:Y:S01]  /*6050*/  FMUL.FTZ R13, R241, R17 ;  /* 0x00000011f10d7220 */ /* 0x000fe20000410000 */
[----:B------:R1:W5:Y:S01]  /*6060*/  LDL R242, [R1+0x8] ;  /* 0x0000080001f27983 */ /* 0x0003620000100800 */
[----:B------:R-:W-:Y:S03]  /*6070*/  FADD.FTZ R14, -R204, R14 ;  /* 0x0000000ecc0e7221 */ /* 0x000fe60000010100 */
[----:B------:R1:W5:Y:S01]  /*6080*/  LDL R241, [R1+0x4] ;  /* 0x0000040001f17983 */ /* 0x0003620000100800 */
[C---:B------:R-:W-:Y:S01]  /*6090*/  FADD.FTZ R6, -R206.reuse, R6 ;  /* 0x00000006ce067221 */ /* 0x040fe20000010100 */
[----:B------:R-:W-:Y:S01]  /*60a0*/  FADD.FTZ R7, -R206, R7 ;  /* 0x00000007ce077221 */ /* 0x000fe20000010100 */
[C---:B------:R-:W-:Y:S01]  /*60b0*/  FADD.FTZ R8, -R205.reuse, R8 ;  /* 0x00000008cd087221 */ /* 0x040fe20000010100 */
[C---:B------:R-:W-:Y:S01]  /*60c0*/  FADD.FTZ R9, -R205.reuse, R9 ;  /* 0x00000009cd097221 */ /* 0x040fe20000010100 */
[C---:B------:R-:W-:Y:S01]  /*60d0*/  FADD.FTZ R10, -R204.reuse, R10 ;  /* 0x0000000acc0a7221 */ /* 0x040fe20000010100 */
[----:B------:R-:W-:Y:S01]  /*60e0*/  FADD.FTZ R12, -R205, R12 ;  /* 0x0000000ccd0c7221 */ /* 0x000fe20000010100 */
[----:B------:R-:W-:Y:S01]  /*60f0*/  FADD.FTZ R15, -R204, R15 ;  /* 0x0000000fcc0f7221 */ /* 0x000fe20000010100 */
[----:B------:R-:W-:Y:S01]  /*6100*/  FMUL.FTZ R0, R150, R14 ;  /* 0x0000000e96007220 */ /* 0x000fe20000410000 */
[----:B------:R-:W-:Y:S01]  /*6110*/  FMUL.FTZ R6, R140, R6 ;  /* 0x000000068c067220 */ /* 0x000fe20000410000 */
[----:B------:R-:W-:Y:S01]  /*6120*/  FMUL.FTZ R7, R147, R7 ;  /* 0x0000000793077220 */ /* 0x000fe20000410000 */
[----:B------:R-:W-:Y:S01]  /*6130*/  FMUL.FTZ R8, R146, R8 ;  /* 0x0000000892087220 */ /* 0x000fe20000410000 */
[----:B------:R-:W-:Y:S01]  /*6140*/  FMUL.FTZ R9, R145, R9 ;  /* 0x0000000991097220 */ /* 0x000fe20000410000 */
[----:B------:R-:W-:Y:S01]  /*6150*/  FMUL.FTZ R10, R144, R10 ;  /* 0x0000000a900a7220 */ /* 0x000fe20000410000 */
[----:B------:R-:W-:Y:S01]  /*6160*/  FMUL.FTZ R5, R148, R12 ;  /* 0x0000000c94057220 */ /* 0x000fe20000410000 */
[----:B------:R-:W-:Y:S01]  /*6170*/  FMUL.FTZ R14, R149, R15 ;  /* 0x0000000f950e7220 */ /* 0x000fe20000410000 */
[C---:B------:R-:W-:Y:S01]  /*6180*/  FADD.FTZ R18, -R206.reuse, R18 ;  /* 0x00000012ce127221 */ /* 0x040fe20000010100 */
[C---:B------:R-:W-:Y:S01]  /*6190*/  FADD.FTZ R19, -R206.reuse, R19 ;  /* 0x00000013ce137221 */ /* 0x040fe20000010100 */
[C---:B------:R-:W-:Y:S01]  /*61a0*/  FADD.FTZ R20, -R207.reuse, R20 ;  /* 0x00000014cf147221 */ /* 0x040fe20000010100 */
[----:B------:R-:W-:Y:S01]  /*61b0*/  FADD.FTZ R21, -R207, R21 ;  /* 0x00000015cf157221 */ /* 0x000fe20000010100 */
[C---:B------:R-:W-:Y:S01]  /*61c0*/  FADD.FTZ R22, -R206.reuse, R22 ;  /* 0x00000016ce167221 */ /* 0x040fe20000010100 */
        /* <DEDUP_REMOVED lines=8> */
[----:B------:R-:W-:Y:S01]  /*6250*/  F2FP.F16.F32.PACK_AB R140, R11, R10 ;  /* 0x0000000a0b8c723e */ /* 0x000fe200000000ff */
[----:B------:R-:W-:Y:S01]  /*6260*/  FADD.FTZ R29, -R205, R29 ;  /* 0x0000001dcd1d7221 */ /* 0x000fe20000010100 */
[----:B------:R-:W-:Y:S01]  /*6270*/  FADD.FTZ R30, -R204, R30 ;  /* 0x0000001ecc1e7221 */ /* 0x000fe20000010100 */
[----:B------:R-:W-:Y:S01]  /*6280*/  F2FP.F16.F32.PACK_AB R15, R4, R5 ;  /* 0x00000005040f723e */ /* 0x000fe200000000ff */
[----:B------:R-:W-:Y:S01]  /*6290*/  FADD.FTZ R31, -R204, R31 ;  /* 0x0000001fcc1f7221 */ /* 0x000fe20000010100 */
[C---:B------:R-:W-:Y:S01]  /*62a0*/  FADD.FTZ R32, -R207.reuse, R32 ;  /* 0x00000020cf207221 */ /* 0x040fe20000010100 */
[----:B------:R-:W-:Y:S01]  /*62b0*/  F2FP.F16.F32.PACK_AB R14, R14, R0 ;  /* 0x000000000e0e723e */ /* 0x000fe200000000ff */
[----:B------:R-:W-:Y:S01]  /*62c0*/  FADD.FTZ R33, -R207, R33 ;  /* 0x00000021cf217221 */ /* 0x000fe20000010100 */
[C---:B------:R-:W-:Y:S01]  /*62d0*/  FADD.FTZ R34, -R206.reuse, R34 ;  /* 0x00000022ce227221 */ /* 0x040fe20000010100 */
[----:B------:R-:W-:Y:S01]  /*62e0*/  F2FP.F16.F32.PACK_AB R13, R13, R16 ;  /* 0x000000100d0d723e */ /* 0x000fe200000000ff */
        /* <DEDUP_REMOVED lines=11> */
[----:B------:R-:W-:Y:S01]  /*63a0*/  F2FP.F16.F32.PACK_AB R10, R10, R22 ;  /* 0x000000160a0a723e */ /* 0x000fe200000000ff */
[----:B------:R-:W-:Y:S01]  /*63b0*/  FMUL.FTZ R26, R155, R26 ;  /* 0x0000001a9b1a7220 */ /* 0x000fe20000410000 */
[----:B------:R-:W-:Y:S01]  /*63c0*/  FMUL.FTZ R5, R154, R27 ;  /* 0x0000001b9a057220 */ /* 0x000fe20000410000 */
[----:B------:R-:W-:Y:S01]  /*63d0*/  FMUL.FTZ R28, R235, R28 ;  /* 0x0000001ceb1c7220 */ /* 0x000fe20000410000 */
[----:B------:R-:W-:Y:S01]  /*63e0*/  F2FP.F16.F32.PACK_AB R6, R6, R24 ;  /* 0x000000180606723e */ /* 0x000fe200000000ff */
        /* <DEDUP_REMOVED lines=9> */
[----:B------:R-:W-:Y:S02]  /*6480*/  FMUL.FTZ R0, R244, R35 ;  /* 0x00000023f4007220 */ /* 0x000fe40000410000 */
[----:B------:R-:W-:Y:S03]  /*6490*/  F2FP.F16.F32.PACK_AB R4, R4, R32 ;  /* 0x000000200404723e */ /* 0x000fe600000000ff */
[----:B------:R-:W-:Y:S01]  /*64a0*/  F2FP.F16.F32.PACK_AB R0, R0, R34 ;  /* 0x000000220000723e */ /* 0x000fe200000000ff */
[----:B-1----:R-:W-:Y:S06]  /*64b0*/  @!P0 BRA `(.L_x_104) ;  /* 0x0000000000c48947 */ /* 0x002fec0003800000 */
[----:B------:R-:W1:Y:S01]  /*64c0*/  LDC R7, c[0x0][0x240] ;  /* 0x00009000ff077b82 */ /* 0x000e620000000800 */
[----:B------:R-:W-:Y:S01]  /*64d0*/  ULOP3.LUT UR7, UR6, 0x1, URZ, 0xc0, !UPT ;  /* 0x0000000106077892 */ /* 0x000fe2000f8ec03f */
[----:B------:R-:W-:Y:S01]  /*64e0*/  ISETP.GE.AND P3, PT, R248, UR42, PT ;  /* 0x0000002af8007c0c */ /* 0x000fe2000bf66270 */
[----:B------:R-:W-:Y:S01]  /*64f0*/  UMOV UR9, 0xffffd000 ;  /* 0xffffd00000097882 */ /* 0x000fe20000000000 */
        /* <DEDUP_REMOVED lines=45> */
.L_x_104:
[----:B------:R-:W-:Y:S04]  /*67d0*/  STS [R227+0xf000], R143 ;  /* 0x00f0008fe3007388 */ /* 0x000fe80000000800 */
        /* <DEDUP_REMOVED lines=12> */
[----:B------:R-:W-:Y:S04]  /*68a0*/  STS [R225+0x10400], R5 ;  /* 0x01040005e1007388 */ /* 0x000fe80000000800 */
[----:B------:R-:W-:Y:S04]  /*68b0*/  STS [R224+0x10000], R9 ;  /* 0x01000009e0007388 */ /* 0x000fe80000000800 */
[----:B------:R-:W-:Y:S01]  /*68c0*/  STS [R224+0x10400], R8 ;  /* 0x01040008e0007388 */ /* 0x000fe20000000800 */
[----:B------:R-:W-:Y:S01]  /*68d0*/  BAR.SYNC.DEFER_BLOCKING 0x0 ;  /* 0x0000000000007b1d */ /* 0x000fe20000010000 */
[----:B-1----:R-:W-:Y:S05]  /*68e0*/  LEA R0, R217, UR4, 0x1 ;  /* 0x00000004d9007c11 */ /* 0x002fea000f8e08ff */
[----:B------:R-:W-:Y:S04]  /*68f0*/  LDSM.16.MT88.4 R4, [R2+0x13000] ;  /* 0x013000000204783b */ /* 0x000fe80000004200 */
[----:B------:R-:W1:Y:S04]  /*6900*/  LDSM.16.MT88.4 R8, [R0+0x6000] ;  /* 0x006000000008783b */ /* 0x000e680000004200 */
[----:B------:R-:W3:Y:S04]  /*6910*/  LDSM.16.MT88.4 R12, [R2+0x15000] ;  /* 0x01500000020c783b */ /* 0x000ee80000004200 */
[----:B--2---:R-:W2:Y:S04]  /*6920*/  LDSM.16.MT88.4 R16, [R0+0x7000] ;  /* 0x007000000010783b */ /* 0x004ea80000004200 */
[----:B------:R-:W4:Y:S04]  /*6930*/  LDSM.16.MT88.4 R20, [R0+0x8000] ;  /* 0x008000000014783b */ /* 0x000f280000004200 */
[----:B------:R-:W-:Y:S04]  /*6940*/  LDSM.16.MT88.4 R24, [R2+0x13800] ;  /* 0x013800000218783b */ /* 0x000fe80000004200 */
[----:B------:R-:W4:Y:S04]  /*6950*/  LDSM.16.MT88.4 R28, [R0+0x6400] ;  /* 0x00640000001c783b */ /* 0x000f280000004200 */
[----:B------:R-:W4:Y:S04]  /*6960*/  LDSM.16.MT88.4 R32, [R2+0x15800] ;  /* 0x015800000220783b */ /* 0x000f280000004200 */
[----:B------:R-:W4:Y:S04]  /*6970*/  LDSM.16.MT88.4 R132, [R0+0x7400] ;  /* 0x007400000084783b */ /* 0x000f280000004200 */
[----:B------:R-:W4:Y:S04]  /*6980*/  LDSM.16.MT88.4 R136, [R0+0x8400] ;  /* 0x008400000088783b */ /* 0x000f280000004200 */
[----:B------:R2:W5:Y:S01]  /*6990*/  LDL R232, [R1+0x14] ;  /* 0x0000140001e87983 */ /* 0x0005620000100800 */
[-C--:B-1----:R-:W-:Y:S06]  /*69a0*/  HMMA.16816.F32 R36, R4, R8.reuse, R36 ;  /* 0x000000080424723c */ /* 0x082fec0000001824 */
[C---:B---3--:R-:W-:Y:S06]  /*69b0*/  HMMA.16816.F32 R40, R12.reuse, R8, R40 ;  /* 0x000000080c28723c */ /* 0x048fec0000001828 */
        /* <DEDUP_REMOVED lines=8> */
[-C--:B----4-:R-:W-:Y:S06]  /*6a40*/  HMMA.16816.F32 R68, R4, R20.reuse, R68 ;  /* 0x000000140444723c */ /* 0x090fec0000001844 */
        /* <DEDUP_REMOVED lines=53> */
[----:B-----5:R-:W-:Y:S02]  /*6da0*/  ISETP.GE.AND P2, PT, R241, UR42, PT ;  /* 0x0000002af1007c0c */ /* 0x020fe4000bf46270 */
[----:B------:R-:W-:Y:S02]  /*6db0*/  LEA R4, R232, UR4, 0x1 ;  /* 0x00000004e8047c11 */ /* 0x000fe4000f8e08ff */
        /* <DEDUP_REMOVED lines=29> */
.L_x_105:
[----:B------:R-:W3:Y:S01]  /*6f90*/  LDL R235, [R1+0x24] ;  /* 0x0000240001eb7983 */ /* 0x000ee20000100800 */
[----:B------:R-:W-:Y:S02]  /*6fa0*/  ULOP3.LUT UR7, UR6, 0x1, URZ, 0xc0, !UPT ;  /* 0x0000000106077892 */ /* 0x000fe4000f8ec03f */
[----:B------:R-:W-:Y:S01]  /*6fb0*/  UISETP.GT.AND UP2, UPT, UR6, UR21, UPT ;  /* 0x000000150600728c */ /* 0x000fe2000bf44270 */
[----:B------:R-:W4:Y:S01]  /*6fc0*/  LDL R234, [R1+0x28] ;  /* 0x0000280001ea7983 */ /* 0x000f220000100800 */
[----:B------:R-:W-:Y:S02]  /*6fd0*/  UISETP.NE.U32.AND UP0, UPT, UR7, 0x1, UPT ;  /* 0x000000010700788c */ /* 0x000fe4000bf05070 */
[----:B------:R-:W-:Y:S01]  /*6fe0*/  UIADD3 UR6, UR6, -0x1, URZ ;  /* 0xffffffff06067890 */ /* 0x000fe2000fffe03f */
[----:B------:R-:W-:Y:S04]  /*6ff0*/  LDSM.16.M88.4 R24, [R213] ;  /* 0x00000000d518783b */ /* 0x000fe80000000200 */
[----:B--2---:R-:W1:Y:S04]  /*7000*/  LDSM.16.MT88.4 R8, [R0+0x9000] ;  /* 0x009000000008783b */ /* 0x004e680000004200 */
[----:B------:R-:W2:Y:S04]  /*7010*/  LDL R233, [R1] ;  /* 0x0000000001e97983 */ /* 0x000ea80000100800 */
[----:B------:R-:W1:Y:S04]  /*7020*/  LDSM.16.MT88.4 R16, [R0+0xb000] ;  /* 0x00b000000010783b */ /* 0x000e680000004200 */
[----:B------:R-:W1:Y:S04]  /*7030*/  LDSM.16.MT88.4 R28, [R0+0xd000] ;  /* 0x00d00000001c783b */ /* 0x000e680000004200 */
[----:B------:R-:W-:Y:S04]  /*7040*/  LDSM.16.M88.4 R32, [R214] ;  /* 0x00000000d620783b */ /* 0x000fe80000000200 */
[----:B------:R-:W1:Y:S04]  /*7050*/  LDSM.16.MT88.4 R132, [R0+0x9400] ;  /* 0x009400000084783b */ /* 0x000e680000004200 */
[----:B------:R-:W1:Y:S04]  /*7060*/  LDSM.16.MT88.4 R136, [R0+0xb400] ;  /* 0x00b400000088783b */ /* 0x000e680000004200 */
[----:B------:R-:W1:Y:S04]  /*7070*/  LDSM.16.MT88.4 R140, [R0+0xd400] ;  /* 0x00d40000008c783b */ /* 0x000e680000004200 */
[----:B------:R-:W-:Y:S04]  /*7080*/  LDSM.16.M88.4 R144, [R216] ;  /* 0x00000000d890783b */ /* 0x000fe80000000200 */
[----:B------:R-:W1:Y:S02]  /*7090*/  LDSM.16.MT88.4 R148, [R0+0x9800] ;  /* 0x009800000094783b */ /* 0x000e640000004200 */
[C---:B-1----:R-:W-:Y:S02]  /*70a0*/  HMMA.16816.F32 R4, R24.reuse, R8, RZ ;  /* 0x000000081804723c */ /* 0x042fe400000018ff */
[----:B------:R-:W1:Y:S04]  /*70b0*/  LDSM.16.MT88.4 R152, [R0+0xb800] ;  /* 0x00b800000098783b */ /* 0x000e680000004200 */
[----:B------:R-:W-:Y:S01]  /*70c0*/  LDSM.16.MT88.4 R204, [R0+0xbc00] ;  /* 0x00bc000000cc783b */ /* 0x000fe20000004200 */
[C---:B------:R-:W-:Y:S03]  /*70d0*/  HMMA.16816.F32 R8, R24.reuse, R10, RZ ;  /* 0x0000000a1808723c */ /* 0x040fe600000018ff */
[----:B------:R-:W2:Y:S03]  /*70e0*/  LDL R221, [R1+0xc] ;  /* 0x00000c0001dd7983 */ /* 0x000ea60000100800 */
[C---:B------:R-:W-:Y:S06]  /*70f0*/  HMMA.16816.F32 R12, R24.reuse, R16, RZ ;  /* 0x00000010180c723c */ /* 0x040fec00000018ff */
        /* <DEDUP_REMOVED lines=16> */
[----:B------:R-:W1:Y:S05]  /*7200*/  LDSM.16.MT88.4 R148, [R0+0xa000] ;  /* 0x00a000000094783b */ /* 0x000e6a0000004200 */
[C---:B-1----:R-:W-:Y:S06]  /*7210*/  HMMA.16816.F32 R12, R144.reuse, R152, R12 ;  /* 0x00000098900c723c */ /* 0x042fec000000180c */
        /* <DEDUP_REMOVED lines=19> */
[C---:B-1----:R-:W-:Y:S06]  /*7350*/  HMMA.16816.F32 R12, R140.reuse, R152, R12 ;  /* 0x000000988c0c723c */ /* 0x042fec000000180c */
        /* <DEDUP_REMOVED lines=8> */
[----:B------:R-:W4:Y:S05]  /*73e0*/  LDSM.16.MT88.4 R144, [R0+0xac00] ;  /* 0x00ac00000090783b */ /* 0x000f2a0000004200 */
[C---:B------:R-:W-:Y:S06]  /*73f0*/  HMMA.16816.F32 R12, R136.reuse, R204, R12 ;  /* 0x000000cc880c723c */ /* 0x040fec000000180c */
[C---:B------:R-:W-:Y:S01]  /*7400*/  HMMA.16816.F32 R16, R136.reuse, R206, R16 ;  /* 0x000000ce8810723c */ /* 0x040fe20000001810 */
[----:B------:R-:W4:Y:S05]  /*7410*/  LDSM.16.MT88.4 R204, [R0+0xcc00] ;  /* 0x00cc000000cc783b */ /* 0x000f2a0000004200 */
[C---:B------:R-:W-:Y:S06]  /*7420*/  HMMA.16816.F32 R20, R136.reuse, R32, R20 ;  /* 0x000000208814723c */ /* 0x040fec0000001814 */
[----:B------:R-:W-:Y:S01]  /*7430*/  HMMA.16816.F32 R24, R136, R34, R24 ;  /* 0x000000228818723c */ /* 0x000fe20000001818 */
[----:B------:R1:W2:Y:S04]  /*7440*/  LDSM.16.MT88.4 R32, [R0+0xec00] ;  /* 0x00ec00000020783b */ /* 0x0002a80000004200 */
[----:B------:R-:W-:Y:S01]  /*7450*/  LDSM.16.MT88.4 R136, [R3+0x2400] ;  /* 0x002400000388783b */ /* 0x000fe20000004200 */
[C---:B---3--:R-:W-:Y:S06]  /*7460*/  HMMA.16816.F32 R4, R132.reuse, R148, R4 ;  /* 0x000000948404723c */ /* 0x048fec0000001804 */
[C---:B------:R-:W-:Y:S06]  /*7470*/  HMMA.16816.F32 R8, R132.reuse, R150, R8 ;  /* 0x000000968408723c */ /* 0x040fec0000001808 */
[C---:B-1----:R-:W-:Y:S06]  /*7480*/  HMMA.16816.F32 R12, R132.reuse, R152, R12 ;  /* 0x00000098840c723c */ /* 0x042fec000000180c */
[C---:B------:R-:W-:Y:S01]  /*7490*/  HMMA.16816.F32 R16, R132.reuse, R154, R16 ;  /* 0x0000009a8410723c */ /* 0x040fe20000001810 */
[----:B------:R-:W-:Y:S05]  /*74a0*/  IMAD.U32 R0, RZ, RZ, UR19 ;  /* 0x00000013ff007e24 */ /* 0x000fea000f8e00ff */
[C---:B------:R-:W-:Y:S06]  /*74b0*/  HMMA.16816.F32 R20, R132.reuse, R28, R20 ;  /* 0x0000001c8414723c */ /* 0x040fec0000001814 */
[----:B------:R-:W-:Y:S06]  /*74c0*/  HMMA.16816.F32 R24, R132, R30, R24 ;  /* 0x0000001e8418723c */ /* 0x000fec0000001818 */
[C---:B----4-:R-:W-:Y:S01]  /*74d0*/  HMMA.16816.F32 R4, R140.reuse, R144, R4 ;  /* 0x000000908c04723c */ /* 0x050fe20000001804 */
[----:B------:R-:W-:Y:S04]  /*74e0*/  IMAD.U32 R132, RZ, RZ, UR19 ;  /* 0x00000013ff847e24 */ /* 0x000fe8000f8e00ff */
[----:B------:R-:W-:Y:S01]  /*74f0*/  @P0 IADD3 R30, P2, R235, UR16, RZ ;  /* 0x00000010eb1e0c10 */ /* 0x000fe2000ff5e0ff */
[C---:B------:R-:W-:Y:S01]  /*7500*/  HMMA.16816.F32 R8, R140.reuse, R146, R8 ;  /* 0x000000928c08723c */ /* 0x040fe20000001808 */
[----:B------:R-:W-:Y:S01]  /*7510*/  LDSM.16.MT88.4 R144, [R3+0x1c00] ;  /* 0x001c00000390783b */ /* 0x000fe20000004200 */
[----:B------:R-:W-:Y:S03]  /*7520*/  @UP3 UIADD3 UR16, UP1, UR16, -0x100, URZ ;  /* 0xffffff0010103890 */ /* 0x000fe6000ff3e03f */
[----:B------:R-:W-:Y:S01]  /*7530*/  @P0 IADD3.X R31, R234, UR15, RZ, P2, !PT ;  /* 0x0000000fea1f0c10 */ /* 0x000fe200097fe4ff */
[C---:B------:R-:W-:Y:S01]  /*7540*/  HMMA.16816.F32 R12, R140.reuse, R204, R12 ;  /* 0x000000cc8c0c723c */ /* 0x040fe2000000180c */
[----:B------:R-:W-:Y:S03]  /*7550*/  @UP3 UIADD3.X UR15, UR15, -0x1, URZ, UP1, !UPT ;  /* 0xffffffff0f0f3890 */ /* 0x000fe60008ffe43f */
[----:B--2---:R-:W2:Y:S02]  /*7560*/  @P0 LDG.E R233, desc[UR10][R30.64+0x20] ;  /* 0x0000200a1ee90981 */ /* 0x004ea4000c1e1900 */
[C---:B------:R-:W-:Y:S02]  /*7570*/  HMMA.16816.F32 R16, R140.reuse, R206, R16 ;  /* 0x000000ce8c10723c */ /* 0x040fe40000001810 */
[----:B------:R-:W5:Y:S04]  /*7580*/  @P0 LDG.E R252, desc[UR10][R30.64] ;  /* 0x0000000a1efc0981 */ /* 0x000f68000c1e1900 */
        /* <DEDUP_REMOVED lines=22> */
[----:B---3--:R-:W-:Y:S05]  /*76f0*/  IMAD.U32 R5, RZ, RZ, UR37 ;  /* 0x00000025ff057e24 */ /* 0x008fea000f8e00ff */
[-C--:B------:R-:W-:Y:S01]  /*7700*/  LEA.HI.X.SX32 R31, R5, R29.reuse, 0x2, P1 ;  /* 0x0000001d051f7211 */ /* 0x080fe200008f16ff */
[----:B--2---:R-:W-:Y:S01]  /*7710*/  @P0 STL [R1], R233 ;  /* 0x000000e901000387 */ /* 0x004fe20000100800 */
        /* <DEDUP_REMOVED lines=86> */
[----:B------:R-:W-:Y:S01]  /*7c80*/  PLOP3.LUT P0, PT, PT, PT, UP2, 0x80, 0x0 ;  /* 0x000000000000781c */ /* 0x000fe20003f0f028 */
[----:B------:R-:W-:Y:S02]  /*7c90*/  @UP3 UIADD3 UR18, UP0, UR18, -0x100, URZ ;  /* 0xffffff0012123890 */ /* 0x000fe4000ff1e03f */
[----:B------:R-:W-:Y:S02]  /*7ca0*/  REDG.E.ADD.F32.FTZ.RN.STRONG.GPU desc[UR10][R4.64], R27 ;  /* 0x0000001b040079a6 */ /* 0x000fe4000c10f38a */
        /* <DEDUP_REMOVED lines=177> */
[----:B--2---:R-:W-:Y:S04]  /*87c0*/  STS [R149], R25 ;  /* 0x0000001995007388 */ /* 0x004fe80000000800 */
[----:B------:R-:W-:Y:S04]  /*87d0*/  STS [R149+0x200], R24 ;  /* 0x0002001895007388 */ /* 0x000fe80000000800 */
[----:B---3--:R-:W-:Y:S04]  /*87e0*/  STS [R148], R21 ;  /* 0x0000001594007388 */ /* 0x008fe80000000800 */
        /* <DEDUP_REMOVED lines=44> */
[----:B-1----:R-:W1:Y:S03]  /*8ab0*/  S2R R8, SR_TID.X ;  /* 0x0000000000087919 */ /* 0x002e660000002100 */
        /* <DEDUP_REMOVED lines=15> */
.L_x_107:
[----:B------:R-:W-:Y:S01]  /*8bb0*/  @UP0 UIADD3 UR14, UR43, UR46, URZ ;  /* 0x0000002e2b0e0290 */ /* 0x000fe2000fffe03f */
[----:B--2--5:R-:W-:Y:S01]  /*8bc0*/  LEA R0, R232, UR4, 0x1 ;  /* 0x00000004e8007c11 */ /* 0x024fe2000f8e08ff */
[----:B------:R-:W-:Y:S02]  /*8bd0*/  @UP0 ULDC.64 UR8, c[0x0][0x458] ;  /* 0x0001160000080ab9 */ /* 0x000fe40000000a00 */
        /* <DEDUP_REMOVED lines=18> */
.L_x_108:
[----:B------:R-:W-:Y:S01]  /*8d00*/  BAR.SYNC.DEFER_BLOCKING 0x0 ;  /* 0x0000000000007b1d */ /* 0x000fe20000010000 */
[----:B------:R-:W-:Y:S01]  /*8d10*/  USHF.R.S32.HI UR12, URZ, 0x1f, UR45 ;  /* 0x0000001f3f0c7899 */ /* 0x000fe2000801142d */
[----:B-1----:R-:W-:Y:S01]  /*8d20*/  SHF.R.S32.HI R4, RZ, 0x1f, R8 ;  /* 0x0000001fff047819 */ /* 0x002fe20000011408 */
[----:B------:R-:W-:Y:S01]  /*8d30*/  IMAD.U32 R3, RZ, RZ, UR6 ;  /* 0x00000006ff037e24 */ /* 0x000fe2000f8e00ff */
[--C-:B------:R-:W-:Y:S01]  /*8d40*/  SHF.R.S32.HI R7, RZ, 0x1f, R248.reuse ;  /* 0x0000001fff077819 */ /* 0x100fe200000114f8 */
[----:B------:R-:W-:Y:S01]  /*8d50*/  UIMAD UR14, UR12, UR6, URZ ;  /* 0x000000060c0e72a4 */ /* 0x000fe2000f8e023f */
[----:B------:R-:W-:Y:S01]  /*8d60*/  IMAD.MOV.U32 R6, RZ, RZ, R248 ;  /* 0x000000ffff067224 */ /* 0x000fe200078e00f8 */
[----:B------:R-:W-:Y:S01]  /*8d70*/  LEA.HI R8, R4, R8, RZ, 0x2 ;  /* 0x0000000804087211 */ /* 0x000fe200078f10ff */
[----:B------:R-:W-:Y:S01]  /*8d80*/  UIMAD UR5, UR44, -0x80, UR5 ;  /* 0xffffff802c0578a4 */ /* 0x000fe2000f8e0205 */
[----:B------:R-:W-:Y:S01]  /*8d90*/  BSSY B0, `(.L_x_109) ;  /* 0x000002c000007945 */ /* 0x000fe20003800000 */
[----:B------:R-:W-:Y:S01]  /*8da0*/  UIMAD UR14, UR45, UR7, UR14 ;  /* 0x000000072d0e72a4 */ /* 0x000fe2000f8e020e */
[----:B------:R-:W-:Y:S01]  /*8db0*/  IMAD.WIDE.U32 R4, R3, UR45, R6 ;  /* 0x0000002d03047c25 */ /* 0x000fe2000f8e0006 */
[----:B------:R-:W-:Y:S01]  /*8dc0*/  SHF.R.S32.HI R3, RZ, 0x2, R8 ;  /* 0x00000002ff037819 */ /* 0x000fe20000011408 */
[----:B------:R-:W-:-:S03]  /*8dd0*/  USHF.R.S32.HI UR16, URZ, 0x1f, UR58 ;  /* 0x0000001f3f107899 */ /* 0x000fc6000801143a */
[----:B------:R-:W-:Y:S01]  /*8de0*/  IMAD.U32 R8, RZ, RZ, UR14 ;  /* 0x0000000eff087e24 */ /* 0x000fe2000f8e00ff */
[----:B------:R-:W-:Y:S01]  /*8df0*/  IADD3 R4, P0, R4, UR18, RZ ;  /* 0x0000001204047c10 */ /* 0x000fe2000ff1e0ff */
[----:B------:R-:W-:Y:S01]  /*8e00*/  ULDC.64 UR14, c[0x0][0x468] ;  /* 0x00011a00000e7ab9 */ /* 0x000fe20000000a00 */
[C---:B------:R-:W-:Y:S01]  /*8e10*/  ISETP.GE.AND P4, PT, R3.reuse, UR5, PT ;  /* 0x0000000503007c0c */ /* 0x040fe2000bf86270 */
[----:B------:R-:W-:Y:S01]  /*8e20*/  VIADD R9, R3, 0x40 ;  /* 0x0000004003097836 */ /* 0x000fe20000000000 */
[----:B------:R-:W-:Y:S01]  /*8e30*/  UIMAD UR16, UR16, UR14, URZ ;  /* 0x0000000e101072a4 */ /* 0x000fe2000f8e023f */
[----:B------:R-:W-:Y:S01]  /*8e40*/  IADD3.X R5, R5, UR19, R8, P0, !PT ;  /* 0x0000001305057c10 */ /* 0x000fe200087fe408 */
[----:B------:R-:W-:Y:S01]  /*8e50*/  IMAD.U32 R8, RZ, RZ, UR14 ;  /* 0x0000000eff087e24 */ /* 0x000fe2000f8e00ff */
[----:B------:R1:W2:Y:S01]  /*8e60*/  LDS.128 R36, [R0+0xa000] ;  /* 0x00a0000000247984 */ /* 0x0002a20000000c00 */
[----:B------:R-:W-:Y:S01]  /*8e70*/  UIMAD UR15, UR58, UR15, UR16 ;  /* 0x0000000f3a0f72a4 */ /* 0x000fe2000f8e0210 */
[----:B------:R-:W-:Y:S01]  /*8e80*/  ISETP.GE.AND P3, PT, R9, UR5, PT ;  /* 0x0000000509007c0c */ /* 0x000fe2000bf66270 */
[----:B------:R-:W-:Y:S01]  /*8e90*/  IMAD.WIDE.U32 R8, R8, UR58, R4 ;  /* 0x0000003a08087c25 */ /* 0x000fe2000f8e0004 */
[----:B------:R1:W3:Y:S01]  /*8ea0*/  LDS.128 R32, [R0+0xc000] ;  /* 0x00c0000000207984 */ /* 0x0002e20000000c00 */
[----:B------:R-:W-:-:S02]  /*8eb0*/  SHF.R.S32.HI R26, RZ, 0x1f, R3 ;  /* 0x0000001fff1a7819 */ /* 0x000fc40000011403 */
[----:B------:R-:W-:Y:S01]  /*8ec0*/  VIADD R24, R9, UR15 ;  /* 0x0000000f09187c36 */ /* 0x000fe20008000000 */
[----:B------:R1:W4:Y:S04]  /*8ed0*/  LDS.128 R28, [R0+0xe000] ;  /* 0x00e00000001c7984 */ /* 0x0003280000000c00 */
[----:B------:R1:W1:Y:S04]  /*8ee0*/  LDS.128 R48, [R0+0x10000] ;  /* 0x0100000000307984 */ /* 0x0002680000000c00 */
[----:B------:R1:W1:Y:S04]  /*8ef0*/  LDS.128 R44, [R0+0x12000] ;  /* 0x01200000002c7984 */ /* 0x0002680000000c00 */
[----:B------:R1:W1:Y:S01]  /*8f00*/  LDS.128 R40, [R0+0x14000] ;  /* 0x0140000000287984 */ /* 0x0002620000000c00 */
[----:B------:R-:W-:Y:S05]  /*8f10*/  @P4 BRA `(.L_x_110) ;  /* 0x00000000004c4947 */ /* 0x000fea0003800000 */
[----:B------:R-:W-:Y:S01]  /*8f20*/  ULDC UR16, c[0x0][0x2d0] ;  /* 0x0000b40000107ab9 */ /* 0x000fe20000000800 */
[----:B------:R-:W5:Y:S01]  /*8f30*/  LDS.128 R20, [R0+0xb000] ;  /* 0x00b0000000147984 */ /* 0x000f620000000c00 */
[----:B------:R-:W-:Y:S01]  /*8f40*/  ISETP.GE.AND P2, PT, R248, UR16, PT ;  /* 0x00000010f8007c0c */ /* 0x000fe2000bf46270 */
[----:B------:R-:W-:Y:S01]  /*8f50*/  IMAD.MOV.U32 R4, RZ, RZ, R8 ;  /* 0x000000ffff047224 */ /* 0x000fe200078e0008 */
[----:B------:R-:W-:Y:S01]  /*8f60*/  MOV R5, R24 ;  /* 0x0000001800057202 */ /* 0x000fe20000000f00 */
[----:B------:R-:W2:Y:S01]  /*8f70*/  LDS.128 R16, [R0+0xd000] ;  /* 0x00d0000000107984 */ /* 0x000ea20000000c00 */
[----:B------:R-:W-:Y:S01]  /*8f80*/  IMAD R25, R26, UR6, RZ ;  /* 0x000000061a197c24 */ /* 0x000fe2000f8e02ff */
[----:B------:R-:W-:Y:S01]  /*8f90*/  ISETP.GE.AND P1, PT, R241, UR16, PT ;  /* 0x00000010f1007c0c */ /* 0x000fe2000bf26270 */
[----:B------:R-:W-:Y:S01]  /*8fa0*/  ULDC.64 UR14, c[0x0][0x3f0] ;  /* 0x0000fc00000e7ab9 */ /* 0x000fe20000000a00 */
[----:B------:R-:W-:Y:S01]  /*8fb0*/  IMAD.WIDE.U32 R10, R3, UR6, R4 ;  /* 0x00000006030a7c25 */ /* 0x000fe2000f8e0004 */
[----:B------:R-:W-:-:S03]  /*8fc0*/  ISETP.GE.AND P0, PT, R242, UR16, PT ;  /* 0x00000010f2007c0c */ /* 0x000fc6000bf06270 */
[----:B------:R-:W-:Y:S02]  /*8fd0*/  IMAD R4, R3, UR7, R25 ;  /* 0x0000000703047c24 */ /* 0x000fe4000f8e0219 */
[----:B------:R-:W3:Y:S02]  /*8fe0*/  @!P2 LDS.128 R12, [R0+0x9000] ;  /* 0x00900000000ca984 */ /* 0x000ee40000000c00 */
[----:B------:R-:W-:Y:S01]  /*8ff0*/  IMAD.IADD R5, R4, 0x1, R11 ;  /* 0x0000000104057824 */ /* 0x000fe200078e020b */
[----:B------:R-:W-:-:S04]  /*9000*/  LEA R4, P5, R10, UR14, 0x1 ;  /* 0x0000000e0a047c11 */ /* 0x000fc8000f8a08ff */
[----:B------:R-:W-:-:S05]  /*9010*/  LEA.HI.X R5, R10, UR15, R5, 0x1, P5 ;  /* 0x0000000f0a057c11 */ /* 0x000fca000a8f0c05 */
[----:B-----5:R1:W-:Y:S04]  /*9020*/  @!P1 STG.E.128 desc[UR10][R4.64+0x40], R20 ;  /* 0x0000401404009986 */ /* 0x0203e8000c101d0a */
[----:B--2---:R2:W-:Y:S04]  /*9030*/  @!P0 STG.E.128 desc[UR10][R4.64+0x80], R16 ;  /* 0x0000801004008986 */ /* 0x0045e8000c101d0a */
[----:B---3--:R2:W-:Y:S02]  /*9040*/  @!P2 STG.E.128 desc[UR10][R4.64], R12 ;  /* 0x0000000c0400a986 */ /* 0x0085e4000c101d0a */
.L_x_110:
[----:B------:R-:W-:Y:S05]  /*9050*/  BSYNC B0 ;  /* 0x0000000000007941 */ /* 0x000fea0003800000 */
.L_x_109:
[----:B------:R-:W-:Y:S04]  /*9060*/  BSSY B0, `(.L_x_111) ;  /* 0x0000013000007945 */ /* 0x000fe80003800000 */
[----:B------:R-:W-:Y:S05]  /*9070*/  @P3 BRA `(.L_x_112) ;  /* 0x0000000000443947 */ /* 0x000fea0003800000 */
[----:B-12---:R-:W-:Y:S01]  /*9080*/  IADD3 R4, P0, R3, 0x40, RZ ;  /* 0x0000004003047810 */ /* 0x006fe20007f1e0ff */
[----:B------:R-:W-:Y:S01]  /*9090*/  IMAD.MOV.U32 R9, RZ, RZ, R24 ;  /* 0x000000ffff097224 */ /* 0x000fe200078e0018 */
[----:B------:R-:W-:Y:S01]  /*90a0*/  ULDC UR5, c[0x0][0x2d0] ;  /* 0x0000b40000057ab9 */ /* 0x000fe20000000800 */
[----:B------:R-:W-:Y:S01]  /*90b0*/  ULDC.64 UR14, c[0x0][0x3f0] ;  /* 0x0000fc00000e7ab9 */ /* 0x000fe20000000a00 */
[----:B------:R-:W-:Y:S01]  /*90c0*/  ISETP.GE.AND P2, PT, R248, UR5, PT ;  /* 0x00000005f8007c0c */ /* 0x000fe2000bf46270 */
[----:B------:R-:W-:Y:S01]  /*90d0*/  IMAD.X R5, RZ, RZ, R26, P0 ;  /* 0x000000ffff057224 */ /* 0x000fe200000e061a */
[----:B------:R-:W-:Y:S01]  /*90e0*/  ISETP.GE.AND P1, PT, R241, UR5, PT ;  /* 0x00000005f1007c0c */ /* 0x000fe2000bf26270 */
[----:B------:R-:W-:Y:S01]  /*90f0*/  IMAD.WIDE.U32 R8, R4, UR6, R8 ;  /* 0x0000000604087c25 */ /* 0x000fe2000f8e0008 */
[----:B------:R-:W-:-:S03]  /*9100*/  ISETP.GE.AND P0, PT, R242, UR5, PT ;  /* 0x00000005f2007c0c */ /* 0x000fc6000bf06270 */
[----:B------:R-:W-:-:S04]  /*9110*/  IMAD R5, R5, UR6, RZ ;  /* 0x0000000605057c24 */ /* 0x000fc8000f8e02ff */
[----:B------:R-:W-:Y:S01]  /*9120*/  IMAD R5, R4, UR7, R5 ;  /* 0x0000000704057c24 */ /* 0x000fe2000f8e0205 */
[----:B------:R-:W-:-:S03]  /*9130*/  LEA R4, P5, R8, UR14, 0x1 ;  /* 0x0000000e08047c11 */ /* 0x000fc6000f8a08ff */
[----:B------:R-:W-:-:S05]  /*9140*/  IMAD.IADD R5, R5, 0x1, R9 ;  /* 0x0000000105057824 */ /* 0x000fca00078e0209 */
[----:B------:R-:W-:-:S05]  /*9150*/  LEA.HI.X R5, R8, UR15, R5, 0x1, P5 ;  /* 0x0000000f08057c11 */ /* 0x000fca000a8f0c05 */
[----:B------:R1:W-:Y:S04]  /*9160*/  @!P2 STG.E.128 desc[UR10][R4.64], R36 ;  /* 0x000000240400a986 */ /* 0x0003e8000c101d0a */
[----:B---3--:R1:W-:Y:S04]  /*9170*/  @!P1 STG.E.128 desc[UR10][R4.64+0x40], R32 ;  /* 0x0000402004009986 */ /* 0x0083e8000c101d0a */
[----:B----4-:R1:W-:Y:S02]  /*9180*/  @!P0 STG.E.128 desc[UR10][R4.64+0x80], R28 ;  /* 0x0000801c04008986 */ /* 0x0103e4000c101d0a */
.L_x_112:
[----:B------:R-:W-:Y:S05]  /*9190*/  BSYNC B0 ;  /* 0x0000000000007941 */ /* 0x000fea0003800000 */
.L_x_111:
[----:B------:R-:W-:Y:S01]  /*91a0*/  UIMAD UR5, UR12, UR8, URZ ;  /* 0x000000080c0572a4 */ /* 0x000fe2000f8e023f */
[----:B-12---:R-:W-:Y:S01]  /*91b0*/  IMAD.U32 R4, RZ, RZ, UR8 ;  /* 0x00000008ff047e24 */ /* 0x006fe2000f8e00ff */
[----:B------:R-:W1:Y:S01]  /*91c0*/  LDS.128 R20, [R0+0xf000] ;  /* 0x00f0000000147984 */ /* 0x000e620000000c00 */
[----:B------:R-:W-:Y:S01]  /*91d0*/  USHF.R.S32.HI UR14, URZ, 0x1f, UR58 ;  /* 0x0000001f3f0e7899 */ /* 0x000fe2000801143a */
[----:B------:R-:W-:Y:S01]  /*91e0*/  BSSY B0, `(.L_x_113) ;  /* 0x000001f000007945 */ /* 0x000fe20003800000 */
[----:B------:R-:W-:Y:S01]  /*91f0*/  UIMAD UR5, UR45, UR9, UR5 ;  /* 0x000000092d0572a4 */ /* 0x000fe2000f8e0205 */
[----:B------:R-:W-:Y:S01]  /*9200*/  IMAD.WIDE.U32 R6, R4, UR45, R6 ;  /* 0x0000002d04067c25 */ /* 0x000fe2000f8e0006 */
[----:B------:R-:W2:Y:S01]  /*9210*/  LDS.128 R16, [R0+0x11000] ;  /* 0x0110000000107984 */ /* 0x000ea20000000c00 */
[----:B------:R-:W-:-:S03]  /*9220*/  ULDC.64 UR6, c[0x0][0x470] ;  /* 0x00011c0000067ab9 */ /* 0x000fc60000000a00 */
[----:B------:R5:W1:Y:S01]  /*9230*/  LDS.128 R12, [R0+0x13000] ;  /* 0x01300000000c7984 */ /* 0x000a620000000c00 */
[----:B------:R-:W-:Y:S01]  /*9240*/  IADD3 R6, P0, R6, UR13, RZ ;  /* 0x0000000d06067c10 */ /* 0x000fe2000ff1e0ff */
[----:B-----5:R-:W-:Y:S01]  /*9250*/  IMAD.U32 R0, RZ, RZ, UR5 ;  /* 0x00000005ff007e24 */ /* 0x020fe2000f8e00ff */
[----:B------:R-:W-:-:S04]  /*9260*/  UIMAD UR5, UR14, UR6, URZ ;  /* 0x000000060e0572a4 */ /* 0x000fc8000f8e023f */
[----:B------:R-:W-:Y:S01]  /*9270*/  IADD3.X R7, R7, UR17, R0, P0, !PT ;  /* 0x0000001107077c10 */ /* 0x000fe200087fe400 */
[----:B------:R-:W-:Y:S01]  /*9280*/  UIMAD UR7, UR58, UR7, UR5 ;  /* 0x000000073a0772a4 */ /* 0x000fe2000f8e0205 */
[----:B------:R-:W-:-:S05]  /*9290*/  MOV R0, UR6 ;  /* 0x0000000600007c02 */ /* 0x000fca0008000f00 */
[----:B------:R-:W-:-:S05]  /*92a0*/  IMAD.WIDE.U32 R6, R0, UR58, R6 ;  /* 0x0000003a00067c25 */ /* 0x000fca000f8e0006 */
[----:B------:R-:W-:Y:S01]  /*92b0*/  IADD3 R0, R7, UR7, RZ ;  /* 0x0000000707007c10 */ /* 0x000fe2000fffe0ff */
[----:B-12---:R-:W-:Y:S06]  /*92c0*/  @P4 BRA `(.L_x_114) ;  /* 0x0000000000404947 */ /* 0x006fec0003800000 */
[----:B------:R-:W-:Y:S01]  /*92d0*/  MOV R5, R0 ;  /* 0x0000000000057202 */ /* 0x000fe20000000f00 */
[----:B------:R-:W-:Y:S01]  /*92e0*/  IMAD.MOV.U32 R4, RZ, RZ, R6 ;  /* 0x000000ffff047224 */ /* 0x000fe200078e0006 */
[----:B------:R-:W-:Y:S01]  /*92f0*/  ULDC UR5, c[0x0][0x2d0] ;  /* 0x0000b40000057ab9 */ /* 0x000fe20000000800 */
[----:B------:R-:W-:Y:S01]  /*9300*/  IMAD R10, R26, UR8, RZ ;  /* 0x000000081a0a7c24 */ /* 0x000fe2000f8e02ff */
[----:B------:R-:W-:Y:S01]  /*9310*/  ISETP.GE.AND P2, PT, R248, UR5, PT ;  /* 0x00000005f8007c0c */ /* 0x000fe2000bf46270 */
[----:B------:R-:W-:Y:S01]  /*9320*/  IMAD.WIDE.U32 R8, R3, UR8, R4 ;  /* 0x0000000803087c25 */ /* 0x000fe2000f8e0004 */
[----:B------:R-:W-:Y:S01]  /*9330*/  ISETP.GE.AND P1, PT, R241, UR5, PT ;  /* 0x00000005f1007c0c */ /* 0x000fe2000bf26270 */
[----:B------:R-:W-:Y:S01]  /*9340*/  ULDC.64 UR6, c[0x0][0x3f8] ;  /* 0x0000fe0000067ab9 */ /* 0x000fe20000000a00 */
[----:B------:R-:W-:Y:S01]  /*9350*/  ISETP.GE.AND P0, PT, R242, UR5, PT ;  /* 0x00000005f2007c0c */ /* 0x000fe2000bf06270 */
[----:B------:R-:W-:-:S04]  /*9360*/  IMAD R4, R3, UR9, R10 ;  /* 0x0000000903047c24 */ /* 0x000fc8000f8e020a */
[----:B------:R-:W-:Y:S01]  /*9370*/  IMAD.IADD R5, R4, 0x1, R9 ;  /* 0x0000000104057824 */ /* 0x000fe200078e0209 */
[----:B------:R-:W-:-:S04]  /*9380*/  LEA R4, P4, R8, UR6, 0x1 ;  /* 0x0000000608047c11 */ /* 0x000fc8000f8808ff */
[----:B------:R-:W-:-:S05]  /*9390*/  LEA.HI.X R5, R8, UR7, R5, 0x1, P4 ;  /* 0x0000000708057c11 */ /* 0x000fca000a0f0c05 */
[----:B------:R1:W-:Y:S04]  /*93a0*/  @!P2 STG.E.128 desc[UR10][R4.64], R20 ;  /* 0x000000140400a986 */ /* 0x0003e8000c101d0a */
[----:B------:R1:W-:Y:S04]  /*93b0*/  @!P1 STG.E.128 desc[UR10][R4.64+0x40], R16 ;  /* 0x0000401004009986 */ /* 0x0003e8000c101d0a */
[----:B------:R1:W-:Y:S02]  /*93c0*/  @!P0 STG.E.128 desc[UR10][R4.64+0x80], R12 ;  /* 0x0000800c04008986 */ /* 0x0003e4000c101d0a */
.L_x_114:
[----:B------:R-:W-:Y:S05]  /*93d0*/  BSYNC B0 ;  /* 0x0000000000007941 */ /* 0x000fea0003800000 */
.L_x_113:
[----:B------:R-:W-:Y:S05]  /*93e0*/  @P3 BRA `(.L_x_88) ;  /* 0x0000000000443947 */ /* 0x000fea0003800000 */
[----:B------:R-:W-:Y:S01]  /*93f0*/  IADD3 R3, P0, R3, 0x40, RZ ;  /* 0x0000004003037810 */ /* 0x000fe20007f1e0ff */
[----:B------:R-:W-:Y:S01]  /*9400*/  IMAD.MOV.U32 R7, RZ, RZ, R0 ;  /* 0x000000ffff077224 */ /* 0x000fe200078e0000 */
[----:B------:R-:W-:Y:S01]  /*9410*/  ULDC UR5, c[0x0][0x2d0] ;  /* 0x0000b40000057ab9 */ /* 0x000fe20000000800 */
[----:B------:R-:W-:Y:S01]  /*9420*/  ULDC.64 UR6, c[0x0][0x3f8] ;  /* 0x0000fe0000067ab9 */ /* 0x000fe20000000a00 */
[----:B------:R-:W-:Y:S01]  /*9430*/  ISETP.GE.AND P2, PT, R248, UR5, PT ;  /* 0x00000005f8007c0c */ /* 0x000fe2000bf46270 */
[----:B-1----:R-:W-:Y:S01]  /*9440*/  IMAD.X R4, RZ, RZ, R26, P0 ;  /* 0x000000ffff047224 */ /* 0x002fe200000e061a */
        /* <DEDUP_REMOVED lines=9> */
[----:B------:R2:W-:Y:S04]  /*94e0*/  @!P1 STG.E.128 desc[UR10][R4.64+0x40], R44 ;  /* 0x0000402c04009986 */ /* 0x0005e8000c101d0a */
[----:B------:R2:W-:Y:S02]  /*94f0*/  @!P0 STG.E.128 desc[UR10][R4.64+0x80], R40 ;  /* 0x0000802804008986 */ /* 0x0005e4000c101d0a */
.L_x_88:
[----:B------:R-:W-:Y:S05]  /*9500*/  BSYNC B1 ;  /* 0x0000000000017941 */ /* 0x000fea0003800000 */
.L_x_74:
[----:B------:R-:W3:Y:S01]  /*9510*/  LDL R3, [R1+0x34] ;  /* 0x0000340001037983 */ /* 0x000ee20000100800 */
[----:B------:R-:W-:Y:S02]  /*9520*/  ULDC UR5, c[0x0][0xc] ;  /* 0x0000030000057ab9 */ /* 0x000fe40000000800 */
[----:B------:R-:W-:Y:S01]  /*9530*/  UIADD3 UR44, UR5, UR44, URZ ;  /* 0x0000002c052c7290 */ /* 0x000fe2000fffe03f */
[----:B---3--:R-:W-:-:S13]  /*9540*/  R2UR UR6, R3 ;  /* 0x00000000030672ca */ /* 0x008fda00000e0000 */
[----:B------:R-:W-:-:S06]  /*9550*/  UISETP.GE.AND UP0, UPT, UR44, UR6, UPT ;  /* 0x000000062c00728c */ /* 0x000fcc000bf06270 */
[----:B------:R-:W-:-:S13]  /*9560*/  PLOP3.LUT P0, PT, PT, PT, UP0, 0x80, 0x0 ;  /* 0x000000000000781c */ /* 0x000fda0003f0f008 */
[----:B------:R-:W-:Y:S05]  /*9570*/  @P0 BRA `(.L_x_115) ;  /* 0x0000000000040947 */ /* 0x000fea0003800000 */
[----:B------:R-:W-:Y:S05]  /*9580*/  BRA `(.L_x_116) ;  /* 0xffffff7400c87947 */ /* 0x000fea000383ffff */
.L_x_115:
[----:B------:R-:W-:Y:S05]  /*9590*/  EXIT ;  /* 0x000000000000794d */ /* 0x000fea0003800000 */
.L_x_117:
        /* <DEDUP_REMOVED lines=14> */
.L_x_1280:


//--------------------- .text._ZN5flash44flash_bwd_dq_dk_dv_loop_seqk_parallel_kernelI23Flash_bwd_kernel_traitsILi96ELi64ELi128ELi8ELi2ELi4ELi4ELb1ELb0EN7cutlass6half_tE19Flash_kernel_traitsILi96ELi64ELi128ELi8ES3_EELb0ELb0ELb0ELb0ELb1ELb1ELb0EEEvNS_16Flash_bwd_paramsE --------------------------
	.section	.text._ZN5flash44flash_bwd_dq_dk_dv_loop_seqk_parallel_kernelI23Flash_bwd_kernel_traitsILi96ELi64ELi128ELi8ELi2ELi4ELi4ELb1ELb0EN7cutlass6half_tE19Flash_kernel_traitsILi96ELi64ELi128ELi8ES3_EELb0ELb0ELb0ELb0ELb1ELb1ELb0EEEvNS_16Flash_bwd_paramsE,"ax",@progbits
	.align	128
        .global         _ZN5flash44flash_bwd_dq_dk_dv_loop_seqk_parallel_kernelI23Flash_bwd_kernel_traitsILi96ELi64ELi128ELi8ELi2ELi4ELi4ELb1ELb0EN7cutlass6half_tE19Flash_kernel_traitsILi96ELi64ELi128ELi8ES3_EELb0ELb0ELb0ELb0ELb1ELb1ELb0EEEvNS_16Flash_bwd_paramsE
        .type           _ZN5flash44flash_bwd_dq_dk_dv_loop_seqk_parallel_kernelI23Flash_bwd_kernel_traitsILi96ELi64ELi128ELi8ELi2ELi4ELi4ELb1ELb0EN7cutlass6half_tE19Flash_kernel_traitsILi96ELi64ELi128ELi8ES3_EELb0ELb0ELb0ELb0ELb1ELb1ELb0EEEvNS_16Flash_bwd_paramsE,@function
        .size           _ZN5flash44flash_bwd_dq_dk_dv_loop_seqk_parallel_kernelI23Flash_bwd_kernel_traitsILi96ELi64ELi128ELi8ELi2ELi4ELi4ELb1ELb0EN7cutlass6half_tE19Flash_kernel_traitsILi96ELi64ELi128ELi8ES3_EELb0ELb0ELb0ELb0ELb1ELb1ELb0EEEvNS_16Flash_bwd_paramsE,(.L_x_1281 - _ZN5flash44flash_bwd_dq_dk_dv_loop_seqk_parallel_kernelI23Flash_bwd_kernel_traitsILi96ELi64ELi128ELi8ELi2ELi4ELi4ELb1ELb0EN7cutlass6half_tE19Flash_kernel_traitsILi96ELi64ELi128ELi8ES3_EELb0ELb0ELb0ELb0ELb1ELb1ELb0EEEvNS_16Flash_bwd_paramsE)
        .other          _ZN5flash44flash_bwd_dq_dk_dv_loop_seqk_parallel_kernelI23Flash_bwd_kernel_traitsILi96ELi64ELi128ELi8ELi2ELi4ELi4ELb1ELb0EN7cutlass6half_tE19Flash_kernel_traitsILi96ELi64ELi128ELi8ES3_EELb0ELb0ELb0ELb0ELb1ELb1ELb0EEEvNS_16Flash_bwd_paramsE,@"STO_CUDA_ENTRY STV_DEFAULT"
_ZN5flash44flash_bwd_dq_dk_dv_loop_seqk_parallel_kernelI23Flash_bwd_kernel_traitsILi96ELi64ELi128ELi8ELi2ELi4ELi4ELb1ELb0EN7cutlass6half_tE19Flash_kernel_traitsILi96ELi64ELi128ELi8ES3_EELb0ELb0ELb0ELb0ELb1ELb1ELb0EEEvNS_16Flash_bwd_paramsE:
.text._ZN5flash44flash_bwd_dq_dk_dv_loop_seqk_parallel_kernelI23Flash_bwd_kernel_traitsILi96ELi64ELi128ELi8ELi2ELi4ELi4ELb1ELb0EN7cutlass6half_tE19Flash_kernel_traitsILi96ELi64ELi128ELi8ES3_EELb0ELb0ELb0ELb0ELb1ELb1ELb0EEEvNS_16Flash_bwd_paramsE:
        /* <DEDUP_REMOVED lines=15> */
[----:B------:R-:W-:Y:S01]  /*00f0*/  ULDC.64 UR22, c[0x0][0x208] ;  /* 0x0000820000167ab9 */ /* 0x000fe20000000a00 */
[----:B------:R-:W-:Y:S01]  /*0100*/  IMAD.MOV.U32 R238, RZ, RZ, -0x10 ;  /* 0xfffffff0ffee7424 */ /* 0x000fe200078e00ff */
[----:B------:R-:W-:Y:S01]  /*0110*/  UMOV UR19, 0xffffd000 ;  /* 0xffffd00000137882 */ /* 0x000fe20000000000 */
[----:B------:R-:W-:Y:S01]  /*0120*/  IMAD.MOV.U32 R226, RZ, RZ, -0x40 ;  /* 0xffffffc0ffe27424 */ /* 0x000fe200078e00ff */
[----:B------:R-:W-:Y:S01]  /*0130*/  ULDC.64 UR14, c[0x0][0x300] ;  /* 0x0000c000000e7ab9 */ /* 0x000fe20000000a00 */
[----:B------:R-:W3:Y:S01]  /*0140*/  S2UR UR18, SR_CTAID.Y ;  /* 0x00000000001279c3 */ /* 0x000ee20000002600 */
[----:B------:R-:W-:-:S07]  /*0150*/  ULDC.64 UR12, c[0x0][0x308] ;  /* 0x0000c200000c7ab9 */ /* 0x000fce0000000a00 */
[----:B------:R-:W4:Y:S08]  /*0160*/  S2UR UR20, SR_CTAID.Z ;  /* 0x00000000001479c3 */ /* 0x000f300000002700 */
[----:B------:R-:W5:Y:S01]  /*0170*/  S2UR UR17, SR_CTAID.Z ;  /* 0x00000000001179c3 */ /* 0x000f620000002700 */
[----:B--2---:R-:W-:-:S04]  /*0180*/  ULEA UR5, UR5, UR4, 0x18 ;  /* 0x0000000405057291 */ /* 0x004fc8000f8ec03f */
[----:B------:R-:W-:Y:S01]  /*0190*/  UIADD3 UR4, UR5, 0xf000, URZ ;  /* 0x0000f00005047890 */ /* 0x000fe2000fffe03f */
[----:B-1----:R-:W-:Y:S02]  /*01a0*/  SHF.R.S32.HI R4, RZ, 0x1f, R11 ;  /* 0x0000001fff047819 */ /* 0x002fe4000001140b */
[----:B------:R-:W1:Y:S01]  /*01b0*/  S2UR UR16, SR_CTAID.Y ;  /* 0x00000000001079c3 */ /* 0x000e620000002600 */
[----:B------:R-:W-:Y:S01]  /*01c0*/  UIADD3 UR6, UR5, 0x9000, URZ ;  /* 0x0000900005067890 */ /* 0x000fe2000fffe03f */
[CC--:B------:R-:W-:Y:S01]  /*01d0*/  LEA.HI R2, R4.reuse, R11.reuse, RZ, 0x4 ;  /* 0x0000000b04027211 */ /* 0x0c0fe200078f20ff */
[----:B---3--:R-:W-:Y:S01]  /*01e0*/  USHF.R.S32.HI UR27, URZ, 0x1f, UR18 ;  /* 0x0000001f3f1b7899 */ /* 0x008fe20008011412 */
[CC--:B------:R-:W-:Y:S01]  /*01f0*/  LEA.HI R14, R4.reuse, R11.reuse, RZ, 0x3 ;  /* 0x0000000b040e7211 */ /* 0x0c0fe200078f18ff */
[----:B------:R-:W-:Y:S01]  /*0200*/  UIMAD.WIDE UR40, UR18, 0x80, URZ ;  /* 0x00000080122878a5 */ /* 0x000fe2000f8e023f */
[----:B------:R-:W-:Y:S01]  /*0210*/  SHF.R.S32.HI R3, RZ, 0x4, R2 ;  /* 0x00000004ff037819 */ /* 0x000fe20000011402 */
[----:B----4-:R-:W-:Y:S01]  /*0220*/  USHF.R.S32.HI UR26, URZ, 0x1f, UR20 ;  /* 0x0000001f3f1a7899 */ /* 0x010fe20008011414 */
[----:B------:R-:W-:-:S02]  /*0230*/  LEA.HI R10, R4, R11, RZ, 0x5 ;  /* 0x0000000b040a7211 */ /* 0x000fc400078f28ff */
[----:B------:R-:W-:Y:S02]  /*0240*/  LEA.HI R0, R2, R3, RZ, 0x1 ;  /* 0x0000000302007211 */ /* 0x000fe400078f08ff */
[-C--:B------:R-:W-:Y:S02]  /*0250*/  LEA.HI R5, R4, R11.reuse, RZ, 0x2 ;  /* 0x0000000b04057211 */ /* 0x080fe400078f10ff */
[----:B------:R-:W-:Y:S01]  /*0260*/  LOP3.LUT R0, R0, 0xfffffffe, RZ, 0xc0, !PT ;  /* 0xfffffffe00007812 */ /* 0x000fe200078ec0ff */
[----:B-----5:R-:W-:Y:S01]  /*0270*/  USHF.R.S32.HI UR25, URZ, 0x1f, UR17 ;  /* 0x0000001f3f197899 */ /* 0x020fe20008011411 */
[-C--:B------:R-:W-:Y:S02]  /*0280*/  LEA.HI R22, R4, R11.reuse, RZ, 0x7 ;  /* 0x0000000b04167211 */ /* 0x080fe400078f38ff */
[----:B------:R-:W-:Y:S01]  /*0290*/  LOP3.LUT R8, R2, 0xfffffff0, RZ, 0xc0, !PT ;  /* 0xfffffff002087812 */ /* 0x000fe200078ec0ff */
[----:B------:R-:W-:Y:S01]  /*02a0*/  IMAD.IADD R17, R3, 0x1, -R0 ;  /* 0x0000000103117824 */ /* 0x000fe200078e0a00 */
[----:B------:R-:W-:-:S02]  /*02b0*/  LEA.HI R3, R4, R11, RZ, 0x6 ;  /* 0x0000000b04037211 */ /* 0x000fc400078f30ff */
[----:B------:R-:W-:Y:S01]  /*02c0*/  LOP3.LUT R4, R14, 0xfffffff8, RZ, 0xc0, !PT ;  /* 0xfffffff80e047812 */ /* 0x000fe200078ec0ff */
[----:B-1----:R-:W-:Y:S01]  /*02d0*/  USHF.R.S32.HI UR24, URZ, 0x1f, UR16 ;  /* 0x0000001f3f187899 */ /* 0x002fe20008011410 */
[----:B------:R-:W-:Y:S02]  /*02e0*/  SHF.R.S32.HI R0, RZ, 0x3, R14 ;  /* 0x00000003ff007819 */ /* 0x000fe4000001140e */
[----:B------:R-:W-:Y:S01]  /*02f0*/  LOP3.LUT R2, R5, 0xfffffffc, RZ, 0xc0, !PT ;  /* 0xfffffffc05027812 */ /* 0x000fe200078ec0ff */
[C---:B------:R-:W-:Y:S01]  /*0300*/  IMAD.IADD R7, R11.reuse, 0x1, -R4 ;  /* 0x000000010b077824 */ /* 0x040fe200078e0a04 */
[----:B------:R-:W-:Y:S01]  /*0310*/  SHF.R.S32.HI R18, RZ, 0x6, R3 ;  /* 0x00000006ff127819 */ /* 0x000fe20000011403 */
[----:B------:R-:W-:Y:S01]  /*0320*/  IMAD.SHL.U32 R0, R0, 0x40, RZ ;  /* 0x0000004000007824 */ /* 0x000fe200078e00ff */
[----:B------:R-:W-:Y:S01]  /*0330*/  SHF.R.S32.HI R15, RZ, 0x2, R5 ;  /* 0x00000002ff0f7819 */ /* 0x000fe20000011405 */
[----:B------:R-:W-:Y:S01]  /*0340*/  IMAD.IADD R19, R11, 0x1, -R2 ;  /* 0x000000010b137824 */ /* 0x000fe200078e0a02 */
[----:B------:R-:W-:-:S02]  /*0350*/  LEA.HI R9, R7, R7, RZ, 0x1 ;  /* 0x0000000707097211 */ /* 0x000fc400078f08ff */
[----:B------:R-:W-:Y:S01]  /*0360*/  LOP3.LUT R0, R0, 0xc0, RZ, 0xc0, !PT ;  /* 0x000000c000007812 */ /* 0x000fe200078ec0ff */
[----:B------:R-:W-:Y:S01]  /*0370*/  IMAD.SHL.U32 R20, R19, 0x8, RZ ;  /* 0x0000000813147824 */ /* 0x000fe200078e00ff */
[----:B------:R-:W-:Y:S02]  /*0380*/  LOP3.LUT R2, R9, 0x3fffffe, RZ, 0xc0, !PT ;  /* 0x03fffffe09027812 */ /* 0x000fe400078ec0ff */
[----:B------:R-:W-:Y:S02]  /*0390*/  SHF.R.U32.HI R6, RZ, 0x3, R0 ;  /* 0x00000003ff067819 */ /* 0x000fe40000011600 */
[----:B------:R-:W-:Y:S01]  /*03a0*/  LOP3.LUT R4, R0, 0x18, R20, 0xf8, !PT ;  /* 0x0000001800047812 */ /* 0x000fe200078ef814 */
[----:B------:R-:W-:Y:S01]  /*03b0*/  IMAD.IADD R3, R7, 0x1, -R2 ;  /* 0x0000000107037824 */ /* 0x000fe200078e0a02 */
[----:B------:R-:W-:Y:S01]  /*03c0*/  LOP3.LUT R12, R10, 0xffffffe0, RZ, 0xc0, !PT ;  /* 0xffffffe00a0c7812 */ /* 0x000fe200078ec0ff */
[----:B------:R-:W-:Y:S01]  /*03d0*/  IMAD R2, R18, 0x4, R17 ;  /* 0x0000000412027824 */ /* 0x000fe200078e0211 */
[----:B------:R-:W-:Y:S01]  /*03e0*/  SHF.R.S32.HI R25, RZ, 0x5, R10 ;  /* 0x00000005ff197819 */ /* 0x000fe2000001140a */
[----:B------:R-:W-:Y:S01]  /*03f0*/  IMAD.IADD R0, R11, 0x1, -R8 ;  /* 0x000000010b007824 */ /* 0x000fe200078e0a08 */
[----:B------:R-:W-:Y:S01]  /*0400*/  LOP3.LUT R8, R4, R6, RZ, 0x3c, !PT ;  /* 0x0000000604087212 */ /* 0x000fe200078e3cff */
[----:B------:R-:W-:Y:S01]  /*0410*/  IMAD R23, R2, 0x8, R3 ;  /* 0x0000000802177824 */ /* 0x000fe200078e0203 */
[----:B------:R-:W-:Y:S01]  /*0420*/  LEA.HI R2, R5, R15, RZ, 0x1 ;  /* 0x0000000f05027211 */ /* 0x000fe200078f08ff */
[----:B------:R-:W-:Y:S01]  /*0430*/  IMAD.IADD R24, R11, 0x1, -R12 ;  /* 0x000000010b187824 */ /* 0x000fe200078e0a0c */
[----:B------:R-:W-:Y:S01]  /*0440*/  SHF.R.S32.HI R3, RZ, 0x1f, R0 ;  /* 0x0000001fff037819 */ /* 0x000fe20000011400 */
[----:B------:R1:W-:Y:S01]  /*0450*/  STL [R1+0x18], R20 ;  /* 0x0000181401007387 */ /* 0x0003e20000100800 */
[----:B------:R-:W-:-:S02]  /*0460*/  LOP3.LUT R2, R2, 0x7fffffe, RZ, 0xc0, !PT ;  /* 0x07fffffe02027812 */ /* 0x000fc400078ec0ff */
[----:B------:R-:W-:Y:S01]  /*0470*/  SHF.R.S32.HI R6, RZ, 0x1f, R5 ;  /* 0x0000001fff067819 */ /* 0x000fe20000011405 */
[----:B------:R-:W-:Y:S01]  /*0480*/  STL [R1+0x24], R24 ;  /* 0x0000241801007387 */ /* 0x000fe20000100800 */
[CC--:B------:R-:W-:Y:S02]  /*0490*/  LEA.HI R5, R0.reuse, R0.reuse, RZ, 0x1 ;  /* 0x0000000000057211 */ /* 0x0c0fe400078f08ff */
[----:B------:R-:W-:Y:S01]  /*04a0*/  LEA.HI R13, R3, R0, RZ, 0x3 ;  /* 0x00000000030d7211 */ /* 0x000fe200078f18ff */
[----:B------:R-:W-:Y:S01]  /*04b0*/  IMAD.IADD R3, R15, 0x1, -R2 ;  /* 0x000000010f037824 */ /* 0x000fe200078e0a02 */
[----:B------:R-:W-:Y:S02]  /*04c0*/  LOP3.LUT R4, R5, 0x7fffffe, RZ, 0xc0, !PT ;  /* 0x07fffffe05047812 */ /* 0x000fe400078ec0ff */
[----:B------:R-:W-:Y:S01]  /*04d0*/  LOP3.LUT R2, R13, 0xfffffff8, RZ, 0xc0, !PT ;  /* 0xfffffff80d027812 */ /* 0x000fe200078ec0ff */
[----:B------:R-:W-:Y:S01]  /*04e0*/  IMAD R3, R25, 0x8, R3 ;  /* 0x0000000819037824 */ /* 0x000fe200078e0203 */
[----:B------:R-:W-:Y:S01]  /*04f0*/  SHF.R.S32.HI R11, RZ, 0x1f, R10 ;  /* 0x0000001fff0b7819 */ /* 0x000fe2000001140a */
[----:B------:R-:W-:-:S02]  /*0500*/  IMAD.IADD R21, R0, 0x1, -R4 ;  /* 0x0000000100157824 */ /* 0x000fc400078e0a04 */
[----:B------:R-:W-:Y:S01]  /*0510*/  IMAD.SHL.U32 R4, R7, 0x40, RZ ;  /* 0x0000004007047824 */ /* 0x000fe200078e00ff */
[--C-:B------:R-:W-:Y:S02]  /*0520*/  SHF.R.S32.HI R7, RZ, 0x1, R5.reuse ;  /* 0x00000001ff077819 */ /* 0x100fe40000011405 */
[----:B------:R-:W-:Y:S02]  /*0530*/  SHF.R.S32.HI R5, RZ, 0x1f, R5 ;  /* 0x0000001fff057819 */ /* 0x000fe40000011405 */
[----:B------:R-:W-:Y:S02]  /*0540*/  LOP3.LUT R12, R4, 0x1c0, RZ, 0xc0, !PT ;  /* 0x000001c0040c7812 */ /* 0x000fe400078ec0ff */
[----:B------:R-:W-:Y:S01]  /*0550*/  LEA.HI R5, R5, R7, RZ, 0x2 ;  /* 0x0000000705057211 */ /* 0x000fe200078f10ff */
[----:B-1----:R-:W-:Y:S01]  /*0560*/  IMAD.IADD R20, R0, 0x1, -R2 ;  /* 0x0000000100147824 */ /* 0x002fe200078e0a02 */
[----:B------:R-:W-:Y:S02]  /*0570*/  LEA.HI R0, R11, R25, RZ, 0x2 ;  /* 0x000000190b007211 */ /* 0x000fe400078f10ff */
[----:B------:R-:W-:Y:S01]  /*0580*/  LEA.HI R2, R6, R15, RZ, 0x3 ;  /* 0x0000000f06027211 */ /* 0x000fe200078f18ff */
[----:B------:R-:W-:Y:S01]  /*0590*/  IMAD.U32 R6, R3, 0x20, R8 ;  /* 0x0000002003067824 */ /* 0x000fe200078e0008 */
[----:B------:R-:W-:-:S02]  /*05a0*/  LOP3.LUT R3, R0, 0xfffffffc, RZ, 0xc0, !PT ;  /* 0xfffffffc00037812 */ /* 0x000fc400078ec0ff */
[----:B------:R-:W-:Y:S02]  /*05b0*/  LOP3.LUT R2, R2, 0xfffffff8, RZ, 0xc0, !PT ;  /* 0xfffffff802027812 */ /* 0x000fe400078ec0ff */
[----:B------:R-:W-:Y:S01]  /*05c0*/  SHF.R.S32.HI R0, RZ, 0x1, R9 ;  /* 0x00000001ff007819 */ /* 0x000fe20000011409 */
[----:B------:R-:W-:Y:S01]  /*05d0*/  IMAD.IADD R8, R25, 0x1, -R3 ;  /* 0x0000000119087824 */ /* 0x000fe200078e0a03 */
[----:B------:R1:W-:Y:S01]  /*05e0*/  STL [R1], R6 ;  /* 0x0000000601007387 */ /* 0x0003e20000100800 */
[----:B------:R-:W-:Y:S01]  /*05f0*/  IMAD.IADD R2, R15, 0x1, -R2 ;  /* 0x000000010f027824 */ /* 0x000fe200078e0a02 */
[C---:B------:R-:W-:Y:S01]  /*0600*/  LOP3.LUT P6, RZ, R0.reuse, 0x2, RZ, 0xc0, !PT ;  /* 0x0000000200ff7812 */ /* 0x040fe200078cc0ff */
[----:B------:R-:W-:Y:S01]  /*0610*/  IMAD.SHL.U32 R0, R0, 0x40, RZ ;  /* 0x0000004000007824 */ /* 0x000fe200078e00ff */
[----:B------:R-:W-:Y:S01]  /*0620*/  LOP3.LUT R5, R5, 0xfffffffc, RZ, 0xc0, !PT ;  /* 0xfffffffc05057812 */ /* 0x000fe200078ec0ff */
[----:B------:R-:W-:Y:S01]  /*0630*/  IMAD.SHL.U32 R3, R8, 0x10, RZ ;  /* 0x0000001008037824 */ /* 0x000fe200078e00ff */
[----:B------:R-:W-:-:S02]  /*0640*/  LOP3.LUT R4, R2, 0x1, RZ, 0xc0, !PT ;  /* 0x0000000102047812 */ /* 0x000fc400078ec0ff */
[----:B------:R-:W-:Y:S01]  /*0650*/  LOP3.LUT R0, R0, 0xc0, RZ, 0xc0, !PT ;  /* 0x000000c000007812 */ /* 0x000fe200078ec0ff */
[----:B------:R-:W-:Y:S01]  /*0660*/  IMAD.IADD R15, R7, 0x1, -R5 ;  /* 0x00000001070f7824 */ /* 0x000fe200078e0a05 */
[----:B------:R-:W-:Y:S01]  /*0670*/  ISETP.NE.U32.AND P5, PT, R4, 0x1, PT ;  /* 0x000000010400780c */ /* 0x000fe20003fa5070 */
[----:B------:R-:W-:Y:S01]  /*0680*/  IMAD.SHL.U32 R5, R19, 0x2, RZ ;  /* 0x0000000213057824 */ /* 0x000fe200078e00ff */
[----:B------:R-:W-:Y:S02]  /*0690*/  SHF.R.U32.HI R4, RZ, 0x3, R0 ;  /* 0x00000003ff047819 */ /* 0x000fe40000011600 */
[----:B------:R-:W-:Y:S02]  /*06a0*/  LOP3.LUT R3, R12, 0x30, R3, 0xf8, !PT ;  /* 0x000000300c037812 */ /* 0x000fe400078ef803 */
[----:B------:R-:W-:Y:S02]  /*06b0*/  LEA.HI R11, R2, R2, RZ, 0x1 ;  /* 0x00000002020b7211 */ /* 0x000fe400078f08ff */
[----:B------:R-:W-:-:S02]  /*06c0*/  LOP3.LUT R16, R3, 0x8, R14, 0xf8, !PT ;  /* 0x0000000803107812 */ /* 0x000fc400078ef80e */
[----:B------:R-:W-:Y:S02]  /*06d0*/  SHF.R.S32.HI R3, RZ, 0x3, R13 ;  /* 0x00000003ff037819 */ /* 0x000fe4000001140d */
[----:B------:R-:W-:Y:S02]  /*06e0*/  LOP3.LUT P4, RZ, R2, 0x2, RZ, 0xc0, !PT ;  /* 0x0000000202ff7812 */ /* 0x000fe4000788c0ff */
[----:B------:R-:W-:Y:S02]  /*06f0*/  SHF.R.S32.HI R9, RZ, 0x7, R22 ;  /* 0x00000007ff097819 */ /* 0x000fe40000011416 */
[----:B-1----:R-:W-:Y:S02]  /*0700*/  LOP3.LUT R6, R0, 0x8, R14, 0xf8, !PT ;  /* 0x0000000800067812 */ /* 0x002fe400078ef80e */
[----:B------:R-:W-:Y:S01]  /*0710*/  LEA.HI R0, R10, R25, RZ, 0x1 ;  /* 0x000000190a007211 */ /* 0x000fe200078f08ff */
[----:B------:R-:W-:Y:S01]  /*0720*/  IMAD.SHL.U32 R10, R18, 0x20, RZ ;  /* 0x00000020120a7824 */ /* 0x000fe200078e00ff */
[----:B------:R-:W-:Y:S01]  /*0730*/  LOP3.LUT R222, R6, R4, RZ, 0x3c, !PT ;  /* 0x0000000406de7212 */ /* 0x000fe200078e3cff */
[----:B------:R-:W-:Y:S01]  /*0740*/  IMAD R18, R3, 0x8, R21 ;  /* 0x0000000803127824 */ /* 0x000fe200078e0215 */
[----:B------:R-:W-:Y:S01]  /*0750*/  LOP3.LUT R0, R0, 0xfffffffe, RZ, 0xc0, !PT ;  /* 0xfffffffe00007812 */ /* 0x000fe200078ec0ff */
[C---:B------:R-:W-:Y:S01]  /*0760*/  IMAD R6, R8.reuse, 0x200, R5 ;  /* 0x0000020008067824 */ /* 0x040fe200078e0205 */
[----:B------:R-:W-:Y:S01]  /*0770*/  SHF.R.S32.HI R4, RZ, 0x1f, R24 ;  /* 0x0000001fff047819 */ /* 0x000fe20000011418 */
[----:B------:R-:W-:Y:S01]  /*0780*/  IMAD.U32 R222, R23, 0x20, R222 ;  /* 0x0000002017de7824 */ /* 0x000fe200078e00de */
[----:B------:R-:W-:Y:S01]  /*0790*/  SHF.R.U32.HI R7, RZ, 0x3, R12 ;  /* 0x00000003ff077819 */ /* 0x000fe2000001160c */
[----:B------:R-:W-:Y:S01]  /*07a0*/  IMAD.IADD R14, R25, 0x1, -R0 ;  /* 0x00000001190e7824 */ /* 0x000fe200078e0a00 */
[----:B------:R-:W-:Y:S01]  /*07b0*/  LOP3.LUT R0, R11, 0x3fffffe, RZ, 0xc0, !PT ;  /* 0x03fffffe0b007812 */ /* 0x000fe200078ec0ff */
[----:B------:R-:W-:Y:S01]  /*07c0*/  IMAD R12, R8, 0x2, R3 ;  /* 0x00000002080c7824 */ /* 0x000fe200078e0203 */
[----:B------:R-:W-:-:S02]  /*07d0*/  LEA.HI R4, R4, R24, RZ, 0x2 ;  /* 0x0000001804047211 */ /* 0x000fc400078f10ff */
[----:B------:R-:W-:Y:S01]  /*07e0*/  R2P PR, R20, 0x6 ;  /* 0x0000000614007804 */ /* 0x000fe20000000000 */
[----:B------:R-:W-:Y:S01]  /*07f0*/  IMAD.IADD R13, R2, 0x1, -R0 ;  /* 0x00000001020d7824 */ /* 0x000fe200078e0a00 */
[----:B------:R-:W-:Y:S01]  /*0800*/  SEL R238, R238, 0x10, !P5 ;  /* 0x00000010eeee7807 */ /* 0x000fe20006800000 */
[----:B------:R-:W-:Y:S01]  /*0810*/  IMAD.SHL.U32 R0, R2, 0x40, RZ ;  /* 0x0000004002007824 */ /* 0x000fe200078e00ff */
[----:B------:R-:W-:Y:S01]  /*0820*/  SHF.R.S32.HI R2, RZ, 0x2, R4 ;  /* 0x00000002ff027819 */ /* 0x000fe20000011404 */
[----:B------:R-:W-:Y:S01]  /*0830*/  IMAD R13, R13, 0x20, R6 ;  /* 0x000000200d0d7824 */ /* 0x000fe200078e0206 */
[----:B------:R-:W-:Y:S02]  /*0840*/  SEL R225, R228, 0xffffffe0, !P1 ;  /* 0xffffffe0e4e17807 */ /* 0x000fe40004800000 */
[----:B------:R-:W-:Y:S01]  /*0850*/  LOP3.LUT R0, R0, 0x1c0, RZ, 0xc0, !PT ;  /* 0x000001c000007812 */ /* 0x000fe200078ec0ff */
[----:B------:R-:W-:Y:S01]  /*0860*/  IMAD R19, R14, 0x10, R2 ;  /* 0x000000100e137824 */ /* 0x000fe200078e0202 */
[----:B------:R-:W-:-:S02]  /*0870*/  SEL R226, R226, 0x40, P2 ;  /* 0x00000040e2e27807 */ /* 0x000fc40001000000 */
[----:B------:R-:W-:Y:S01]  /*0880*/  LOP3.LUT R4, R0, 0x20, R10, 0xf8, !PT ;  /* 0x0000002000047812 */ /* 0x000fe200078ef80a */
[----:B------:R-:W-:Y:S01]  /*0890*/  VIADD R3, R19, 0xffffffc0 ;  /* 0xffffffc013037836 */ /* 0x000fe20000000000 */
[----:B------:R-:W-:Y:S01]  /*08a0*/  SHF.R.U32.HI R2, RZ, 0x3, R0 ;  /* 0x00000003ff027819 */ /* 0x000fe20000011600 */
[----:B------:R-:W-:Y:S01]  /*08b0*/  IMAD R0, R9, 0x1000, R5 ;  /* 0x0000100009007824 */ /* 0x000fe200078e0205 */
[----:B------:R-:W-:Y:S01]  /*08c0*/  STL [R1+0x20], R19 ;  /* 0x0000201301007387 */ /* 0x000fe20000100800 */
[----:B------:R-:W-:Y:S02]  /*08d0*/  LOP3.LUT R5, R16, R7, RZ, 0x3c, !PT ;  /* 0x0000000710057212 */ /* 0x000fe400078e3cff */
[----:B------:R-:W-:Y:S01]  /*08e0*/  LOP3.LUT R4, R4, R2, RZ, 0x3c, !PT ;  /* 0x0000000204047212 */ /* 0x000fe200078e3cff */
[----:B------:R-:W-:Y:S01]  /*08f0*/  IMAD R2, R14, 0x400, R0 ;  /* 0x000004000e027824 */ /* 0x000fe200078e0200 */
[----:B------:R-:W-:Y:S01]  /*0900*/  SHF.R.S32.HI R0, RZ, 0x1f, R3 ;  /* 0x0000001fff007819 */ /* 0x000fe20000011403 */
[----:B------:R-:W-:Y:S01]  /*0910*/  IMAD R5, R17, 0x200, R5 ;  /* 0x0000020011057824 */ /* 0x000fe200078e0205 */
[----:B------:R-:W-:Y:S01]  /*0920*/  SEL R223, R228, 0xffffffe0, !P6 ;  /* 0xffffffe0e4df7807 */ /* 0x000fe20007000000 */
[----:B------:R-:W-:Y:S01]  /*0930*/  IMAD.IADD R241, R4, 0x1, R2 ;  /* 0x0000000104f17824 */ /* 0x000fe200078e0202 */
[----:B------:R-:W-:Y:S01]  /*0940*/  SHF.L.U64.HI R0, R3, 0x2, R0 ;  /* 0x0000000203007819 */ /* 0x000fe20000010200 */
[----:B------:R-:W-:Y:S01]  /*0950*/  IMAD.SHL.U32 R3, R20, 0x40, RZ ;  /* 0x0000004014037824 */ /* 0x000fe200078e00ff */
[----:B------:R-:W-:Y:S01]  /*0960*/  LEA R222, R222, UR5, 0x1 ;  /* 0x00000005dede7c11 */ /* 0x000fe2000f8e08ff */
[----:B------:R-:W-:Y:S01]  /*0970*/  IMAD.SHL.U32 R4, R17, 0x8, RZ ;  /* 0x0000000811047824 */ /* 0x000fe200078e00ff */
[----:B------:R-:W-:Y:S01]  /*0980*/  LEA R241, R241, UR5, 0x1 ;  /* 0x00000005f1f17c11 */ /* 0x000fe2000f8e08ff */
[----:B------:R1:W-:Y:S01]  /*0990*/  STL [R1+0x10], R0 ;  /* 0x0000100001007387 */ /* 0x0003e20000100800 */
[----:B------:R-:W-:Y:S01]  /*09a0*/  LOP3.LUT R3, R3, 0x1c0, RZ, 0xc0, !PT ;  /* 0x000001c003037812 */ /* 0x000fe200078ec0ff */
[----:B------:R-:W-:Y:S01]  /*09b0*/  IMAD.SHL.U32 R2, R15, 0x40, RZ ;  /* 0x000000400f027824 */ /* 0x000fe200078e00ff */
[----:B------:R-:W-:Y:S01]  /*09c0*/  LOP3.LUT R4, R4, 0x8, RZ, 0xc0, !PT ;  /* 0x0000000804047812 */ /* 0x000fe200078ec0ff */
[C---:B------:R-:W-:Y:S01]  /*09d0*/  VIADD R240, R241.reuse, 0x20 ;  /* 0x00000020f1f07836 */ /* 0x040fe20000000000 */
[----:B------:R-:W-:Y:S01]  /*09e0*/  SHF.R.U32.HI R224, RZ, 0x3, R3 ;  /* 0x00000003ffe07819 */ /* 0x000fe20000011603 */
[C---:B------:R-:W-:Y:S01]  /*09f0*/  @P4 VIADD R240, R241.reuse, 0xffffffe0 ;  /* 0xffffffe0f1f04836 */ /* 0x040fe20000000000 */
[----:B------:R-:W-:Y:S01]  /*0a00*/  LOP3.LUT R2, R2, 0xc0, RZ, 0xc0, !PT ;  /* 0x000000c002027812 */ /* 0x000fe200078ec0ff */
[----:B------:R-:W-:Y:S01]  /*0a10*/  IMAD.IADD R239, R241, 0x1, R238 ;  /* 0x00000001f1ef7824 */ /* 0x000fe200078e02ee */
[----:B------:R-:W-:Y:S01]  /*0a20*/  LOP3.LUT R224, R224, R3, R4, 0x1e, !PT ;  /* 0x00000003e0e07212 */ /* 0x000fe200078e1e04 */
[----:B------:R-:W-:Y:S01]  /*0a30*/  IMAD.IADD R223, R223, 0x1, R222 ;  /* 0x00000001dfdf7824 */ /* 0x000fe200078e02de */
[----:B------:R-:W-:Y:S01]  /*0a40*/  SHF.R.U32.HI R6, RZ, 0x3, R2 ;  /* 0x00000003ff067819 */ /* 0x000fe20000011602 */
[----:B------:R-:W-:Y:S01]  /*0a50*/  IMAD.IADD R238, R238, 0x1, R240 ;  /* 0x00000001eeee7824 */ /* 0x000fe200078e02f0 */
[----:B------:R-:W-:Y:S01]  /*0a60*/  LOP3.LUT P0, RZ, R15, 0x2, RZ, 0xc0, !PT ;  /* 0x000000020fff7812 */ /* 0x000fe2000780c0ff */
[----:B------:R-:W-:Y:S01]  /*0a70*/  IMAD.U32 R224, R12, 0x200, R224 ;  /* 0x000002000ce07824 */ /* 0x000fe200078e00e0 */
[----:B------:R-:W-:-:S02]  /*0a80*/  LOP3.LUT R3, R6, R2, R4, 0x1e, !PT ;  /* 0x0000000206037212 */ /* 0x000fc400078e1e04 */
[----:B------:R-:W-:Y:S02]  /*0a90*/  SEL R228, R228, 0xffffffe0, !P0 ;  /* 0xffffffe0e4e47807 */ /* 0x000fe40004000000 */
[----:B------:R-:W-:-:S05]  /*0aa0*/  LEA R224, R224, UR4, 0x1 ;  /* 0x00000004e0e07c11 */ /* 0x000fca000f8e08ff */
[C---:B------:R-:W-:Y:S02]  /*0ab0*/  IMAD.IADD R225, R224.reuse, 0x1, R225 ;  /* 0x00000001e0e17824 */ /* 0x040fe400078e02e1 */
[----:B-1----:R-:W-:Y:S02]  /*0ac0*/  IMAD.SHL.U32 R0, R9, 0x8, RZ ;  /* 0x0000000809007824 */ /* 0x002fe400078e00ff */
[----:B------:R-:W-:Y:S02]  /*0ad0*/  IMAD.SHL.U32 R9, R17, 0x10, RZ ;  /* 0x0000001011097824 */ /* 0x000fe400078e00ff */
[--C-:B------:R-:W-:Y:S01]  /*0ae0*/  IMAD.IADD R227, R224, 0x1, R226.reuse ;  /* 0x00000001e0e37824 */ /* 0x100fe200078e02e2 */
[----:B------:R-:W-:Y:S01]  /*0af0*/  LOP3.LUT R7, R0, 0x8, RZ, 0xc0, !PT ;  /* 0x0000000800077812 */ /* 0x000fe200078ec0ff */
[----:B------:R-:W-:Y:S01]  /*0b00*/  IMAD.IADD R226, R225, 0x1, R226 ;  /* 0x00000001e1e27824 */ /* 0x000fe200078e02e2 */
[----:B------:R-:W-:Y:S02]  /*0b10*/  SHF.R.S32.HI R0, RZ, 0x1, R11 ;  /* 0x00000001ff007819 */ /* 0x000fe4000001140b */
[----:B------:R-:W-:-:S02]  /*0b20*/  LOP3.LUT R9, R7, 0x10, R9, 0xf8, !PT ;  /* 0x0000001007097812 */ /* 0x000fc400078ef809 */
[C---:B------:R-:W-:Y:S01]  /*0b30*/  LOP3.LUT P3, RZ, R0.reuse, 0x2, RZ, 0xc0, !PT ;  /* 0x0000000200ff7812 */ /* 0x040fe2000786c0ff */
[----:B------:R-:W-:Y:S01]  /*0b40*/  IMAD.SHL.U32 R0, R0, 0x40, RZ ;  /* 0x0000004000007824 */ /* 0x000fe200078e00ff */
[----:B------:R-:W-:-:S04]  /*0b50*/  LOP3.LUT R2, R6, R9, R2, 0x1e, !PT ;  /* 0x0000000906027212 */ /* 0x000fc800078e1e02 */
[----:B------:R-:W-:-:S04]  /*0b60*/  LOP3.LUT R0, R0, 0xc0, RZ, 0xc0, !PT ;  /* 0x000000c000007812 */ /* 0x000fc800078ec0ff */
[----:B------:R-:W-:-:S04]  /*0b70*/  SHF.R.U32.HI R8, RZ, 0x3, R0 ;  /* 0x00000003ff087819 */ /* 0x000fc80000011600 */
[----:B------:R-:W-:Y:S01]  /*0b80*/  LOP3.LUT R8, R8, R0, R7, 0x1e, !PT ;  /* 0x0000000008087212 */ /* 0x000fe200078e1e07 */
[----:B------:R-:W-:-:S04]  /*0b90*/  IMAD.SHL.U32 R0, R18, 0x20, RZ ;  /* 0x0000002012007824 */ /* 0x000fc800078e00ff */
[----:B------:R-:W-:Y:S02]  /*0ba0*/  IMAD.IADD R8, R8, 0x1, R13 ;  /* 0x0000000108087824 */ /* 0x000fe400078e020d */
[----:B------:R-:W-:Y:S02]  /*0bb0*/  IMAD R4, R14, 0x200, R0 ;  /* 0x000002000e047824 */ /* 0x000fe400078e0200 */
[----:B------:R-:W-:Y:S01]  /*0bc0*/  IMAD.IADD R229, R0, 0x1, R2 ;  /* 0x0000000100e57824 */ /* 0x000fe200078e0202 */
[----:B------:R-:W-:Y:S01]  /*0bd0*/  LEA R251, R8, UR6, 0x1 ;  /* 0x0000000608fb7c11 */ /* 0x000fe2000f8e08ff */
[----:B------:R-:W-:Y:S01]  /*0be0*/  IMAD.IADD R230, R4, 0x1, R3 ;  /* 0x0000000104e67824 */ /* 0x000fe200078e0203 */
[----:B------:R-:W-:-:S03]  /*0bf0*/  LEA R3, R5, UR5, 0x1 ;  /* 0x0000000505037c11 */ /* 0x000fc6000f8e08ff */
[C---:B------:R-:W-:Y:S02]  /*0c00*/  VIADD R252, R251.reuse, 0x20 ;  /* 0x00000020fbfc7836 */ /* 0x040fe40000000000 */
[----:B------:R-:W-:-:S07]  /*0c10*/  @P3 VIADD R252, R251, 0xffffffe0 ;  /* 0xffffffe0fbfc3836 */ /* 0x000fce0000000000 */
.L_x_126:
[----:B------:R-:W-:Y:S02]  /*0c20*/  ISETP.NE.U32.AND P0, PT, RZ, UR14, PT ;  /* 0x0000000eff007c0c */ /* 0x000fe4000bf05070 */
[----:B------:R-:W-:Y:S02]  /*0c30*/  ISETP.NE.U32.AND P1, PT, RZ, UR12, PT ;  /* 0x0000000cff007c0c */ /* 0x000fe4000bf25070 */
[----:B------:R-:W-:Y:S02]  /*0c40*/  ISETP.NE.AND.EX P0, PT, RZ, UR15, PT, P0 ;  /* 0x0000000fff007c0c */ /* 0x000fe4000bf05300 */
[----:B------:R-:W-:-:S11]  /*0c50*/  ISETP.NE.AND.EX P1, PT, RZ, UR13, PT, P1 ;  /* 0x0000000dff007c0c */ /* 0x000fd6000bf25310 */
[----:B------:R-:W1:Y:S01]  /*0c60*/  @P0 S2R R0, SR_CTAID.Y ;  /* 0x0000000000000919 */ /* 0x000e620000002600 */
[----:B--2---:R-:W1:Y:S01]  /*0c70*/  @P0 LDC.64 R4, c[0x0][0x300] ;  /* 0x0000c000ff040b82 */ /* 0x004e620000000a00 */
[----:B------:R-:W2:Y:S07]  /*0c80*/  @P1 S2R R8, SR_CTAID.Y ;  /* 0x0000000000081919 */ /* 0x000eae0000002600 */
[----:B------:R-:W2:Y:S01]  /*0c90*/  @P1 LDC.64 R6, c[0x0][0x308] ;  /* 0x0000c200ff061b82 */ /* 0x000ea20000000a00 */
[----:B-1----:R-:W-:-:S05]  /*0ca0*/  @P0 IMAD.WIDE R4, R0, 0x4, R4 ;  /* 0x0000000400040825 */ /* 0x002fca00078e0204 */
[----:B------:R2:W3:Y:S02]  /*0cb0*/  @P0 LDG.E R2, desc[UR22][R4.64] ;  /* 0x0000001604020981 */ /* 0x0004e4000c1e1900 */
[----:B--2---:R-:W-:Y:S02]  /*0cc0*/  @P1 IMAD.WIDE R4, R8, 0x4, R6 ;  /* 0x0000000408041825 */ /* 0x004fe400078e0206 */
[----:B------:R-:W1:Y:S03]  /*0cd0*/  @!P1 LDC.64 R6, c[0x0][0x2c8] ;  /* 0x0000b200ff069b82 */ /* 0x000e660000000a00 */
[----:B------:R-:W2:Y:S01]  /*0ce0*/  @P1 LDG.E R0, desc[UR22][R4.64] ;  /* 0x0000001604001981 */ /* 0x000ea2000c1e1900 */
[----:B------:R-:W-:Y:S01]  /*0cf0*/  UMOV UR4, URZ ;  /* 0x0000003f00047c82 */ /* 0x000fe20008000000 */
[----:B------:R-:W-:-:S03]  /*0d00*/  USHF.L.U32 UR28, UR21, 0x7, URZ ;  /* 0x00000007151c7899 */ /* 0x000fc6000800063f */
[----:B------:R-:W4:Y:S01]  /*0d10*/  @!P1 LDC.64 R4, c[0x0][0x318] ;  /* 0x0000c600ff049b82 */ /* 0x000f220000000a00 */
[----:B---3--:R-:W-:Y:S02]  /*0d20*/  @P0 R2UR UR4, R2 ;  /* 0x00000000020402ca */ /* 0x008fe400000e0000 */
[----:B----4-:R-:W-:-:S04]  /*0d30*/  @!P1 ISETP.NE.U32.AND P0, PT, R4, RZ, PT ;  /* 0x000000ff0400920c */ /* 0x010fc80003f05070 */
[----:B------:R-:W-:-:S04]  /*0d40*/  @!P1 ISETP.NE.AND.EX P0, PT, R5, RZ, PT, P0 ;  /* 0x000000ff0500920c */ /* 0x000fc80003f05300 */
[----:B-1----:R-:W-:-:S03]  /*0d50*/  @!P1 SEL R2, R7, RZ, P0 ;  /* 0x000000ff07029207 */ /* 0x002fc60000000000 */
[----:B--2---:R-:W-:Y:S01]  /*0d60*/  @P1 VIADD R0, R0, -UR4 ;  /* 0x8000000400001c36 */ /* 0x004fe20008000000 */
[----:B------:R-:W-:-:S04]  /*0d70*/  @!P1 IADD3 R0, R2, -UR4, R6 ;  /* 0x8000000402009c10 */ /* 0x000fc8000fffe006 */
[----:B------:R-:W-:-:S13]  /*0d80*/  ISETP.LE.AND P0, PT, R0, UR28, PT ;  /* 0x0000001c00007c0c */ /* 0x000fda000bf03270 */
[----:B-----5:R-:W-:Y:S05]  /*0d90*/  @P0 BRA `(.L_x_118) ;  /* 0x0000005000dc0947 */ /* 0x020fea0003800000 */
[----:B------:R-:W1:Y:S01]  /*0da0*/  LDC R9, c[0x0][0x278] ;  /* 0x00009e00ff097b82 */ /* 0x000e620000000800 */
[----:B------:R-:W2:Y:S01]  /*0db0*/  S2R R2, SR_CTAID.Z ;  /* 0x0000000000027919 */ /* 0x000ea20000002700 */
[----:B------:R-:W-:Y:S01]  /*0dc0*/  ULDC UR32, c[0x0][0x2c4] ;  /* 0x0000b10000207ab9 */ /* 0x000fe20000000800 */
[----:B------:R-:W-:Y:S01]  /*0dd0*/  ULDC.U8 UR8, c[0x0][0x3d8] ;  /* 0x0000f60000087ab9 */ /* 0x000fe20000000000 */
[----:B------:R-:W-:Y:S01]  /*0de0*/  UIADD3 UR29, UR32, 0x3f, URZ ;  /* 0x0000003f201d7890 */ /* 0x000fe2000fffe03f */
[----:B------:R-:W3:Y:S01]  /*0df0*/  S2R R10, SR_CTAID.X ;  /* 0x00000000000a7919 */ /* 0x000ee20000002500 */
[----:B------:R-:W-:Y:S02]  /*0e00*/  UISETP.NE.AND UP0, UPT, UR8, URZ, UPT ;  /* 0x0000003f0800728c */ /* 0x000fe4000bf05270 */
[----:B------:R-:W3:Y:S01]  /*0e10*/  LDC.64 R6, c[0x0][0x488] ;  /* 0x00012200ff067b82 */ /* 0x000ee20000000a00 */
[----:B------:R-:W-:Y:S01]  /*0e20*/  USHF.R.S32.HI UR39, URZ, 0x1f, UR29 ;  /* 0x0000001f3f277899 */ /* 0x000fe2000801141d */
[----:B------:R-:W-:Y:S01]  /*0e30*/  ULDC.64 UR6, c[0x0][0x2f0] ;  /* 0x0000bc0000067ab9 */ /* 0x000fe20000000a00 */
[----:B------:R-:W-:-:S02]  /*0e40*/  ULDC UR31, c[0x0][0x270] ;  /* 0x00009c00001f7ab9 */ /* 0x000fc40000000800 */
[----:B------:R-:W-:Y:S02]  /*0e50*/  ULEA.HI UR39, UR39, UR29, URZ, 0x6 ;  /* 0x0000001d27277291 */ /* 0x000fe4000f8f303f */
[----:B------:R-:W-:Y:S02]  /*0e60*/  UISETP.NE.U32.AND UP1, UPT, UR6, URZ, UPT ;  /* 0x0000003f0600728c */ /* 0x000fe4000bf25070 */
[----:B------:R-:W-:Y:S01]  /*0e70*/  ULOP3.LUT UR42, UR39, 0xffffffc0, URZ, 0xc0, !UPT ;  /* 0xffffffc0272a7892 */ /* 0x000fe2000f8ec03f */
[----:B------:R-:W-:Y:S01]  /*0e80*/  ULDC UR30, c[0x0][0x2dc] ;  /* 0x0000b700001e7ab9 */ /* 0x000fe20000000800 */
[----:B------:R-:W-:Y:S02]  /*0e90*/  @UP0 UIMAD UR11, UR18, UR32, URZ ;  /* 0x00000020120b02a4 */ /* 0x000fe4000f8e023f */
[----:B------:R-:W-:Y:S01]  /*0ea0*/  UISETP.NE.AND.EX UP1, UPT, UR7, URZ, UPT, UP1 ;  /* 0x0000003f0700728c */ /* 0x000fe2000bf25310 */
[----:B-1----:R-:W-:Y:S01]  /*0eb0*/  IABS R8, R9 ;  /* 0x0000000900087213 */ /* 0x002fe20000000000 */
[----:B------:R-:W-:Y:S01]  /*0ec0*/  UIMAD UR38, UR20, UR30, URZ ;  /* 0x0000001e142672a4 */ /* 0x000fe2000f8e023f */
[----:B------:R-:W-:Y:S01]  /*0ed0*/  ISETP.NE.AND P2, PT, R9, RZ, PT ;  /* 0x000000ff0900720c */ /* 0x000fe20003f45270 */
[----:B------:R-:W-:Y:S01]  /*0ee0*/  @!UP0 UIMAD UR8, UR18, UR31, UR20 ;  /* 0x0000001f120882a4 */ /* 0x000fe2000f8e0214 */
[----:B------:R-:W1:Y:S01]  /*0ef0*/  I2F.RP R4, R8 ;  /* 0x0000000800047306 */ /* 0x000e620000209400 */
[----:B------:R-:W-:Y:S01]  /*0f00*/  UIADD3 UR42, UR42, -0x40, URZ ;  /* 0xffffffc02a2a7890 */ /* 0x000fe2000fffe03f */
[----:B------:R-:W-:Y:S01]  /*0f10*/  ULDC.U8 UR9, c[0x0][0x480] ;  /* 0x0001200000097ab9 */ /* 0x000fe20000000000 */
[----:B------:R-:W-:Y:S01]  /*0f20*/  @UP0 ULDC UR10, c[0x0][0x2e4] ;  /* 0x0000b900000a0ab9 */ /* 0x000fe20000000800 */
[----:B--2---:R-:W-:Y:S01]  /*0f30*/  IABS R2, R2 ;  /* 0x0000000200027213 */ /* 0x004fe20000000000 */
[----:B------:R-:W-:-:S02]  /*0f40*/  @UP0 UIMAD UR10, UR20, UR10, UR11 ;  /* 0x0000000a140a02a4 */ /* 0x000fc4000f8e020b */
[----:B------:R-:W-:Y:S02]  /*0f50*/  USHF.R.S32.HI UR7, URZ, 0x1f, UR4 ;  /* 0x0000001f3f077899 */ /* 0x000fe40008011404 */
[----:B------:R-:W-:Y:S02]  /*0f60*/  USHF.R.S32.HI UR6, URZ, 0x1f, UR28 ;  /* 0x0000001f3f067899 */ /* 0x000fe4000801141c */
[----:B------:R-:W-:Y:S02]  /*0f70*/  USHF.R.S32.HI UR36, URZ, 0x1f, UR31 ;  /* 0x0000001f3f247899 */ /* 0x000fe4000801141f */
[----:B------:R-:W-:Y:S01]  /*0f80*/  USHF.R.S32.HI UR35, URZ, 0x1f, UR38 ;  /* 0x0000001f3f237899 */ /* 0x000fe20008011426 */
[----:B-1----:R-:W1:Y:S01]  /*0f90*/  MUFU.RCP R4, R4 ;  /* 0x0000000400047308 */ /* 0x002e620000001000 */
[----:B------:R-:W-:Y:S02]  /*0fa0*/  USEL UR34, UR40, URZ, UP1 ;  /* 0x0000003f28227287 */ /* 0x000fe40008800000 */
[----:B------:R-:W-:-:S02]  /*0fb0*/  USEL UR33, UR41, URZ, UP1 ;  /* 0x0000003f29217287 */ /* 0x000fc40008800000 */
[----:B------:R-:W-:Y:S02]  /*0fc0*/  @!UP0 UIMAD UR10, UR8, UR32, URZ ;  /* 0x00000020080a82a4 */ /* 0x000fe4000f8e023f */
[----:B------:R-:W-:Y:S01]  /*0fd0*/  USHF.R.S32.HI UR43, URZ, 0x1f, UR42 ;  /* 0x0000001f3f2b7899 */ /* 0x000fe2000801142a */
[----:B-1----:R-:W-:-:S04]  /*0fe0*/  VIADD R4, R4, 0xffffffe ;  /* 0x0ffffffe04047836 */ /* 0x002fc80000000000 */
[----:B------:R-:W1:Y:S02]  /*0ff0*/  F2I.FTZ.U32.TRUNC.NTZ R5, R4 ;  /* 0x0000000400057305 */ /* 0x000e64000021f000 */
[----:B-1----:R-:W-:Y:S02]  /*1000*/  IMAD.MOV R0, RZ, RZ, -R5 ;  /* 0x000000ffff007224 */ /* 0x002fe400078e0a05 */
[----:B------:R-:W-:Y:S02]  /*1010*/  IMAD.MOV.U32 R4, RZ, RZ, RZ ;  /* 0x000000ffff047224 */ /* 0x000fe400078e00ff */
[----:B------:R-:W-:-:S04]  /*1020*/  IMAD R0, R0, R8, RZ ;  /* 0x0000000800007224 */ /* 0x000fc800078e02ff */
[----:B------:R-:W-:-:S04]  /*1030*/  IMAD.HI.U32 R0, R5, R0, R4 ;  /* 0x0000000005007227 */ /* 0x000fc800078e0004 */
[----:B------:R-:W-:-:S04]  /*1040*/  IMAD.MOV.U32 R4, RZ, RZ, R2 ;  /* 0x000000ffff047224 */ /* 0x000fc800078e0002 */
[----:B------:R-:W-:-:S05]  /*1050*/  IMAD.HI.U32 R0, R0, R4, RZ ;  /* 0x0000000400007227 */ /* 0x000fca00078e00ff */
[----:B------:R-:W-:-:S05]  /*1060*/  IADD3 R2, -R0, RZ, RZ ;  /* 0x000000ff00027210 */ /* 0x000fca0007ffe1ff */
[----:B------:R-:W-:Y:S02]  /*1070*/  IMAD R2, R8, R2, R4 ;  /* 0x0000000208027224 */ /* 0x000fe400078e0204 */
[----:B---3--:R-:W-:-:S03]  /*1080*/  IMAD.WIDE.U32 R4, R10, R6, RZ ;  /* 0x000000060a047225 */ /* 0x008fc600078e00ff */
[----:B------:R-:W-:Y:S01]  /*1090*/  ISETP.GT.U32.AND P1, PT, R8, R2, PT ;  /* 0x000000020800720c */ /* 0x000fe20003f24070 */
[----:B------:R-:W-:-:S12]  /*10a0*/  IMAD R7, R10, R7, R5 ;  /* 0x000000070a077224 */ /* 0x000fd800078e0205 */
[----:B------:R-:W-:Y:S02]  /*10b0*/  @!P1 IMAD.IADD R2, R2, 0x1, -R8 ;  /* 0x0000000102029824 */ /* 0x000fe400078e0a08 */
[----:B------:R-:W-:Y:S01]  /*10c0*/  @!P1 VIADD R0, R0, 0x1 ;  /* 0x0000000100009836 */ /* 0x000fe20000000000 */
[----:B------:R-:W-:Y:S02]  /*10d0*/  ISETP.NE.AND P1, PT, RZ, UR9, PT ;  /* 0x00000009ff007c0c */ /* 0x000fe4000bf25270 */
[----:B------:R-:W-:Y:S02]  /*10e0*/  ISETP.GE.U32.AND P3, PT, R2, R8, PT ;  /* 0x000000080200720c */ /* 0x000fe40003f66070 */
[----:B------:R-:W-:Y:S02]  /*10f0*/  LOP3.LUT R2, R9, UR20, RZ, 0x3c, !PT ;  /* 0x0000001409027c12 */ /* 0x000fe4000f8e3cff */
[----:B------:R-:W-:Y:S02]  /*1100*/  SEL R28, R4, RZ, P1 ;  /* 0x000000ff041c7207 */ /* 0x000fe40000800000 */
[----:B------:R-:W-:-:S02]  /*1110*/  ISETP.GE.AND P0, PT, R2, RZ, PT ;  /* 0x000000ff0200720c */ /* 0x000fc40003f06270 */
[----:B------:R-:W-:-:S05]  /*1120*/  SEL R29, R7, RZ, P1 ;  /* 0x000000ff071d7207 */ /* 0x000fca0000800000 */
[----:B------:R-:W-:-:S06]  /*1130*/  @P3 IADD3 R0, R0, 0x1, RZ ;  /* 0x0000000100003810 */ /* 0x000fcc0007ffe0ff */
[----:B------:R-:W-:Y:S01]  /*1140*/  @!P0 IMAD.MOV R0, RZ, RZ, -R0 ;  /* 0x000000ffff008224 */ /* 0x000fe200078e0a00 */
[----:B------:R-:W-:Y:S02]  /*1150*/  PLOP3.LUT P0, PT, PT, PT, UP0, 0x80, 0x0 ;  /* 0x000000000000781c */ /* 0x000fe40003f0f008 */
[----:B------:R-:W-:-:S04]  /*1160*/  @!P2 LOP3.LUT R0, RZ, R9, RZ, 0x33, !PT ;  /* 0x00000009ff00a212 */ /* 0x000fc800078e33ff */
[----:B------:R-:W-:-:S07]  /*1170*/  SHF.R.S32.HI R26, RZ, 0x1f, R0 ;  /* 0x0000001fff1a7819 */ /* 0x000fce0000011400 */
[----:B------:R-:W-:Y:S05]  /*1180*/  @!P0 BRA `(.L_x_119) ;  /* 0x0000000000208947 */ /* 0x000fea0003800000 */
[----:B------:R-:W-:Y:S01]  /*1190*/  ULDC UR29, c[0x0][0x2d4] ;  /* 0x0000b500001d7ab9 */ /* 0x000fe20000000800 */
[----:B------:R-:W-:Y:S01]  /*11a0*/  ULDC UR9, c[0x0][0x2c0] ;  /* 0x0000b00000097ab9 */ /* 0x000fe20000000800 */
[----:B------:R-:W-:Y:S01]  /*11b0*/  UIADD3 UR11, UR29, 0x80, URZ ;  /* 0x000000801d0b7890 */ /* 0x000fe2000fffe03f */
[----:B------:R-:W-:Y:S02]  /*11c0*/  ULDC UR8, c[0x0][0x2e4] ;  /* 0x0000b90000087ab9 */ /* 0x000fe40000000800 */
[----:B------:R-:W-:Y:S02]  /*11d0*/  ULEA UR8, UR9, UR8, 0x7 ;  /* 0x0000000809087291 */ /* 0x000fe4000f8e383f */
[----:B------:R-:W-:-:S04]  /*11e0*/  UIMAD UR11, UR11, UR18, URZ ;  /* 0x000000120b0b72a4 */ /* 0x000fc8000f8e023f */
[----:B------:R-:W-:Y:S01]  /*11f0*/  UIMAD UR37, UR8, UR20, UR11 ;  /* 0x00000014082572a4 */ /* 0x000fe2000f8e020b */
[----:B------:R-:W-:Y:S11]  /*1200*/  BRA `(.L_x_120) ;  /* 0x00000000000c7947 */ /* 0x000ff60003800000 */
.L_x_119:
[----:B------:R-:W-:Y:S01]  /*1210*/  UIMAD UR37, UR18, UR31, UR20 ;  /* 0x0000001f122572a4 */ /* 0x000fe2000f8e0214 */
[----:B------:R-:W-:-:S03]  /*1220*/  ULDC UR29, c[0x0][0x2d4] ;  /* 0x0000b500001d7ab9 */ /* 0x000fc60000000800 */
[----:B------:R-:W-:-:S12]  /*1230*/  UIMAD UR37, UR37, UR29, URZ ;  /* 0x0000001d252572a4 */ /* 0x000fd8000f8e023f */
.L_x_120:
[----:B------:R-:W2:Y:S01]  /*1240*/  LDL.64 R4, [R1+0x18] ;  /* 0x0000180001047983 */ /* 0x000ea20000100a00 */
[----:B------:R-:W1:Y:S03]  /*1250*/  LDC.64 R16, c[0x0][0x250] ;  /* 0x00009400ff107b82 */ /* 0x000e660000000a00 */
[----:B------:R-:W2:Y:S04]  /*1260*/  LDL.64 R34, [R1+0x18] ;  /* 0x0000180001227983 */ /* 0x000ea80000100a00 */
[----:B------:R-:W3:Y:S01]  /*1270*/  LDL R30, [R1] ;  /* 0x00000000011e7983 */ /* 0x000ee20000100800 */
[----:B------:R-:W4:Y:S01]  /*1280*/  LDC.64 R6, c[0x0][0x238] ;  /* 0x00008e00ff067b82 */ /* 0x000f220000000a00 */
[----:B------:R-:W-:Y:S01]  /*1290*/  UIADD3 UR28, UP0, UR28, UR4, URZ ;  /* 0x000000041c1c7290 */ /* 0x000fe2000ff1e03f */
[----:B------:R-:W4:Y:S01]  /*12a0*/  S2R R31, SR_TID.X ;  /* 0x00000000001f7919 */ /* 0x000f220000002100 */
[----:B------:R-:W-:-:S02]  /*12b0*/  ULDC.64 UR8, c[0x0][0x420] ;  /* 0x0001080000087ab9 */ /* 0x000fc40000000a00 */
[----:B------:R-:W-:Y:S01]  /*12c0*/  UIADD3.X UR4, UR7, UR6, URZ, UP0, !UPT ;  /* 0x0000000607047290 */ /* 0x000fe200087fe43f */
[----:B------:R-:W4:Y:S02]  /*12d0*/  S2R R32, SR_TID.X ;  /* 0x0000000000207919 */ /* 0x000f240000002100 */
[----:B------:R-:W4:Y:S01]  /*12e0*/  LDC.64 R20, c[0x0][0x418] ;  /* 0x00010600ff147b82 */ /* 0x000f220000000a00 */
[----:B------:R-:W-:-:S07]  /*12f0*/  ULDC.64 UR6, c[0x0][0x268] ;  /* 0x00009a0000067ab9 */ /* 0x000fce0000000a00 */
[----:B------:R-:W4:Y:S01]  /*1300*/  LDC.64 R22, c[0x0][0x248] ;  /* 0x00009200ff167b82 */ /* 0x000f220000000a00 */
[----:B-1----:R-:W-:-:S07]  /*1310*/  IMAD R2, R16, UR4, RZ ;  /* 0x0000000410027c24 */ /* 0x002fce000f8e02ff */
[----:B------:R-:W1:Y:S01]  /*1320*/  LDC.64 R24, c[0x0][0x230] ;  /* 0x00008c00ff187b82 */ /* 0x000e620000000a00 */
[----:B------:R-:W-:Y:S01]  /*1330*/  IMAD R2, R17, UR28, R2 ;  /* 0x0000001c11027c24 */ /* 0x000fe2000f8e0202 */
[----:B------:R-:W-:Y:S01]  /*1340*/  UIADD3 UR46, UR42, UR10, URZ ;  /* 0x0000000a2a2e7290 */ /* 0x000fe2000fffe03f */
[----:B----4-:R-:W-:Y:S01]  /*1350*/  IMAD R8, R6, UR27, RZ ;  /* 0x0000001b06087c24 */ /* 0x010fe2000f8e02ff */
[----:B------:R-:W-:Y:S01]  /*1360*/  ULEA.HI.SX32 UR39, UR39, 0xffffffff, 0x1a ;  /* 0xffffffff27277891 */ /* 0x000fe2000f8fd23f */
[----:B------:R-:W-:Y:S02]  /*1370*/  ULDC.64 UR10, c[0x0][0x258] ;  /* 0x00009600000a7ab9 */ /* 0x000fe40000000a00 */
[----:B------:R-:W-:Y:S01]  /*1380*/  IMAD R7, R7, UR18, R8 ;  /* 0x0000001207077c24 */ /* 0x000fe2000f8e0208 */
[----:B------:R-:W-:Y:S01]  /*1390*/  ULDC.64 UR48, c[0x0][0x2b0] ;  /* 0x0000ac0000307ab9 */ /* 0x000fe20000000a00 */
[----:B------:R-:W-:Y:S01]  /*13a0*/  IMAD R13, R20, UR27, RZ ;  /* 0x0000001b140d7c24 */ /* 0x000fe2000f8e02ff */
[----:B------:R-:W-:-:S04]  /*13b0*/  SHF.R.S32.HI R31, RZ, 0x1f, R31 ;  /* 0x0000001fff1f7819 */ /* 0x000fc8000001141f */
[----:B------:R-:W-:Y:S01]  /*13c0*/  LEA.HI R31, R31, R32, RZ, 0x2 ;  /* 0x000000201f1f7211 */ /* 0x000fe200078f10ff */
[----:B------:R-:W-:-:S03]  /*13d0*/  IMAD R12, R22, UR4, RZ ;  /* 0x00000004160c7c24 */ /* 0x000fc6000f8e02ff */
[----:B------:R-:W-:-:S04]  /*13e0*/  SHF.R.S32.HI R31, RZ, 0x2, R31 ;  /* 0x00000002ff1f7819 */ /* 0x000fc8000001141f */
[----:B------:R-:W-:-:S05]  /*13f0*/  SHF.R.S32.HI R27, RZ, 0x1f, R31 ;  /* 0x0000001fff1b7819 */ /* 0x000fca000001141f */
[----:B------:R-:W-:-:S04]  /*1400*/  IMAD R8, R27, R16, RZ ;  /* 0x000000101b087224 */ /* 0x000fc800078e02ff */
[----:B------:R-:W-:Y:S01]  /*1410*/  IMAD R8, R31, R17, R8 ;  /* 0x000000111f087224 */ /* 0x000fe200078e0208 */
[----:B------:R-:W-:Y:S01]  /*1420*/  @P1 BAR.SYNC.DEFER_BLOCKING 0x0 ;  /* 0x0000000000001b1d */ /* 0x000fe20000010000 */
[----:B--2---:R-:W-:-:S05]  /*1430*/  IMAD.MOV.U32 R34, RZ, RZ, R4 ;  /* 0x000000ffff227224 */ /* 0x004fca00078e0004 */
[----:B------:R-:W-:-:S03]  /*1440*/  SHF.R.S32.HI R35, RZ, 0x1f, R34 ;  /* 0x0000001fff237819 */ /* 0x000fc60000011422 */
[----:B------:R-:W-:Y:S02]  /*1450*/  IMAD.WIDE.U32 R4, R16, UR28, R34 ;  /* 0x0000001c10047c25 */ /* 0x000fe4000f8e0022 */
[----:B------:R2:W-:Y:S02]  /*1460*/  STL [R1+0x1c], R35 ;  /* 0x00001c2301007387 */ /* 0x0005e40000100800 */
[----:B------:R-:W-:Y:S02]  /*1470*/  IMAD.IADD R5, R5, 0x1, R2 ;  /* 0x0000000105057824 */ /* 0x000fe400078e0202 */
[----:B------:R-:W-:Y:S02]  /*1480*/  IMAD R2, R26, UR6, RZ ;  /* 0x000000061a027c24 */ /* 0x000fe4000f8e02ff */
[----:B------:R-:W-:-:S04]  /*1490*/  IMAD.WIDE.U32 R4, R6, UR18, R4 ;  /* 0x0000001206047c25 */ /* 0x000fc8000f8e0004 */
[----:B------:R-:W-:Y:S01]  /*14a0*/  IMAD R6, R0, UR7, R2 ;  /* 0x0000000700067c24 */ /* 0x000fe2000f8e0202 */
[----:B------:R-:W-:Y:S01]  /*14b0*/  IADD3 R2, P0, R31, UR42, RZ ;  /* 0x0000002a1f027c10 */ /* 0x000fe2000ff1e0ff */
[----:B------:R-:W-:-:S03]  /*14c0*/  IMAD.IADD R5, R5, 0x1, R7 ;  /* 0x0000000105057824 */ /* 0x000fc600078e0207 */
[----:B------:R-:W-:Y:S01]  /*14d0*/  IADD3.X R18, R27, UR43, RZ, P0, !PT ;  /* 0x0000002b1b127c10 */ /* 0x000fe200087fe4ff */
[----:B------:R-:W-:Y:S01]  /*14e0*/  IMAD.WIDE.U32 R4, R0, UR6, R4 ;  /* 0x0000000600047c25 */ /* 0x000fe2000f8e0004 */
[----:B------:R-:W-:-:S03]  /*14f0*/  ULDC.64 UR6, c[0x0][0x240] ;  /* 0x0000900000067ab9 */ /* 0x000fc60000000a00 */
[----:B------:R-:W-:Y:S02]  /*1500*/  IMAD R9, R18, UR6, RZ ;  /* 0x0000000612097c24 */ /* 0x000fe4000f8e02ff */
[----:B------:R-:W-:-:S04]  /*1510*/  IMAD.WIDE.U32 R10, R2, UR6, R34 ;  /* 0x00000006020a7c25 */ /* 0x000fc8000f8e0022 */
[----:B------:R-:W-:Y:S01]  /*1520*/  IMAD R14, R2, UR7, R9 ;  /* 0x00000007020e7c24 */ /* 0x000fe2000f8e0209 */
[----:B------:R-:W-:Y:S01]  /*1530*/  ULDC.64 UR6, c[0x0][0x220] ;  /* 0x0000880000067ab9 */ /* 0x000fe20000000a00 */
[----:B------:R-:W-:Y:S02]  /*1540*/  IMAD.IADD R5, R5, 0x1, R6 ;  /* 0x0000000105057824 */ /* 0x000fe400078e0206 */
[----:B------:R-:W-:Y:S02]  /*1550*/  IMAD.IADD R15, R11, 0x1, R14 ;  /* 0x000000010b0f7824 */ /* 0x000fe400078e020e */
[----:B------:R-:W-:Y:S02]  /*1560*/  IMAD R11, R21, UR18, R13 ;  /* 0x00000012150b7c24 */ /* 0x000fe4000f8e020d */
[----:B------:R-:W4:Y:S01]  /*1570*/  LDL R21, [R1+0x20] ;  /* 0x0000200001157983 */ /* 0x000f220000100800 */
[----:B------:R-:W-:-:S04]  /*1580*/  IMAD.WIDE.U32 R6, R31, R16, R4 ;  /* 0x000000101f067225 */ /* 0x000fc800078e0004 */
[----:B------:R-:W-:Y:S01]  /*1590*/  IMAD.IADD R5, R7, 0x1, R8 ;  /* 0x0000000107057824 */ /* 0x000fe200078e0208 */
[----:B------:R-:W-:Y:S01]  /*15a0*/  LEA R4, P0, R6, UR6, 0x1 ;  /* 0x0000000606047c11 */ /* 0x000fe2000f8008ff */
[----:B------:R-:W-:Y:S02]  /*15b0*/  IMAD R7, R23, UR28, R12 ;  /* 0x0000001c17077c24 */ /* 0x000fe4000f8e020c */
[----:B------:R-:W-:Y:S01]  /*15c0*/  IMAD.WIDE.U32 R12, R20, UR18, R34 ;  /* 0x00000012140c7c25 */ /* 0x000fe2000f8e0022 */
[----:B------:R-:W-:Y:S01]  /*15d0*/  LEA.HI.X R5, R6, UR7, R5, 0x1, P0 ;  /* 0x0000000706057c11 */ /* 0x000fe200080f0c05 */
[----:B------:R-:W2:Y:S02]  /*15e0*/  LDL R20, [R1+0x24] ;  /* 0x0000240001147983 */ /* 0x000ea40000100800 */
[----:B------:R-:W-:Y:S01]  /*15f0*/  IMAD.MOV.U32 R14, RZ, RZ, R10 ;  /* 0x000000ffff0e7224 */ /* 0x000fe200078e000a */
[----:B------:R-:W-:Y:S01]  /*1600*/  ULDC.64 UR6, c[0x0][0x260] ;  /* 0x0000980000067ab9 */ /* 0x000fe20000000a00 */
[----:B-1----:R-:W-:-:S02]  /*1610*/  IMAD R10, R24, UR27, RZ ;  /* 0x0000001b180a7c24 */ /* 0x002fc4000f8e02ff */
[----:B------:R-:W-:Y:S02]  /*1620*/  IMAD.IADD R11, R13, 0x1, R11 ;  /* 0x000000010d0b7824 */ /* 0x000fe400078e020b */
[----:B------:R-:W-:-:S04]  /*1630*/  IMAD.WIDE.U32 R8, R22, UR28, R34 ;  /* 0x0000001c16087c25 */ /* 0x000fc8000f8e0022 */
[----:B------:R-:W-:Y:S02]  /*1640*/  IMAD R13, R25, UR18, R10 ;  /* 0x00000012190d7c24 */ /* 0x000fe4000f8e020a */
[----:B------:R-:W-:Y:S02]  /*1650*/  IMAD.MOV.U32 R10, RZ, RZ, R12 ;  /* 0x000000ffff0a7224 */ /* 0x000fe400078e000c */
[----:B------:R-:W-:Y:S02]  /*1660*/  IMAD R12, R18, UR8, RZ ;  /* 0x00000008120c7c24 */ /* 0x000fe4000f8e02ff */
[----:B------:R-:W1:Y:S01]  /*1670*/  LDC.64 R18, c[0x0][0x228] ;  /* 0x00008a00ff127b82 */ /* 0x000e620000000a00 */
[----:B------:R-:W-:Y:S01]  /*1680*/  IMAD.IADD R9, R9, 0x1, R7 ;  /* 0x0000000109097824 */ /* 0x000fe200078e0207 */
[----:B------:R-:W-:Y:S01]  /*1690*/  LEA R6, P0, R16, R4, 0x7 ;  /* 0x0000000410067211 */ /* 0x000fe200078038ff */
[----:B------:R-:W-:-:S03]  /*16a0*/  IMAD.WIDE.U32 R8, R24, UR18, R8 ;  /* 0x0000001218087c25 */ /* 0x000fc6000f8e0008 */
[----:B------:R-:W-:Y:S01]  /*16b0*/  LEA.HI.X R7, R16, R5, R17, 0x7, P0 ;  /* 0x0000000510077211 */ /* 0x000fe200000f3c11 */
[----:B------:R-:W-:Y:S02]  /*16c0*/  IMAD.IADD R9, R9, 0x1, R13 ;  /* 0x0000000109097824 */ /* 0x000fe400078e020d */
[C---:B------:R-:W-:Y:S02]  /*16d0*/  IMAD R17, R2.reuse, UR9, R12 ;  /* 0x0000000902117c24 */ /* 0x040fe4000f8e020c */
[----:B------:R-:W-:Y:S01]  /*16e0*/  IMAD.WIDE.U32 R12, R2, UR8, R10 ;  /* 0x00000008020c7c25 */ /* 0x000fe2000f8e000a */
[----:B---3--:R-:W-:Y:S01]  /*16f0*/  LEA R2, R30, UR5, 0x1 ;  /* 0x000000051e027c11 */ /* 0x008fe2000f8e08ff */
[----:B------:R-:W-:Y:S02]  /*1700*/  UIMAD.WIDE UR46, UR46, 0x4, UR48 ;  /* 0x000000042e2e78a5 */ /* 0x000fe4000f8e0230 */
[----:B------:R-:W-:Y:S01]  /*1710*/  IMAD R16, R26, UR6, RZ ;  /* 0x000000061a107c24 */ /* 0x000fe2000f8e02ff */
[----:B------:R-:W-:Y:S01]  /*1720*/  ULDC.64 UR8, c[0x0][0x428] ;  /* 0x00010a0000087ab9 */ /* 0x000fe20000000a00 */
[C---:B------:R-:W-:Y:S01]  /*1730*/  IMAD.WIDE.U32 R10, R0.reuse, UR6, R8 ;  /* 0x00000006000a7c25 */ /* 0x040fe2000f8e0008 */
[----:B------:R-:W-:Y:S01]  /*1740*/  @!PT LDS RZ, [RZ] ;  /* 0x00000000fffff984 */ /* 0x000fe20000000800 */
[----:B------:R-:W-:Y:S01]  /*1750*/  @!PT LDS RZ, [RZ] ;  /* 0x00000000fffff984 */ /* 0x000fe20000000800 */
[----:B------:R-:W-:Y:S01]  /*1760*/  @!PT LDS RZ, [RZ] ;  /* 0x00000000fffff984 */ /* 0x000fe20000000800 */
[----:B------:R-:W-:Y:S03]  /*1770*/  LDGSTS.E.BYPASS.LTC128B.128 [R2+0xf000], desc[UR22][R4.64] ;  /* 0x0f00000004027fae */ /* 0x000fe6000b901d56 */
[----:B------:R-:W-:Y:S01]  /*1780*/  IMAD R16, R0, UR7, R16 ;  /* 0x0000000700107c24 */ /* 0x000fe2000f8e0210 */
[----:B------:R-:W-:Y:S01]  /*1790*/  LDGSTS.E.BYPASS.LTC128B.128 [R2+0x11000], desc[UR22][R4.64+0x40] ;  /* 0x1100004004027fae */ /* 0x000fe2000b901d56 */
[----:B------:R-:W-:Y:S01]  /*17a0*/  IMAD R0, R27, R22, RZ ;  /* 0x000000161b007224 */ /* 0x000fe200078e02ff */
[----:B------:R-:W-:-:S02]  /*17b0*/  ULDC.64 UR6, c[0x0][0x218] ;  /* 0x0000860000067ab9 */ /* 0x000fc40000000a00 */
[----:B------:R3:W-:Y:S01]  /*17c0*/  LDGSTS.E.BYPASS.LTC128B.128 [R2+0x13000], desc[UR22][R4.64+0x80] ;  /* 0x1300008004027fae */ /* 0x0007e2000b901d56 */
[----:B------:R-:W-:-:S03]  /*17d0*/  IMAD R0, R31, R23, R0 ;  /* 0x000000171f007224 */ /* 0x000fc600078e0200 */
[----:B------:R-:W-:Y:S04]  /*17e0*/  LDGSTS.E.BYPASS.LTC128B.128 [R2+0x10000], desc[UR22][R6.64] ;  /* 0x1000000006027fae */ /* 0x000fe8000b901d56 */
[----:B------:R-:W-:Y:S04]  /*17f0*/  LDGSTS.E.BYPASS.LTC128B.128 [R2+0x12000], desc[UR22][R6.64+0x40] ;  /* 0x1200004006027fae */ /* 0x000fe8000b901d56 */
[----:B------:R1:W-:Y:S01]  /*1800*/  LDGSTS.E.BYPASS.LTC128B.128 [R2+0x14000], desc[UR22][R6.64+0x80] ;  /* 0x1400008006027fae */ /* 0x0003e2000b901d56 */
[----:B------:R-:W-:Y:S02]  /*1810*/  IMAD.IADD R9, R13, 0x1, R17 ;  /* 0x000000010d097824 */ /* 0x000fe400078e0211 */
[----:B---3--:R-:W-:Y:S01]  /*1820*/  IMAD.IADD R5, R11, 0x1, R16 ;  /* 0x000000010b057824 */ /* 0x008fe200078e0210 */
[----:B------:R-:W-:Y:S01]  /*1830*/  UIMAD UR45, UR26, UR8, URZ ;  /* 0x000000081a2d72a4 */ /* 0x000fe2000f8e023f */
[----:B------:R-:W-:Y:S01]  /*1840*/  IMAD.MOV.U32 R4, RZ, RZ, R10 ;  /* 0x000000ffff047224 */ /* 0x000fe200078e000a */
[----:B------:R-:W-:Y:S01]  /*1850*/  UIMAD UR44, UR26, UR10, URZ ;  /* 0x0000000a1a2c72a4 */ /* 0x000fe2000f8e023f */
[C---:B-1----:R-:W-:Y:S01]  /*1860*/  IMAD R16, R18.reuse, UR27, RZ ;  /* 0x0000001b12107c24 */ /* 0x042fe2000f8e02ff */
[----:B------:R-:W0:Y:S01]  /*1870*/  LDGDEPBAR ;  /* 0x00000000000079af */ /* 0x000e220000000000 */
[----:B------:R-:W-:-:S04]  /*1880*/  IMAD.WIDE.U32 R10, R18, UR18, R14 ;  /* 0x00000012120a7c25 */ /* 0x000fc8000f8e000e */
[----:B------:R-:W-:-:S04]  /*1890*/  IMAD.WIDE.U32 R6, R31, R22, R4 ;  /* 0x000000161f067225 */ /* 0x000fc800078e0004 */
[----:B------:R-:W-:Y:S01]  /*18a0*/  IMAD.IADD R0, R7, 0x1, R0 ;  /* 0x0000000107007824 */ /* 0x000fe200078e0200 */
[C---:B------:R-:W-:Y:S01]  /*18b0*/  LEA R4, P0, R6.reuse, UR6, 0x1 ;  /* 0x0000000606047c11 */ /* 0x040fe2000f8008ff */
[----:B------:R-:W-:Y:S01]  /*18c0*/  IMAD R16, R19, UR18, R16 ;  /* 0x0000001213107c24 */ /* 0x000fe2000f8e0210 */
[----:B------:R-:W-:Y:S02]  /*18d0*/  ULEA.HI UR6, UR39, UR39, URZ, 0x1 ;  /* 0x0000002727067291 */ /* 0x000fe4000f8f083f */
[----:B------:R-:W-:Y:S01]  /*18e0*/  LEA.HI.X R5, R6, UR7, R0, 0x1, P0 ;  /* 0x0000000706057c11 */ /* 0x000fe200080f0c00 */
[----:B------:R-:W-:Y:S01]  /*18f0*/  IMAD.IADD R7, R11, 0x1, R16 ;  /* 0x000000010b077824 */ /* 0x000fe200078e0210 */
[----:B------:R-:W1:Y:S01]  /*1900*/  S2R R17, SR_TID.X ;  /* 0x0000000000117919 */ /* 0x000e620000002100 */
[----:B------:R-:W-:Y:S02]  /*1910*/  IMAD.U32 R11, RZ, RZ, UR10 ;  /* 0x0000000aff0b7e24 */ /* 0x000fe4000f8e00ff */
[----:B------:R-:W-:Y:S01]  /*1920*/  IMAD.MOV.U32 R6, RZ, RZ, R10 ;  /* 0x000000ffff067224 */ /* 0x000fe200078e000a */
[----:B------:R-:W-:Y:S01]  /*1930*/  ULOP3.LUT UR6, UR6, 0xfffffffe, URZ, 0xc0, !UPT ;  /* 0xfffffffe06067892 */ /* 0x000fe2000f8ec03f */
[----:B------:R-:W3:Y:S02]  /*1940*/  S2R R19, SR_TID.X ;  /* 0x0000000000137919 */ /* 0x000ee40000002100 */
[----:B------:R-:W-:Y:S01]  /*1950*/  IMAD.WIDE.U32 R10, R11, UR20, R6 ;  /* 0x000000140b0a7c25 */ /* 0x000fe2000f8e0006 */
[----:B------:R-:W-:-:S03]  /*1960*/  UIADD3 UR6, UR39, -UR6, URZ ;  /* 0x8000000627067290 */ /* 0x000fc6000fffe03f */
[----:B------:R-:W-:Y:S01]  /*1970*/  IMAD.MOV.U32 R8, RZ, RZ, R12 ;  /* 0x000000ffff087224 */ /* 0x000fe200078e000c */
[----:B------:R-:W-:Y:S01]  /*1980*/  UMOV UR10, UR46 ;  /* 0x0000002e000a7c82 */ /* 0x000fe20008000000 */
[----:B------:R-:W-:Y:S01]  /*1990*/  IMAD.U32 R12, RZ, RZ, UR8 ;  /* 0x00000008ff0c7e24 */ /* 0x000fe2000f8e00ff */
[----:B------:R-:W-:Y:S02]  /*19a0*/  UIMAD UR45, UR20, UR9, UR45 ;  /* 0x00000009142d72a4 */ /* 0x000fe4000f8e022d */
[----:B------:R-:W-:Y:S01]  /*19b0*/  UIMAD UR44, UR20, UR11, UR44 ;  /* 0x0000000b142c72a4 */ /* 0x000fe2000f8e022c */
[----:B------:R-:W-:Y:S01]  /*19c0*/  IMAD.WIDE.U32 R12, R12, UR20, R8 ;  /* 0x000000140c0c7c25 */ /* 0x000fe2000f8e0008 */
[----:B------:R-:W-:Y:S01]  /*19d0*/  UISETP.NE.AND UP0, UPT, UR6, 0x1, UPT ;  /* 0x000000010600788c */ /* 0x000fe2000bf05270 */
[----:B------:R-:W-:Y:S02]  /*19e0*/  UMOV UR11, UR47 ;  /* 0x0000002f000b7c82 */ /* 0x000fe40008000000 */
[----:B------:R-:W-:Y:S01]  /*19f0*/  ULDC.64 UR6, c[0x0][0x3e0] ;  /* 0x0000f80000067ab9 */ /* 0x000fe20000000a00 */
[----:B------:R-:W-:Y:S01]  /*1a00*/  VIADD R14, R30, 0x1800 ;  /* 0x000018001e0e7836 */ /* 0x000fe20000000000 */
[----:B------:R-:W-:Y:S01]  /*1a10*/  LEA R242, P2, R12, UR6, 0x1 ;  /* 0x000000060cf27c11 */ /* 0x000fe2000f8408ff */
[----:B------:R-:W-:Y:S01]  /*1a20*/  ULDC.64 UR8, c[0x0][0x210] ;  /* 0x0000840000087ab9 */ /* 0x000fe20000000a00 */
[----:B------:R-:W-:Y:S01]  /*1a30*/  VIADD R9, R11, UR44 ;  /* 0x0000002c0b097c36 */ /* 0x000fe20008000000 */
[----:B------:R-:W-:-:S02]  /*1a40*/  LEA R244, P3, R10, UR8, 0x1 ;  /* 0x000000080af47c11 */ /* 0x000fc4000f8608ff */
[----:B------:R-:W-:Y:S02]  /*1a50*/  LEA R8, P1, R22, R4, 0x7 ;  /* 0x0000000416087211 */ /* 0x000fe400078238ff */
[----:B------:R-:W-:Y:S02]  /*1a60*/  LEA.HI.X R245, R10, UR9, R9, 0x1, P3 ;  /* 0x000000090af57c11 */ /* 0x000fe400098f0c09 */
[----:B------:R-:W-:Y:S02]  /*1a70*/  LEA.HI.X R9, R22, R5, R23, 0x7, P1 ;  /* 0x0000000516097211 */ /* 0x000fe400008f3c17 */
[----:B-1----:R-:W-:-:S04]  /*1a80*/  SHF.R.S32.HI R17, RZ, 0x1f, R17 ;  /* 0x0000001fff117819 */ /* 0x002fc80000011411 */
[----:B---3--:R-:W-:Y:S01]  /*1a90*/  LEA.HI R17, R17, R19, RZ, 0x5 ;  /* 0x0000001311117211 */ /* 0x008fe200078f28ff */
[----:B------:R-:W-:-:S03]  /*1aa0*/  USHF.R.S32.HI UR6, URZ, 0x1f, UR30 ;  /* 0x0000001f3f067899 */ /* 0x000fc6000801141e */
[----:B------:R-:W-:Y:S01]  /*1ab0*/  SHF.R.S32.HI R17, RZ, 0x5, R17 ;  /* 0x00000005ff117819 */ /* 0x000fe20000011411 */
[----:B------:R-:W-:Y:S02]  /*1ac0*/  UIMAD UR6, UR6, UR31, URZ ;  /* 0x0000001f060672a4 */ /* 0x000fe4000f8e023f */
[----:B------:R-:W-:Y:S02]  /*1ad0*/  UIMAD.WIDE UR46, UR18, UR29, UR42 ;  /* 0x0000001d122e72a5 */ /* 0x000fe4000f8e022a */
[----:B------:R-:W-:Y:S02]  /*1ae0*/  UIMAD.WIDE.U32 UR48, UR30, UR31, URZ ;  /* 0x0000001f1e3072a5 */ /* 0x000fe4000f8e003f */
[----:B------:R-:W-:-:S04]  /*1af0*/  UIMAD UR6, UR36, UR30, UR6 ;  /* 0x0000001e240672a4 */ /* 0x000fc8000f8e0206 */
[----:B------:R-:W-:Y:S02]  /*1b00*/  UIADD3 UR6, UR49, UR6, URZ ;  /* 0x0000000631067290 */ /* 0x000fe4000fffe03f */
[----:B------:R-:W-:Y:S01]  /*1b10*/  UIADD3 UR37, UR42, UR37, URZ ;  /* 0x000000252a257290 */ /* 0x000fe2000fffe03f */
        /* <DEDUP_REMOVED lines=47> */
[----:B------:R-:W-:Y:S01]  /*1e10*/  CS2R R36, SRZ ;  /* 0x0000000000247805 */ /* 0x000fe2000001ff00 */
[----:B----4-:R-:W-:Y:S01]  /*1e20*/  IMAD.SHL.U32 R6, R21, 0x4, RZ ;  /* 0x0000000415067824 */ /* 0x010fe200078e00ff */
[----:B------:R-:W-:-:S04]  /*1e30*/  SHF.R.S32.HI R15, RZ, 0x1f, R21 ;  /* 0x0000001fff0f7819 */ /* 0x000fc80000011415 */
[----:B------:R-:W-:Y:S02]  /*1e40*/  SHF.L.U64.HI R0, R21, 0x2, R15 ;  /* 0x0000000215007819 */ /* 0x000fe4000001020f */
[----:B------:R-:W-:-:S04]  /*1e50*/  IADD3 R6, P0, R6, UR10, RZ ;  /* 0x0000000a06067c10 */ /* 0x000fc8000ff1e0ff */
[----:B------:R-:W-:Y:S01]  /*1e60*/  IADD3.X R7, R0, UR11, RZ, P0, !PT ;  /* 0x0000000b00077c10 */ /* 0x000fe200087fe4ff */
[----:B------:R-:W-:Y:S01]  /*1e70*/  VIADD R0, R13, UR45 ;  /* 0x0000002d0d007c36 */ /* 0x000fe20008000000 */
[----:B------:R-:W-:-:S03]  /*1e80*/  PLOP3.LUT P0, PT, PT, PT, UP0, 0x80, 0x0 ;  /* 0x000000000000781c */ /* 0x000fc60003f0f008 */
[----:B------:R-:W5:Y:S01]  /*1e90*/  LDG.E R250, desc[UR22][R6.64] ;  /* 0x0000001606fa7981 */ /* 0x000f62000c1e1900 */
[----:B------:R-:W-:Y:S02]  /*1ea0*/  LEA.HI.X R243, R12, UR7, R0, 0x1, P2 ;  /* 0x000000070cf37c11 */ /* 0x000fe400090f0c00 */
[----:B------:R-:W-:Y:S01]  /*1eb0*/  SEL R0, R14, R30, !P0 ;  /* 0x0000001e0e007207 */ /* 0x000fe20004000000 */
[----:B------:R-:W5:Y:S03]  /*1ec0*/  LDG.E R249, desc[UR22][R6.64+0x20] ;  /* 0x0000201606f97981 */ /* 0x000f66000c1e1900 */
[----:B------:R-:W-:Y:S01]  /*1ed0*/  LEA R246, R0, UR5, 0x1 ;  /* 0x0000000500f67c11 */ /* 0x000fe2000f8e08ff */
[----:B------:R-:W-:Y:S04]  /*1ee0*/  LDGSTS.E.BYPASS.LTC128B.128 [R2+0x6000], desc[UR22][R242.64] ;  /* 0x06000000f2027fae */ /* 0x000fe8000b901d56 */
[----:B------:R-:W-:Y:S04]  /*1ef0*/  LDGSTS.E.BYPASS.LTC128B.128 [R2+0x7000], desc[UR22][R242.64+0x40] ;  /* 0x07000040f2027fae */ /* 0x000fe8000b901d56 */
[----:B------:R-:W-:Y:S04]  /*1f00*/  LDGSTS.E.BYPASS.LTC128B.128 [R2+0x8000], desc[UR22][R242.64+0x80] ;  /* 0x08000080f2027fae */ /* 0x000fe8000b901d56 */
[----:B------:R-:W-:Y:S04]  /*1f10*/  LDGSTS.E.BYPASS.LTC128B.128 [R246], desc[UR22][R244.64] ;  /* 0x00000000f4f67fae */ /* 0x000fe8000b901d56 */
[----:B------:R-:W-:Y:S04]  /*1f20*/  LDGSTS.E.BYPASS.LTC128B.128 [R246+0x1000], desc[UR22][R244.64+0x40] ;  /* 0x01000040f4f67fae */ /* 0x000fe8000b901d56 */
[----:B------:R-:W-:Y:S04]  /*1f30*/  LDGSTS.E.BYPASS.LTC128B.128 [R246+0x2000], desc[UR22][R244.64+0x80] ;  /* 0x02000080f4f67fae */ /* 0x000fe8000b901d56 */
[----:B------:R-:W-:Y:S04]  /*1f40*/  LDGSTS.E.BYPASS.LTC128B.128 [R2+0x9000], desc[UR22][R4.64] ;  /* 0x0900000004027fae */ /* 0x000fe8000b901d56 */
[----:B------:R-:W-:Y:S04]  /*1f50*/  LDGSTS.E.BYPASS.LTC128B.128 [R2+0xb000], desc[UR22][R4.64+0x40] ;  /* 0x0b00004004027fae */ /* 0x000fe8000b901d56 */
[----:B------:R1:W-:Y:S04]  /*1f60*/  LDGSTS.E.BYPASS.LTC128B.128 [R2+0xd000], desc[UR22][R4.64+0x80] ;  /* 0x0d00008004027fae */ /* 0x0003e8000b901d56 */
[----:B------:R-:W-:Y:S01]  /*1f70*/  LDGSTS.E.BYPASS.LTC128B.128 [R2+0xa000], desc[UR22][R8.64] ;  /* 0x0a00000008027fae */ /* 0x000fe2000b901d56 */
[----:B------:R-:W-:-:S03]  /*1f80*/  UIMAD UR45, UR31, UR30, URZ ;  /* 0x0000001e1f2d72a4 */ /* 0x000fc6000f8e023f */
[----:B------:R-:W-:Y:S04]  /*1f90*/  LDGSTS.E.BYPASS.LTC128B.128 [R2+0xc000], desc[UR22][R8.64+0x40] ;  /* 0x0c00004008027fae */ /* 0x000fe8000b901d56 */
[----:B------:R3:W-:Y:S04]  /*1fa0*/  LDGSTS.E.BYPASS.LTC128B.128 [R2+0xe000], desc[UR22][R8.64+0x80] ;  /* 0x0e00008008027fae */ /* 0x0007e8000b901d56 */
[----:B------:R-:W0:Y:S01]  /*1fb0*/  LDGDEPBAR ;  /* 0x00000000000079af */ /* 0x000e220000000000 */
[----:B------:R-:W-:Y:S01]  /*1fc0*/  USHF.L.U32 UR7, UR45, 0x6, URZ ;  /* 0x000000062d077899 */ /* 0x000fe2000800063f */
[----:B--2---:R-:W-:-:S02]  /*1fd0*/  IMAD R0, R17, UR45, R20 ;  /* 0x0000002d11007c24 */ /* 0x004fc4000f8e0214 */
[----:B------:R-:W5:Y:S01]  /*1fe0*/  LDG.E R248, desc[UR22][R6.64+0x80] ;  /* 0x0000801606f87981 */ /* 0x000f62000c1e1900 */
[----:B------:R-:W-:-:S03]  /*1ff0*/  USHF.R.S32.HI UR8, URZ, 0x1f, UR7 ;  /* 0x0000001f3f087899 */ /* 0x000fc60008011407 */
[----:B------:R2:W5:Y:S01]  /*2000*/  LDG.E R247, desc[UR22][R6.64+0xa0] ;  /* 0x0000a01606f77981 */ /* 0x000562000c1e1900 */
[----:B-1----:R-:W-:-:S05]  /*2010*/  IMAD.U32 R4, RZ, RZ, UR38 ;  /* 0x00000026ff047e24 */ /* 0x002fca000f8e00ff */
[----:B------:R-:W-:Y:S02]  /*2020*/  IADD3 R4, P2, P1, R0, UR7, R4 ;  /* 0x0000000700047c10 */ /* 0x000fe4000f95e004 */
[----:B------:R-:W-:Y:S01]  /*2030*/  SHF.R.S32.HI R0, RZ, 0x1f, R0 ;  /* 0x0000001fff007819 */ /* 0x000fe20000011400 */
[----:B---3--:R-:W-:Y:S01]  /*2040*/  IMAD.U32 R2, RZ, RZ, UR35 ;  /* 0x00000023ff027e24 */ /* 0x008fe2000f8e00ff */
[----:B------:R-:W-:Y:S01]  /*2050*/  UIADD3 UR34, UP0, UR46, UR34, URZ ;  /* 0x000000222e227290 */ /* 0x000fe2000ff1e03f */
[----:B------:R-:W-:-:S04]  /*2060*/  DEPBAR.LE SB0, 0x1 ;  /* 0x000080400000791a */ /* 0x000fc80000000000 */
[----:B------:R-:W-:Y:S01]  /*2070*/  IADD3.X R0, R0, UR8, R2, P2, P1 ;  /* 0x0000000800007c10 */ /* 0x000fe200097e2402 */
[----:B------:R-:W-:Y:S01]  /*2080*/  UIADD3.X UR33, UR47, UR33, URZ, UP0, !UPT ;  /* 0x000000212f217290 */ /* 0x000fe200087fe43f */
[----:B------:R-:W-:Y:S01]  /*2090*/  BAR.SYNC.DEFER_BLOCKING 0x0 ;  /* 0x0000000000007b1d */ /* 0x000fe20000010000 */
[----:B------:R-:W-:Y:S01]  /*20a0*/  IADD3 R4, P1, R4, R28, RZ ;  /* 0x0000001c04047210 */ /* 0x000fe20007f3e0ff */
[----:B------:R-:W-:Y:S01]  /*20b0*/  UIMAD UR6, UR6, UR34, URZ ;  /* 0x00000022060672a4 */ /* 0x000fe2000f8e023f */
[----:B--2---:R-:W-:-:S03]  /*20c0*/  IMAD.U32 R6, RZ, RZ, UR48 ;  /* 0x00000030ff067e24 */ /* 0x004fc6000f8e00ff */
[----:B------:R-:W-:Y:S01]  /*20d0*/  IMAD.X R5, R0, 0x1, R29, P1 ;  /* 0x0000000100057824 */ /* 0x000fe200008e061d */
[----:B------:R-:W-:Y:S01]  /*20e0*/  UIMAD UR33, UR33, UR48, UR6 ;  /* 0x00000030212172a4 */ /* 0x000fe2000f8e0206 */
[----:B------:R-:W-:Y:S01]  /*20f0*/  ULDC.64 UR8, c[0x0][0x478] ;  /* 0x00011e0000087ab9 */ /* 0x000fe20000000a00 */
[----:B------:R-:W-:Y:S01]  /*2100*/  IMAD.WIDE.U32 R4, R6, UR34, R4 ;  /* 0x0000002206047c25 */ /* 0x000fe2000f8e0004 */
[----:B------:R-:W-:Y:S01]  /*2110*/  ULDC.64 UR6, c[0x0][0x400] ;  /* 0x0001000000067ab9 */ /* 0x000fe20000000a00 */
[----:B------:R-:W-:Y:S02]  /*2120*/  UISETP.GE.AND UP0, UPT, UR32, 0x1, UPT ;  /* 0x000000012000788c */ /* 0x000fe4000bf06270 */
[----:B------:R-:W-:Y:S01]  /*2130*/  VIADD R0, R5, UR33 ;  /* 0x0000002105007c36 */ /* 0x000fe20008000000 */
[----:B------:R-:W-:-:S04]  /*2140*/  LEA R232, P1, R4, UR6, 0x2 ;  /* 0x0000000604e87c11 */ /* 0x000fc8000f8210ff */
[----:B------:R-:W-:Y:S02]  /*2150*/  LEA.HI.X R233, R4, UR7, R0, 0x2, P1 ;  /* 0x0000000704e97c11 */ /* 0x000fe400088f1400 */
[----:B------:R-:W-:Y:S01]  /*2160*/  PLOP3.LUT P1, PT, PT, PT, UP0, 0x80, 0x0 ;  /* 0x000000000000781c */ /* 0x000fe20003f2f008 */
[----:B------:R-:W-:Y:S01]  /*2170*/  IMAD.U32 R7, RZ, RZ, UR49 ;  /* 0x00000031ff077e24 */ /* 0x000fe2000f8e00ff */
[----:B------:R-:W-:Y:S01]  /*2180*/  UIMAD.WIDE UR42, UR37, 0x4, UR8 ;  /* 0x00000004252a78a5 */ /* 0x000fe2000f8e0208 */
[----:B------:R1:W2:Y:S04]  /*2190*/  LDSM.16.M88.4 R172, [R222+0xf000] ;  /* 0x00f00000deac783b */ /* 0x0002a80000000200 */
[----:B------:R1:W3:Y:S04]  /*21a0*/  LDSM.16.M88.4 R176, [R222+0xf400] ;  /* 0x00f40000deb0783b */ /* 0x0002e80000000200 */
[----:B------:R1:W4:Y:S04]  /*21b0*/  LDSM.16.M88.4 R180, [R223+0xf000] ;  /* 0x00f00000dfb4783b */ /* 0x0003280000000200 */
[----:B------:R1:W1:Y:S04]  /*21c0*/  LDSM.16.M88.4 R184, [R223+0xf400] ;  /* 0x00f40000dfb8783b */ /* 0x0002680000000200 */
[----:B------:R1:W1:Y:S04]  /*21d0*/  LDSM.16.M88.4 R188, [R222+0x11000] ;  /* 0x01100000debc783b */ /* 0x0002680000000200 */
[----:B------:R1:W1:Y:S04]  /*21e0*/  LDSM.16.M88.4 R192, [R222+0x11400] ;  /* 0x01140000dec0783b */ /* 0x0002680000000200 */
[----:B------:R1:W1:Y:S04]  /*21f0*/  LDSM.16.M88.4 R196, [R223+0x11000] ;  /* 0x01100000dfc4783b */ /* 0x0002680000000200 */
[----:B------:R1:W1:Y:S04]  /*2200*/  LDSM.16.M88.4 R200, [R223+0x11400] ;  /* 0x01140000dfc8783b */ /* 0x0002680000000200 */
[----:B------:R1:W1:Y:S04]  /*2210*/  LDSM.16.M88.4 R204, [R222+0x13000] ;  /* 0x01300000decc783b */ /* 0x0002680000000200 */
[----:B------:R1:W1:Y:S04]  /*2220*/  LDSM.16.M88.4 R208, [R222+0x13400] ;  /* 0x01340000ded0783b */ /* 0x0002680000000200 */
[----:B------:R1:W1:Y:S04]  /*2230*/  LDSM.16.M88.4 R212, [R223+0x13000] ;  /* 0x01300000dfd4783b */ /* 0x0002680000000200 */
[----:B------:R1:W1:Y:S01]  /*2240*/  LDSM.16.M88.4 R216, [R223+0x13400] ;  /* 0x01340000dfd8783b */ /* 0x0002620000000200 */
[----:B--23--:R-:W-:Y:S05]  /*2250*/  @!P1 BRA `(.L_x_121) ;  /* 0x0000003000149947 */ /* 0x00cfea0003800000 */
[C---:B------:R-:W-:Y:S01]  /*2260*/  IADD3 R4, R21.reuse, -0x40, RZ ;  /* 0xffffffc015047810 */ /* 0x040fe20007ffe0ff */
[C---:B------:R-:W-:Y:S01]  /*2270*/  IMAD.SHL.U32 R5, R21.reuse, 0x4, RZ ;  /* 0x0000000415057824 */ /* 0x040fe200078e00ff */
[----:B------:R-:W-:Y:S01]  /*2280*/  SHF.L.U64.HI R0, R21, 0x2, R15 ;  /* 0x0000000215007819 */ /* 0x000fe2000001020f */
[----:B------:R-:W-:Y:S01]  /*2290*/  USHF.L.U32 UR50, UR45, 0x4, URZ ;  /* 0x000000042d327899 */ /* 0x000fe2000800063f */
[----:B------:R-:W-:Y:S01]  /*22a0*/  VIADD R2, R229, 0x1800 ;  /* 0x00001800e5027836 */ /* 0x000fe20000000000 */
[----:B------:R-:W-:Y:S01]  /*22b0*/  USHF.L.U32 UR51, UR45, 0x3, URZ ;  /* 0x000000032d337899 */ /* 0x000fe2000800063f */
[----:B------:R-:W-:Y:S01]  /*22c0*/  IMAD.SHL.U32 R4, R4, 0x4, RZ ;  /* 0x0000000404047824 */ /* 0x000fe200078e00ff */
[----:B------:R2:W-:Y:S01]  /*22d0*/  STL [R1+0xc], R0 ;  /* 0x00000c0001007387 */ /* 0x0005e20000100800 */
[----:B------:R-:W-:Y:S01]  /*22e0*/  UIADD3 UR32, UR50, 0x40, URZ ;  /* 0x0000004032207890 */ /* 0x000fe2000fffe03f */
[----:B------:R-:W-:Y:S01]  /*22f0*/  MOV R127, RZ ;  /* 0x000000ff007f7202 */ /* 0x000fe20000000f00 */
[----:B------:R-:W-:Y:S01]  /*2300*/  UIADD3 UR36, UR50, 0x20, URZ ;  /* 0x0000002032247890 */ /* 0x000fe2000fffe03f */
[----:B------:R3:W-:Y:S01]  /*2310*/  STL [R1+0x8], R5 ;  /* 0x0000080501007387 */ /* 0x0007e20000100800 */
[----:B------:R-:W-:Y:S01]  /*2320*/  UIADD3 UR31, UR51, UR32, URZ ;  /* 0x00000020331f7290 */ /* 0x000fe2000fffe03f */
[----:B------:R-:W-:Y:S01]  /*2330*/  SEL R2, R2, R229, !P0 ;  /* 0x000000e502027207 */ /* 0x000fe20004000000 */
[----:B------:R-:W-:Y:S01]  /*2340*/  UIADD3 UR35, UR51, UR36, URZ ;  /* 0x0000002433237290 */ /* 0x000fe2000fffe03f */
[----:B------:R3:W-:Y:S01]  /*2350*/  STL [R1+0x4], R4 ;  /* 0x0000040401007387 */ /* 0x0007e20000100800 */
[----:B------:R-:W-:-:S02]  /*2360*/  UIADD3 UR30, UR51, UR31, URZ ;  /* 0x0000001f331e7290 */ /* 0x000fc4000fffe03f */
[----:B------:R-:W-:Y:S02]  /*2370*/  UIADD3 UR34, UR51, UR35, URZ ;  /* 0x0000002333227290 */ /* 0x000fe4000fffe03f */
[----:B------:R-:W-:Y:S02]  /*2380*/  UIADD3 UR29, UR51, UR30, URZ ;  /* 0x0000001e331d7290 */ /* 0x000fe4000fffe03f */
[----:B------:R-:W-:Y:S02]  /*2390*/  UIADD3 UR33, UR51, UR34, URZ ;  /* 0x0000002233217290 */ /* 0x000fe4000fffe03f */
[----:B------:R-:W-:Y:S02]  /*23a0*/  UIADD3 UR9, UR51, UR29, URZ ;  /* 0x0000001d33097290 */ /* 0x000fe4000fffe03f */
[----:B------:R-:W-:Y:S02]  /*23b0*/  UIADD3 UR7, UR51, UR33, URZ ;  /* 0x0000002133077290 */ /* 0x000fe4000fffe03f */
[----:B------:R-:W-:-:S02]  /*23c0*/  UIMAD UR49, UR45, 0x18, URZ ;  /* 0x000000182d3178a4 */ /* 0x000fc4000f8e023f */
[----:B------:R-:W-:Y:S01]  /*23d0*/  USHF.L.U32 UR48, UR45, 0x5, URZ ;  /* 0x000000052d307899 */ /* 0x000fe2000800063f */
[----:B--2---:R-:W-:Y:S01]  /*23e0*/  VIADD R0, R230, 0x1800 ;  /* 0x00001800e6007836 */ /* 0x004fe20000000000 */
[----:B------:R-:W-:Y:S02]  /*23f0*/  UIMAD UR47, UR45, 0x28, URZ ;  /* 0x000000282d2f78a4 */ /* 0x000fe4000f8e023f */
[----:B------:R-:W-:Y:S02]  /*2400*/  UIMAD UR46, UR45, 0x30, URZ ;  /* 0x000000302d2e78a4 */ /* 0x000fe4000f8e023f */
[----:B------:R-:W-:Y:S01]  /*2410*/  SEL R0, R0, R230, !P0 ;  /* 0x000000e600007207 */ /* 0x000fe20004000000 */
[----:B------:R-:W-:Y:S01]  /*2420*/  UMOV UR44, UR42 ;  /* 0x0000002a002c7c82 */ /* 0x000fe20008000000 */
[----:B------:R-:W-:Y:S02]  /*2430*/  UIMAD UR45, UR45, 0x38, URZ ;  /* 0x000000382d2d78a4 */ /* 0x000fe4000f8e023f */
[----:B------:R-:W-:-:S02]  /*2440*/  UIADD3 UR8, UR51, UR9, URZ ;  /* 0x0000000933087290 */ /* 0x000fc4000fffe03f */
[----:B------:R-:W-:Y:S01]  /*2450*/  UIADD3 UR6, UR51, UR7, URZ ;  /* 0x0000000733067290 */ /* 0x000fe2000fffe03f */
[----:B------:R-:W-:Y:S01]  /*2460*/  LEA R220, R2, UR5, 0x1 ;  /* 0x0000000502dc7c11 */ /* 0x000fe2000f8e08ff */
[----:B------:R-:W-:Y:S01]  /*2470*/  ULDC UR38, c[0x0][0x270] ;  /* 0x00009c0000267ab9 */ /* 0x000fe20000000800 */
[----:B------:R-:W-:Y:S01]  /*2480*/  LEA R221, R0, UR5, 0x1 ;  /* 0x0000000500dd7c11 */ /* 0x000fe2000f8e08ff */
[----:B---3--:R-:W-:-:S08]  /*2490*/  ULDC UR42, c[0x0][0x2ec] ;  /* 0x0000bb00002a7ab9 */ /* 0x008fd00000000800 */
.L_x_124:
[----:B------:R-:W0:Y:S01]  /*24a0*/  LDGDEPBAR ;  /* 0x00000000000079af */ /* 0x000e220000000000 */
[----:B------:R-:W-:Y:S01]  /*24b0*/  IADD3 R0, R228, R221, RZ ;  /* 0x000000dde4007210 */ /* 0x000fe20007ffe0ff */
[----:B-----5:R-:W-:Y:S01]  /*24c0*/  FMUL.FTZ R2, R248, 1.4426950216293334961 ;  /* 0x3fb8aa3bf8027820 */ /* 0x020fe20000410000 */
[C---:B------:R-:W-:Y:S01]  /*24d0*/  FSETP.NEU.FTZ.AND P0, PT, R250.reuse, -INF , PT ;  /* 0xff800000fa00780b */ /* 0x040fe20003f1d000 */
[----:B------:R-:W-:Y:S06]  /*24e0*/  UISETP.GE.AND UP2, UPT, UR39, 0x1, UPT ;  /* 0x000000012700788c */ /* 0x000fec000bf46270 */
[----:B------:R-:W-:Y:S01]  /*24f0*/  PLOP3.LUT P1, PT, PT, PT, UP2, 0x80, 0x0 ;  /* 0x000000000000781c */ /* 0x000fe20003f2f028 */
[----:B------:R-:W-:Y:S04]  /*2500*/  DEPBAR.LE SB0, 0x0 ;  /* 0x000080000000791a */ /* 0x000fe80000000000 */
[----:B------:R-:W-:Y:S06]  /*2510*/  BAR.SYNC.DEFER_BLOCKING 0x0 ;  /* 0x0000000000007b1d */ /* 0x000fec0000010000 */
[----:B------:R-:W-:Y:S08]  /*2520*/  LDSM.16.M88.4 R32, [R221] ;  /* 0x00000000dd20783b */ /* 0x000ff00000000200 */
[----:B------:R-:W2:Y:S08]  /*2530*/  LDSM.16.M88.4 R16, [R222+0x9000] ;  /* 0x00900000de10783b */ /* 0x000eb00000000200 */
[----:B------:R-:W3:Y:S08]  /*2540*/  LDSM.16.M88.4 R28, [R221+0x800] ;  /* 0x00080000dd1c783b */ /* 0x000ef00000000200 */
[----:B------:R-:W1:Y:S08]  /*2550*/  LDSM.16.M88.4 R132, [R222+0x9400] ;  /* 0x00940000de84783b */ /* 0x000e700000000200 */
[----:B------:R-:W-:Y:S08]  /*2560*/  LDSM.16.M88.4 R136, [R0] ;  /* 0x000000000088783b */ /* 0x000ff00000000200 */
[----:B------:R-:W4:Y:S01]  /*2570*/  LDSM.16.M88.4 R140, [R223+0x9000] ;  /* 0x00900000df8c783b */ /* 0x000f220000000200 */
[-C--:B--2---:R-:W-:Y:S07]  /*2580*/  HMMA.16816.F32 R4, R32, R16.reuse, RZ ;  /* 0x000000102004723c */ /* 0x084fee00000018ff */
[----:B------:R-:W2:Y:S01]  /*2590*/  LDSM.16.M88.4 R144, [R0+0x800] ;  /* 0x000800000090783b */ /* 0x000ea20000000200 */
[C---:B---3--:R-:W-:Y:S07]  /*25a0*/  HMMA.16816.F32 R8, R28.reuse, R16, RZ ;  /* 0x000000101c08723c */ /* 0x048fee00000018ff */
[----:B------:R-:W3:Y:S01]  /*25b0*/  LDSM.16.M88.4 R148, [R223+0x9400] ;  /* 0x00940000df94783b */ /* 0x000ee20000000200 */
[-C--:B------:R-:W-:Y:S07]  /*25c0*/  HMMA.16816.F32 R12, R28, R18.reuse, RZ ;  /* 0x000000121c0c723c */ /* 0x080fee00000018ff */
[----:B------:R-:W-:Y:S01]  /*25d0*/  LDSM.16.M88.4 R152, [R221+0x1000] ;  /* 0x00100000dd98783b */ /* 0x000fe20000000200 */
[C---:B------:R-:W-:Y:S07]  /*25e0*/  HMMA.16816.F32 R16, R32.reuse, R18, RZ ;  /* 0x000000122010723c */ /* 0x040fee00000018ff */
[----:B------:R-:W3:Y:S01]  /*25f0*/  LDSM.16.M88.4 R156, [R222+0xb000] ;  /* 0x00b00000de9c783b */ /* 0x000ee20000000200 */
[-C--:B-1----:R-:W-:Y:S06]  /*2600*/  HMMA.16816.F32 R20, R32, R132.reuse, RZ ;  /* 0x000000842014723c */ /* 0x082fec00000018ff */
[C---:B------:R-:W-:Y:S01]  /*2610*/  HMMA.16816.F32 R24, R28.reuse, R132, RZ ;  /* 0x000000841c18723c */ /* 0x040fe200000018ff */
[----:B------:R-:W1:Y:S05]  /*2620*/  LDSM.16.M88.4 R160, [R221+0x1800] ;  /* 0x00180000dda0783b */ /* 0x000e6a0000000200 */
[-C--:B------:R-:W-:Y:S03]  /*2630*/  HMMA.16816.F32 R28, R28, R134.reuse, RZ ;  /* 0x000000861c1c723c */ /* 0x080fe600000018ff */
[----:B------:R-:W-:Y:S03]  /*2640*/  LDSM.16.M88.4 R164, [R0+0x1000] ;  /* 0x0010000000a4783b */ /* 0x000fe60000000200 */
[----:B------:R-:W-:Y:S05]  /*2650*/  HMMA.16816.F32 R32, R32, R134, RZ ;  /* 0x000000862020723c */ /* 0x000fea00000018ff */
[----:B------:R-:W1:Y:S01]  /*2660*/  LDSM.16.M88.4 R132, [R222+0xb400] ;  /* 0x00b40000de84783b */ /* 0x000e620000000200 */
[-C--:B----4-:R-:W-:Y:S06]  /*2670*/  HMMA.16816.F32 R4, R136, R140.reuse, R4 ;  /* 0x0000008c8804723c */ /* 0x090fec0000001804 */
[C---:B--2---:R-:W-:Y:S01]  /*2680*/  HMMA.16816.F32 R8, R144.reuse, R140, R8 ;  /* 0x0000008c9008723c */ /* 0x044fe20000001808 */
[----:B------:R-:W2:Y:S05]  /*2690*/  LDSM.16.M88.4 R168, [R223+0xb000] ;  /* 0x00b00000dfa8783b */ /* 0x000eaa0000000200 */
[-C--:B------:R-:W-:Y:S06]  /*26a0*/  HMMA.16816.F32 R12, R144, R142.reuse, R12 ;  /* 0x0000008e900c723c */ /* 0x080fec000000180c */
[C---:B------:R-:W-:Y:S01]  /*26b0*/  HMMA.16816.F32 R16, R136.reuse, R142, R16 ;  /* 0x0000008e8810723c */ /* 0x040fe20000001810 */
[----:B------:R-:W-:Y:S05]  /*26c0*/  LDSM.16.M88.4 R140, [R223+0xb400] ;  /* 0x00b40000df8c783b */ /* 0x000fea0000000200 */
[-C--:B---3--:R-:W-:Y:S06]  /*26d0*/  HMMA.16816.F32 R20, R136, R148.reuse, R20 ;  /* 0x000000948814723c */ /* 0x088fec0000001814 */
[C---:B------:R-:W-:Y:S06]  /*26e0*/  HMMA.16816.F32 R24, R144.reuse, R148, R24 ;  /* 0x000000949018723c */ /* 0x040fec0000001818 */
[-C--:B------:R-:W-:Y:S01]  /*26f0*/  HMMA.16816.F32 R28, R144, R150.reuse, R28 ;  /* 0x00000096901c723c */ /* 0x080fe2000000181c */
[----:B------:R-:W-:Y:S05]  /*2700*/  LDSM.16.M88.4 R144, [R221+0x2000] ;  /* 0x00200000dd90783b */ /* 0x000fea0000000200 */
[----:B------:R-:W-:Y:S03]  /*2710*/  HMMA.16816.F32 R32, R136, R150, R32 ;  /* 0x000000968820723c */ /* 0x000fe60000001820 */
[----:B------:R-:W3:Y:S03]  /*2720*/  LDSM.16.M88.4 R136, [R0+0x1800] ;  /* 0x001800000088783b */ /* 0x000ee60000000200 */
[-C--:B------:R-:W-:Y:S05]  /*2730*/  HMMA.16816.F32 R4, R152, R156.reuse, R4 ;  /* 0x0000009c9804723c */ /* 0x080fea0000001804 */
[----:B------:R-:W4:Y:S01]  /*2740*/  LDSM.16.M88.4 R148, [R222+0xd000] ;  /* 0x00d00000de94783b */ /* 0x000f220000000200 */
[C---:B-1----:R-:W-:Y:S06]  /*2750*/  HMMA.16816.F32 R8, R160.reuse, R156, R8 ;  /* 0x0000009ca008723c */ /* 0x042fec0000001808 */
        /* <DEDUP_REMOVED lines=9> */
[-C--:B--2---:R-:W-:Y:S05]  /*27f0*/  HMMA.16816.F32 R4, R164, R168.reuse, R4 ;  /* 0x000000a8a404723c */ /* 0x084fea0000001804 */
[----:B------:R-:W2:Y:S01]  /*2800*/  LDSM.16.M88.4 R152, [R222+0xd400] ;  /* 0x00d40000de98783b */ /* 0x000ea20000000200 */
[C---:B---3--:R-:W-:Y:S06]  /*2810*/  HMMA.16816.F32 R8, R136.reuse, R168, R8 ;  /* 0x000000a88808723c */ /* 0x048fec0000001808 */
[-C--:B------:R-:W-:Y:S06]  /*2820*/  HMMA.16816.F32 R12, R136, R170.reuse, R12 ;  /* 0x000000aa880c723c */ /* 0x080fec000000180c */
[C---:B------:R-:W-:Y:S06]  /*2830*/  HMMA.16816.F32 R16, R164.reuse, R170, R16 ;  /* 0x000000aaa410723c */ /* 0x040fec0000001810 */
[-C--:B------:R-:W-:Y:S06]  /*2840*/  HMMA.16816.F32 R20, R164, R140.reuse, R20 ;  /* 0x0000008ca414723c */ /* 0x080fec0000001814 */
[C---:B------:R-:W-:Y:S01]  /*2850*/  HMMA.16816.F32 R24, R136.reuse, R140, R24 ;  /* 0x0000008c8818723c */ /* 0x040fe20000001818 */
[----:B------:R-:W3:Y:S04]  /*2860*/  LDL R140, [R1+0x8] ;  /* 0x00000800018c7983 */ /* 0x000ee80000100800 */
[----:B------:R-:W3:Y:S01]  /*2870*/  LDL R141, [R1+0xc] ;  /* 0x00000c00018d7983 */ /* 0x000ee20000100800 */
[-C--:B------:R-:W-:Y:S03]  /*2880*/  HMMA.16816.F32 R28, R136, R142.reuse, R28 ;  /* 0x0000008e881c723c */ /* 0x080fe6000000181c */
[----:B------:R-:W2:Y:S03]  /*2890*/  LDSM.16.M88.4 R136, [R0+0x2800] ;  /* 0x002800000088783b */ /* 0x000ea60000000200 */
[----:B------:R-:W-:Y:S06]  /*28a0*/  HMMA.16816.F32 R32, R164, R142, R32 ;  /* 0x0000008ea420723c */ /* 0x000fec0000001820 */
[-C--:B----4-:R-:W-:Y:S06]  /*28b0*/  HMMA.16816.F32 R4, R144, R148.reuse, R4 ;  /* 0x000000949004723c */ /* 0x090fec0000001804 */
[C---:B-1----:R-:W-:Y:S06]  /*28c0*/  HMMA.16816.F32 R8, R132.reuse, R148, R8 ;  /* 0x000000948408723c */ /* 0x042fec0000001808 */
[-C--:B------:R-:W-:Y:S06]  /*28d0*/  HMMA.16816.F32 R12, R132, R150.reuse, R12 ;  /* 0x00000096840c723c */ /* 0x080fec000000180c */
[C---:B------:R-:W-:Y:S06]  /*28e0*/  HMMA.16816.F32 R16, R144.reuse, R150, R16 ;  /* 0x000000969010723c */ /* 0x040fec0000001810 */
[-C--:B--2---:R-:W-:Y:S06]  /*28f0*/  HMMA.16816.F32 R20, R144, R152.reuse, R20 ;  /* 0x000000989014723c */ /* 0x084fec0000001814 */
[C---:B------:R-:W-:Y:S06]  /*2900*/  HMMA.16816.F32 R24, R132.reuse, R152, R24 ;  /* 0x000000988418723c */ /* 0x040fec0000001818 */
[-C--:B------:R-:W-:Y:S06]  /*2910*/  HMMA.16816.F32 R28, R132, R154.reuse, R28 ;  /* 0x0000009a841c723c */ /* 0x080fec000000181c */
[----:B------:R-:W-:Y:S05]  /*2920*/  HMMA.16816.F32 R32, R144, R154, R32 ;  /* 0x0000009a9020723c */ /* 0x000fea0000001820 */
[----:B------:R-:W-:Y:S01]  /*2930*/  FMUL.FTZ R133, R250, 1.4426950216293334961 ;  /* 0x3fb8aa3bfa857820 */ /* 0x000fe20000410000 */
[-C--:B------:R-:W-:Y:S05]  /*2940*/  HMMA.16816.F32 R4, R156, R160.reuse, R4 ;  /* 0x000000a09c04723c */ /* 0x080fea0000001804 */
[----:B------:R-:W-:Y:S01]  /*2950*/  FSEL R133, R133, RZ, P0 ;  /* 0x000000ff85857208 */ /* 0x000fe20000000000 */
[C---:B------:R-:W-:Y:S04]  /*2960*/  HMMA.16816.F32 R8, R136.reuse, R160, R8 ;  /* 0x000000a08808723c */ /* 0x040fe80000001808 */
[C---:B------:R-:W-:Y:S01]  /*2970*/  FSETP.NEU.FTZ.AND P0, PT, R249.reuse, -INF , PT ;  /* 0xff800000f900780b */ /* 0x040fe20003f1d000 */
[----:B------:R-:W-:Y:S01]  /*2980*/  FMUL.FTZ R132, R249, 1.4426950216293334961 ;  /* 0x3fb8aa3bf9847820 */ /* 0x000fe20000410000 */
[-C--:B------:R-:W-:Y:S05]  /*2990*/  HMMA.16816.F32 R12, R136, R162.reuse, R12 ;  /* 0x000000a2880c723c */ /* 0x080fea000000180c */
[----:B------:R-:W-:Y:S01]  /*29a0*/  FSEL R132, R132, RZ, P0 ;  /* 0x000000ff84847208 */ /* 0x000fe20000000000 */
[C---:B------:R-:W-:Y:S04]  /*29b0*/  HMMA.16816.F32 R16, R156.reuse, R162, R16 ;  /* 0x000000a29c10723c */ /* 0x040fe80000001810 */
[----:B------:R-:W-:Y:S02]  /*29c0*/  FSETP.NEU.FTZ.AND P0, PT, R248, -INF , PT ;  /* 0xff800000f800780b */ /* 0x000fe40003f1d000 */
[--C-:B------:R-:W-:Y:S01]  /*29d0*/  FFMA.FTZ R4, R4, UR42, -R133.reuse ;  /* 0x0000002a04047c23 */ /* 0x100fe20008010885 */
[--C-:B------:R-:W-:Y:S01]  /*29e0*/  FFMA.FTZ R5, R5, UR42, -R133.reuse ;  /* 0x0000002a05057c23 */ /* 0x100fe20008010885 */
[--C-:B------:R-:W-:Y:S02]  /*29f0*/  FFMA.FTZ R6, R6, UR42, -R132.reuse ;  /* 0x0000002a06067c23 */ /* 0x100fe40008010884 */
[----:B------:R-:W-:Y:S01]  /*2a00*/  MUFU.EX2 R143, R4 ;  /* 0x00000004008f7308 */ /* 0x000fe20000000800 */
[----:B------:R-:W-:Y:S01]  /*2a10*/  FFMA.FTZ R0, R7, UR42, -R132 ;  /* 0x0000002a07007c23 */ /* 0x000fe20008010884 */
[----:B------:R-:W-:Y:S02]  /*2a20*/  FSEL R2, R2, RZ, P0 ;  /* 0x000000ff02027208 */ /* 0x000fe40000000000 */
[----:B------:R-:W-:Y:S03]  /*2a30*/  FSETP.NEU.FTZ.AND P0, PT, R247, -INF , PT ;  /* 0xff800000f700780b */ /* 0x000fe60003f1d000 */
[--C-:B------:R-:W-:Y:S03]  /*2a40*/  FFMA.FTZ R8, R8, UR42, -R2.reuse ;  /* 0x0000002a08087c23 */ /* 0x100fe60008010802 */
[----:B------:R-:W-:Y:S01]  /*2a50*/  MUFU.EX2 R166, R5 ;  /* 0x0000000500a67308 */ /* 0x000fe20000000800 */
[--C-:B------:R-:W-:Y:S01]  /*2a60*/  FFMA.FTZ R9, R9, UR42, -R2.reuse ;  /* 0x0000002a09097c23 */ /* 0x100fe20008010802 */
[--C-:B------:R-:W-:Y:S01]  /*2a70*/  FFMA.FTZ R12, R12, UR42, -R2.reuse ;  /* 0x0000002a0c0c7c23 */ /* 0x100fe20008010802 */
[----:B------:R-:W-:Y:S01]  /*2a80*/  FFMA.FTZ R13, R13, UR42, -R2 ;  /* 0x0000002a0d0d7c23 */ /* 0x000fe20008010802 */
[--C-:B------:R-:W-:Y:S01]  /*2a90*/  FFMA.FTZ R16, R16, UR42, -R133.reuse ;  /* 0x0000002a10107c23 */ /* 0x100fe20008010885 */
[--C-:B------:R-:W-:Y:S05]  /*2aa0*/  FFMA.FTZ R17, R17, UR42, -R133.reuse ;  /* 0x0000002a11117c23 */ /* 0x100fea0008010885 */
[----:B------:R1:W-:Y:S01]  /*2ab0*/  MUFU.EX2 R168, R6 ;  /* 0x0000000600a87308 */ /* 0x0003e20000000800 */
[--C-:B------:R-:W-:Y:S01]  /*2ac0*/  FFMA.FTZ R18, R18, UR42, -R132.reuse ;  /* 0x0000002a12127c23 */ /* 0x100fe20008010884 */
[----:B------:R-:W-:Y:S08]  /*2ad0*/  FFMA.FTZ R19, R19, UR42, -R132 ;  /* 0x0000002a13137c23 */ /* 0x000ff00008010884 */
[----:B------:R2:W4:Y:S10]  /*2ae0*/  MUFU.EX2 R167, R0 ;  /* 0x0000000000a77308 */ /* 0x0005340000000800 */
[----:B------:R-:W-:Y:S01]  /*2af0*/  MUFU.EX2 R161, R16 ;  /* 0x0000001000a17308 */ /* 0x000fe20000000800 */
[----:B-1----:R-:W1:Y:S09]  /*2b00*/  LDSM.16.M88.4 R4, [R223+0xd400] ;  /* 0x00d40000df04783b */ /* 0x002e720000000200 */
[----:B------:R-:W-:Y:S01]  /*2b10*/  MUFU.EX2 R160, R17 ;  /* 0x0000001100a07308 */ /* 0x000fe20000000800 */
[----:B--2---:R-:W-:Y:S05]  /*2b20*/  FMUL.FTZ R0, R247, 1.4426950216293334961 ;  /* 0x3fb8aa3bf7007820 */ /* 0x004fea0000410000 */
[----:B------:R-:W-:Y:S04]  /*2b30*/  FSEL R0, R0, RZ, P0 ;  /* 0x000000ff00007208 */ /* 0x000fe80000000000 */
[----:B------:R-:W-:Y:S01]  /*2b40*/  MUFU.EX2 R164, R18 ;  /* 0x0000001200a47308 */ /* 0x000fe20000000800 */
[--C-:B------:R-:W-:Y:S01]  /*2b50*/  FFMA.FTZ R10, R10, UR42, -R0.reuse ;  /* 0x0000002a0a0a7c23 */ /* 0x100fe20008010800 */
[--C-:B------:R-:W-:Y:S01]  /*2b60*/  FFMA.FTZ R11, R11, UR42, -R0.reuse ;  /* 0x0000002a0b0b7c23 */ /* 0x100fe20008010800 */
[--C-:B------:R-:W-:Y:S01]  /*2b70*/  FFMA.FTZ R14, R14, UR42, -R0.reuse ;  /* 0x0000002a0e0e7c23 */ /* 0x100fe20008010800 */
[----:B------:R-:W-:Y:S06]  /*2b80*/  FFMA.FTZ R15, R15, UR42, -R0 ;  /* 0x0000002a0f0f7c23 */ /* 0x000fec0008010800 */
[----:B------:R-:W-:Y:S10]  /*2b90*/  MUFU.EX2 R163, R19 ;  /* 0x0000001300a37308 */ /* 0x000ff40000000800 */
[----:B------:R-:W-:Y:S10]  /*2ba0*/  MUFU.EX2 R234, R8 ;  /* 0x0000000800ea7308 */ /* 0x000ff40000000800 */
[----:B------:R-:W2:Y:S01]  /*2bb0*/  MUFU.EX2 R231, R9 ;  /* 0x0000000900e77308 */ /* 0x000ea20000000800 */
[-C--:B-1----:R-:W-:Y:S06]  /*2bc0*/  HMMA.16816.F32 R20, R156, R4.reuse, R20 ;  /* 0x000000049c14723c */ /* 0x082fec0000001814 */
[C---:B------:R-:W-:Y:S03]  /*2bd0*/  HMMA.16816.F32 R24, R136.reuse, R4, R24 ;  /* 0x000000048818723c */ /* 0x040fe60000001818 */
[----:B------:R-:W-:Y:S03]  /*2be0*/  MUFU.EX2 R237, R10 ;  /* 0x0000000a00ed7308 */ /* 0x000fe60000000800 */
[-C--:B------:R-:W-:Y:S07]  /*2bf0*/  HMMA.16816.F32 R28, R136, R6.reuse, R28 ;  /* 0x00000006881c723c */ /* 0x080fee000000181c */
[----:B------:R-:W1:Y:S01]  /*2c00*/  MUFU.EX2 R236, R11 ;  /* 0x0000000b00ec7308 */ /* 0x000e620000000800 */
[----:B----4-:R-:W-:Y:S01]  /*2c10*/  F2FP.F16.F32.PACK_AB R4, R167, R168 ;  /* 0x000000a8a704723e */ /* 0x010fe200000000ff */
[----:B------:R-:W-:Y:S04]  /*2c20*/  HMMA.16816.F32 R32, R156, R6, R32 ;  /* 0x000000069c20723c */ /* 0x000fe80000001820 */
[----:B------:R1:W-:Y:S04]  /*2c30*/  STS [R241+0x13400], R4 ;  /* 0x01340004f1007388 */ /* 0x0003e80000000800 */
[----:B------:R-:W-:Y:S03]  /*2c40*/  MUFU.EX2 R170, R12 ;  /* 0x0000000c00aa7308 */ /* 0x000fe60000000800 */
[----:B--2---:R-:W-:Y:S01]  /*2c50*/  F2FP.F16.F32.PACK_AB R5, R231, R234 ;  /* 0x000000eae705723e */ /* 0x004fe200000000ff */
[--C-:B------:R-:W-:Y:S01]  /*2c60*/  FFMA.FTZ R20, R20, UR42, -R133.reuse ;  /* 0x0000002a14147c23 */ /* 0x100fe20008010885 */
[----:B------:R-:W-:Y:S01]  /*2c70*/  F2FP.F16.F32.PACK_AB R6, R163, R164 ;  /* 0x000000a4a306723e */ /* 0x000fe200000000ff */
[--C-:B------:R-:W-:Y:S01]  /*2c80*/  FFMA.FTZ R21, R21, UR42, -R133.reuse ;  /* 0x0000002a15157c23 */ /* 0x100fe20008010885 */
[--C-:B------:R-:W-:Y:S01]  /*2c90*/  FFMA.FTZ R24, R24, UR42, -R2.reuse ;  /* 0x0000002a18187c23 */ /* 0x100fe20008010802 */
[----:B------:R-:W-:Y:S02]  /*2ca0*/  FFMA.FTZ R25, R25, UR42, -R2 ;  /* 0x0000002a19197c23 */ /* 0x000fe40008010802 */
[----:B------:R-:W-:Y:S01]  /*2cb0*/  MUFU.EX2 R169, R13 ;  /* 0x0000000d00a97308 */ /* 0x000fe20000000800 */
[--C-:B------:R-:W-:Y:S01]  /*2cc0*/  FFMA.FTZ R22, R22, UR42, -R132.reuse ;  /* 0x0000002a16167c23 */ /* 0x100fe20008010884 */
[----:B------:R-:W-:Y:S01]  /*2cd0*/  FFMA.FTZ R23, R23, UR42, -R132 ;  /* 0x0000002a17177c23 */ /* 0x000fe20008010884 */
[----:B------:R-:W-:Y:S01]  /*2ce0*/  FFMA.FTZ R26, R26, UR42, -R0 ;  /* 0x0000002a1a1a7c23 */ /* 0x000fe20008010800 */
[--C-:B------:R-:W-:Y:S01]  /*2cf0*/  FFMA.FTZ R28, R28, UR42, -R2.reuse ;  /* 0x0000002a1c1c7c23 */ /* 0x100fe20008010802 */
[----:B------:R-:W-:Y:S01]  /*2d00*/  FFMA.FTZ R2, R29, UR42, -R2 ;  /* 0x0000002a1d027c23 */ /* 0x000fe20008010802 */
[--C-:B------:R-:W-:Y:S01]  /*2d10*/  FFMA.FTZ R30, R30, UR42, -R0.reuse ;  /* 0x0000002a1e1e7c23 */ /* 0x100fe20008010800 */
[--C-:B------:R-:W-:Y:S03]  /*2d20*/  FFMA.FTZ R27, R27, UR42, -R0.reuse ;  /* 0x0000002a1b1b7c23 */ /* 0x100fe60008010800 */
[----:B------:R-:W-:Y:S01]  /*2d30*/  MUFU.EX2 R235, R14 ;  /* 0x0000000e00eb7308 */ /* 0x000fe20000000800 */
[----:B------:R-:W-:Y:S01]  /*2d40*/  FFMA.FTZ R0, R31, UR42, -R0 ;  /* 0x0000002a1f007c23 */ /* 0x000fe20008010800 */
[--C-:B------:R-:W-:Y:S01]  /*2d50*/  FFMA.FTZ R32, R32, UR42, -R133.reuse ;  /* 0x0000002a20207c23 */ /* 0x100fe20008010885 */
[----:B------:R-:W-:Y:S01]  /*2d60*/  FFMA.FTZ R133, R33, UR42, -R133 ;  /* 0x0000002a21857c23 */ /* 0x000fe20008010885 */
[--C-:B------:R-:W-:Y:S01]  /*2d70*/  FFMA.FTZ R34, R34, UR42, -R132.reuse ;  /* 0x0000002a22227c23 */ /* 0x100fe20008010884 */
[----:B------:R-:W-:Y:S01]  /*2d80*/  FFMA.FTZ R132, R35, UR42, -R132 ;  /* 0x0000002a23847c23 */ /* 0x000fe20008010884 */
[----:B-1----:R-:W-:Y:S04]  /*2d90*/  F2FP.F16.F32.PACK_AB R4, R236, R237 ;  /* 0x000000edec04723e */ /* 0x002fe800000000ff */
[----:B------:R1:W-:Y:S10]  /*2da0*/  MUFU.EX2 R152, R2 ;  /* 0x0000000200987308 */ /* 0x0003f40000000800 */
[----:B------:R-:W2:Y:S10]  /*2db0*/  MUFU.EX2 R171, R15 ;  /* 0x0000000f00ab7308 */ /* 0x000eb40000000800 */
[----:B------:R-:W-:Y:S01]  /*2dc0*/  MUFU.EX2 R151, R20 ;  /* 0x0000001400977308 */ /* 0x000fe20000000800 */
[----:B-1----:R-:W-:Y:S05]  /*2dd0*/  F2FP.F16.F32.PACK_AB R2, R166, R143 ;  /* 0x0000008fa602723e */ /* 0x002fea00000000ff */
[----:B------:R1:W-:Y:S04]  /*2de0*/  STS [R241+0x13000], R2 ;  /* 0x01300002f1007388 */ /* 0x0003e80000000800 */
[----:B------:R-:W4:Y:S01]  /*2df0*/  MUFU.EX2 R150, R21 ;  /* 0x0000001500967308 */ /* 0x000f220000000800 */
[----:B------:R2:W-:Y:S09]  /*2e00*/  STS [R239+0x13400], R6 ;  /* 0x01340006ef007388 */ /* 0x0005f20000000800 */
[----:B------:R-:W-:Y:S10]  /*2e10*/  MUFU.EX2 R162, R22 ;  /* 0x0000001600a27308 */ /* 0x000ff40000000800 */
[----:B------:R-:W3:Y:S01]  /*2e20*/  MUFU.EX2 R153, R23 ;  /* 0x0000001700997308 */ /* 0x000ee20000000800 */
[----:B-1----:R-:W-:Y:S09]  /*2e30*/  F2FP.F16.F32.PACK_AB R2, R160, R161 ;  /* 0x000000a1a002723e */ /* 0x002ff200000000ff */
[----:B------:R-:W-:Y:S01]  /*2e40*/  MUFU.EX2 R147, R32 ;  /* 0x0000002000937308 */ /* 0x000fe20000000800 */
[----:B--2---:R-:W-:Y:S01]  /*2e50*/  F2FP.F16.F32.PACK_AB R6, R171, R235 ;  /* 0x000000ebab06723e */ /* 0x004fe200000000ff */
[----:B------:R1:W-:Y:S04]  /*2e60*/  STS [R239+0x13000], R2 ;  /* 0x01300002ef007388 */ /* 0x0003e80000000800 */
[----:B------:R4:W-:Y:S04]  /*2e70*/  STS [R241+0x14000], R5 ;  /* 0x01400005f1007388 */ /* 0x0009e80000000800 */
[----:B------:R-:W-:Y:S01]  /*2e80*/  MUFU.EX2 R146, R133 ;  /* 0x0000008500927308 */ /* 0x000fe20000000800 */
[----:B------:R3:W-:Y:S04]  /*2e90*/  STS [R241+0x14400], R4 ;  /* 0x01440004f1007388 */ /* 0x0007e80000000800 */
[----:B------:R-:W-:Y:S05]  /*2ea0*/  STS [R239+0x14400], R6 ;  /* 0x01440006ef007388 */ /* 0x000fea0000000800 */
[----:B------:R-:W-:Y:S10]  /*2eb0*/  MUFU.EX2 R149, R34 ;  /* 0x0000002200957308 */ /* 0x000ff40000000800 */
[----:B------:R-:W2:Y:S01]  /*2ec0*/  MUFU.EX2 R148, R132 ;  /* 0x0000008400947308 */ /* 0x000ea20000000800 */
[----:B-1----:R-:W-:Y:S09]  /*2ed0*/  F2FP.F16.F32.PACK_AB R2, R169, R170 ;  /* 0x000000aaa902723e */ /* 0x002ff200000000ff */
[----:B------:R2:W-:Y:S01]  /*2ee0*/  MUFU.EX2 R154, R0 ;  /* 0x00000000009a7308 */ /* 0x0005e20000000800 */
[----:B------:R1:W-:Y:S01]  /*2ef0*/  STS [R239+0x14000], R2 ;  /* 0x01400002ef007388 */ /* 0x0003e20000000800 */
[----:B----4-:R-:W-:Y:S02]  /*2f00*/  F2FP.F16.F32.PACK_AB R5, R150, R151 ;  /* 0x000000979605723e */ /* 0x010fe400000000ff */
[----:B---3--:R-:W-:Y:S02]  /*2f10*/  F2FP.F16.F32.PACK_AB R4, R153, R162 ;  /* 0x000000a29904723e */ /* 0x008fe400000000ff */
[----:B------:R-:W-:Y:S01]  /*2f20*/  IADD3 R144, P0, R140, UR44, RZ ;  /* 0x0000002c8c907c10 */ /* 0x000fe2000ff1e0ff */
[----:B------:R3:W-:Y:S03]  /*2f30*/  STS [R240+0x13000], R5 ;  /* 0x01300005f0007388 */ /* 0x0007e60000000800 */
[----:B------:R-:W-:Y:S01]  /*2f40*/  MUFU.EX2 R165, R24 ;  /* 0x0000001800a57308 */ /* 0x000fe20000000800 */
[----:B------:R-:W-:Y:S01]  /*2f50*/  IADD3.X R145, R141, UR43, RZ, P0, !PT ;  /* 0x0000002b8d917c10 */ /* 0x000fe200087fe4ff */
[----:B------:R-:W-:Y:S04]  /*2f60*/  STS [R240+0x13400], R4 ;  /* 0x01340004f0007388 */ /* 0x000fe80000000800 */
[----:B------:R-:W4:Y:S04]  /*2f70*/  LDG.E R142, desc[UR22][R144.64] ;  /* 0x00000016908e7981 */ /* 0x000f28000c1e1900 */
[----:B------:R-:W3:Y:S01]  /*2f80*/  MUFU.EX2 R157, R25 ;  /* 0x00000019009d7308 */ /* 0x000ee20000000800 */
[----:B--2---:R-:W-:Y:S01]  /*2f90*/  F2FP.F16.F32.PACK_AB R0, R148, R149 ;  /* 0x000000959400723e */ /* 0x004fe200000000ff */
[----:B------:R-:W2:Y:S04]  /*2fa0*/  LDG.E R141, desc[UR22][R144.64+0x20] ;  /* 0x00002016908d7981 */ /* 0x000ea8000c1e1900 */
[----:B------:R3:W-:Y:S04]  /*2fb0*/  STS [R238+0x13400], R0 ;  /* 0x01340000ee007388 */ /* 0x0007e80000000800 */
[----:B------:R-:W-:Y:S01]  /*2fc0*/  MUFU.EX2 R159, R26 ;  /* 0x0000001a009f7308 */ /* 0x000fe20000000800 */
[----:B-1----:R-:W-:Y:S01]  /*2fd0*/  F2FP.F16.F32.PACK_AB R2, R146, R147 ;  /* 0x000000939202723e */ /* 0x002fe200000000ff */
[----:B------:R1:W5:Y:S04]  /*2fe0*/  LDG.E R140, desc[UR22][R144.64+0x80] ;  /* 0x00008016908c7981 */ /* 0x000368000c1e1900 */
[----:B------:R1:W-:Y:S04]  /*2ff0*/  STS [R238+0x13000], R2 ;  /* 0x01300002ee007388 */ /* 0x0003e80000000800 */
[----:B------:R-:W1:Y:S01]  /*3000*/  MUFU.EX2 R158, R27 ;  /* 0x0000001b009e7308 */ /* 0x000e620000000800 */
[----:B---3--:R-:W-:Y:S05]  /*3010*/  F2FP.F16.F32.PACK_AB R6, R157, R165 ;  /* 0x000000a59d06723e */ /* 0x008fea00000000ff */
[----:B------:R-:W-:Y:S04]  /*3020*/  STS [R240+0x14000], R6 ;  /* 0x01400006f0007388 */ /* 0x000fe80000000800 */
[----:B------:R-:W3:Y:S10]  /*3030*/  MUFU.EX2 R155, R28 ;  /* 0x0000001c009b7308 */ /* 0x000ef40000000800 */
[----:B------:R-:W3:Y:S01]  /*3040*/  MUFU.EX2 R156, R30 ;  /* 0x0000001e009c7308 */ /* 0x000ee20000000800 */
[----:B-1----:R-:W-:Y:S02]  /*3050*/  F2FP.F16.F32.PACK_AB R5, R158, R159 ;  /* 0x0000009f9e05723e */ /* 0x002fe400000000ff */
[----:B------:R-:W-:Y:S03]  /*3060*/  LEA R0, R230, UR5, 0x1 ;  /* 0x00000005e6007c11 */ /* 0x000fe6000f8e08ff */
[----:B------:R-:W-:Y:S01]  /*3070*/  STS [R240+0x14400], R5 ;  /* 0x01440005f0007388 */ /* 0x000fe20000000800 */
[----:B---3--:R-:W-:Y:S05]  /*3080*/  F2FP.F16.F32.PACK_AB R4, R152, R155 ;  /* 0x0000009b9804723e */ /* 0x008fea00000000ff */
[----:B------:R-:W-:Y:S01]  /*3090*/  STS [R238+0x14000], R4 ;  /* 0x01400004ee007388 */ /* 0x000fe20000000800 */
[----:B------:R-:W-:Y:S05]  /*30a0*/  F2FP.F16.F32.PACK_AB R2, R154, R156 ;  /* 0x0000009c9a02723e */ /* 0x000fea00000000ff */
[----:B------:R1:W-:Y:S04]  /*30b0*/  STS [R238+0x14400], R2 ;  /* 0x01440002ee007388 */ /* 0x0003e80000000800 */
[----:B------:R-:W3:Y:S08]  /*30c0*/  LDSM.16.M88.4 R32, [R0+0x6000] ;  /* 0x006000000020783b */ /* 0x000ef00000000200 */
[----:B------:R-:W3:Y:S01]  /*30d0*/  LDSM.16.M88.4 R28, [R0+0x6800] ;  /* 0x00680000001c783b */ /* 0x000ee20000000200 */
[----:B-1----:R-:W-:Y:S07]  /*30e0*/  IADD3 R2, R0, R228, RZ ;  /* 0x000000e400027210 */ /* 0x002fee0007ffe0ff */
[----:B------:R-:W1:Y:S08]  /*30f0*/  LDSM.16.M88.4 R132, [R2+0x6000] ;  /* 0x006000000284783b */ /* 0x000e700000000200 */
[----:B------:R-:W1:Y:S01]  /*3100*/  LDSM.16.M88.4 R136, [R2+0x6800] ;  /* 0x006800000288783b */ /* 0x000e620000000200 */
[-C--:B---3--:R-:W-:Y:S06]  /*3110*/  HMMA.16816.F32 R4, R32, R172.reuse, RZ ;  /* 0x000000ac2004723c */ /* 0x088fec00000018ff */
[C---:B------:R-:W-:Y:S06]  /*3120*/  HMMA.16816.F32 R8, R28.reuse, R172, RZ ;  /* 0x000000ac1c08723c */ /* 0x040fec00000018ff */
        /* <DEDUP_REMOVED lines=35> */
[----:B------:R3:W4:Y:S08]  /*3360*/  LDSM.16.M88.4 R132, [R0+0x8800] ;  /* 0x008800000084783b */ /* 0x0007300000000200 */
[----:B---3--:R3:W5:Y:S01]  /*3370*/  LDG.E R0, desc[UR22][R144.64+0xa0] ;  /* 0x0000a01690007981 */ /* 0x008762000c1e1900 */
[-C--:B-1----:R-:W-:Y:S06]  /*3380*/  HMMA.16816.F32 R4, R136, R204.reuse, R4 ;  /* 0x000000cc8804723c */ /* 0x082fec0000001804 */
[C---:B----4-:R-:W-:Y:S06]  /*3390*/  HMMA.16816.F32 R8, R132.reuse, R204, R8 ;  /* 0x000000cc8408723c */ /* 0x050fec0000001808 */
[-C--:B------:R-:W-:Y:S06]  /*33a0*/  HMMA.16816.F32 R12, R132, R206.reuse, R12 ;  /* 0x000000ce840c723c */ /* 0x080fec000000180c */
[C---:B------:R-:W-:Y:S06]  /*33b0*/  HMMA.16816.F32 R16, R136.reuse, R206, R16 ;  /* 0x000000ce8810723c */ /* 0x040fec0000001810 */
[-C--:B------:R-:W-:Y:S06]  /*33c0*/  HMMA.16816.F32 R20, R136, R208.reuse, R20 ;  /* 0x000000d08814723c */ /* 0x080fec0000001814 */
[C---:B------:R-:W-:Y:S06]  /*33d0*/  HMMA.16816.F32 R24, R132.reuse, R208, R24 ;  /* 0x000000d08418723c */ /* 0x040fec0000001818 */
[-C--:B------:R-:W-:Y:S01]  /*33e0*/  HMMA.16816.F32 R28, R132, R210.reuse, R28 ;  /* 0x000000d2841c723c */ /* 0x080fe2000000181c */
[----:B------:R-:W1:Y:S05]  /*33f0*/  LDSM.16.M88.4 R132, [R2+0x8000] ;  /* 0x008000000284783b */ /* 0x000e6a0000000200 */
[----:B------:R-:W-:Y:S03]  /*3400*/  HMMA.16816.F32 R32, R136, R210, R32 ;  /* 0x000000d28820723c */ /* 0x000fe60000001820 */
[----:B------:R-:W4:Y:S03]  /*3410*/  LDSM.16.M88.4 R136, [R2+0x8800] ;  /* 0x008800000288783b */ /* 0x000f260000000200 */
[-C--:B-1----:R-:W-:Y:S06]  /*3420*/  HMMA.16816.F32 R4, R132, R212.reuse, R4 ;  /* 0x000000d48404723c */ /* 0x082fec0000001804 */
[C---:B----4-:R-:W-:Y:S06]  /*3430*/  HMMA.16816.F32 R8, R136.reuse, R212, R8 ;  /* 0x000000d48808723c */ /* 0x050fec0000001808 */
[-C--:B------:R-:W-:Y:S06]  /*3440*/  HMMA.16816.F32 R12, R136, R214.reuse, R12 ;  /* 0x000000d6880c723c */ /* 0x080fec000000180c */
[C---:B------:R-:W-:Y:S06]  /*3450*/  HMMA.16816.F32 R16, R132.reuse, R214, R16 ;  /* 0x000000d68410723c */ /* 0x040fec0000001810 */
[C---:B------:R-:W-:Y:S01]  /*3460*/  FADD.FTZ R4, -R142.reuse, R4 ;  /* 0x000000048e047221 */ /* 0x040fe20000010100 */
[-C--:B------:R-:W-:Y:S04]  /*3470*/  HMMA.16816.F32 R20, R132, R216.reuse, R20 ;  /* 0x000000d88414723c */ /* 0x080fe80000001814 */
[----:B------:R-:W-:Y:S02]  /*3480*/  FMUL.FTZ R143, R143, R4 ;  /* 0x000000048f8f7220 */ /* 0x000fe40000410000 */
[C---:B------:R-:W-:Y:S05]  /*3490*/  HMMA.16816.F32 R24, R136.reuse, R216, R24 ;  /* 0x000000d88818723c */ /* 0x040fea0000001818 */
[C---:B------:R-:W-:Y:S01]  /*34a0*/  FADD.FTZ R2, -R142.reuse, R5 ;  /* 0x000000058e027221 */ /* 0x040fe20000010100 */
[-C--:B------:R-:W-:Y:S05]  /*34b0*/  HMMA.16816.F32 R28, R136, R218.reuse, R28 ;  /* 0x000000da881c723c */ /* 0x080fea000000181c */
[----:B--2---:R-:W-:Y:S01]  /*34c0*/  FADD.FTZ R7, -R141, R7 ;  /* 0x000000078d077221 */ /* 0x004fe20000010100 */
        /* <DEDUP_REMOVED lines=34> */
[----:B---3--:R-:W-:Y:S06]  /*36f0*/  @!P1 BRA `(.L_x_122) ;  /* 0x0000000000489947 */ /* 0x008fec0003800000 */
        /* <DEDUP_REMOVED lines=18> */
.L_x_122:
        /* <DEDUP_REMOVED lines=40> */
[----:B------:R-:W3:Y:S01]  /*3aa0*/  LDC R141, c[0x0][0x2dc] ;  /* 0x0000b700ff8d7b82 */ /* 0x000ee20000000800 */
[----:B------:R-:W-:Y:S02]  /*3ab0*/  F2FP.F16.F32.PACK_AB R0, R0, R26 ;  /* 0x0000001a0000723e */ /* 0x000fe400000000ff */
[----:B------:R-:W-:Y:S02]  /*3ac0*/  F2FP.F16.F32.PACK_AB R8, R8, R28 ;  /* 0x0000001c0808723e */ /* 0x000fe400000000ff */
[----:B------:R-:W-:Y:S02]  /*3ad0*/  F2FP.F16.F32.PACK_AB R5, R5, R30 ;  /* 0x0000001e0505723e */ /* 0x000fe400000000ff */
[----:B--2---:R-:W-:Y:S01]  /*3ae0*/  F2FP.F16.F32.PACK_AB R2, R9, R4 ;  /* 0x000000040902723e */ /* 0x004fe200000000ff */
[----:B------:R-:W-:Y:S04]  /*3af0*/  FMUL.FTZ R4, R236, R11 ;  /* 0x0000000bec047220 */ /* 0x000fe80000410000 */
[----:B------:R2:W-:Y:S01]  /*3b00*/  STS [R241+0x10000], R2 ;  /* 0x01000002f1007388 */ /* 0x0005e20000000800 */
[----:B------:R-:W-:Y:S05]  /*3b10*/  F2FP.F16.F32.PACK_AB R4, R4, R10 ;  /* 0x0000000a0404723e */ /* 0x000fea00000000ff */
[----:B------:R-:W-:Y:S04]  /*3b20*/  STS [R241+0x10400], R4 ;  /* 0x01040004f1007388 */ /* 0x000fe80000000800 */
[----:B------:R-:W-:Y:S01]  /*3b30*/  STS [R239+0x10000], R7 ;  /* 0x01000007ef007388 */ /* 0x000fe20000000800 */
[----:B--2---:R-:W-:Y:S05]  /*3b40*/  F2FP.F16.F32.PACK_AB R2, R15, R14 ;  /* 0x0000000e0f02723e */ /* 0x004fea00000000ff */
[----:B------:R3:W-:Y:S04]  /*3b50*/  STS [R239+0x10400], R2 ;  /* 0x01040002ef007388 */ /* 0x0007e80000000800 */
[----:B------:R-:W-:Y:S04]  /*3b60*/  STS [R240+0xf000], R20 ;  /* 0x00f00014f0007388 */ /* 0x000fe80000000800 */
[----:B------:R-:W-:Y:S04]  /*3b70*/  STS [R240+0xf400], R17 ;  /* 0x00f40011f0007388 */ /* 0x000fe80000000800 */
[----:B------:R-:W-:Y:S04]  /*3b80*/  STS [R238+0xf000], R18 ;  /* 0x00f00012ee007388 */ /* 0x000fe80000000800 */
[----:B------:R-:W-:Y:S04]  /*3b90*/  STS [R238+0xf400], R16 ;  /* 0x00f40010ee007388 */ /* 0x000fe80000000800 */
[----:B------:R-:W-:Y:S04]  /*3ba0*/  STS [R240+0x10000], R6 ;  /* 0x01000006f0007388 */ /* 0x000fe80000000800 */
[----:B------:R2:W-:Y:S01]  /*3bb0*/  STS [R240+0x10400], R0 ;  /* 0x01040000f0007388 */ /* 0x0005e20000000800 */
[----:B---3--:R-:W-:Y:S03]  /*3bc0*/  IMAD R2, R141, UR38, RZ ;  /* 0x000000268d027c24 */ /* 0x008fe6000f8e02ff */
[----:B------:R-:W-:Y:S02]  /*3bd0*/  STS [R238+0x10000], R8 ;  /* 0x01000008ee007388 */ /* 0x000fe40000000800 */
[----:B------:R-:W-:Y:S02]  /*3be0*/  LEA R2, -R2, RZ, 0x6 ;  /* 0x000000ff02027211 */ /* 0x000fe400078e31ff */
[----:B------:R-:W-:Y:S01]  /*3bf0*/  STS [R238+0x10400], R5 ;  /* 0x01040005ee007388 */ /* 0x000fe20000000800 */
[----:B------:R-:W-:Y:S01]  /*3c00*/  BAR.SYNC.DEFER_BLOCKING 0x0 ;  /* 0x0000000000007b1d */ /* 0x000fe20000010000 */
[C---:B------:R-:W-:Y:S04]  /*3c10*/  LEA R232, P0, R2.reuse, R232, 0x2 ;  /* 0x000000e802e87211 */ /* 0x040fe800078010ff */
[----:B------:R-:W-:Y:S02]  /*3c20*/  LEA.HI.X.SX32 R233, R2, R233, 0x2, P0 ;  /* 0x000000e902e97211 */ /* 0x000fe400000f16ff */
[----:B--2---:R-:W-:Y:S01]  /*3c30*/  LEA R0, R229, UR5, 0x1 ;  /* 0x00000005e5007c11 */ /* 0x004fe2000f8e08ff */
[----:B------:R-:W-:Y:S04]  /*3c40*/  LDSM.16.MT88.4 R4, [R3+0x13000] ;  /* 0x013000000304783b */ /* 0x000fe80000004200 */
[----:B------:R-:W2:Y:S04]  /*3c50*/  LDSM.16.MT88.4 R8, [R0+0x6000] ;  /* 0x006000000008783b */ /* 0x000ea80000004200 */
[----:B------:R-:W3:Y:S04]  /*3c60*/  LDSM.16.MT88.4 R12, [R3+0x15000] ;  /* 0x01500000030c783b */ /* 0x000ee80000004200 */
[----:B------:R-:W4:Y:S04]  /*3c70*/  LDSM.16.MT88.4 R16, [R0+0x7000] ;  /* 0x007000000010783b */ /* 0x000f280000004200 */
[----:B------:R-:W1:Y:S04]  /*3c80*/  LDSM.16.MT88.4 R20, [R0+0x8000] ;  /* 0x008000000014783b */ /* 0x000e680000004200 */
[----:B------:R-:W-:Y:S04]  /*3c90*/  LDSM.16.MT88.4 R24, [R3+0x13800] ;  /* 0x013800000318783b */ /* 0x000fe80000004200 */
[----:B------:R-:W1:Y:S04]  /*3ca0*/  LDSM.16.MT88.4 R28, [R0+0x6400] ;  /* 0x00640000001c783b */ /* 0x000e680000004200 */
[----:B------:R-:W1:Y:S04]  /*3cb0*/  LDSM.16.MT88.4 R32, [R3+0x15800] ;  /* 0x015800000320783b */ /* 0x000e680000004200 */
[----:B------:R-:W1:Y:S04]  /*3cc0*/  LDSM.16.MT88.4 R132, [R0+0x7400] ;  /* 0x007400000084783b */ /* 0x000e680000004200 */
[----:B------:R-:W1:Y:S01]  /*3cd0*/  LDSM.16.MT88.4 R136, [R0+0x8400] ;  /* 0x008400000088783b */ /* 0x000e620000004200 */
[-C--:B--2---:R-:W-:Y:S06]  /*3ce0*/  HMMA.16816.F32 R36, R4, R8.reuse, R36 ;  /* 0x000000080424723c */ /* 0x084fec0000001824 */
        /* <DEDUP_REMOVED lines=9> */
[-C--:B-1----:R-:W-:Y:S06]  /*3d80*/  HMMA.16816.F32 R68, R4, R20.reuse, R68 ;  /* 0x000000140444723c */ /* 0x082fec0000001844 */
        /* <DEDUP_REMOVED lines=51> */
[----:B------:R-:W2:Y:S01]  /*40c0*/  LDL R141, [R1] ;  /* 0x00000000018d7983 */ /* 0x000ea20000100800 */
[----:B------:R-:W1:Y:S01]  /*40d0*/  LDC R4, c[0x0][0x420] ;  /* 0x00010800ff047b82 */ /* 0x000e620000000800 */
[----:B--2---:R-:W-:Y:S01]  /*40e0*/  LEA R2, R141, UR5, 0x1 ;  /* 0x000000058d027c11 */ /* 0x004fe2000f8e08ff */
        /* <DEDUP_REMOVED lines=12> */
.L_x_123:
[----:B------:R-:W2:Y:S01]  /*41b0*/  LDL R160, [R1+0x4] ;  /* 0x0000040001a07983 */ /* 0x000ea20000100800 */
[----:B------:R-:W-:Y:S03]  /*41c0*/  ULOP3.LUT UR37, UR39, 0x1, URZ, 0xc0, !UPT ;  /* 0x0000000127257892 */ /* 0x000fe6000f8ec03f */
[----:B-1----:R-:W3:Y:S01]  /*41d0*/  LDL R2, [R1+0x10] ;  /* 0x0000100001027983 */ /* 0x002ee20000100800 */
[----:B------:R-:W-:Y:S02]  /*41e0*/  UISETP.NE.U32.AND UP0, UPT, UR37, 0x1, UPT ;  /* 0x000000012500788c */ /* 0x000fe4000bf05070 */
[----:B------:R-:W-:Y:S01]  /*41f0*/  UIADD3 UR37, UR39, -0x1, URZ ;  /* 0xffffffff27257890 */ /* 0x000fe2000fffe03f */
[----:B------:R-:W-:Y:S04]  /*4200*/  LDSM.16.M88.4 R24, [R224] ;  /* 0x00000000e018783b */ /* 0x000fe80000000200 */
[----:B------:R-:W1:Y:S04]  /*4210*/  LDSM.16.MT88.4 R8, [R0+0x9000] ;  /* 0x009000000008783b */ /* 0x000e680000004200 */
[----:B------:R-:W4:Y:S04]  /*4220*/  LDSM.16.MT88.4 R16, [R0+0xb000] ;  /* 0x00b000000010783b */ /* 0x000f280000004200 */
[----:B------:R-:W4:Y:S04]  /*4230*/  LDSM.16.MT88.4 R28, [R0+0xd000] ;  /* 0x00d00000001c783b */ /* 0x000f280000004200 */
[----:B------:R-:W-:Y:S04]  /*4240*/  LDSM.16.M88.4 R32, [R225] ;  /* 0x00000000e120783b */ /* 0x000fe80000000200 */
[----:B------:R-:W4:Y:S04]  /*4250*/  LDSM.16.MT88.4 R132, [R0+0x9400] ;  /* 0x009400000084783b */ /* 0x000f280000004200 */
[----:B------:R-:W4:Y:S04]  /*4260*/  LDSM.16.MT88.4 R136, [R0+0xb400] ;  /* 0x00b400000088783b */ /* 0x000f280000004200 */
[----:B------:R-:W4:Y:S04]  /*4270*/  LDSM.16.MT88.4 R140, [R0+0xd400] ;  /* 0x00d40000008c783b */ /* 0x000f280000004200 */
[----:B------:R-:W-:Y:S04]  /*4280*/  LDSM.16.M88.4 R144, [R227] ;  /* 0x00000000e390783b */ /* 0x000fe80000000200 */
[----:B------:R-:W4:Y:S04]  /*4290*/  LDSM.16.MT88.4 R148, [R0+0x9800] ;  /* 0x009800000094783b */ /* 0x000f280000004200 */
[----:B------:R-:W-:Y:S01]  /*42a0*/  LDSM.16.M88.4 R152, [R226] ;  /* 0x00000000e298783b */ /* 0x000fe20000000200 */
[C---:B-1----:R-:W-:Y:S03]  /*42b0*/  HMMA.16816.F32 R4, R24.reuse, R8, RZ ;  /* 0x000000081804723c */ /* 0x042fe600000018ff */
[----:B------:R-:W-:Y:S03]  /*42c0*/  LDSM.16.MT88.4 R156, [R0+0x9c00] ;  /* 0x009c0000009c783b */ /* 0x000fe60000004200 */
[C---:B------:R-:W-:Y:S06]  /*42d0*/  HMMA.16816.F32 R8, R24.reuse, R10, RZ ;  /* 0x0000000a1808723c */ /* 0x040fec00000018ff */
[C---:B----4-:R-:W-:Y:S06]  /*42e0*/  HMMA.16816.F32 R12, R24.reuse, R16, RZ ;  /* 0x00000010180c723c */ /* 0x050fec00000018ff */
[C---:B------:R-:W-:Y:S06]  /*42f0*/  HMMA.16816.F32 R16, R24.reuse, R18, RZ ;  /* 0x000000121810723c */ /* 0x040fec00000018ff */
[C---:B------:R-:W-:Y:S06]  /*4300*/  HMMA.16816.F32 R20, R24.reuse, R28, RZ ;  /* 0x0000001c1814723c */ /* 0x040fec00000018ff */
[----:B------:R-:W-:Y:S01]  /*4310*/  HMMA.16816.F32 R24, R24, R30, RZ ;  /* 0x0000001e1818723c */ /* 0x000fe200000018ff */
[----:B------:R-:W1:Y:S05]  /*4320*/  LDSM.16.MT88.4 R28, [R0+0xb800] ;  /* 0x00b80000001c783b */ /* 0x000e6a0000004200 */
[C---:B------:R-:W-:Y:S06]  /*4330*/  HMMA.16816.F32 R4, R32.reuse, R132, R4 ;  /* 0x000000842004723c */ /* 0x040fec0000001804 */
[C---:B------:R-:W-:Y:S01]  /*4340*/  HMMA.16816.F32 R8, R32.reuse, R134, R8 ;  /* 0x000000862008723c */ /* 0x040fe20000001808 */
[----:B------:R-:W4:Y:S05]  /*4350*/  LDSM.16.MT88.4 R132, [R0+0xd800] ;  /* 0x00d800000084783b */ /* 0x000f2a0000004200 */
[C---:B------:R-:W-:Y:S06]  /*4360*/  HMMA.16816.F32 R12, R32.reuse, R136, R12 ;  /* 0x00000088200c723c */ /* 0x040fec000000180c */
[C---:B------:R-:W-:Y:S01]  /*4370*/  HMMA.16816.F32 R16, R32.reuse, R138, R16 ;  /* 0x0000008a2010723c */ /* 0x040fe20000001810 */
[----:B------:R-:W-:Y:S05]  /*4380*/  LDSM.16.MT88.4 R136, [R0+0xdc00] ;  /* 0x00dc00000088783b */ /* 0x000fea0000004200 */
[C---:B------:R-:W-:Y:S06]  /*4390*/  HMMA.16816.F32 R20, R32.reuse, R140, R20 ;  /* 0x0000008c2014723c */ /* 0x040fec0000001814 */
[----:B------:R-:W-:Y:S01]  /*43a0*/  HMMA.16816.F32 R24, R32, R142, R24 ;  /* 0x0000008e2018723c */ /* 0x000fe20000001818 */
[----:B------:R-:W4:Y:S04]  /*43b0*/  LDSM.16.MT88.4 R32, [R0+0xbc00] ;  /* 0x00bc00000020783b */ /* 0x000f280000004200 */
[----:B------:R-:W-:Y:S01]  /*43c0*/  LDSM.16.M88.4 R140, [R224+0x2000] ;  /* 0x00200000e08c783b */ /* 0x000fe20000000200 */
[C---:B------:R-:W-:Y:S06]  /*43d0*/  HMMA.16816.F32 R4, R144.reuse, R148, R4 ;  /* 0x000000949004723c */ /* 0x040fec0000001804 */
[C---:B------:R-:W-:Y:S01]  /*43e0*/  HMMA.16816.F32 R8, R144.reuse, R150, R8 ;  /* 0x000000969008723c */ /* 0x040fe20000001808 */
[----:B------:R-:W4:Y:S05]  /*43f0*/  LDSM.16.MT88.4 R148, [R0+0xa000] ;  /* 0x00a000000094783b */ /* 0x000f2a0000004200 */
[C---:B-1----:R-:W-:Y:S06]  /*4400*/  HMMA.16816.F32 R12, R144.reuse, R28, R12 ;  /* 0x0000001c900c723c */ /* 0x042fec000000180c */
[C---:B------:R-:W-:Y:S01]  /*4410*/  HMMA.16816.F32 R16, R144.reuse, R30, R16 ;  /* 0x0000001e9010723c */ /* 0x040fe20000001810 */
[----:B------:R-:W1:Y:S05]  /*4420*/  LDSM.16.MT88.4 R28, [R0+0xc000] ;  /* 0x00c00000001c783b */ /* 0x000e6a0000004200 */
[C---:B----4-:R-:W-:Y:S06]  /*4430*/  HMMA.16816.F32 R20, R144.reuse, R132, R20 ;  /* 0x000000849014723c */ /* 0x050fec0000001814 */
[----:B------:R-:W-:Y:S01]  /*4440*/  HMMA.16816.F32 R24, R144, R134, R24 ;  /* 0x000000869018723c */ /* 0x000fe20000001818 */
[----:B------:R-:W4:Y:S04]  /*4450*/  LDSM.16.MT88.4 R132, [R0+0xe000] ;  /* 0x00e000000084783b */ /* 0x000f280000004200 */
        /* <DEDUP_REMOVED lines=9> */
[----:B------:R-:W4:Y:S04]  /*44f0*/  LDSM.16.MT88.4 R136, [R0+0xe400] ;  /* 0x00e400000088783b */ /* 0x000f280000004200 */
[----:B------:R-:W-:Y:S01]  /*4500*/  LDSM.16.MT88.4 R152, [R0+0xa800] ;  /* 0x00a800000098783b */ /* 0x000fe20000004200 */
[C---:B------:R-:W-:Y:S06]  /*4510*/  HMMA.16816.F32 R4, R140.reuse, R148, R4 ;  /* 0x000000948c04723c */ /* 0x040fec0000001804 */
[C---:B------:R-:W-:Y:S01]  /*4520*/  HMMA.16816.F32 R8, R140.reuse, R150, R8 ;  /* 0x000000968c08723c */ /* 0x040fe20000001808 */
[----:B------:R-:W4:Y:S05]  /*4530*/  LDSM.16.M88.4 R148, [R227+0x2000] ;  /* 0x00200000e394783b */ /* 0x000f2a0000000200 */
        /* <DEDUP_REMOVED lines=9> */
[----:B------:R-:W2:Y:S05]  /*45d0*/  LDSM.16.MT88.4 R156, [R0+0xac00] ;  /* 0x00ac0000009c783b */ /* 0x000eaa0000004200 */
[C---:B------:R-:W-:Y:S06]  /*45e0*/  HMMA.16816.F32 R12, R144.reuse, R32, R12 ;  /* 0x00000020900c723c */ /* 0x040fec000000180c */
[C---:B------:R-:W-:Y:S01]  /*45f0*/  HMMA.16816.F32 R16, R144.reuse, R34, R16 ;  /* 0x000000229010723c */ /* 0x040fe20000001810 */
[----:B------:R-:W3:Y:S05]  /*4600*/  LDSM.16.MT88.4 R32, [R0+0xcc00] ;  /* 0x00cc00000020783b */ /* 0x000eea0000004200 */
[C---:B------:R-:W-:Y:S06]  /*4610*/  HMMA.16816.F32 R20, R144.reuse, R136, R20 ;  /* 0x000000889014723c */ /* 0x040fec0000001814 */
[----:B------:R-:W-:Y:S01]  /*4620*/  HMMA.16816.F32 R24, R144, R138, R24 ;  /* 0x0000008a9018723c */ /* 0x000fe20000001818 */
[----:B------:R4:W3:Y:S04]  /*4630*/  LDSM.16.MT88.4 R136, [R0+0xec00] ;  /* 0x00ec00000088783b */ /* 0x0008e80000004200 */
[----:B------:R-:W-:Y:S01]  /*4640*/  LDSM.16.MT88.4 R144, [R220+0x1c00] ;  /* 0x001c0000dc90783b */ /* 0x000fe20000004200 */
[C---:B------:R-:W-:Y:S06]  /*4650*/  HMMA.16816.F32 R4, R148.reuse, R152, R4 ;  /* 0x000000989404723c */ /* 0x040fec0000001804 */
[C---:B------:R-:W-:Y:S06]  /*4660*/  HMMA.16816.F32 R8, R148.reuse, R154, R8 ;  /* 0x0000009a9408723c */ /* 0x040fec0000001808 */
[C---:B-1----:R-:W-:Y:S06]  /*4670*/  HMMA.16816.F32 R12, R148.reuse, R28, R12 ;  /* 0x0000001c940c723c */ /* 0x042fec000000180c */
[C---:B------:R-:W-:Y:S01]  /*4680*/  HMMA.16816.F32 R16, R148.reuse, R30, R16 ;  /* 0x0000001e9410723c */ /* 0x040fe20000001810 */
[----:B----4-:R-:W-:Y:S05]  /*4690*/  IMAD.U32 R0, RZ, RZ, UR51 ;  /* 0x00000033ff007e24 */ /* 0x010fea000f8e00ff */
[C---:B------:R-:W-:Y:S01]  /*46a0*/  HMMA.16816.F32 R20, R148.reuse, R132, R20 ;  /* 0x000000849414723c */ /* 0x040fe20000001814 */
[----:B------:R-:W-:Y:S04]  /*46b0*/  IMAD.U32 R30, RZ, RZ, UR49 ;  /* 0x00000031ff1e7e24 */ /* 0x000fe8000f8e00ff */
[----:B------:R-:W-:Y:S01]  /*46c0*/  IMAD.U32 R31, RZ, RZ, UR50 ;  /* 0x00000032ff1f7e24 */ /* 0x000fe2000f8e00ff */
[----:B------:R-:W-:Y:S01]  /*46d0*/  HMMA.16816.F32 R24, R148, R134, R24 ;  /* 0x000000869418723c */ /* 0x000fe20000001818 */
[----:B------:R-:W-:Y:S04]  /*46e0*/  LDSM.16.MT88.4 R132, [R220+0x1400] ;  /* 0x00140000dc84783b */ /* 0x000fe80000004200 */
[----:B--2---:R-:W-:Y:S01]  /*46f0*/  @P1 IADD3 R28, P0, R160, UR10, RZ ;  /* 0x0000000aa01c1c10 */ /* 0x004fe2000ff1e0ff */
[C---:B------:R-:W-:Y:S01]  /*4700*/  HMMA.16816.F32 R4, R140.reuse, R156, R4 ;  /* 0x0000009c8c04723c */ /* 0x040fe20000001804 */
[----:B------:R-:W-:Y:S04]  /*4710*/  @UP2 UIADD3 UR10, UP1, UR10, -0x100, URZ ;  /* 0xffffff000a0a2890 */ /* 0x000fe8000ff3e03f */
[----:B---3--:R-:W-:Y:S01]  /*4720*/  @P1 IADD3.X R29, R2, UR11, RZ, P0, !PT ;  /* 0x0000000b021d1c10 */ /* 0x008fe200087fe4ff */
[C---:B------:R-:W-:Y:S01]  /*4730*/  HMMA.16816.F32 R8, R140.reuse, R158, R8 ;  /* 0x0000009e8c08723c */ /* 0x040fe20000001808 */
[----:B------:R-:W-:Y:S01]  /*4740*/  IMAD.U32 R2, RZ, RZ, UR49 ;  /* 0x00000031ff027e24 */ /* 0x000fe2000f8e00ff */
[----:B------:R-:W-:Y:S02]  /*4750*/  @UP2 UIADD3.X UR11, UR11, -0x1, URZ, UP1, !UPT ;  /* 0xffffffff0b0b2890 */ /* 0x000fe40008ffe43f */
[----:B------:R-:W5:Y:S01]  /*4760*/  @P1 LDG.E R250, desc[UR22][R28.64] ;  /* 0x000000161cfa1981 */ /* 0x000f62000c1e1900 */
[-C--:B------:R-:W-:Y:S01]  /*4770*/  LEA R30, P0, R30, R232.reuse, 0x2 ;  /* 0x000000e81e1e7211 */ /* 0x080fe200078010ff */
[C---:B------:R-:W-:Y:S02]  /*4780*/  HMMA.16816.F32 R12, R140.reuse, R32, R12 ;  /* 0x000000208c0c723c */ /* 0x040fe4000000180c */
[----:B------:R-:W5:Y:S04]  /*4790*/  @P1 LDG.E R249, desc[UR22][R28.64+0x20] ;  /* 0x000020161cf91981 */ /* 0x000f68000c1e1900 */
[C---:B------:R-:W-:Y:S01]  /*47a0*/  HMMA.16816.F32 R16, R140.reuse, R34, R16 ;  /* 0x000000228c10723c */ /* 0x040fe20000001810 */
[----:B------:R-:W5:Y:S01]  /*47b0*/  @P1 LDG.E R248, desc[UR22][R28.64+0x80] ;  /* 0x000080161cf81981 */ /* 0x000f62000c1e1900 */
[----:B------:R-:W-:Y:S03]  /*47c0*/  IMAD.U32 R32, RZ, RZ, UR50 ;  /* 0x00000032ff207e24 */ /* 0x000fe6000f8e00ff */
[----:B------:R1:W5:Y:S01]  /*47d0*/  @P1 LDG.E R247, desc[UR22][R28.64+0xa0] ;  /* 0x0000a0161cf71981 */ /* 0x000362000c1e1900 */
[C---:B------:R-:W-:Y:S03]  /*47e0*/  HMMA.16816.F32 R20, R140.reuse, R136, R20 ;  /* 0x000000888c14723c */ /* 0x040fe60000001814 */
[----:B------:R2:W-:Y:S02]  /*47f0*/  REDG.E.ADD.F32.FTZ.RN.STRONG.GPU desc[UR22][R232.64], R4 ;  /* 0x00000004e80079a6 */ /* 0x0005e4000c10f396 */
[-C--:B------:R-:W-:Y:S01]  /*4800*/  LEA R32, P1, R32, R232.reuse, 0x2 ;  /* 0x000000e820207211 */ /* 0x080fe200078210ff */
[----:B------:R-:W-:Y:S01]  /*4810*/  HMMA.16816.F32 R24, R140, R138, R24 ;  /* 0x0000008a8c18723c */ /* 0x000fe20000001818 */
[----:B------:R-:W-:Y:S04]  /*4820*/  LDSM.16.MT88.4 R136, [R220+0x2400] ;  /* 0x00240000dc88783b */ /* 0x000fe80000004200 */
[-C--:B------:R-:W-:Y:S01]  /*4830*/  LEA.HI.X.SX32 R33, R31, R233.reuse, 0x2, P1 ;  /* 0x000000e91f217211 */ /* 0x080fe200008f16ff */
[----:B------:R-:W-:Y:S01]  /*4840*/  LDSM.16.MT88.4 R140, [R220+0x1800] ;  /* 0x00180000dc8c783b */ /* 0x000fe20000004200 */
[-C--:B------:R-:W-:Y:S01]  /*4850*/  LEA.HI.X.SX32 R31, R2, R233.reuse, 0x2, P0 ;  /* 0x000000e9021f7211 */ /* 0x080fe200000f16ff */
[----:B------:R-:W-:Y:S03]  /*4860*/  IMAD.U32 R2, RZ, RZ, UR46 ;  /* 0x0000002eff027e24 */ /* 0x000fe6000f8e00ff */
[----:B-1----:R-:W-:Y:S05]  /*4870*/  IMAD.U32 R28, RZ, RZ, UR51 ;  /* 0x00000033ff1c7e24 */ /* 0x002fea000f8e00ff */
[-C--:B------:R-:W-:Y:S01]  /*4880*/  LEA R28, P2, R28, R232.reuse, 0x2 ;  /* 0x000000e81c1c7211 */ /* 0x080fe200078410ff */
[----:B--2---:R-:W-:Y:S03]  /*4890*/  IMAD.U32 R4, RZ, RZ, UR45 ;  /* 0x0000002dff047e24 */ /* 0x004fe6000f8e00ff */
[-C--:B------:R-:W-:Y:S01]  /*48a0*/  LEA.HI.X.SX32 R29, R0, R233.reuse, 0x2, P2 ;  /* 0x000000e9001d7211 */ /* 0x080fe200010f16ff */
[----:B------:R-:W-:Y:S04]  /*48b0*/  IMAD.U32 R0, RZ, RZ, UR48 ;  /* 0x00000030ff007e24 */ /* 0x000fe8000f8e00ff */
[----:B------:R1:W-:Y:S04]  /*48c0*/  REDG.E.ADD.F32.FTZ.RN.STRONG.GPU desc[UR22][R28.64], R5 ;  /* 0x000000051c0079a6 */ /* 0x0003e8000c10f396 */
[----:B------:R2:W-:Y:S04]  /*48d0*/  REDG.E.ADD.F32.FTZ.RN.STRONG.GPU desc[UR22][R32.64], R6 ;  /* 0x00000006200079a6 */ /* 0x0005e8000c10f396 */
[----:B------:R3:W-:Y:S01]  /*48e0*/  REDG.E.ADD.F32.FTZ.RN.STRONG.GPU desc[UR22][R30.64], R7 ;  /* 0x000000071e0079a6 */ /* 0x0007e2000c10f396 */
[----:B-1----:R-:W-:Y:S02]  /*48f0*/  IMAD.U32 R5, RZ, RZ, UR47 ;  /* 0x0000002fff057e24 */ /* 0x002fe4000f8e00ff */
[----:B--2---:R-:W-:Y:S02]  /*4900*/  IMAD.U32 R32, RZ, RZ, UR48 ;  /* 0x00000030ff207e24 */ /* 0x004fe4000f8e00ff */
[----:B------:R-:W-:Y:S02]  /*4910*/  IMAD.U32 R6, RZ, RZ, UR46 ;  /* 0x0000002eff067e24 */ /* 0x000fe4000f8e00ff */
[----:B---3--:R-:W-:Y:S01]  /*4920*/  IMAD.U32 R30, RZ, RZ, UR47 ;  /* 0x0000002fff1e7e24 */ /* 0x008fe2000f8e00ff */
[-C--:B------:R-:W-:Y:S02]  /*4930*/  LEA R32, P0, R32, R232.reuse, 0x2 ;  /* 0x000000e820207211 */ /* 0x080fe400078010ff */
[-C--:B------:R-:W-:Y:S02]  /*4940*/  LEA R6, P1, R6, R232.reuse, 0x2 ;  /* 0x000000e806067211 */ /* 0x080fe400078210ff */
[-C--:B------:R-:W-:Y:S02]  /*4950*/  LEA R30, P2, R30, R232.reuse, 0x2 ;  /* 0x000000e81e1e7211 */ /* 0x080fe400078410ff */
[-C--:B------:R-:W-:Y:S01]  /*4960*/  LEA.HI.X.SX32 R33, R0, R233.reuse, 0x2, P0 ;  /* 0x000000e900217211 */ /* 0x080fe200000f16ff */
[----:B------:R-:W-:Y:S01]  /*4970*/  IMAD.U32 R0, RZ, RZ, UR45 ;  /* 0x0000002dff007e24 */ /* 0x000fe2000f8e00ff */
[-C--:B------:R-:W-:Y:S02]  /*4980*/  LEA.HI.X.SX32 R31, R5, R233.reuse, 0x2, P2 ;  /* 0x000000e9051f7211 */ /* 0x080fe400010f16ff */
[-C--:B------:R-:W-:Y:S01]  /*4990*/  LEA R4, P0, R4, R232.reuse, 0x2 ;  /* 0x000000e804047211 */ /* 0x080fe200078010ff */
[----:B------:R1:W-:Y:S01]  /*49a0*/  REDG.E.ADD.F32.FTZ.RN.STRONG.GPU desc[UR22][R32.64], R8 ;  /* 0x00000008200079a6 */ /* 0x0003e2000c10f396 */
[-C--:B------:R-:W-:Y:S01]  /*49b0*/  LEA.HI.X.SX32 R7, R2, R233.reuse, 0x2, P1 ;  /* 0x000000e902077211 */ /* 0x080fe200008f16ff */
[----:B------:R-:W-:Y:S01]  /*49c0*/  IMAD.U32 R2, RZ, RZ, UR35 ;  /* 0x00000023ff027e24 */ /* 0x000fe2000f8e00ff */
[-C--:B------:R-:W-:Y:S01]  /*49d0*/  LEA.HI.X.SX32 R5, R0, R233.reuse, 0x2, P0 ;  /* 0x000000e900057211 */ /* 0x080fe200000f16ff */
[----:B------:R-:W-:Y:S01]  /*49e0*/  REDG.E.ADD.F32.FTZ.RN.STRONG.GPU desc[UR22][R30.64], R9 ;  /* 0x000000091e0079a6 */ /* 0x000fe2000c10f396 */
[----:B------:R-:W-:Y:S03]  /*49f0*/  IMAD.U32 R0, RZ, RZ, UR34 ;  /* 0x00000022ff007e24 */ /* 0x000fe6000f8e00ff */
[----:B------:R2:W-:Y:S04]  /*4a00*/  REDG.E.ADD.F32.FTZ.RN.STRONG.GPU desc[UR22][R6.64], R10 ;  /* 0x0000000a060079a6 */ /* 0x0005e8000c10f396 */
[----:B------:R3:W-:Y:S04]  /*4a10*/  REDG.E.ADD.F32.FTZ.RN.STRONG.GPU desc[UR22][R4.64], R11 ;  /* 0x0000000b040079a6 */ /* 0x0007e8000c10f396 */
[----:B------:R4:W-:Y:S04]  /*4a20*/  REDG.E.ADD.F32.FTZ.RN.STRONG.GPU desc[UR22][R232.64+0x80], R12 ;  /* 0x0000800ce80079a6 */ /* 0x0009e8000c10f396 */
[----:B------:R-:W-:Y:S04]  /*4a30*/  REDG.E.ADD.F32.FTZ.RN.STRONG.GPU desc[UR22][R28.64+0x80], R13 ;  /* 0x0000800d1c0079a6 */ /* 0x000fe8000c10f396 */
[----:B------:R-:W-:Y:S01]  /*4a40*/  LDSM.16.MT88.4 R32, [R3+0x11800] ;  /* 0x011800000320783b */ /* 0x000fe20000004200 */
[----:B-1----:R-:W-:Y:S05]  /*4a50*/  IMAD.U32 R8, RZ, RZ, UR36 ;  /* 0x00000024ff087e24 */ /* 0x002fea000f8e00ff */
[-C--:B------:R-:W-:Y:S01]  /*4a60*/  LEA R8, P2, R8, R232.reuse, 0x2 ;  /* 0x000000e808087211 */ /* 0x080fe200078410ff */
[----:B--2---:R-:W-:Y:S02]  /*4a70*/  IMAD.U32 R6, RZ, RZ, UR35 ;  /* 0x00000023ff067e24 */ /* 0x004fe4000f8e00ff */
[----:B------:R-:W-:Y:S02]  /*4a80*/  IMAD.U32 R10, RZ, RZ, UR33 ;  /* 0x00000021ff0a7e24 */ /* 0x000fe4000f8e00ff */
[----:B---3--:R-:W-:Y:S01]  /*4a90*/  IMAD.U32 R5, RZ, RZ, UR36 ;  /* 0x00000024ff057e24 */ /* 0x008fe2000f8e00ff */
[-C--:B------:R-:W-:Y:S01]  /*4aa0*/  LEA R6, P1, R6, R232.reuse, 0x2 ;  /* 0x000000e806067211 */ /* 0x080fe200078210ff */
[----:B------:R-:W-:Y:S02]  /*4ab0*/  IMAD.U32 R4, RZ, RZ, UR34 ;  /* 0x00000022ff047e24 */ /* 0x000fe4000f8e00ff */
[----:B----4-:R-:W-:Y:S01]  /*4ac0*/  IMAD.U32 R12, RZ, RZ, UR31 ;  /* 0x0000001fff0c7e24 */ /* 0x010fe2000f8e00ff */
[-C--:B------:R-:W-:Y:S02]  /*4ad0*/  LEA.HI.X.SX32 R9, R5, R233.reuse, 0x2, P2 ;  /* 0x000000e905097211 */ /* 0x080fe400010f16ff */
[-C--:B------:R-:W-:Y:S02]  /*4ae0*/  LEA R4, P0, R4, R232.reuse, 0x2 ;  /* 0x000000e804047211 */ /* 0x080fe400078010ff */
[-C--:B------:R-:W-:Y:S01]  /*4af0*/  LEA.HI.X.SX32 R7, R2, R233.reuse, 0x2, P1 ;  /* 0x000000e902077211 */ /* 0x080fe200008f16ff */
[----:B------:R1:W-:Y:S01]  /*4b00*/  REDG.E.ADD.F32.FTZ.RN.STRONG.GPU desc[UR22][R8.64], R14 ;  /* 0x0000000e080079a6 */ /* 0x0003e2000c10f396 */
[-C--:B------:R-:W-:Y:S01]  /*4b10*/  LEA.HI.X.SX32 R5, R0, R233.reuse, 0x2, P0 ;  /* 0x000000e900057211 */ /* 0x080fe200000f16ff */
[----:B------:R-:W-:Y:S01]  /*4b20*/  IMAD.U32 R2, RZ, RZ, UR33 ;  /* 0x00000021ff027e24 */ /* 0x000fe2000f8e00ff */
[-C--:B------:R-:W-:Y:S01]  /*4b30*/  LEA R10, P2, R10, R232.reuse, 0x2 ;  /* 0x000000e80a0a7211 */ /* 0x080fe200078410ff */
[----:B------:R2:W-:Y:S01]  /*4b40*/  REDG.E.ADD.F32.FTZ.RN.STRONG.GPU desc[UR22][R6.64], R15 ;  /* 0x0000000f060079a6 */ /* 0x0005e2000c10f396 */
[----:B------:R-:W-:Y:S02]  /*4b50*/  IMAD.U32 R0, RZ, RZ, UR7 ;  /* 0x00000007ff007e24 */ /* 0x000fe4000f8e00ff */
[-C--:B------:R-:W-:Y:S01]  /*4b60*/  LEA.HI.X.SX32 R11, R2, R233.reuse, 0x2, P2 ;  /* 0x000000e9020b7211 */ /* 0x080fe200010f16ff */
[----:B------:R3:W-:Y:S01]  /*4b70*/  REDG.E.ADD.F32.FTZ.RN.STRONG.GPU desc[UR22][R4.64], R16 ;  /* 0x00000010040079a6 */ /* 0x0007e2000c10f396 */
[----:B------:R-:W-:Y:S03]  /*4b80*/  IMAD.U32 R2, RZ, RZ, UR32 ;  /* 0x00000020ff027e24 */ /* 0x000fe6000f8e00ff */
[----:B------:R4:W-:Y:S01]  /*4b90*/  REDG.E.ADD.F32.FTZ.RN.STRONG.GPU desc[UR22][R10.64], R17 ;  /* 0x000000110a0079a6 */ /* 0x0009e2000c10f396 */
[----:B-1----:R-:W-:Y:S02]  /*4ba0*/  IMAD.U32 R8, RZ, RZ, UR7 ;  /* 0x00000007ff087e24 */ /* 0x002fe4000f8e00ff */
[----:B--2---:R-:W-:Y:S03]  /*4bb0*/  IMAD.U32 R6, RZ, RZ, UR6 ;  /* 0x00000006ff067e24 */ /* 0x004fe6000f8e00ff */
[-C--:B------:R-:W-:Y:S01]  /*4bc0*/  LEA R8, P1, R8, R232.reuse, 0x2 ;  /* 0x000000e808087211 */ /* 0x080fe200078210ff */
[----:B---3--:R-:W-:Y:S01]  /*4bd0*/  IMAD.U32 R5, RZ, RZ, UR6 ;  /* 0x00000006ff057e24 */ /* 0x008fe2000f8e00ff */
[-C--:B------:R-:W-:Y:S01]  /*4be0*/  LEA R6, P0, R6, R232.reuse, 0x2 ;  /* 0x000000e806067211 */ /* 0x080fe200078010ff */
[----:B------:R-:W-:Y:S01]  /*4bf0*/  IMAD.U32 R4, RZ, RZ, UR32 ;  /* 0x00000020ff047e24 */ /* 0x000fe2000f8e00ff */
[-C--:B------:R-:W-:Y:S01]  /*4c00*/  LEA.HI.X.SX32 R9, R0, R233.reuse, 0x2, P1 ;  /* 0x000000e900097211 */ /* 0x080fe200008f16ff */
[----:B----4-:R-:W-:Y:S01]  /*4c10*/  IMAD.U32 R10, RZ, RZ, UR30 ;  /* 0x0000001eff0a7e24 */ /* 0x010fe2000f8e00ff */
[-C--:B------:R-:W-:Y:S01]  /*4c20*/  LEA.HI.X.SX32 R7, R5, R233.reuse, 0x2, P0 ;  /* 0x000000e905077211 */ /* 0x080fe200000f16ff */
[----:B------:R-:W-:Y:S01]  /*4c30*/  IMAD.U32 R0, RZ, RZ, UR8 ;  /* 0x00000008ff007e24 */ /* 0x000fe2000f8e00ff */
[-C--:B------:R-:W-:Y:S01]  /*4c40*/  LEA R4, P1, R4, R232.reuse, 0x2 ;  /* 0x000000e804047211 */ /* 0x080fe200078210ff */
[----:B------:R1:W-:Y:S01]  /*4c50*/  REDG.E.ADD.F32.FTZ.RN.STRONG.GPU desc[UR22][R8.64], R18 ;  /* 0x00000012080079a6 */ /* 0x0003e2000c10f396 */
[-C--:B------:R-:W-:Y:S02]  /*4c60*/  LEA R12, P0, R12, R232.reuse, 0x2 ;  /* 0x000000e80c0c7211 */ /* 0x080fe400078010ff */
[-C--:B------:R-:W-:Y:S01]  /*4c70*/  LEA.HI.X.SX32 R5, R2, R233.reuse, 0x2, P1 ;  /* 0x000000e902057211 */ /* 0x080fe200008f16ff */
[----:B------:R2:W-:Y:S01]  /*4c80*/  REDG.E.ADD.F32.FTZ.RN.STRONG.GPU desc[UR22][R6.64], R19 ;  /* 0x00000013060079a6 */ /* 0x0005e2000c10f396 */
[-C--:B------:R-:W-:Y:S01]  /*4c90*/  LEA R10, P3, R10, R232.reuse, 0x2 ;  /* 0x000000e80a0a7211 */ /* 0x080fe200078610ff */
[----:B------:R-:W-:Y:S02]  /*4ca0*/  IMAD.U32 R2, RZ, RZ, UR9 ;  /* 0x00000009ff027e24 */ /* 0x000fe4000f8e00ff */
[----:B------:R-:W-:Y:S04]  /*4cb0*/  REDG.E.ADD.F32.FTZ.RN.STRONG.GPU desc[UR22][R232.64+0x100], R20 ;  /* 0x00010014e80079a6 */ /* 0x000fe8000c10f396 */
[----:B------:R-:W-:Y:S04]  /*4cc0*/  REDG.E.ADD.F32.FTZ.RN.STRONG.GPU desc[UR22][R28.64+0x100], R21 ;  /* 0x000100151c0079a6 */ /* 0x000fe8000c10f396 */
[----:B------:R3:W-:Y:S04]  /*4cd0*/  REDG.E.ADD.F32.FTZ.RN.STRONG.GPU desc[UR22][R4.64], R22 ;  /* 0x00000016040079a6 */ /* 0x0007e8000c10f396 */
[----:B------:R-:W-:Y:S04]  /*4ce0*/  LDSM.16.MT88.4 R16, [R220+0x1000] ;  /* 0x00100000dc10783b */ /* 0x000fe80000004200 */
[----:B------:R-:W-:Y:S01]  /*4cf0*/  LDSM.16.MT88.4 R28, [R3+0xf800] ;  /* 0x00f80000031c783b */ /* 0x000fe20000004200 */
[----:B-1----:R-:W-:Y:S02]  /*4d00*/  IMAD.U32 R9, RZ, RZ, UR31 ;  /* 0x0000001fff097e24 */ /* 0x002fe4000f8e00ff */
[----:B------:R-:W-:Y:S02]  /*4d10*/  IMAD.U32 R8, RZ, RZ, UR29 ;  /* 0x0000001dff087e24 */ /* 0x000fe4000f8e00ff */
[----:B--2---:R-:W-:Y:S01]  /*4d20*/  IMAD.U32 R7, RZ, RZ, UR30 ;  /* 0x0000001eff077e24 */ /* 0x004fe2000f8e00ff */
[-C--:B------:R-:W-:Y:S01]  /*4d30*/  LEA.HI.X.SX32 R13, R9, R233.reuse, 0x2, P0 ;  /* 0x000000e9090d7211 */ /* 0x080fe200000f16ff */
[----:B------:R-:W-:Y:S01]  /*4d40*/  IMAD.U32 R6, RZ, RZ, UR9 ;  /* 0x00000009ff067e24 */ /* 0x000fe2000f8e00ff */
[-C--:B------:R-:W-:Y:S02]  /*4d50*/  LEA R8, P2, R8, R232.reuse, 0x2 ;  /* 0x000000e808087211 */ /* 0x080fe400078410ff */
[-C--:B------:R-:W-:Y:S01]  /*4d60*/  LEA.HI.X.SX32 R11, R7, R233.reuse, 0x2, P3 ;  /* 0x000000e9070b7211 */ /* 0x080fe200018f16ff */
[----:B------:R-:W-:Y:S01]  /*4d70*/  REDG.E.ADD.F32.FTZ.RN.STRONG.GPU desc[UR22][R12.64], R23 ;  /* 0x000000170c0079a6 */ /* 0x000fe2000c10f396 */
[-C--:B------:R-:W-:Y:S03]  /*4d80*/  LEA R6, P1, R6, R232.reuse, 0x2 ;  /* 0x000000e806067211 */ /* 0x080fe600078210ff */
[----:B------:R-:W-:Y:S01]  /*4d90*/  REDG.E.ADD.F32.FTZ.RN.STRONG.GPU desc[UR22][R10.64], R24 ;  /* 0x000000180a0079a6 */ /* 0x000fe2000c10f396 */
[-C--:B------:R-:W-:Y:S01]  /*4da0*/  LEA.HI.X.SX32 R7, R2, R233.reuse, 0x2, P1 ;  /* 0x000000e902077211 */ /* 0x080fe200008f16ff */
[----:B---3--:R-:W-:Y:S01]  /*4db0*/  IMAD.U32 R5, RZ, RZ, UR29 ;  /* 0x0000001dff057e24 */ /* 0x008fe2000f8e00ff */
[----:B------:R-:W-:Y:S01]  /*4dc0*/  ISETP.LT.AND P1, PT, RZ, UR39, PT ;  /* 0x00000027ff007c0c */ /* 0x000fe2000bf21270 */
[----:B------:R-:W-:Y:S01]  /*4dd0*/  IMAD.U32 R4, RZ, RZ, UR8 ;  /* 0x00000008ff047e24 */ /* 0x000fe2000f8e00ff */
[----:B------:R-:W-:Y:S01]  /*4de0*/  LDSM.16.MT88.4 R12, [R3+0x11000] ;  /* 0x01100000030c783b */ /* 0x000fe20000004200 */
[----:B------:R-:W-:Y:S01]  /*4df0*/  UMOV UR39, UR37 ;  /* 0x0000002500277c82 */ /* 0x000fe20008000000 */
[-C--:B------:R-:W-:Y:S02]  /*4e00*/  LEA.HI.X.SX32 R9, R5, R233.reuse, 0x2, P2 ;  /* 0x000000e905097211 */ /* 0x080fe400010f16ff */
[----:B------:R-:W-:Y:S01]  /*4e10*/  LEA R4, P0, R4, R232, 0x2 ;  /* 0x000000e804047211 */ /* 0x000fe200078010ff */
[----:B------:R-:W-:Y:S03]  /*4e20*/  LDSM.16.MT88.4 R20, [R220+0x2000] ;  /* 0x00200000dc14783b */ /* 0x000fe60000004200 */
[----:B------:R-:W-:Y:S01]  /*4e30*/  LEA.HI.X.SX32 R5, R0, R233, 0x2, P0 ;  /* 0x000000e900057211 */ /* 0x000fe200000f16ff */
[----:B------:R-:W-:Y:S01]  /*4e40*/  REDG.E.ADD.F32.FTZ.RN.STRONG.GPU desc[UR22][R8.64], R25 ;  /* 0x00000019080079a6 */ /* 0x000fe2000c10f396 */
[----:B------:R-:W-:Y:S01]  /*4e50*/  PLOP3.LUT P0, PT, PT, PT, UP0, 0x80, 0x0 ;  /* 0x000000000000781c */ /* 0x000fe20003f0f008 */
[C---:B------:R-:W-:Y:S01]  /*4e60*/  VIADD R0, R220.reuse, 0xffffd000 ;  /* 0xffffd000dc007836 */ /* 0x040fe20000000000 */
[----:B------:R-:W-:Y:S01]  /*4e70*/  @UP2 UIADD3 UR44, UP0, UR44, -0x100, URZ ;  /* 0xffffff002c2c2890 */ /* 0x000fe2000ff1e03f */
[----:B------:R-:W-:Y:S03]  /*4e80*/  REDG.E.ADD.F32.FTZ.RN.STRONG.GPU desc[UR22][R6.64], R26 ;  /* 0x0000001a060079a6 */ /* 0x000fe6000c10f396 */
[----:B------:R-:W-:Y:S01]  /*4e90*/  @UP2 UIADD3.X UR43, UR43, -0x1, URZ, UP0, !UPT ;  /* 0xffffffff2b2b2890 */ /* 0x000fe200087fe43f */
[----:B------:R-:W-:Y:S04]  /*4ea0*/  REDG.E.ADD.F32.FTZ.RN.STRONG.GPU desc[UR22][R4.64], R27 ;  /* 0x0000001b040079a6 */ /* 0x000fe8000c10f396 */
[----:B------:R-:W-:Y:S02]  /*4eb0*/  LDSM.16.MT88.4 R4, [R3+0xf000] ;  /* 0x00f000000304783b */ /* 0x000fe40000004200 */
[----:B------:R-:W-:Y:S02]  /*4ec0*/  @P0 VIADD R0, R220, 0x3000 ;  /* 0x00003000dc000836 */ /* 0x000fe40000000000 */
[----:B------:R-:W1:Y:S04]  /*4ed0*/  LDSM.16.MT88.4 R8, [R220] ;  /* 0x00000000dc08783b */ /* 0x000e680000004200 */
[----:B------:R-:W2:Y:S01]  /*4ee0*/  LDSM.16.MT88.4 R24, [R220+0x400] ;  /* 0x00040000dc18783b */ /* 0x000ea20000004200 */
[-C--:B-1----:R-:W-:Y:S06]  /*4ef0*/  HMMA.16816.F32 R84, R4, R8.reuse, R84 ;  /* 0x000000080454723c */ /* 0x082fec0000001854 */
        /* <DEDUP_REMOVED lines=12> */
[----:B------:R-:W1:Y:S05]  /*4fc0*/  LDSM.16.MT88.4 R12, [R220+0x800] ;  /* 0x00080000dc0c783b */ /* 0x000e6a0000004200 */
[----:B------:R-:W-:Y:S01]  /*4fd0*/  HMMA.16816.F32 R128, R4, R22, R128 ;  /* 0x000000160480723c */ /* 0x000fe20000001880 */
[----:B------:R-:W3:Y:S04]  /*4fe0*/  LDSM.16.MT88.4 R4, [R220+0x2800] ;  /* 0x00280000dc04783b */ /* 0x000ee80000004200 */
[----:B------:R-:W-:Y:S01]  /*4ff0*/  LDSM.16.MT88.4 R20, [R3+0x10800] ;  /* 0x010800000314783b */ /* 0x000fe20000004200 */
[-C--:B--2---:R-:W-:Y:S06]  /*5000*/  HMMA.16816.F32 R84, R28, R24.reuse, R84 ;  /* 0x000000181c54723c */ /* 0x084fec0000001854 */
[C---:B------:R-:W-:Y:S06]  /*5010*/  HMMA.16816.F32 R88, R32.reuse, R24, R88 ;  /* 0x000000182058723c */ /* 0x040fec0000001858 */
[-C--:B------:R-:W-:Y:S06]  /*5020*/  HMMA.16816.F32 R92, R32, R26.reuse, R92 ;  /* 0x0000001a205c723c */ /* 0x080fec000000185c */
[C---:B------:R-:W-:Y:S01]  /*5030*/  HMMA.16816.F32 R96, R28.reuse, R26, R96 ;  /* 0x0000001a1c60723c */ /* 0x040fe20000001860 */
[----:B------:R-:W2:Y:S05]  /*5040*/  LDSM.16.MT88.4 R24, [R220+0xc00] ;  /* 0x000c0000dc18783b */ /* 0x000eaa0000004200 */
[-C--:B------:R-:W-:Y:S06]  /*5050*/  HMMA.16816.F32 R100, R28, R132.reuse, R100 ;  /* 0x000000841c64723c */ /* 0x080fec0000001864 */
[C---:B------:R-:W-:Y:S06]  /*5060*/  HMMA.16816.F32 R104, R32.reuse, R132, R104 ;  /* 0x000000842068723c */ /* 0x040fec0000001868 */
[-C--:B------:R-:W-:Y:S06]  /*5070*/  HMMA.16816.F32 R108, R32, R134.reuse, R108 ;  /* 0x00000086206c723c */ /* 0x080fec000000186c */
[C---:B------:R-:W-:Y:S01]  /*5080*/  HMMA.16816.F32 R112, R28.reuse, R134, R112 ;  /* 0x000000861c70723c */ /* 0x040fe20000001870 */
[----:B------:R-:W4:Y:S05]  /*5090*/  LDSM.16.MT88.4 R132, [R3+0x12800] ;  /* 0x012800000384783b */ /* 0x000f2a0000004200 */
[-C--:B------:R-:W-:Y:S06]  /*50a0*/  HMMA.16816.F32 R116, R28, R136.reuse, R116 ;  /* 0x000000881c74723c */ /* 0x080fec0000001874 */
[C---:B------:R-:W-:Y:S06]  /*50b0*/  HMMA.16816.F32 R120, R32.reuse, R136, R120 ;  /* 0x000000882078723c */ /* 0x040fec0000001878 */
[-C--:B------:R-:W-:Y:S01]  /*50c0*/  HMMA.16816.F32 R124, R32, R138.reuse, R124 ;  /* 0x0000008a207c723c */ /* 0x080fe2000000187c */
[----:B------:R3:W4:Y:S05]  /*50d0*/  LDSM.16.MT88.4 R32, [R220+0x2c00] ;  /* 0x002c0000dc20783b */ /* 0x00072a0000004200 */
[----:B------:R-:W-:Y:S06]  /*50e0*/  HMMA.16816.F32 R128, R28, R138, R128 ;  /* 0x0000008a1c80723c */ /* 0x000fec0000001880 */
[-C--:B-1----:R-:W-:Y:S06]  /*50f0*/  HMMA.16816.F32 R84, R8, R12.reuse, R84 ;  /* 0x0000000c0854723c */ /* 0x082fec0000001854 */
[C---:B------:R-:W-:Y:S06]  /*5100*/  HMMA.16816.F32 R88, R16.reuse, R12, R88 ;  /* 0x0000000c1058723c */ /* 0x040fec0000001858 */
[-C--:B------:R-:W-:Y:S05]  /*5110*/  HMMA.16816.F32 R92, R16, R14.reuse, R92 ;  /* 0x0000000e105c723c */ /* 0x080fea000000185c */
[----:B---3--:R-:W-:Y:S01]  /*5120*/  IMAD.MOV.U32 R220, RZ, RZ, R0 ;  /* 0x000000ffffdc7224 */ /* 0x008fe200078e0000 */
        /* <DEDUP_REMOVED lines=8> */
[----:B------:R-:W-:Y:S06]  /*51b0*/  HMMA.16816.F32 R128, R8, R6, R128 ;  /* 0x000000060880723c */ /* 0x000fec0000001880 */
[-C--:B--2---:R-:W-:Y:S06]  /*51c0*/  HMMA.16816.F32 R84, R20, R24.reuse, R84 ;  /* 0x000000181454723c */ /* 0x084fec0000001854 */
[C---:B----4-:R-:W-:Y:S06]  /*51d0*/  HMMA.16816.F32 R88, R132.reuse, R24, R88 ;  /* 0x000000188458723c */ /* 0x050fec0000001858 */
        /* <DEDUP_REMOVED lines=13> */
.L_x_121:
[----:B------:R-:W2:Y:S01]  /*52b0*/  LDL.64 R28, [R1+0x18] ;  /* 0x00001800011c7983 */ /* 0x000ea20000100a00 */
[----:B------:R-:W-:-:S03]  /*52c0*/  ULDC UR6, c[0x0][0x390] ;  /* 0x0000e40000067ab9 */ /* 0x000fc60000000800 */
[----:B------:R-:W3:Y:S01]  /*52d0*/  LDL R26, [R1] ;  /* 0x00000000011a7983 */ /* 0x000ee20000100800 */
        /* <DEDUP_REMOVED lines=18> */
[----:B------:R-:W-:-:S02]  /*5400*/  F2FP.F16.F32.PACK_AB R24, R24, R86 ;  /* 0x000000561818723e */ /* 0x000fc400000000ff */
[----:B------:R-:W-:Y:S02]  /*5410*/  F2FP.F16.F32.PACK_AB R21, R21, R96 ;  /* 0x000000601515723e */ /* 0x000fe400000000ff */
[----:B------:R-:W-:Y:S02]  /*5420*/  F2FP.F16.F32.PACK_AB R20, R20, R98 ;  /* 0x000000621414723e */ /* 0x000fe400000000ff */
[----:B------:R-:W-:Y:S02]  /*5430*/  F2FP.F16.F32.PACK_AB R23, R23, R88 ;  /* 0x000000581717723e */ /* 0x000fe400000000ff */
[----:B------:R-:W-:Y:S01]  /*5440*/  F2FP.F16.F32.PACK_AB R22, R22, R90 ;  /* 0x0000005a1616723e */ /* 0x000fe200000000ff */
[----:B------:R-:W-:Y:S01]  /*5450*/  FMUL.FTZ R100, R100, UR6 ;  /* 0x0000000664647c20 */ /* 0x000fe20008410000 */
[----:B------:R-:W-:Y:S01]  /*5460*/  F2FP.F16.F32.PACK_AB R19, R19, R92 ;  /* 0x0000005c1313723e */ /* 0x000fe200000000ff */
[----:B------:R-:W-:Y:S01]  /*5470*/  FMUL.FTZ R17, R101, UR6 ;  /* 0x0000000665117c20 */ /* 0x000fe20008410000 */
[----:B------:R-:W-:Y:S01]  /*5480*/  F2FP.F16.F32.PACK_AB R18, R18, R94 ;  /* 0x0000005e1212723e */ /* 0x000fe200000000ff */
        /* <DEDUP_REMOVED lines=10> */
[----:B------:R-:W-:Y:S01]  /*5530*/  STS [R251], R25 ;  /* 0x00000019fb007388 */ /* 0x000fe20000000800 */
[----:B------:R-:W-:Y:S01]  /*5540*/  FMUL.FTZ R108, R108, UR6 ;  /* 0x000000066c6c7c20 */ /* 0x000fe20008410000 */
[----:B------:R-:W-:-:S02]  /*5550*/  FMUL.FTZ R11, R109, UR6 ;  /* 0x000000066d0b7c20 */ /* 0x000fc40008410000 */
[----:B------:R-:W-:Y:S01]  /*5560*/  STS [R251+0x200], R24 ;  /* 0x00020018fb007388 */ /* 0x000fe20000000800 */
[----:B------:R-:W-:Y:S01]  /*5570*/  FMUL.FTZ R110, R110, UR6 ;  /* 0x000000066e6e7c20 */ /* 0x000fe20008410000 */
[----:B------:R-:W-:Y:S02]  /*5580*/  FMUL.FTZ R10, R111, UR6 ;  /* 0x000000066f0a7c20 */ /* 0x000fe40008410000 */
[----:B------:R-:W-:Y:S01]  /*5590*/  STS [R252], R21 ;  /* 0x00000015fc007388 */ /* 0x000fe20000000800 */
[----:B------:R-:W-:Y:S01]  /*55a0*/  FMUL.FTZ R116, R116, UR6 ;  /* 0x0000000674747c20 */ /* 0x000fe20008410000 */
[----:B------:R-:W-:Y:S02]  /*55b0*/  FMUL.FTZ R9, R117, UR6 ;  /* 0x0000000675097c20 */ /* 0x000fe40008410000 */
[----:B------:R-:W-:Y:S01]  /*55c0*/  STS [R252+0x200], R20 ;  /* 0x00020014fc007388 */ /* 0x000fe20000000800 */
[----:B------:R-:W-:Y:S01]  /*55d0*/  FMUL.FTZ R118, R118, UR6 ;  /* 0x0000000676767c20 */ /* 0x000fe20008410000 */
[----:B------:R-:W-:-:S02]  /*55e0*/  FMUL.FTZ R8, R119, UR6 ;  /* 0x0000000677087c20 */ /* 0x000fc40008410000 */
[----:B------:R-:W-:Y:S01]  /*55f0*/  STS [R251+0x1000], R23 ;  /* 0x00100017fb007388 */ /* 0x000fe20000000800 */
[----:B------:R-:W-:-:S03]  /*5600*/  F2FP.F16.F32.PACK_AB R17, R17, R100 ;  /* 0x000000641111723e */ /* 0x000fc600000000ff */
[----:B------:R-:W-:Y:S01]  /*5610*/  STS [R251+0x1200], R22 ;  /* 0x00120016fb007388 */ /* 0x000fe20000000800 */
[----:B------:R-:W-:-:S03]  /*5620*/  F2FP.F16.F32.PACK_AB R16, R16, R102 ;  /* 0x000000661010723e */ /* 0x000fc600000000ff */
[----:B------:R-:W-:Y:S01]  /*5630*/  STS [R252+0x1000], R19 ;  /* 0x00100013fc007388 */ /* 0x000fe20000000800 */
[----:B------:R-:W-:-:S03]  /*5640*/  F2FP.F16.F32.PACK_AB R13, R13, R112 ;  /* 0x000000700d0d723e */ /* 0x000fc600000000ff */
[----:B------:R4:W-:Y:S01]  /*5650*/  STS [R252+0x1200], R18 ;  /* 0x00120012fc007388 */ /* 0x0009e20000000800 */
[----:B------:R-:W-:Y:S02]  /*5660*/  F2FP.F16.F32.PACK_AB R12, R12, R114 ;  /* 0x000000720c0c723e */ /* 0x000fe400000000ff */
[----:B------:R-:W-:Y:S02]  /*5670*/  F2FP.F16.F32.PACK_AB R15, R15, R104 ;  /* 0x000000680f0f723e */ /* 0x000fe400000000ff */
[----:B------:R-:W-:Y:S02]  /*5680*/  F2FP.F16.F32.PACK_AB R14, R14, R106 ;  /* 0x0000006a0e0e723e */ /* 0x000fe400000000ff */
[----:B------:R-:W-:Y:S02]  /*5690*/  F2FP.F16.F32.PACK_AB R11, R11, R108 ;  /* 0x0000006c0b0b723e */ /* 0x000fe400000000ff */
[----:B------:R-:W-:Y:S01]  /*56a0*/  F2FP.F16.F32.PACK_AB R10, R10, R110 ;  /* 0x0000006e0a0a723e */ /* 0x000fe200000000ff */
[----:B------:R-:W-:Y:S01]  /*56b0*/  STS [R251+0x2000], R17 ;  /* 0x00200011fb007388 */ /* 0x000fe20000000800 */
[----:B------:R-:W-:-:S02]  /*56c0*/  F2FP.F16.F32.PACK_AB R9, R9, R116 ;  /* 0x000000740909723e */ /* 0x000fc400000000ff */
[----:B------:R-:W-:Y:S01]  /*56d0*/  F2FP.F16.F32.PACK_AB R8, R8, R118 ;  /* 0x000000760808723e */ /* 0x000fe200000000ff */
[----:B------:R1:W-:Y:S01]  /*56e0*/  STS [R251+0x2200], R16 ;  /* 0x00220010fb007388 */ /* 0x0003e20000000800 */
[----:B------:R-:W-:-:S03]  /*56f0*/  FMUL.FTZ R128, R128, UR6 ;  /* 0x0000000680807c20 */ /* 0x000fc60008410000 */
[----:B------:R-:W-:Y:S01]  /*5700*/  STS [R252+0x2000], R13 ;  /* 0x0020000dfc007388 */ /* 0x000fe20000000800 */
[----:B----4-:R-:W4:Y:S03]  /*5710*/  LDC.64 R18, c[0x0][0x450] ;  /* 0x00011400ff127b82 */ /* 0x010f260000000a00 */
[----:B------:R1:W-:Y:S01]  /*5720*/  STS [R252+0x2200], R12 ;  /* 0x0022000cfc007388 */ /* 0x0003e20000000800 */
[----:B------:R-:W-:Y:S01]  /*5730*/  FMUL.FTZ R5, R129, UR6 ;  /* 0x0000000681057c20 */ /* 0x000fe20008410000 */
[----:B------:R-:W-:Y:S02]  /*5740*/  FMUL.FTZ R130, R130, UR6 ;  /* 0x0000000682827c20 */ /* 0x000fe40008410000 */
[----:B------:R-:W-:Y:S01]  /*5750*/  STS [R251+0x3000], R15 ;  /* 0x0030000ffb007388 */ /* 0x000fe20000000800 */
[----:B------:R-:W-:-:S03]  /*5760*/  FMUL.FTZ R4, R131, UR6 ;  /* 0x0000000683047c20 */ /* 0x000fc60008410000 */
[----:B------:R4:W-:Y:S01]  /*5770*/  STS [R251+0x3200], R14 ;  /* 0x0032000efb007388 */ /* 0x0009e20000000800 */
[----:B------:R-:W-:Y:S01]  /*5780*/  FMUL.FTZ R120, R120, UR6 ;  /* 0x0000000678787c20 */ /* 0x000fe20008410000 */
[----:B------:R-:W-:Y:S02]  /*5790*/  FMUL.FTZ R7, R121, UR6 ;  /* 0x0000000679077c20 */ /* 0x000fe40008410000 */
[----:B------:R-:W-:Y:S01]  /*57a0*/  STS [R252+0x3000], R11 ;  /* 0x0030000bfc007388 */ /* 0x000fe20000000800 */
[----:B------:R-:W-:Y:S01]  /*57b0*/  FMUL.FTZ R122, R122, UR6 ;  /* 0x000000067a7a7c20 */ /* 0x000fe20008410000 */
[----:B------:R-:W-:Y:S01]  /*57c0*/  FMUL.FTZ R6, R123, UR6 ;  /* 0x000000067b067c20 */ /* 0x000fe20008410000 */
[----:B------:R-:W-:Y:S01]  /*57d0*/  FMUL.FTZ R124, R124, UR6 ;  /* 0x000000067c7c7c20 */ /* 0x000fe20008410000 */
[----:B------:R4:W-:Y:S01]  /*57e0*/  STS [R252+0x3200], R10 ;  /* 0x0032000afc007388 */ /* 0x0009e20000000800 */
[----:B------:R-:W-:Y:S01]  /*57f0*/  FMUL.FTZ R2, R125, UR6 ;  /* 0x000000067d027c20 */ /* 0x000fe20008410000 */
[----:B------:R-:W-:Y:S01]  /*5800*/  FMUL.FTZ R126, R126, UR6 ;  /* 0x000000067e7e7c20 */ /* 0x000fe20008410000 */
[----:B------:R-:W-:Y:S01]  /*5810*/  FMUL.FTZ R0, R127, UR6 ;  /* 0x000000067f007c20 */ /* 0x000fe20008410000 */
[----:B------:R-:W-:Y:S01]  /*5820*/  STS [R251+0x4000], R9 ;  /* 0x00400009fb007388 */ /* 0x000fe20000000800 */
[----:B------:R-:W-:Y:S01]  /*5830*/  F2FP.F16.F32.PACK_AB R5, R5, R128 ;  /* 0x000000800505723e */ /* 0x000fe200000000ff */
[----:B-1----:R-:W1:Y:S02]  /*5840*/  LDC.64 R16, c[0x0][0x458] ;  /* 0x00011600ff107b82 */ /* 0x002e640000000a00 */
[----:B------:R4:W-:Y:S01]  /*5850*/  STS [R251+0x4200], R8 ;  /* 0x00420008fb007388 */ /* 0x0009e20000000800 */
[----:B------:R-:W-:Y:S01]  /*5860*/  F2FP.F16.F32.PACK_AB R4, R4, R130 ;  /* 0x000000820404723e */ /* 0x000fe200000000ff */
[----:B------:R-:W-:Y:S01]  /*5870*/  ULDC.64 UR6, c[0x0][0x3f0] ;  /* 0x0000fc0000067ab9 */ /* 0x000fe20000000a00 */
[----:B------:R-:W-:-:S02]  /*5880*/  F2FP.F16.F32.PACK_AB R7, R7, R120 ;  /* 0x000000780707723e */ /* 0x000fc400000000ff */
[----:B------:R-:W-:Y:S01]  /*5890*/  F2FP.F16.F32.PACK_AB R6, R6, R122 ;  /* 0x0000007a0606723e */ /* 0x000fe200000000ff */
[----:B------:R-:W3:Y:S01]  /*58a0*/  LDC.64 R12, c[0x0][0x470] ;  /* 0x00011c00ff0c7b82 */ /* 0x000ee20000000a00 */
[----:B------:R-:W-:Y:S02]  /*58b0*/  F2FP.F16.F32.PACK_AB R2, R2, R124 ;  /* 0x0000007c0202723e */ /* 0x000fe400000000ff */
[----:B------:R-:W-:Y:S02]  /*58c0*/  F2FP.F16.F32.PACK_AB R0, R0, R126 ;  /* 0x0000007e0000723e */ /* 0x000fe400000000ff */
[----:B------:R-:W-:Y:S02]  /*58d0*/  F2FP.F16.F32.PACK_AB R36, R37, R36 ;  /* 0x000000242524723e */ /* 0x000fe400000000ff */
[----:B------:R-:W-:Y:S01]  /*58e0*/  F2FP.F16.F32.PACK_AB R38, R39, R38 ;  /* 0x000000262726723e */ /* 0x000fe200000000ff */
[----:B------:R-:W-:Y:S01]  /*58f0*/  STS [R252+0x4000], R5 ;  /* 0x00400005fc007388 */ /* 0x000fe20000000800 */
[----:B------:R-:W-:Y:S01]  /*5900*/  F2FP.F16.F32.PACK_AB R48, R49, R48 ;  /* 0x000000303130723e */ /* 0x000fe200000000ff */
[----:B----4-:R-:W4:Y:S01]  /*5910*/  LDC.64 R14, c[0x0][0x440] ;  /* 0x00011000ff0e7b82 */ /* 0x010f220000000a00 */
[----:B------:R-:W-:-:S02]  /*5920*/  F2FP.F16.F32.PACK_AB R50, R51, R50 ;  /* 0x000000323332723e */ /* 0x000fc400000000ff */
[----:B------:R-:W-:Y:S02]  /*5930*/  F2FP.F16.F32.PACK_AB R40, R41, R40 ;  /* 0x000000282928723e */ /* 0x000fe400000000ff */
[----:B------:R-:W-:Y:S02]  /*5940*/  F2FP.F16.F32.PACK_AB R42, R43, R42 ;  /* 0x0000002a2b2a723e */ /* 0x000fe400000000ff */
[----:B------:R-:W-:Y:S01]  /*5950*/  F2FP.F16.F32.PACK_AB R44, R45, R44 ;  /* 0x0000002c2d2c723e */ /* 0x000fe200000000ff */
[----:B------:R-:W1:Y:S08]  /*5960*/  LDC.64 R10, c[0x0][0x468] ;  /* 0x00011a00ff0a7b82 */ /* 0x000e700000000a00 */
[----:B------:R-:W4:Y:S01]  /*5970*/  LDC.64 R8, c[0x0][0x438] ;  /* 0x00010e00ff087b82 */ /* 0x000f220000000a00 */
[----:B------:R-:W-:Y:S01]  /*5980*/  STS [R252+0x4200], R4 ;  /* 0x00420004fc007388 */ /* 0x000fe20000000800 */
[----:B------:R-:W-:-:S02]  /*5990*/  F2FP.F16.F32.PACK_AB R46, R47, R46 ;  /* 0x0000002e2f2e723e */ /* 0x000fc400000000ff */
[----:B------:R-:W-:Y:S01]  /*59a0*/  F2FP.F16.F32.PACK_AB R52, R53, R52 ;  /* 0x000000343534723e */ /* 0x000fe200000000ff */
[----:B------:R-:W-:Y:S01]  /*59b0*/  STS [R251+0x5000], R7 ;  /* 0x00500007fb007388 */ /* 0x000fe20000000800 */
[----:B------:R-:W-:-:S03]  /*59c0*/  F2FP.F16.F32.PACK_AB R54, R55, R54 ;  /* 0x000000363736723e */ /* 0x000fc600000000ff */
[----:B------:R-:W-:Y:S01]  /*59d0*/  STS [R251+0x5200], R6 ;  /* 0x00520006fb007388 */ /* 0x000fe20000000800 */
[----:B------:R-:W-:-:S03]  /*59e0*/  F2FP.F16.F32.PACK_AB R64, R65, R64 ;  /* 0x000000404140723e */ /* 0x000fc600000000ff */
[----:B------:R-:W-:Y:S01]  /*59f0*/  STS [R252+0x5000], R2 ;  /* 0x00500002fc007388 */ /* 0x000fe20000000800 */
[----:B------:R-:W-:-:S03]  /*5a00*/  F2FP.F16.F32.PACK_AB R66, R67, R66 ;  /* 0x000000424342723e */ /* 0x000fc600000000ff */
[----:B------:R1:W-:Y:S01]  /*5a10*/  STS [R252+0x5200], R0 ;  /* 0x00520000fc007388 */ /* 0x0003e20000000800 */
[----:B------:R-:W-:-:S03]  /*5a20*/  F2FP.F16.F32.PACK_AB R56, R57, R56 ;  /* 0x000000383938723e */ /* 0x000fc600000000ff */
[----:B------:R-:W-:Y:S01]  /*5a30*/  STS [R251+0x6000], R36 ;  /* 0x00600024fb007388 */ /* 0x000fe20000000800 */
        /* <DEDUP_REMOVED lines=10> */
[----:B-1----:R-:W-:-:S03]  /*5ae0*/  IMAD R0, R18, UR4, RZ ;  /* 0x0000000412007c24 */ /* 0x002fc6000f8e02ff */
[----:B------:R-:W-:Y:S01]  /*5af0*/  STS [R252+0x7000], R44 ;  /* 0x0070002cfc007388 */ /* 0x000fe20000000800 */
[----:B------:R-:W-:-:S03]  /*5b00*/  F2FP.F16.F32.PACK_AB R80, R81, R80 ;  /* 0x000000505150723e */ /* 0x000fc600000000ff */
[----:B------:R-:W-:Y:S01]  /*5b10*/  STS [R252+0x7200], R46 ;  /* 0x0072002efc007388 */ /* 0x000fe20000000800 */
[----:B------:R-:W-:Y:S01]  /*5b20*/  F2FP.F16.F32.PACK_AB R82, R83, R82 ;  /* 0x000000525352723e */ /* 0x000fe200000000ff */
[----:B------:R-:W-:Y:S02]  /*5b30*/  IMAD R0, R19, UR28, R0 ;  /* 0x0000001c13007c24 */ /* 0x000fe4000f8e0200 */
[----:B------:R-:W-:Y:S01]  /*5b40*/  STS [R251+0x8000], R52 ;  /* 0x00800034fb007388 */ /* 0x000fe20000000800 */
[----:B------:R-:W-:-:S03]  /*5b50*/  F2FP.F16.F32.PACK_AB R72, R73, R72 ;  /* 0x000000484948723e */ /* 0x000fc600000000ff */
[----:B------:R-:W-:Y:S01]  /*5b60*/  STS [R251+0x8200], R54 ;  /* 0x00820036fb007388 */ /* 0x000fe20000000800 */
[----:B------:R-:W-:-:S03]  /*5b70*/  F2FP.F16.F32.PACK_AB R74, R75, R74 ;  /* 0x0000004a4b4a723e */ /* 0x000fc600000000ff */
[----:B------:R1:W-:Y:S01]  /*5b80*/  STS [R252+0x8000], R64 ;  /* 0x00800040fc007388 */ /* 0x0003e20000000800 */
[----:B------:R-:W-:Y:S02]  /*5b90*/  F2FP.F16.F32.PACK_AB R76, R77, R76 ;  /* 0x0000004c4d4c723e */ /* 0x000fe400000000ff */
[----:B------:R-:W-:Y:S01]  /*5ba0*/  F2FP.F16.F32.PACK_AB R78, R79, R78 ;  /* 0x0000004e4f4e723e */ /* 0x000fe200000000ff */
[----:B------:R-:W-:Y:S04]  /*5bb0*/  STS [R252+0x8200], R66 ;  /* 0x00820042fc007388 */ /* 0x000fe80000000800 */
[----:B------:R-:W-:Y:S04]  /*5bc0*/  STS [R251+0x9000], R56 ;  /* 0x00900038fb007388 */ /* 0x000fe80000000800 */
[----:B------:R-:W-:Y:S04]  /*5bd0*/  STS [R251+0x9200], R58 ;  /* 0x0092003afb007388 */ /* 0x000fe80000000800 */
[----:B------:R-:W-:Y:S04]  /*5be0*/  STS [R252+0x9000], R60 ;  /* 0x0090003cfc007388 */ /* 0x000fe80000000800 */
[----:B------:R-:W-:Y:S01]  /*5bf0*/  STS [R252+0x9200], R62 ;  /* 0x0092003efc007388 */ /* 0x000fe20000000800 */
[----:B-1----:R-:W1:Y:S03]  /*5c00*/  S2R R64, SR_TID.X ;  /* 0x0000000000407919 */ /* 0x002e660000002100 */
[----:B------:R-:W-:Y:S04]  /*5c10*/  STS [R251+0xa000], R68 ;  /* 0x00a00044fb007388 */ /* 0x000fe80000000800 */
[----:B------:R-:W-:Y:S01]  /*5c20*/  STS [R251+0xa200], R70 ;  /* 0x00a20046fb007388 */ /* 0x000fe20000000800 */
[----:B------:R-:W1:Y:S03]  /*5c30*/  S2R R65, SR_TID.X ;  /* 0x0000000000417919 */ /* 0x000e660000002100 */
[----:B------:R-:W-:Y:S04]  /*5c40*/  STS [R252+0xa000], R80 ;  /* 0x00a00050fc007388 */ /* 0x000fe80000000800 */
[----:B------:R-:W-:Y:S04]  /*5c50*/  STS [R252+0xa200], R82 ;  /* 0x00a20052fc007388 */ /* 0x000fe80000000800 */
[----:B------:R-:W-:Y:S04]  /*5c60*/  STS [R251+0xb000], R72 ;  /* 0x00b00048fb007388 */ /* 0x000fe80000000800 */
[----:B------:R-:W-:Y:S04]  /*5c70*/  STS [R251+0xb200], R74 ;  /* 0x00b2004afb007388 */ /* 0x000fe80000000800 */
[----:B------:R-:W-:Y:S04]  /*5c80*/  STS [R252+0xb000], R76 ;  /* 0x00b0004cfc007388 */ /* 0x000fe80000000800 */
[----:B------:R-:W-:Y:S01]  /*5c90*/  STS [R252+0xb200], R78 ;  /* 0x00b2004efc007388 */ /* 0x000fe20000000800 */
[----:B------:R-:W-:Y:S01]  /*5ca0*/  IMAD R2, R10, UR25, RZ ;  /* 0x000000190a027c24 */ /* 0x000fe2000f8e02ff */
[----:B--2---:R-:W-:-:S02]  /*5cb0*/  SHF.R.S32.HI R5, RZ, 0x1f, R28 ;  /* 0x0000001fff057819 */ /* 0x004fc4000001141c */
[----:B------:R-:W-:-:S05]  /*5cc0*/  MOV R4, R28 ;  /* 0x0000001c00047202 */ /* 0x000fca0000000f00 */
[----:B------:R-:W-:-:S05]  /*5cd0*/  IMAD.WIDE.U32 R6, R18, UR28, R4 ;  /* 0x0000001c12067c25 */ /* 0x000fca000f8e0004 */
[----:B------:R-:W-:Y:S01]  /*5ce0*/  IADD3 R7, R7, R0, RZ ;  /* 0x0000000007077210 */ /* 0x000fe20007ffe0ff */
[----:B----4-:R-:W-:-:S04]  /*5cf0*/  IMAD R0, R8, UR24, RZ ;  /* 0x0000001808007c24 */ /* 0x010fc8000f8e02ff */
[----:B------:R-:W-:Y:S02]  /*5d00*/  IMAD R9, R9, UR16, R0 ;  /* 0x0000001009097c24 */ /* 0x000fe4000f8e0200 */
[----:B------:R-:W-:-:S04]  /*5d10*/  IMAD.WIDE.U32 R6, R8, UR16, R6 ;  /* 0x0000001008067c25 */ /* 0x000fc8000f8e0006 */
[C---:B------:R-:W-:Y:S01]  /*5d20*/  IMAD R0, R16.reuse, UR4, RZ ;  /* 0x0000000410007c24 */ /* 0x040fe2000f8e02ff */
[----:B------:R-:W-:Y:S01]  /*5d30*/  IADD3 R7, R7, R9, RZ ;  /* 0x0000000907077210 */ /* 0x000fe20007ffe0ff */
[----:B------:R-:W-:-:S04]  /*5d40*/  IMAD.WIDE.U32 R4, R16, UR28, R4 ;  /* 0x0000001c10047c25 */ /* 0x000fc8000f8e0004 */
[----:B------:R-:W-:Y:S02]  /*5d50*/  IMAD R0, R17, UR28, R0 ;  /* 0x0000001c11007c24 */ /* 0x000fe4000f8e0200 */
[----:B------:R-:W-:Y:S02]  /*5d60*/  IMAD R2, R11, UR17, R2 ;  /* 0x000000110b027c24 */ /* 0x000fe4000f8e0202 */
[----:B------:R-:W-:Y:S01]  /*5d70*/  IMAD.WIDE.U32 R6, R10, UR17, R6 ;  /* 0x000000110a067c25 */ /* 0x000fe2000f8e0006 */
[----:B------:R-:W-:-:S03]  /*5d80*/  IADD3 R5, R5, R0, RZ ;  /* 0x0000000005057210 */ /* 0x000fc60007ffe0ff */
[----:B------:R-:W-:Y:S01]  /*5d90*/  IMAD R0, R14, UR24, RZ ;  /* 0x000000180e007c24 */ /* 0x000fe2000f8e02ff */
[----:B------:R-:W-:-:S03]  /*5da0*/  IADD3 R7, R7, R2, RZ ;  /* 0x0000000207077210 */ /* 0x000fc60007ffe0ff */
[----:B------:R-:W-:Y:S01]  /*5db0*/  IMAD R2, R15, UR16, R0 ;  /* 0x000000100f027c24 */ /* 0x000fe2000f8e0200 */
[----:B---3--:R-:W-:Y:S01]  /*5dc0*/  LEA R0, R26, UR5, 0x1 ;  /* 0x000000051a007c11 */ /* 0x008fe2000f8e08ff */
[----:B------:R-:W-:Y:S01]  /*5dd0*/  BAR.SYNC.DEFER_BLOCKING 0x0 ;  /* 0x0000000000007b1d */ /* 0x000fe20000010000 */
[----:B------:R-:W-:Y:S01]  /*5de0*/  IMAD.WIDE.U32 R4, R14, UR16, R4 ;  /* 0x000000100e047c25 */ /* 0x000fe2000f8e0004 */
[----:B-1----:R-:W-:-:S03]  /*5df0*/  SHF.R.S32.HI R64, RZ, 0x1f, R64 ;  /* 0x0000001fff407819 */ /* 0x002fc60000011440 */
[----:B------:R-:W-:Y:S01]  /*5e00*/  IMAD R8, R12, UR25, RZ ;  /* 0x000000190c087c24 */ /* 0x000fe2000f8e02ff */
[----:B------:R-:W-:Y:S02]  /*5e10*/  IADD3 R5, R5, R2, RZ ;  /* 0x0000000205057210 */ /* 0x000fe40007ffe0ff */
[----:B------:R-:W-:Y:S01]  /*5e20*/  LEA.HI R64, R64, R65, RZ, 0x2 ;  /* 0x0000004140407211 */ /* 0x000fe200078f10ff */
[----:B------:R-:W-:Y:S02]  /*5e30*/  IMAD R8, R13, UR17, R8 ;  /* 0x000000110d087c24 */ /* 0x000fe4000f8e0208 */
[----:B------:R-:W-:Y:S01]  /*5e40*/  IMAD.WIDE.U32 R10, R12, UR17, R4 ;  /* 0x000000110c0a7c25 */ /* 0x000fe2000f8e0004 */
[----:B------:R-:W-:Y:S01]  /*5e50*/  SHF.R.S32.HI R64, RZ, 0x2, R64 ;  /* 0x00000002ff407819 */ /* 0x000fe20000011440 */
[----:B------:R-:W1:Y:S04]  /*5e60*/  LDS.128 R60, [R0+0x9000] ;  /* 0x00900000003c7984 */ /* 0x000e680000000c00 */
[----:B------:R-:W2:Y:S04]  /*5e70*/  LDS.128 R56, [R0+0xb000] ;  /* 0x00b0000000387984 */ /* 0x000ea80000000c00 */
[----:B------:R-:W3:Y:S04]  /*5e80*/  LDS.128 R52, [R0+0xd000] ;  /* 0x00d0000000347984 */ /* 0x000ee80000000c00 */
[----:B------:R-:W4:Y:S04]  /*5e90*/  LDS.128 R48, [R0+0xa000] ;  /* 0x00a0000000307984 */ /* 0x000f280000000c00 */
[----:B------:R-:W4:Y:S04]  /*5ea0*/  LDS.128 R44, [R0+0xc000] ;  /* 0x00c00000002c7984 */ /* 0x000f280000000c00 */
[----:B------:R-:W4:Y:S01]  /*5eb0*/  LDS.128 R40, [R0+0xe000] ;  /* 0x00e0000000287984 */ /* 0x000f220000000c00 */
[----:B------:R-:W-:-:S03]  /*5ec0*/  SHF.R.S32.HI R9, RZ, 0x1f, R64 ;  /* 0x0000001fff097819 */ /* 0x000fc60000011440 */
[----:B------:R-:W4:Y:S04]  /*5ed0*/  LDS.128 R36, [R0+0xf000] ;  /* 0x00f0000000247984 */ /* 0x000f280000000c00 */
[----:B------:R-:W4:Y:S04]  /*5ee0*/  LDS.128 R28, [R0+0x11000] ;  /* 0x01100000001c7984 */ /* 0x000f280000000c00 */
[----:B------:R-:W4:Y:S04]  /*5ef0*/  LDS.128 R20, [R0+0x13000] ;  /* 0x0130000000147984 */ /* 0x000f280000000c00 */
[----:B------:R-:W4:Y:S04]  /*5f00*/  LDS.128 R32, [R0+0x10000] ;  /* 0x0100000000207984 */ /* 0x000f280000000c00 */
[----:B------:R-:W4:Y:S04]  /*5f10*/  LDS.128 R24, [R0+0x12000] ;  /* 0x0120000000187984 */ /* 0x000f280000000c00 */
[----:B------:R1:W4:Y:S01]  /*5f20*/  LDS.128 R12, [R0+0x14000] ;  /* 0x01400000000c7984 */ /* 0x0003220000000c00 */
[----:B------:R-:W-:-:S02]  /*5f30*/  IMAD R2, R9, R18, RZ ;  /* 0x0000001209027224 */ /* 0x000fc400078e02ff */
[----:B------:R-:W-:-:S04]  /*5f40*/  IMAD.WIDE.U32 R4, R64, R18, R6 ;  /* 0x0000001240047225 */ /* 0x000fc800078e0006 */
[----:B------:R-:W-:Y:S01]  /*5f50*/  IMAD R2, R64, R19, R2 ;  /* 0x0000001340027224 */ /* 0x000fe200078e0202 */
[----:B------:R-:W-:Y:S02]  /*5f60*/  IADD3 R11, R11, R8, RZ ;  /* 0x000000080b0b7210 */ /* 0x000fe40007ffe0ff */
[----:B------:R-:W-:Y:S02]  /*5f70*/  LEA R6, P0, R4, UR6, 0x1 ;  /* 0x0000000604067c11 */ /* 0x000fe4000f8008ff */
[----:B------:R-:W-:Y:S01]  /*5f80*/  IADD3 R2, R5, R2, RZ ;  /* 0x0000000205027210 */ /* 0x000fe20007ffe0ff */
[----:B------:R-:W-:-:S03]  /*5f90*/  IMAD.WIDE.U32 R10, R64, R16, R10 ;  /* 0x00000010400a7225 */ /* 0x000fc600078e000a */
[----:B------:R-:W-:Y:S01]  /*5fa0*/  LEA.HI.X R7, R4, UR7, R2, 0x1, P0 ;  /* 0x0000000704077c11 */ /* 0x000fe200080f0c02 */
[----:B------:R-:W-:Y:S01]  /*5fb0*/  ULDC.64 UR6, c[0x0][0x3f8] ;  /* 0x0000fe0000067ab9 */ /* 0x000fe20000000a00 */
[----:B------:R-:W-:Y:S01]  /*5fc0*/  LEA R8, P0, R18, R6, 0x7 ;  /* 0x0000000612087211 */ /* 0x000fe200078038ff */
[----:B-1----:R-:W-:-:S04]  /*5fd0*/  IMAD R0, R9, R16, RZ ;  /* 0x0000001009007224 */ /* 0x002fc800078e02ff */
[----:B------:R-:W-:Y:S01]  /*5fe0*/  IMAD R0, R64, R17, R0 ;  /* 0x0000001140007224 */ /* 0x000fe200078e0200 */
[----:B------:R-:W-:Y:S02]  /*5ff0*/  LEA.HI.X R9, R18, R7, R19, 0x7, P0 ;  /* 0x0000000712097211 */ /* 0x000fe400000f3c13 */
[C---:B------:R-:W-:Y:S02]  /*6000*/  LEA R4, P0, R10.reuse, UR6, 0x1 ;  /* 0x000000060a047c11 */ /* 0x040fe4000f8008ff */
[----:B------:R-:W-:Y:S01]  /*6010*/  IADD3 R0, R11, R0, RZ ;  /* 0x000000000b007210 */ /* 0x000fe20007ffe0ff */
[----:B------:R-:W-:Y:S03]  /*6020*/  STG.E.128 desc[UR22][R6.64], R60 ;  /* 0x0000003c06007986 */ /* 0x000fe6000c101d16 */
[----:B------:R-:W-:Y:S01]  /*6030*/  LEA.HI.X R5, R10, UR7, R0, 0x1, P0 ;  /* 0x000000070a057c11 */ /* 0x000fe200080f0c00 */
[----:B--2---:R-:W-:Y:S04]  /*6040*/  STG.E.128 desc[UR22][R6.64+0x40], R56 ;  /* 0x0000403806007986 */ /* 0x004fe8000c101d16 */
[----:B---3--:R1:W-:Y:S04]  /*6050*/  STG.E.128 desc[UR22][R6.64+0x80], R52 ;  /* 0x0000803406007986 */ /* 0x0083e8000c101d16 */
[----:B----4-:R2:W-:Y:S04]  /*6060*/  STG.E.128 desc[UR22][R8.64], R48 ;  /* 0x0000003008007986 */ /* 0x0105e8000c101d16 */
[----:B------:R2:W-:Y:S04]  /*6070*/  STG.E.128 desc[UR22][R8.64+0x40], R44 ;  /* 0x0000402c08007986 */ /* 0x0005e8000c101d16 */
[----:B------:R2:W-:Y:S04]  /*6080*/  STG.E.128 desc[UR22][R8.64+0x80], R40 ;  /* 0x0000802808007986 */ /* 0x0005e8000c101d16 */
[----:B------:R2:W-:Y:S04]  /*6090*/  STG.E.128 desc[UR22][R4.64], R36 ;  /* 0x0000002404007986 */ /* 0x0005e8000c101d16 */
[----:B------:R2:W-:Y:S04]  /*60a0*/  STG.E.128 desc[UR22][R4.64+0x40], R28 ;  /* 0x0000401c04007986 */ /* 0x0005e8000c101d16 */
[----:B------:R2:W-:Y:S01]  /*60b0*/  STG.E.128 desc[UR22][R4.64+0x80], R20 ;  /* 0x0000801404007986 */ /* 0x0005e2000c101d16 */
[----:B-1----:R-:W-:-:S04]  /*60c0*/  LEA R6, P0, R16, R4, 0x7 ;  /* 0x0000000410067211 */ /* 0x002fc800078038ff */
[----:B------:R-:W-:-:S05]  /*60d0*/  LEA.HI.X R7, R16, R5, R17, 0x7, P0 ;  /* 0x0000000510077211 */ /* 0x000fca00000f3c11 */
[----:B------:R2:W-:Y:S04]  /*60e0*/  STG.E.128 desc[UR22][R6.64], R32 ;  /* 0x0000002006007986 */ /* 0x0005e8000c101d16 */
[----:B------:R2:W-:Y:S04]  /*60f0*/  STG.E.128 desc[UR22][R6.64+0x40], R24 ;  /* 0x0000401806007986 */ /* 0x0005e8000c101d16 */
[----:B------:R2:W-:Y:S02]  /*6100*/  STG.E.128 desc[UR22][R6.64+0x80], R12 ;  /* 0x0000800c06007986 */ /* 0x0005e4000c101d16 */
.L_x_118:
        /* <DEDUP_REMOVED lines=11> */
.L_x_125:
[----:B------:R-:W-:Y:S05]  /*61c0*/  EXIT ;  /* 0x000000000000794d */ /* 0x000fea0003800000 */
.L_x_127:
        /* <DEDUP_REMOVED lines=11> */
.L_x_1281:


//--------------------- .text._ZN5flash44flash_bwd_dq_dk_dv_loop_seqk_parallel_kernelI23Flash_bwd_kernel_traitsILi96ELi64ELi128ELi8ELi2ELi4ELi4ELb1ELb0EN7cutlass6half_tE19Flash_kernel_traitsILi96ELi64ELi128ELi8ES3_EELb0ELb0ELb0ELb1ELb0ELb0ELb0EEEvNS_16Flash_bwd_paramsE --------------------------
	.section	.text._ZN5flash44flash_bwd_dq_dk_dv_loop_seqk_parallel_kernelI23Flash_bwd_kernel_traitsILi96ELi64ELi128ELi8ELi2ELi4ELi4ELb1ELb0EN7cutlass6half_tE19Flash_kernel_traitsILi96ELi64ELi128ELi8ES3_EELb0ELb0ELb0ELb1ELb0ELb0ELb0EEEvNS_16Flash_bwd_paramsE,"ax",@progbits
	.align	128
        .global         _ZN5flash44flash_bwd_dq_dk_dv_loop_seqk_parallel_kernelI23Flash_bwd_kernel_traitsILi96ELi64ELi128ELi8ELi2ELi4ELi4ELb1ELb0EN7cutlass6half_tE19Flash_kernel_traitsILi96ELi64ELi128ELi8ES3_EELb0ELb0ELb0ELb1ELb0ELb0ELb0EEEvNS_16Flash_bwd_paramsE
        .type           _ZN5flash44flash_bwd_dq_dk_dv_loop_seqk_parallel_kernelI23Flash_bwd_kernel_traitsILi96ELi64ELi128ELi8ELi2ELi4ELi4ELb1ELb0EN7cutlass6half_tE19Flash_kernel_traitsILi96ELi64ELi128ELi8ES3_EELb0ELb0ELb0ELb1ELb0ELb0ELb0EEEvNS_16Flash_bwd_paramsE,@function
        .size           _ZN5flash44flash_bwd_dq_dk_dv_loop_seqk_parallel_kernelI23Flash_bwd_kernel_traitsILi96ELi64ELi128ELi8ELi2ELi4ELi4ELb1ELb0EN7cutlass6half_tE19Flash_kernel_traitsILi96ELi64ELi128ELi8ES3_EELb0ELb0ELb0ELb1ELb0ELb0ELb0EEEvNS_16Flash_bwd_paramsE,(.L_x_1282 - _ZN5flash44flash_bwd_dq_dk_dv_loop_seqk_parallel_kernelI23Flash_bwd_kernel_traitsILi96ELi64ELi128ELi8ELi2ELi4ELi4ELb1ELb0EN7cutlass6half_tE19Flash_kernel_traitsILi96ELi64ELi128ELi8ES3_EELb0ELb0ELb0ELb1ELb0ELb0ELb0EEEvNS_16Flash_bwd_paramsE)
        .other          _ZN5flash44flash_bwd_dq_dk_dv_loop_seqk_parallel_kernelI23Flash_bwd_kernel_traitsILi96ELi64ELi128ELi8ELi2ELi4ELi4ELb1ELb0EN7cutlass6half_tE19Flash_kernel_traitsILi96ELi64ELi128ELi8ES3_EELb0ELb0ELb0ELb1ELb0ELb0ELb0EEEvNS_16Flash_bwd_paramsE,@"STO_CUDA_ENTRY STV_DEFAULT"
_ZN5flash44flash_bwd_dq_dk_dv_loop_seqk_parallel_kernelI23Flash_bwd_kernel_traitsILi96ELi64ELi128ELi8ELi2ELi4ELi4ELb1ELb0EN7cutlass6half_tE19Flash_kernel_traitsILi96ELi64ELi128ELi8ES3_EELb0ELb0ELb0ELb1ELb0ELb0ELb0EEEvNS_16Flash_bwd_paramsE:
.text._ZN5flash44flash_bwd_dq_dk_dv_loop_seqk_parallel_kernelI23Flash_bwd_kernel_traitsILi96ELi64ELi128ELi8ELi2ELi4ELi4ELb1ELb0EN7cutlass6half_tE19Flash_kernel_traitsILi96ELi64ELi128ELi8ES3_EELb0ELb0ELb0ELb1ELb0ELb0ELb0EEEvNS_16Flash_bwd_paramsE:
        /* <DEDUP_REMOVED lines=17> */
[----:B------:R-:W-:Y:S01]  /*0110*/  UMOV UR59, 0xffffd000 ;  /* 0xffffd000003b7882 */ /* 0x000fe20000000000 */
[----:B------:R-:W-:Y:S02]  /*0120*/  IMAD.MOV.U32 R232, RZ, RZ, -0x10 ;  /* 0xfffffff0ffe87424 */ /* 0x000fe400078e00ff */
[----:B------:R-:W-:Y:S02]  /*0130*/  IMAD.MOV.U32 R226, RZ, RZ, -0x40 ;  /* 0xffffffc0ffe27424 */ /* 0x000fe400078e00ff */
[----:B------:R-:W4:Y:S08]  /*0140*/  S2UR UR56, SR_CTAID.Z ;  /* 0x00000000003879c3 */ /* 0x000f300000002700 */
[----:B------:R-:W5:Y:S01]  /*0150*/  S2UR UR47, SR_CTAID.Y ;  /* 0x00000000002f79c3 */ /* 0x000f620000002600 */
[----:B---3--:R-:W-:Y:S01]  /*0160*/  ULEA UR4, UR4, UR5, 0x18 ;  /* 0x0000000504047291 */ /* 0x008fe2000f8ec03f */
[----:B--2---:R-:W-:Y:S01]  /*0170*/  SHF.R.S32.HI R20, RZ, 0x1f, R21 ;  /* 0x0000001fff147819 */ /* 0x004fe20000011415 */
[----:B----4-:R-:W-:-:S03]  /*0180*/  USHF.R.S32.HI UR5, URZ, 0x1f, UR56 ;  /* 0x0000001f3f057899 */ /* 0x010fc60008011438 */
[CC--:B------:R-:W-:Y:S02]  /*0190*/  LEA.HI R18, R20.reuse, R21.reuse, RZ, 0x3 ;  /* 0x0000001514127211 */ /* 0x0c0fe400078f18ff */
[CC--:B------:R-:W-:Y:S02]  /*01a0*/  LEA.HI R7, R20.reuse, R21.reuse, RZ, 0x2 ;  /* 0x0000001514077211 */ /* 0x0c0fe400078f10ff */
[----:B-1----:R-:W-:Y:S01]  /*01b0*/  SHF.R.S32.HI R0, RZ, 0x3, R18 ;  /* 0x00000003ff007819 */ /* 0x002fe20000011412 */
[----:B-----5:R-:W-:Y:S01]  /*01c0*/  USHF.L.U32 UR6, UR47, 0x7, URZ ;  /* 0x000000072f067899 */ /* 0x020fe2000800063f */
[----:B------:R-:W-:Y:S02]  /*01d0*/  LOP3.LUT R2, R7, 0xfffffffc, RZ, 0xc0, !PT ;  /* 0xfffffffc07027812 */ /* 0x000fe400078ec0ff */
[----:B------:R-:W-:Y:S01]  /*01e0*/  LEA.HI R4, R20, R21, RZ, 0x4 ;  /* 0x0000001514047211 */ /* 0x000fe200078f20ff */
[----:B------:R-:W-:Y:S01]  /*01f0*/  IMAD.SHL.U32 R0, R0, 0x40, RZ ;  /* 0x0000004000007824 */ /* 0x000fe200078e00ff */
[----:B------:R-:W-:Y:S01]  /*0200*/  SHF.R.S32.HI R17, RZ, 0x2, R7 ;  /* 0x00000002ff117819 */ /* 0x000fe20000011407 */
[----:B------:R-:W-:Y:S01]  /*0210*/  IMAD.IADD R9, R21, 0x1, -R2 ;  /* 0x0000000115097824 */ /* 0x000fe200078e0a02 */
[----:B------:R-:W-:-:S02]  /*0220*/  SHF.R.S32.HI R5, RZ, 0x4, R4 ;  /* 0x00000004ff057819 */ /* 0x000fc40000011404 */
[----:B------:R-:W-:Y:S01]  /*0230*/  LOP3.LUT R0, R0, 0xc0, RZ, 0xc0, !PT ;  /* 0x000000c000007812 */ /* 0x000fe200078ec0ff */
[C---:B------:R-:W-:Y:S01]  /*0240*/  IMAD.SHL.U32 R250, R9.reuse, 0x8, RZ ;  /* 0x0000000809fa7824 */ /* 0x040fe200078e00ff */
[----:B------:R-:W-:Y:S01]  /*0250*/  LEA.HI R2, R4, R5, RZ, 0x1 ;  /* 0x0000000504027211 */ /* 0x000fe200078f08ff */
[----:B------:R-:W-:Y:S01]  /*0260*/  IMAD.SHL.U32 R9, R9, 0x2, RZ ;  /* 0x0000000209097824 */ /* 0x000fe200078e00ff */
[----:B------:R-:W-:Y:S02]  /*0270*/  LEA.HI R13, R20, R21, RZ, 0x5 ;  /* 0x00000015140d7211 */ /* 0x000fe400078f28ff */
[----:B------:R-:W-:Y:S02]  /*0280*/  LOP3.LUT R3, R0, 0x18, R250, 0xf8, !PT ;  /* 0x0000001800037812 */ /* 0x000fe400078ef8fa */
[----:B------:R-:W-:Y:S02]  /*0290*/  SHF.R.U32.HI R0, RZ, 0x3, R0 ;  /* 0x00000003ff007819 */ /* 0x000fe40000011600 */
[----:B------:R-:W-:-:S02]  /*02a0*/  LOP3.LUT R2, R2, 0xfffffffe, RZ, 0xc0, !PT ;  /* 0xfffffffe02027812 */ /* 0x000fc400078ec0ff */
[----:B------:R-:W-:Y:S02]  /*02b0*/  LOP3.LUT R14, R3, R0, RZ, 0x3c, !PT ;  /* 0x00000000030e7212 */ /* 0x000fe400078e3cff */
[----:B------:R-:W-:Y:S01]  /*02c0*/  LEA.HI R3, R7, R17, RZ, 0x1 ;  /* 0x0000001107037211 */ /* 0x000fe200078f08ff */
[----:B------:R-:W-:Y:S01]  /*02d0*/  IMAD.IADD R16, R5, 0x1, -R2 ;  /* 0x0000000105107824 */ /* 0x000fe200078e0a02 */
[--C-:B------:R-:W-:Y:S02]  /*02e0*/  SHF.R.S32.HI R6, RZ, 0x5, R13.reuse ;  /* 0x00000005ff067819 */ /* 0x100fe4000001140d */
[----:B------:R-:W-:Y:S02]  /*02f0*/  SHF.R.S32.HI R2, RZ, 0x1f, R13 ;  /* 0x0000001fff027819 */ /* 0x000fe4000001140d */
[----:B------:R-:W-:Y:S02]  /*0300*/  LOP3.LUT R0, R4, 0xfffffff0, RZ, 0xc0, !PT ;  /* 0xfffffff004007812 */ /* 0x000fe400078ec0ff */
[----:B------:R-:W-:-:S02]  /*0310*/  LOP3.LUT R3, R3, 0x7fffffe, RZ, 0xc0, !PT ;  /* 0x07fffffe03037812 */ /* 0x000fc400078ec0ff */
[-C--:B------:R-:W-:Y:S01]  /*0320*/  LEA.HI R2, R2, R6.reuse, RZ, 0x2 ;  /* 0x0000000602027211 */ /* 0x080fe200078f10ff */
[----:B------:R-:W-:Y:S01]  /*0330*/  IMAD.IADD R0, R21, 0x1, -R0 ;  /* 0x0000000115007824 */ /* 0x000fe200078e0a00 */
[----:B------:R-:W-:Y:S01]  /*0340*/  LEA.HI R4, R13, R6, RZ, 0x1 ;  /* 0x000000060d047211 */ /* 0x000fe200078f08ff */
[----:B------:R-:W-:Y:S01]  /*0350*/  IMAD.IADD R3, R17, 0x1, -R3 ;  /* 0x0000000111037824 */ /* 0x000fe200078e0a03 */
[----:B------:R-:W-:Y:S02]  /*0360*/  LOP3.LUT R2, R2, 0xfffffffc, RZ, 0xc0, !PT ;  /* 0xfffffffc02027812 */ /* 0x000fe400078ec0ff */
[----:B------:R-:W-:Y:S01]  /*0370*/  LOP3.LUT R4, R4, 0xfffffffe, RZ, 0xc0, !PT ;  /* 0xfffffffe04047812 */ /* 0x000fe200078ec0ff */
[C---:B------:R-:W-:Y:S01]  /*0380*/  IMAD R8, R6.reuse, 0x8, R3 ;  /* 0x0000000806087824 */ /* 0x040fe200078e0203 */
[----:B------:R-:W-:Y:S01]  /*0390*/  SHF.R.S32.HI R5, RZ, 0x1f, R0 ;  /* 0x0000001fff057819 */ /* 0x000fe20000011400 */
[C---:B------:R-:W-:Y:S01]  /*03a0*/  IMAD.IADD R11, R6.reuse, 0x1, -R2 ;  /* 0x00000001060b7824 */ /* 0x040fe200078e0a02 */
[----:B------:R-:W-:Y:S01]  /*03b0*/  SHF.R.S32.HI R3, RZ, 0x1f, R7 ;  /* 0x0000001fff037819 */ /* 0x000fe20000011407 */
[----:B------:R-:W-:Y:S01]  /*03c0*/  IMAD.IADD R230, R6, 0x1, -R4 ;  /* 0x0000000106e67824 */ /* 0x000fe200078e0a04 */
[----:B------:R-:W-:Y:S01]  /*03d0*/  LOP3.LUT R7, R18, 0xfffffff8, RZ, 0xc0, !PT ;  /* 0xfffffff812077812 */ /* 0x000fe200078ec0ff */
[----:B------:R-:W-:Y:S01]  /*03e0*/  IMAD.U32 R14, R8, 0x20, R14 ;  /* 0x00000020080e7824 */ /* 0x000fe200078e000e */
[----:B------:R-:W-:-:S02]  /*03f0*/  LEA.HI R2, R0, R0, RZ, 0x1 ;  /* 0x0000000000027211 */ /* 0x000fc400078f08ff */
[----:B------:R-:W-:Y:S02]  /*0400*/  LEA.HI R12, R5, R0, RZ, 0x3 ;  /* 0x00000000050c7211 */ /* 0x000fe400078f18ff */
[----:B------:R-:W-:Y:S01]  /*0410*/  LEA.HI R4, R3, R17, RZ, 0x3 ;  /* 0x0000001103047211 */ /* 0x000fe200078f18ff */
[----:B------:R-:W-:Y:S01]  /*0420*/  IMAD.IADD R3, R21, 0x1, -R7 ;  /* 0x0000000115037824 */ /* 0x000fe200078e0a07 */
[----:B------:R-:W-:Y:S01]  /*0430*/  LOP3.LUT R6, R2, 0x7fffffe, RZ, 0xc0, !PT ;  /* 0x07fffffe02067812 */ /* 0x000fe200078ec0ff */
[----:B------:R1:W-:Y:S01]  /*0440*/  STL [R1+0x14], R14 ;  /* 0x0000140e01007387 */ /* 0x0003e20000100800 */
[----:B------:R-:W-:Y:S02]  /*0450*/  LOP3.LUT R5, R12, 0xfffffff8, RZ, 0xc0, !PT ;  /* 0xfffffff80c057812 */ /* 0x000fe400078ec0ff */
[----:B------:R-:W-:Y:S01]  /*0460*/  LEA.HI R7, R20, R21, RZ, 0x6 ;  /* 0x0000001514077211 */ /* 0x000fe200078f30ff */
[C---:B------:R-:W-:Y:S01]  /*0470*/  IMAD.IADD R19, R0.reuse, 0x1, -R6 ;  /* 0x0000000100137824 */ /* 0x040fe200078e0a06 */
[----:B------:R-:W-:Y:S01]  /*0480*/  LEA.HI R10, R3, R3, RZ, 0x1 ;  /* 0x00000003030a7211 */ /* 0x000fe200078f08ff */
[----:B------:R-:W-:Y:S01]  /*0490*/  IMAD.IADD R15, R0, 0x1, -R5 ;  /* 0x00000001000f7824 */ /* 0x000fe200078e0a05 */
[----:B------:R-:W-:-:S02]  /*04a0*/  LOP3.LUT R0, R4, 0xfffffff8, RZ, 0xc0, !PT ;  /* 0xfffffff804007812 */ /* 0x000fc400078ec0ff */
[--C-:B------:R-:W-:Y:S02]  /*04b0*/  SHF.R.S32.HI R4, RZ, 0x1, R2.reuse ;  /* 0x00000001ff047819 */ /* 0x100fe40000011402 */
[----:B------:R-:W-:Y:S01]  /*04c0*/  SHF.R.S32.HI R5, RZ, 0x1f, R2 ;  /* 0x0000001fff057819 */ /* 0x000fe20000011402 */
[----:B------:R-:W-:Y:S01]  /*04d0*/  IMAD.IADD R0, R17, 0x1, -R0 ;  /* 0x0000000111007824 */ /* 0x000fe200078e0a00 */
[----:B------:R-:W-:Y:S02]  /*04e0*/  LOP3.LUT R6, R10, 0x3fffffe, RZ, 0xc0, !PT ;  /* 0x03fffffe0a067812 */ /* 0x000fe400078ec0ff */
[----:B------:R-:W-:Y:S02]  /*04f0*/  SHF.R.S32.HI R2, RZ, 0x6, R7 ;  /* 0x00000006ff027819 */ /* 0x000fe40000011407 */
[----:B------:R-:W-:Y:S01]  /*0500*/  LEA.HI R7, R5, R4, RZ, 0x2 ;  /* 0x0000000405077211 */ /* 0x000fe200078f10ff */
[----:B------:R-:W-:Y:S01]  /*0510*/  IMAD.IADD R6, R3, 0x1, -R6 ;  /* 0x0000000103067824 */ /* 0x000fe200078e0a06 */
[----:B------:R-:W-:Y:S01]  /*0520*/  LOP3.LUT R8, R0, 0x1, RZ, 0xc0, !PT ;  /* 0x0000000100087812 */ /* 0x000fe200078ec0ff */
[----:B------:R-:W-:Y:S01]  /*0530*/  IMAD R5, R2, 0x4, R16 ;  /* 0x0000000402057824 */ /* 0x000fe200078e0210 */
[----:B------:R-:W-:Y:S01]  /*0540*/  LOP3.LUT R7, R7, 0xfffffffc, RZ, 0xc0, !PT ;  /* 0xfffffffc07077812 */ /* 0x000fe200078ec0ff */
[----:B------:R-:W-:Y:S01]  /*0550*/  IMAD.SHL.U32 R3, R3, 0x40, RZ ;  /* 0x0000004003037824 */ /* 0x000fe200078e00ff */
[----:B------:R-:W-:Y:S01]  /*0560*/  LOP3.LUT P2, RZ, R0, 0x2, RZ, 0xc0, !PT ;  /* 0x0000000200ff7812 */ /* 0x000fe2000784c0ff */
[----:B------:R-:W-:Y:S01]  /*0570*/  IMAD R222, R5, 0x8, R6 ;  /* 0x0000000805de7824 */ /* 0x000fe200078e0206 */
[----:B------:R-:W-:Y:S01]  /*0580*/  LOP3.LUT R5, R13, 0xffffffe0, RZ, 0xc0, !PT ;  /* 0xffffffe00d057812 */ /* 0x000fe200078ec0ff */
[----:B------:R-:W-:Y:S01]  /*0590*/  IMAD.IADD R17, R4, 0x1, -R7 ;  /* 0x0000000104117824 */ /* 0x000fe200078e0a07 */
[----:B------:R-:W-:Y:S01]  /*05a0*/  LEA.HI R4, R20, R21, RZ, 0x7 ;  /* 0x0000001514047211 */ /* 0x000fe200078f38ff */
[----:B------:R-:W-:Y:S01]  /*05b0*/  IMAD.SHL.U32 R7, R2, 0x20, RZ ;  /* 0x0000002002077824 */ /* 0x000fe200078e00ff */
[----:B------:R-:W-:Y:S01]  /*05c0*/  SHF.R.S32.HI R2, RZ, 0x1, R10 ;  /* 0x00000001ff027819 */ /* 0x000fe2000001140a */
[C---:B------:R-:W-:Y:S01]  /*05d0*/  IMAD.IADD R22, R21.reuse, 0x1, -R5 ;  /* 0x0000000115167824 */ /* 0x040fe200078e0a05 */
[----:B------:R-:W-:Y:S01]  /*05e0*/  SHF.R.S32.HI R13, RZ, 0x7, R4 ;  /* 0x00000007ff0d7819 */ /* 0x000fe20000011404 */
[----:B------:R-:W-:Y:S01]  /*05f0*/  IMAD.SHL.U32 R21, R21, 0x2, RZ ;  /* 0x0000000215157824 */ /* 0x000fe200078e00ff */
[----:B-1----:R-:W-:Y:S01]  /*0600*/  LEA.HI R14, R0, R0, RZ, 0x1 ;  /* 0x00000000000e7211 */ /* 0x002fe200078f08ff */
[----:B------:R-:W-:Y:S01]  /*0610*/  IMAD.SHL.U32 R5, R2, 0x40, RZ ;  /* 0x0000004002057824 */ /* 0x000fe200078e00ff */
[----:B------:R-:W-:Y:S01]  /*0620*/  LOP3.LUT R6, R3, 0x1c0, RZ, 0xc0, !PT ;  /* 0x000001c003067812 */ /* 0x000fe200078ec0ff */
[----:B------:R-:W-:Y:S01]  /*0630*/  STL [R1+0x3c], R22 ;  /* 0x00003c1601007387 */ /* 0x000fe20000100800 */
[----:B------:R-:W-:-:S02]  /*0640*/  LOP3.LUT R4, R7, 0x6, R21, 0xf8, !PT ;  /* 0x0000000607047812 */ /* 0x000fc400078ef815 */
[----:B------:R-:W-:Y:S02]  /*0650*/  SHF.R.S32.HI R3, RZ, 0x3, R12 ;  /* 0x00000003ff037819 */ /* 0x000fe4000001140c */
[----:B------:R-:W-:Y:S01]  /*0660*/  LOP3.LUT P4, RZ, R2, 0x2, RZ, 0xc0, !PT ;  /* 0x0000000202ff7812 */ /* 0x000fe2000788c0ff */
[----:B------:R1:W-:Y:S01]  /*0670*/  STL [R1+0x34], R4 ;  /* 0x0000340401007387 */ /* 0x0003e20000100800 */
[----:B------:R-:W-:Y:S01]  /*0680*/  IMAD.SHL.U32 R2, R11, 0x10, RZ ;  /* 0x000000100b027824 */ /* 0x000fe200078e00ff */
[----:B------:R-:W-:Y:S01]  /*0690*/  ISETP.NE.U32.AND P3, PT, R8, 0x1, PT ;  /* 0x000000010800780c */ /* 0x000fe20003f65070 */
[----:B------:R-:W-:Y:S01]  /*06a0*/  IMAD R20, R3, 0x8, R19 ;  /* 0x0000000803147824 */ /* 0x000fe200078e0213 */
[----:B------:R-:W-:Y:S01]  /*06b0*/  LOP3.LUT P5, RZ, R15, 0x2, RZ, 0xc0, !PT ;  /* 0x000000020fff7812 */ /* 0x000fe200078ac0ff */
[C---:B------:R-:W-:Y:S01]  /*06c0*/  IMAD R19, R11.reuse, 0x2, R3 ;  /* 0x000000020b137824 */ /* 0x040fe200078e0203 */
[----:B------:R-:W-:Y:S01]  /*06d0*/  LOP3.LUT R3, R6, 0x30, R2, 0xf8, !PT ;  /* 0x0000003006037812 */ /* 0x000fe200078ef802 */
[----:B------:R-:W-:Y:S01]  /*06e0*/  IMAD R11, R11, 0x200, R9 ;  /* 0x000002000b0b7824 */ /* 0x000fe200078e0209 */
[----:B------:R-:W-:-:S02]  /*06f0*/  LOP3.LUT R2, R5, 0xc0, RZ, 0xc0, !PT ;  /* 0x000000c005027812 */ /* 0x000fc400078ec0ff */
[--C-:B------:R-:W-:Y:S02]  /*0700*/  LOP3.LUT R10, R3, 0x8, R18.reuse, 0xf8, !PT ;  /* 0x00000008030a7812 */ /* 0x100fe400078ef812 */
[----:B------:R-:W-:Y:S02]  /*0710*/  LOP3.LUT R8, R2, 0x8, R18, 0xf8, !PT ;  /* 0x0000000802087812 */ /* 0x000fe400078ef812 */
[----:B------:R-:W-:Y:S01]  /*0720*/  SHF.R.U32.HI R5, RZ, 0x3, R6 ;  /* 0x00000003ff057819 */ /* 0x000fe20000011606 */
[----:B------:R-:W-:Y:S01]  /*0730*/  IMAD.SHL.U32 R6, R16, 0x8, RZ ;  /* 0x0000000810067824 */ /* 0x000fe200078e00ff */
[----:B------:R-:W-:Y:S02]  /*0740*/  LOP3.LUT P6, RZ, R15, 0x4, RZ, 0xc0, !PT ;  /* 0x000000040fff7812 */ /* 0x000fe400078cc0ff */
[----:B------:R-:W-:Y:S02]  /*0750*/  SEL R225, R228, 0xffffffe0, !P5 ;  /* 0xffffffe0e4e17807 */ /* 0x000fe40006800000 */
[----:B------:R-:W-:-:S02]  /*0760*/  LOP3.LUT R6, R6, 0x8, RZ, 0xc0, !PT ;  /* 0x0000000806067812 */ /* 0x000fc400078ec0ff */
[----:B------:R-:W-:Y:S02]  /*0770*/  SEL R232, R232, 0x10, !P3 ;  /* 0x00000010e8e87807 */ /* 0x000fe40005800000 */
[----:B------:R-:W-:Y:S02]  /*0780*/  SEL R226, R226, 0x40, P6 ;  /* 0x00000040e2e27807 */ /* 0x000fe40003000000 */
[----:B-1----:R-:W-:Y:S02]  /*0790*/  LOP3.LUT R4, R14, 0x3fffffe, RZ, 0xc0, !PT ;  /* 0x03fffffe0e047812 */ /* 0x002fe400078ec0ff */
[----:B------:R-:W-:Y:S02]  /*07a0*/  SEL R223, R228, 0xffffffe0, !P4 ;  /* 0xffffffe0e4df7807 */ /* 0x000fe40006000000 */
[----:B------:R-:W-:Y:S01]  /*07b0*/  LOP3.LUT P0, RZ, R17, 0x2, RZ, 0xc0, !PT ;  /* 0x0000000211ff7812 */ /* 0x000fe2000780c0ff */
[C---:B------:R-:W-:Y:S01]  /*07c0*/  IMAD.IADD R12, R0.reuse, 0x1, -R4 ;  /* 0x00000001000c7824 */ /* 0x040fe200078e0a04 */
[----:B------:R-:W-:Y:S01]  /*07d0*/  SHF.R.U32.HI R4, RZ, 0x3, R2 ;  /* 0x00000003ff047819 */ /* 0x000fe20000011602 */
[----:B------:R-:W-:Y:S01]  /*07e0*/  IMAD.SHL.U32 R0, R0, 0x40, RZ ;  /* 0x0000004000007824 */ /* 0x000fe200078e00ff */
[----:B------:R-:W-:Y:S01]  /*07f0*/  SEL R228, R228, 0xffffffe0, !P0 ;  /* 0xffffffe0e4e47807 */ /* 0x000fe20004000000 */
[----:B------:R-:W-:Y:S01]  /*0800*/  IMAD R11, R12, 0x20, R11 ;  /* 0x000000200c0b7824 */ /* 0x000fe200078e020b */
[----:B------:R-:W-:-:S02]  /*0810*/  LOP3.LUT R4, R8, R4, RZ, 0x3c, !PT ;  /* 0x0000000408047212 */ /* 0x000fc400078e3cff */
[----:B------:R-:W-:-:S03]  /*0820*/  LOP3.LUT R0, R0, 0x1c0, RZ, 0xc0, !PT ;  /* 0x000001c000007812 */ /* 0x000fc600078ec0ff */
[----:B------:R-:W-:Y:S01]  /*0830*/  IMAD.U32 R222, R222, 0x20, R4 ;  /* 0x00000020dede7824 */ /* 0x000fe200078e0004 */
[----:B------:R-:W-:Y:S01]  /*0840*/  LOP3.LUT R3, R0, 0x20, R7, 0xf8, !PT ;  /* 0x0000002000037812 */ /* 0x000fe200078ef807 */
[----:B------:R-:W-:Y:S01]  /*0850*/  IMAD.SHL.U32 R4, R15, 0x40, RZ ;  /* 0x000000400f047824 */ /* 0x000fe200078e00ff */
[----:B------:R-:W-:Y:S01]  /*0860*/  SHF.R.U32.HI R2, RZ, 0x3, R0 ;  /* 0x00000003ff027819 */ /* 0x000fe20000011600 */
[----:B------:R-:W-:Y:S01]  /*0870*/  IMAD R0, R13, 0x1000, R9 ;  /* 0x000010000d007824 */ /* 0x000fe200078e0209 */
[----:B------:R-:W-:Y:S01]  /*0880*/  LEA R222, R222, UR4, 0x1 ;  /* 0x00000004dede7c11 */ /* 0x000fe2000f8e08ff */
[----:B------:R-:W-:Y:S01]  /*0890*/  IMAD.SHL.U32 R9, R16, 0x10, RZ ;  /* 0x0000001010097824 */ /* 0x000fe200078e00ff */
[----:B------:R-:W-:Y:S01]  /*08a0*/  LOP3.LUT R2, R3, R2, RZ, 0x3c, !PT ;  /* 0x0000000203027212 */ /* 0x000fe200078e3cff */
[----:B------:R-:W-:Y:S01]  /*08b0*/  IMAD R0, R230, 0x400, R0 ;  /* 0x00000400e6007824 */ /* 0x000fe200078e0200 */
[----:B------:R-:W-:Y:S01]  /*08c0*/  LOP3.LUT R4, R4, 0x1c0, RZ, 0xc0, !PT ;  /* 0x000001c004047812 */ /* 0x000fe200078ec0ff */
[----:B------:R-:W-:Y:S01]  /*08d0*/  IMAD.IADD R223, R223, 0x1, R222 ;  /* 0x00000001dfdf7824 */ /* 0x000fe200078e02de */
[----:B------:R-:W-:Y:S01]  /*08e0*/  LOP3.LUT R3, R10, R5, RZ, 0x3c, !PT ;  /* 0x000000050a037212 */ /* 0x000fe200078e3cff */
[----:B------:R-:W-:Y:S01]  /*08f0*/  IMAD.IADD R235, R2, 0x1, R0 ;  /* 0x0000000102eb7824 */ /* 0x000fe200078e0200 */
[----:B------:R-:W-:Y:S01]  /*0900*/  SHF.R.U32.HI R224, RZ, 0x3, R4 ;  /* 0x00000003ffe07819 */ /* 0x000fe20000011604 */
[----:B------:R-:W-:Y:S01]  /*0910*/  IMAD.SHL.U32 R0, R13, 0x8, RZ ;  /* 0x000000080d007824 */ /* 0x000fe200078e00ff */
[----:B------:R-:W-:Y:S01]  /*0920*/  SHF.R.S32.HI R10, RZ, 0x1f, R22 ;  /* 0x0000001fff0a7819 */ /* 0x000fe20000011416 */
[----:B------:R-:W-:Y:S01]  /*0930*/  IMAD.SHL.U32 R2, R17, 0x40, RZ ;  /* 0x0000004011027824 */ /* 0x000fe200078e00ff */
[----:B------:R-:W-:Y:S01]  /*0940*/  LOP3.LUT R224, R224, R4, R6, 0x1e, !PT ;  /* 0x00000004e0e07212 */ /* 0x000fe200078e1e06 */
[----:B------:R-:W-:Y:S01]  /*0950*/  IMAD R3, R16, 0x200, R3 ;  /* 0x0000020010037824 */ /* 0x000fe200078e0203 */
[----:B------:R-:W-:-:S02]  /*0960*/  LOP3.LUT R7, R0, 0x8, RZ, 0xc0, !PT ;  /* 0x0000000800077812 */ /* 0x000fc400078ec0ff */
[----:B------:R-:W-:Y:S01]  /*0970*/  SHF.R.S32.HI R0, RZ, 0x1, R14 ;  /* 0x00000001ff007819 */ /* 0x000fe2000001140e */
[----:B------:R-:W-:Y:S01]  /*0980*/  IMAD.U32 R224, R19, 0x200, R224 ;  /* 0x0000020013e07824 */ /* 0x000fe200078e00e0 */
[----:B------:R-:W-:Y:S02]  /*0990*/  LEA.HI R4, R10, R22, RZ, 0x2 ;  /* 0x000000160a047211 */ /* 0x000fe400078f10ff */
[C---:B------:R-:W-:Y:S01]  /*09a0*/  LOP3.LUT P1, RZ, R0.reuse, 0x2, RZ, 0xc0, !PT ;  /* 0x0000000200ff7812 */ /* 0x040fe2000782c0ff */
[----:B------:R-:W-:Y:S01]  /*09b0*/  IMAD.SHL.U32 R0, R0, 0x40, RZ ;  /* 0x0000004000007824 */ /* 0x000fe200078e00ff */
[----:B------:R-:W-:Y:S02]  /*09c0*/  SHF.R.S32.HI R4, RZ, 0x2, R4 ;  /* 0x00000002ff047819 */ /* 0x000fe40000011404 */
        /* <DEDUP_REMOVED lines=44> */
.L_x_169:
        /* <DEDUP_REMOVED lines=50> */
[----:B------:R-:W-:-:S03]  /*0fb0*/  @!UP3 USEL UR9, UR5, URZ, UP0 ;  /* 0x0000003f0509b287 */ /* 0x000fc60008000000 */
[----:B------:R-:W-:Y:S01]  /*0fc0*/  ULDC UR5, c[0x0][0x2c8] ;  /* 0x0000b20000057ab9 */ /* 0x000fe20000000800 */
[----:B--2---:R-:W-:Y:S02]  /*0fd0*/  @P1 R2UR UR36, R8 ;  /* 0x00000000082412ca */ /* 0x004fe400000e0000 */
        /* <DEDUP_REMOVED lines=14> */
.L_x_128:
        /* <DEDUP_REMOVED lines=15> */
[----:B------:R-:W-:-:S02]  /*11b0*/  UIMAD UR22, UR47, UR11, UR10 ;  /* 0x0000000b2f1672a4 */ /* 0x000fc4000f8e020a */
[----:B------:R-:W-:Y:S01]  /*11c0*/  USHF.L.U32 UR9, UR47, 0x7, URZ ;  /* 0x000000072f097899 */ /* 0x000fe2000800063f */
[----:B------:R-:W-:Y:S01]  /*11d0*/  @!UP1 ULDC.64 UR10, c[0x0][0x418] ;  /* 0x00010600000a9ab9 */ /* 0x000fe20000000a00 */
[----:B------:R-:W-:Y:S01]  /*11e0*/  ULDC UR58, c[0x0][0x2d4] ;  /* 0x0000b500003a7ab9 */ /* 0x000fe20000000800 */
[----:B------:R-:W-:Y:S01]  /*11f0*/  ULDC.64 UR44, c[0x0][0x240] ;  /* 0x00009000002c7ab9 */ /* 0x000fe20000000a00 */
[----:B------:R-:W-:Y:S02]  /*1200*/  USHF.R.S32.HI UR28, URZ, 0x1f, UR58 ;  /* 0x0000001f3f1c7899 */ /* 0x000fe4000801143a */
[----:B------:R-:W-:Y:S01]  /*1210*/  USEL UR30, UR9, URZ, UP2 ;  /* 0x0000003f091e7287 */ /* 0x000fe20009000000 */
[----:B------:R-:W-:Y:S01]  /*1220*/  ULDC.U8 UR25, c[0x0][0x480] ;  /* 0x0001200000197ab9 */ /* 0x000fe20000000000 */
[----:B------:R-:W-:Y:S01]  /*1230*/  ULDC.U8 UR24, c[0x0][0x3d8] ;  /* 0x0000f60000187ab9 */ /* 0x000fe20000000000 */
[----:B-1----:R-:W-:Y:S01]  /*1240*/  IABS R6, R7 ;  /* 0x0000000700067213 */ /* 0x002fe20000000000 */
[----:B------:R-:W-:Y:S01]  /*1250*/  UIMAD.WIDE.U32 UR14, UR18, UR44, URZ ;  /* 0x0000002c120e72a5 */ /* 0x000fe2000f8e003f */
[----:B------:R-:W-:Y:S01]  /*1260*/  ISETP.NE.AND P3, PT, R7, RZ, PT ;  /* 0x000000ff0700720c */ /* 0x000fe20003f65270 */
[----:B------:R-:W-:Y:S01]  /*1270*/  @UP0 UIADD3 UR9, UR36, UR38, URZ ;  /* 0x0000002624090290 */ /* 0x000fe2000fffe03f */
[----:B------:R-:W1:Y:S01]  /*1280*/  I2F.RP R4, R6 ;  /* 0x0000000600047306 */ /* 0x000e620000209400 */
[----:B------:R-:W-:-:S02]  /*1290*/  UISETP.NE.AND UP4, UPT, UR25, URZ, UPT ;  /* 0x0000003f1900728c */ /* 0x000fc4000bf85270 */
[----:B------:R-:W-:Y:S02]  /*12a0*/  UISETP.NE.AND UP3, UPT, UR24, URZ, UPT ;  /* 0x0000003f1800728c */ /* 0x000fe4000bf65270 */
[----:B--2---:R-:W-:Y:S01]  /*12b0*/  UIMAD.WIDE.U32 UR26, UR5, UR12, URZ ;  /* 0x0000000c051a72a5 */ /* 0x004fe2000f8e003f */
[----:B------:R-:W-:Y:S01]  /*12c0*/  @UP0 ULDC.64 UR24, c[0x0][0x248] ;  /* 0x0000920000180ab9 */ /* 0x000fe20000000a00 */
[----:B------:R-:W-:Y:S02]  /*12d0*/  USEL UR55, UR16, UR14, !UP1 ;  /* 0x0000000e10377287 */ /* 0x000fe4000c800000 */
[----:B------:R-:W-:Y:S02]  /*12e0*/  UIMAD UR34, UR5, UR13, UR27 ;  /* 0x0000000d052272a4 */ /* 0x000fe4000f8e021b */
[----:B------:R-:W-:Y:S01]  /*12f0*/  @!UP1 UIMAD UR5, UR57, UR10, URZ ;  /* 0x0000000a390592a4 */ /* 0x000fe2000f8e023f */
[----:B------:R-:W-:Y:S01]  /*1300*/  @UP1 ULDC.64 UR12, c[0x0][0x420] ;  /* 0x00010800000c1ab9 */ /* 0x000fe20000000a00 */
[----:B-1----:R-:W1:Y:S02]  /*1310*/  MUFU.RCP R4, R4 ;  /* 0x0000000400047308 */ /* 0x002e640000001000 */
[----:B------:R-:W-:-:S02]  /*1320*/  @!UP1 UIMAD UR29, UR47, UR11, UR5 ;  /* 0x0000000b2f1d92a4 */ /* 0x000fc4000f8e0205 */
[----:B------:R-:W-:Y:S02]  /*1330*/  UIADD3 UR5, UR35, 0x3f, URZ ;  /* 0x0000003f23057890 */ /* 0x000fe4000fffe03f */
[----:B------:R-:W-:Y:S02]  /*1340*/  @UP1 UIMAD.WIDE.U32 UR42, UR18, UR12, URZ ;  /* 0x0000000c122a12a5 */ /* 0x000fe4000f8e003f */
[----:B------:R-:W-:Y:S02]  /*1350*/  USHF.R.S32.HI UR20, URZ, 0x1f, UR5 ;  /* 0x0000001f3f147899 */ /* 0x000fe40008011405 */
[----:B------:R-:W-:Y:S02]  /*1360*/  UIADD3 UR22, UR17, UR22, URZ ;  /* 0x0000001611167290 */ /* 0x000fe4000fffe03f */
[----:B------:R-:W-:Y:S02]  /*1370*/  ULEA.HI UR46, UR20, UR5, URZ, 0x6 ;  /* 0x00000005142e7291 */ /* 0x000fe4000f8f303f */
[----:B------:R-:W-:Y:S01]  /*1380*/  UIMAD UR5, UR28, UR47, URZ ;  /* 0x0000002f1c0572a4 */ /* 0x000fe2000f8e023f */
[----:B------:R-:W-:Y:S01]  /*1390*/  ULDC UR61, c[0x0][0x2dc] ;  /* 0x0000b700003d7ab9 */ /* 0x000fe20000000800 */
[----:B------:R-:W-:Y:S01]  /*13a0*/  ULDC UR60, c[0x0][0x270] ;  /* 0x00009c00003c7ab9 */ /* 0x000fe20000000800 */
[----:B-1----:R-:W-:Y:S01]  /*13b0*/  VIADD R4, R4, 0xffffffe ;  /* 0x0ffffffe04047836 */ /* 0x002fe20000000000 */
[----:B------:R-:W-:-:S02]  /*13c0*/  @UP0 UIMAD.WIDE.U32 UR16, UR9, UR24, URZ ;  /* 0x00000018091002a5 */ /* 0x000fc4000f8e003f */
[----:B------:R-:W-:Y:S01]  /*13d0*/  @UP1 UIMAD UR49, UR18, UR13, UR43 ;  /* 0x0000000d123112a4 */ /* 0x000fe2000f8e022b */
[----:B------:R-:W1:Y:S01]  /*13e0*/  F2I.FTZ.U32.TRUNC.NTZ R5, R4 ;  /* 0x0000000400057305 */ /* 0x000e62000021f000 */
[----:B------:R-:W-:Y:S02]  /*13f0*/  @!UP1 UIMAD.WIDE.U32 UR40, UR47, UR10, URZ ;  /* 0x0000000a2f2892a5 */ /* 0x000fe4000f8e003f */
[----:B------:R-:W-:Y:S02]  /*1400*/  @UP0 UIMAD UR9, UR9, UR25, URZ ;  /* 0x00000019090902a4 */ /* 0x000fe4000f8e023f */
[----:B------:R-:W-:Y:S02]  /*1410*/  UIMAD.WIDE UR10, UR61, UR60, URZ ;  /* 0x0000003c3d0a72a5 */ /* 0x000fe4000f8e023f */
[----:B------:R-:W-:Y:S02]  /*1420*/  UIMAD.WIDE.U32 UR12, UR47, UR58, URZ ;  /* 0x0000003a2f0c72a5 */ /* 0x000fe4000f8e003f */
[----:B------:R-:W-:-:S02]  /*1430*/  UIMAD UR5, UR57, UR58, UR5 ;  /* 0x0000003a390572a4 */ /* 0x000fc4000f8e0205 */
[----:B------:R-:W-:Y:S02]  /*1440*/  UIMAD UR21, UR18, UR45, URZ ;  /* 0x0000002d121572a4 */ /* 0x000fe4000f8e023f */
[----:B------:R-:W-:Y:S01]  /*1450*/  @UP0 UIADD3 UR31, UR17, UR9, URZ ;  /* 0x00000009111f0290 */ /* 0x000fe2000fffe03f */
[--C-:B-1----:R-:W-:Y:S01]  /*1460*/  IMAD.MOV R0, RZ, RZ, -R5.reuse ;  /* 0x000000ffff007224 */ /* 0x102fe200078e0a05 */
[----:B------:R-:W-:Y:S01]  /*1470*/  UIMAD UR9, UR11, UR12, URZ ;  /* 0x0000000c0b0972a4 */ /* 0x000fe2000f8e023f */
[----:B------:R-:W-:Y:S01]  /*1480*/  IMAD.MOV.U32 R4, RZ, RZ, RZ ;  /* 0x000000ffff047224 */ /* 0x000fe200078e00ff */
[----:B------:R-:W-:Y:S01]  /*1490*/  UIADD3 UR5, UR13, UR5, URZ ;  /* 0x000000050d057290 */ /* 0x000fe2000fffe03f */
[----:B------:R-:W-:Y:S01]  /*14a0*/  IMAD R0, R0, R6, RZ ;  /* 0x0000000600007224 */ /* 0x000fe200078e02ff */
[----:B------:R-:W-:Y:S01]  /*14b0*/  ULDC UR39, c[0x0][0x2c4] ;  /* 0x0000b10000277ab9 */ /* 0x000fe20000000800 */
[----:B------:R-:W-:Y:S02]  /*14c0*/  @UP1 UIADD3 UR22, UR15, UR21, URZ ;  /* 0x000000150f161290 */ /* 0x000fe4000fffe03f */
[----:B------:R-:W-:Y:S01]  /*14d0*/  IMAD.HI.U32 R0, R5, R0, R4 ;  /* 0x0000000005007227 */ /* 0x000fe200078e0004 */
[----:B------:R-:W-:Y:S01]  /*14e0*/  UIMAD.WIDE.U32 UR14, UR10, UR12, URZ ;  /* 0x0000000c0a0e72a5 */ /* 0x000fe2000f8e003f */
[----:B------:R-:W-:Y:S01]  /*14f0*/  @UP0 UMOV UR28, UR16 ;  /* 0x00000010001c0c82 */ /* 0x000fe20008000000 */
[----:B------:R-:W-:-:S03]  /*1500*/  UIMAD UR5, UR10, UR5, UR9 ;  /* 0x000000050a0572a4 */ /* 0x000fc6000f8e0209 */
[----:B------:R-:W-:Y:S01]  /*1510*/  IMAD.HI.U32 R0, R0, R3, RZ ;  /* 0x0000000300007227 */ /* 0x000fe200078e00ff */
[----:B------:R-:W-:Y:S02]  /*1520*/  UIMAD.WIDE.U32 UR12, UR10, UR18, URZ ;  /* 0x000000120a0c72a5 */ /* 0x000fe4000f8e003f */
[----:B------:R-:W-:Y:S02]  /*1530*/  @UP3 UIMAD UR16, UR47, UR39, URZ ;  /* 0x000000272f1032a4 */ /* 0x000fe4000f8e023f */
[----:B------:R-:W-:Y:S01]  /*1540*/  IADD3 R4, -R0, RZ, RZ ;  /* 0x000000ff00047210 */ /* 0x000fe20007ffe1ff */
[----:B------:R-:W-:Y:S02]  /*1550*/  ULOP3.LUT UR9, UR46, 0xffffffc0, URZ, 0xc0, !UPT ;  /* 0xffffffc02e097892 */ /* 0x000fe4000f8ec03f */
[----:B------:R-:W-:Y:S02]  /*1560*/  UIADD3 UR48, UR15, UR5, URZ ;  /* 0x000000050f307290 */ /* 0x000fe4000fffe03f */
[----:B------:R-:W-:Y:S01]  /*1570*/  IMAD R3, R6, R4, R3 ;  /* 0x0000000406037224 */ /* 0x000fe200078e0203 */
[----:B------:R-:W-:-:S02]  /*1580*/  USHF.L.U64.HI UR19, UR47, 0x7, UR57 ;  /* 0x000000072f137899 */ /* 0x000fc40008010239 */
[----:B------:R-:W-:Y:S02]  /*1590*/  USEL UR54, UR14, UR12, !UP1 ;  /* 0x0000000c0e367287 */ /* 0x000fe4000c800000 */
[----:B------:R-:W-:Y:S01]  /*15a0*/  ISETP.GT.U32.AND P1, PT, R6, R3, PT ;  /* 0x000000030600720c */ /* 0x000fe20003f24070 */
[----:B------:R-:W-:Y:S02]  /*15b0*/  @UP3 USEL UR5, UR16, UR18, !UP1 ;  /* 0x0000001210053287 */ /* 0x000fe4000c800000 */
[----:B------:R-:W-:Y:S01]  /*15c0*/  UIADD3 UR14, UR9, -0x40, URZ ;  /* 0xffffffc0090e7890 */ /* 0x000fe2000fffe03f */
[----:B------:R-:W-:Y:S01]  /*15d0*/  @UP3 ULDC UR17, c[0x0][0x2e4] ;  /* 0x0000b90000113ab9 */ /* 0x000fe20000000800 */
[----:B------:R-:W-:Y:S02]  /*15e0*/  USEL UR19, UR19, URZ, UP2 ;  /* 0x0000003f13137287 */ /* 0x000fe40009000000 */
[----:B------:R-:W-:Y:S02]  /*15f0*/  @!UP3 UIMAD UR12, UR47, UR60, UR56 ;  /* 0x0000003c2f0cb2a4 */ /* 0x000fe4000f8e0238 */
[----:B------:R-:W-:-:S02]  /*1600*/  @UP3 UIMAD UR32, UR56, UR17, UR5 ;  /* 0x00000011382032a4 */ /* 0x000fc4000f8e0205 */
[----:B------:R-:W-:Y:S02]  /*1610*/  USHF.R.S32.HI UR15, URZ, 0x1f, UR14 ;  /* 0x0000001f3f0f7899 */ /* 0x000fe4000801140e */
[----:B------:R-:W-:Y:S01]  /*1620*/  @!P1 IMAD.IADD R3, R3, 0x1, -R6 ;  /* 0x0000000103039824 */ /* 0x000fe200078e0a06 */
[----:B------:R-:W-:Y:S01]  /*1630*/  UIADD3 UR5, UP2, UR14, UR30, URZ ;  /* 0x0000001e0e057290 */ /* 0x000fe2000ff5e03f */
[----:B------:R-:W-:Y:S01]  /*1640*/  @!P1 VIADD R0, R0, 0x1 ;  /* 0x0000000100009836 */ /* 0x000fe20000000000 */
[----:B------:R-:W-:Y:S01]  /*1650*/  @!UP3 UIMAD UR32, UR12, UR39, URZ ;  /* 0x000000270c20b2a4 */ /* 0x000fe2000f8e023f */
[----:B------:R-:W-:Y:S01]  /*1660*/  PLOP3.LUT P1, PT, PT, PT, UP0, 0x80, 0x0 ;  /* 0x000000000000781c */ /* 0x000fe20003f2f008 */
[----:B------:R-:W-:Y:S01]  /*1670*/  UIMAD UR9, UR11, UR18, URZ ;  /* 0x000000120b0972a4 */ /* 0x000fe2000f8e023f */
[----:B------:R-:W-:Y:S01]  /*1680*/  ISETP.GE.U32.AND P0, PT, R3, R6, PT ;  /* 0x000000060300720c */ /* 0x000fe20003f06070 */
[----:B------:R-:W-:Y:S01]  /*1690*/  UIADD3.X UR12, UR15, UR19, URZ, UP2, !UPT ;  /* 0x000000130f0c7290 */ /* 0x000fe200097fe43f */
[----:B------:R-:W-:Y:S01]  /*16a0*/  LOP3.LUT R3, R7, UR56, RZ, 0x3c, !PT ;  /* 0x0000003807037c12 */ /* 0x000fe2000f8e3cff */
[----:B------:R-:W-:-:S02]  /*16b0*/  UIMAD UR11, UR11, UR5, URZ ;  /* 0x000000050b0b72a4 */ /* 0x000fc4000f8e023f */
[----:B------:R-:W-:Y:S01]  /*16c0*/  @UP0 UIADD3 UR27, UR36, UR38, URZ ;  /* 0x00000026241b0290 */ /* 0x000fe2000fffe03f */
[----:B------:R-:W-:Y:S01]  /*16d0*/  ISETP.GE.AND P2, PT, R3, RZ, PT ;  /* 0x000000ff0300720c */ /* 0x000fe20003f46270 */
[----:B------:R-:W-:Y:S01]  /*16e0*/  @UP0 ULDC.64 UR20, c[0x0][0x250] ;  /* 0x0000940000140ab9 */ /* 0x000fe20000000a00 */
[----:B------:R-:W-:Y:S02]  /*16f0*/  UIMAD.WIDE.U32 UR16, UR10, UR5, URZ ;  /* 0x000000050a1072a5 */ /* 0x000fe4000f8e003f */
[----:B------:R-:W-:Y:S02]  /*1700*/  UIMAD UR5, UR10, UR12, UR11 ;  /* 0x0000000c0a0572a4 */ /* 0x000fe4000f8e020b */
[----:B------:R-:W-:Y:S01]  /*1710*/  @UP0 UIMAD.WIDE.U32 UR10, UR27, UR20, URZ ;  /* 0x000000141b0a02a5 */ /* 0x000fe2000f8e003f */
[----:B------:R-:W-:Y:S01]  /*1720*/  @P0 IADD3 R0, R0, 0x1, RZ ;  /* 0x0000000100000810 */ /* 0x000fe20007ffe0ff */
[----:B------:R-:W-:Y:S01]  /*1730*/  @UP1 UIADD3 UR48, UR13, UR9, URZ ;  /* 0x000000090d301290 */ /* 0x000fe2000fffe03f */
[----:B------:R-:W-:Y:S01]  /*1740*/  PLOP3.LUT P0, PT, PT, PT, UP3, 0x80, 0x0 ;  /* 0x000000000000781c */ /* 0x000fe20003f0f038 */
[----:B------:R-:W-:-:S02]  /*1750*/  UIMAD UR50, UR56, UR61, URZ ;  /* 0x0000003d383272a4 */ /* 0x000fc4000f8e023f */
[----:B------:R-:W-:Y:S01]  /*1760*/  @UP0 UIMAD UR9, UR27, UR21, URZ ;  /* 0x000000151b0902a4 */ /* 0x000fe2000f8e023f */
[----:B------:R-:W-:Y:S01]  /*1770*/  IMAD.MOV.U32 R13, RZ, RZ, R0 ;  /* 0x000000ffff0d7224 */ /* 0x000fe200078e0000 */
[----:B------:R-:W-:Y:S02]  /*1780*/  USEL UR52, UR34, URZ, UP4 ;  /* 0x0000003f22347287 */ /* 0x000fe4000a000000 */
[----:B------:R-:W-:Y:S02]  /*1790*/  USHF.R.S32.HI UR33, URZ, 0x1f, UR23 ;  /* 0x0000001f3f217899 */ /* 0x000fe40008011417 */
[----:B------:R-:W-:Y:S01]  /*17a0*/  @!UP1 UIADD3 UR49, UR41, UR29, URZ ;  /* 0x0000001d29319290 */ /* 0x000fe2000fffe03f */
[----:B------:R-:W-:Y:S01]  /*17b0*/  @!P2 IADD3 R13, -R13, RZ, RZ ;  /* 0x000000ff0d0da210 */ /* 0x000fe20007ffe1ff */
[----:B------:R-:W-:Y:S01]  /*17c0*/  USHF.R.S32.HI UR53, URZ, 0x1f, UR50 ;  /* 0x0000001f3f357899 */ /* 0x000fe20008011432 */
[----:B------:R-:W-:Y:S01]  /*17d0*/  @!P3 LOP3.LUT R13, RZ, R7, RZ, 0x33, !PT ;  /* 0x00000007ff0db212 */ /* 0x000fe200078e33ff */
[----:B------:R-:W-:-:S02]  /*17e0*/  USEL UR51, UR26, URZ, UP4 ;  /* 0x0000003f1a337287 */ /* 0x000fc4000a000000 */
[----:B------:R-:W-:Y:S02]  /*17f0*/  @UP0 UIADD3 UR39, UR11, UR9, URZ ;  /* 0x000000090b270290 */ /* 0x000fe4000fffe03f */
[----:B------:R-:W-:Y:S01]  /*1800*/  UIADD3 UR19, UR17, UR5, URZ ;  /* 0x0000000511137290 */ /* 0x000fe2000fffe03f */
[----:B------:R-:W-:Y:S01]  /*1810*/  @UP0 UMOV UR34, UR10 ;  /* 0x0000000a00220c82 */ /* 0x000fe20008000000 */
[----:B------:R-:W-:Y:S10]  /*1820*/  @P1 BRA `(.L_x_130) ;  /* 0x0000000000301947 */ /* 0x000ff40003800000 */
[----:B------:R-:W-:Y:S01]  /*1830*/  USHF.R.S32.HI UR5, URZ, 0x1f, UR36 ;  /* 0x0000001f3f057899 */ /* 0x000fe20008011424 */
[----:B------:R-:W-:Y:S01]  /*1840*/  ULDC.64 UR24, c[0x0][0x248] ;  /* 0x0000920000187ab9 */ /* 0x000fe20000000a00 */
[----:B------:R-:W-:Y:S02]  /*1850*/  ULDC.64 UR12, c[0x0][0x230] ;  /* 0x00008c00000c7ab9 */ /* 0x000fe40000000a00 */
[----:B------:R-:W-:Y:S02]  /*1860*/  UIMAD UR5, UR5, UR24, URZ ;  /* 0x00000018050572a4 */ /* 0x000fe4000f8e023f */
[----:B------:R-:W-:Y:S02]  /*1870*/  UIMAD.WIDE.U32 UR10, UR36, UR24, URZ ;  /* 0x00000018240a72a5 */ /* 0x000fe4000f8e003f */
[----:B------:R-:W-:-:S04]  /*1880*/  UIMAD UR5, UR36, UR25, UR5 ;  /* 0x00000019240572a4 */ /* 0x000fc8000f8e0205 */
[----:B------:R-:W-:Y:S02]  /*1890*/  UIADD3 UR11, UR11, UR5, URZ ;  /* 0x000000050b0b7290 */ /* 0x000fe4000fffe03f */
[----:B------:R-:W-:Y:S02]  /*18a0*/  UIMAD UR5, UR57, UR12, URZ ;  /* 0x0000000c390572a4 */ /* 0x000fe4000f8e023f */
[----:B------:R-:W-:Y:S02]  /*18b0*/  UIMAD.WIDE.U32 UR10, UR47, UR12, UR10 ;  /* 0x0000000c2f0a72a5 */ /* 0x000fe4000f8e000a */
[----:B------:R-:W-:-:S04]  /*18c0*/  UIMAD UR5, UR47, UR13, UR5 ;  /* 0x0000000d2f0572a4 */ /* 0x000fc8000f8e0205 */
[----:B------:R-:W-:Y:S01]  /*18d0*/  UIADD3 UR31, UR11, UR5, URZ ;  /* 0x000000050b1f7290 */ /* 0x000fe2000fffe03f */
[----:B------:R-:W-:-:S11]  /*18e0*/  UMOV UR28, UR10 ;  /* 0x0000000a001c7c82 */ /* 0x000fd60008000000 */
.L_x_130:
[----:B------:R-:W-:Y:S05]  /*18f0*/  @P1 BRA `(.L_x_131) ;  /* 0x0000000000301947 */ /* 0x000fea0003800000 */
        /* <DEDUP_REMOVED lines=11> */
[----:B------:R-:W-:Y:S02]  /*19b0*/  UMOV UR34, UR10 ;  /* 0x0000000a00227c82 */ /* 0x000fe40008000000 */
.L_x_131:
        /* <DEDUP_REMOVED lines=11> */
.L_x_132:
[----:B------:R-:W-:-:S04]  /*1a70*/  UIMAD UR5, UR47, UR60, UR56 ;  /* 0x0000003c2f0572a4 */ /* 0x000fc8000f8e0238 */
[----:B------:R-:W-:-:S12]  /*1a80*/  UIMAD UR5, UR5, UR58, URZ ;  /* 0x0000003a050572a4 */ /* 0x000fd8000f8e023f */
.L_x_133:
[----:B------:R-:W2:Y:S01]  /*1a90*/  LDL R10, [R1+0x3c] ;  /* 0x00003c00010a7983 */ /* 0x000ea20000100800 */
[----:B------:R-:W-:Y:S01]  /*1aa0*/  SHF.R.S32.HI R251, RZ, 0x1f, R250 ;  /* 0x0000001ffffb7819 */ /* 0x000fe200000114fa */
[----:B------:R-:W-:Y:S01]  /*1ab0*/  ULDC.64 UR10, c[0x0][0x420] ;  /* 0x00010800000a7ab9 */ /* 0x000fe20000000a00 */
[----:B------:R-:W-:Y:S01]  /*1ac0*/  IADD3 R4, P0, R250, UR9, RZ ;  /* 0x00000009fa047c10 */ /* 0x000fe2000ff1e0ff */
[----:B------:R-:W1:Y:S01]  /*1ad0*/  S2R R18, SR_TID.X ;  /* 0x0000000000127919 */ /* 0x000e620000002100 */
[----:B------:R-:W-:Y:S01]  /*1ae0*/  UIADD3 UR18, UR14, UR5, URZ ;  /* 0x000000050e127290 */ /* 0x000fe2000fffe03f */
[----:B------:R-:W-:Y:S01]  /*1af0*/  IMAD.U32 R3, RZ, RZ, UR10 ;  /* 0x0000000aff037e24 */ /* 0x000fe2000f8e00ff */
[----:B------:R-:W-:Y:S01]  /*1b00*/  UIMAD UR5, UR15, UR10, URZ ;  /* 0x0000000a0f0572a4 */ /* 0x000fe2000f8e023f */
[----:B------:R-:W3:Y:S01]  /*1b10*/  S2R R19, SR_TID.X ;  /* 0x0000000000137919 */ /* 0x000ee20000002100 */
[----:B------:R-:W-:Y:S01]  /*1b20*/  IADD3.X R5, R251, UR49, RZ, P0, !PT ;  /* 0x00000031fb057c10 */ /* 0x000fe200087fe4ff */
[----:B------:R-:W-:Y:S01]  /*1b30*/  USHF.R.S32.HI UR26, URZ, 0x1f, UR56 ;  /* 0x0000001f3f1a7899 */ /* 0x000fe20008011438 */
[----:B------:R-:W-:Y:S01]  /*1b40*/  BSSY B1, `(.L_x_129) ;  /* 0x00007f0000017945 */ /* 0x000fe20003800000 */
[----:B------:R-:W4:Y:S01]  /*1b50*/  S2R R9, SR_TID.X ;  /* 0x0000000000097919 */ /* 0x000f220000002100 */
[----:B------:R-:W-:Y:S01]  /*1b60*/  UIMAD UR5, UR14, UR11, UR5 ;  /* 0x0000000b0e0572a4 */ /* 0x000fe2000f8e0205 */
[----:B------:R-:W-:Y:S01]  /*1b70*/  IMAD.WIDE.U32 R4, R3, UR14, R4 ;  /* 0x0000000e03047c25 */ /* 0x000fe2000f8e0004 */
[----:B------:R-:W-:-:S02]  /*1b80*/  UIMAD UR30, UR61, UR60, URZ ;  /* 0x0000003c3d1e72a4 */ /* 0x000fc4000f8e023f */
[----:B------:R-:W-:Y:S01]  /*1b90*/  UIADD3 UR32, UR14, UR32, URZ ;  /* 0x000000200e207290 */ /* 0x000fe2000fffe03f */
[----:B------:R-:W-:Y:S01]  /*1ba0*/  ULDC.64 UR12, c[0x0][0x428] ;  /* 0x00010a00000c7ab9 */ /* 0x000fe20000000a00 */
[----:B------:R-:W-:Y:S01]  /*1bb0*/  VIADD R5, R5, UR5 ;  /* 0x0000000505057c36 */ /* 0x000fe20008000000 */
[----:B------:R-:W-:Y:S01]  /*1bc0*/  UIMAD UR5, UR26, UR12, URZ ;  /* 0x0000000c1a0572a4 */ /* 0x000fe2000f8e023f */
[----:B------:R-:W-:Y:S01]  /*1bd0*/  IMAD.U32 R3, RZ, RZ, UR12 ;  /* 0x0000000cff037e24 */ /* 0x000fe2000f8e00ff */
[----:B------:R-:W-:Y:S02]  /*1be0*/  UISETP.GE.AND UP2, UPT, UR35, 0x1, UPT ;  /* 0x000000012300788c */ /* 0x000fe4000bf46270 */
[----:B------:R-:W-:Y:S01]  /*1bf0*/  UIMAD UR13, UR56, UR13, UR5 ;  /* 0x0000000d380d72a4 */ /* 0x000fe2000f8e0205 */
[----:B------:R-:W-:Y:S01]  /*1c00*/  IMAD.WIDE.U32 R4, R3, UR56, R4 ;  /* 0x0000003803047c25 */ /* 0x000fe2000f8e0004 */
[----:B------:R-:W-:Y:S01]  /*1c10*/  ULDC.64 UR60, c[0x0][0x2b0] ;  /* 0x0000ac00003c7ab9 */ /* 0x000fe20000000a00 */
[----:B------:R-:W-:Y:S01]  /*1c20*/  ULDC.64 UR42, c[0x0][0x478] ;  /* 0x00011e00002a7ab9 */ /* 0x000fe20000000a00 */
[----:B------:R-:W-:-:S02]  /*1c30*/  ULEA.HI.SX32 UR40, UR46, 0xffffffff, 0x1a ;  /* 0xffffffff2e287891 */ /* 0x000fc4000f8fd23f */
[----:B------:R-:W-:Y:S01]  /*1c40*/  VIADD R5, R5, UR13 ;  /* 0x0000000d05057c36 */ /* 0x000fe20008000000 */
[----:B-1----:R-:W-:-:S04]  /*1c50*/  SHF.R.S32.HI R18, RZ, 0x1f, R18 ;  /* 0x0000001fff127819 */ /* 0x002fc80000011412 */
[----:B---3--:R-:W-:-:S04]  /*1c60*/  LEA.HI R18, R18, R19, RZ, 0x2 ;  /* 0x0000001312127211 */ /* 0x008fc800078f10ff */
[----:B------:R-:W-:Y:S02]  /*1c70*/  SHF.R.S32.HI R18, RZ, 0x2, R18 ;  /* 0x00000002ff127819 */ /* 0x000fe40000011412 */
[----:B----4-:R-:W-:Y:S02]  /*1c80*/  SHF.R.S32.HI R8, RZ, 0x1f, R9 ;  /* 0x0000001fff087819 */ /* 0x010fe40000011409 */
[----:B------:R-:W-:Y:S01]  /*1c90*/  SHF.R.S32.HI R16, RZ, 0x1f, R18 ;  /* 0x0000001fff107819 */ /* 0x000fe20000011412 */
[C---:B------:R-:W-:Y:S01]  /*1ca0*/  IMAD.WIDE.U32 R4, R18.reuse, UR10, R4 ;  /* 0x0000000a12047c25 */ /* 0x040fe2000f8e0004 */
[----:B------:R-:W-:Y:S02]  /*1cb0*/  IADD3 R6, P1, R18, UR14, RZ ;  /* 0x0000000e12067c10 */ /* 0x000fe4000ff3e0ff */
[----:B------:R-:W-:Y:S02]  /*1cc0*/  LEA.HI R8, R8, R9, RZ, 0x5 ;  /* 0x0000000908087211 */ /* 0x000fe400078f28ff */
[----:B------:R-:W-:Y:S01]  /*1cd0*/  IADD3.X R0, R16, UR15, RZ, P1, !PT ;  /* 0x0000000f10007c10 */ /* 0x000fe20008ffe4ff */
[----:B------:R-:W-:Y:S01]  /*1ce0*/  ULDC.64 UR14, c[0x0][0x258] ;  /* 0x00009600000e7ab9 */ /* 0x000fe20000000a00 */
[----:B------:R-:W-:Y:S01]  /*1cf0*/  SHF.R.S32.HI R3, RZ, 0x5, R8 ;  /* 0x00000005ff037819 */ /* 0x000fe20000011408 */
[----:B------:R-:W-:-:S02]  /*1d00*/  UIMAD UR9, UR26, UR14, URZ ;  /* 0x0000000e1a0972a4 */ /* 0x000fc4000f8e023f */
[----:B------:R-:W-:Y:S01]  /*1d10*/  IMAD R0, R0, UR44, RZ ;  /* 0x0000002c00007c24 */ /* 0x000fe2000f8e02ff */
[----:B------:R-:W-:Y:S01]  /*1d20*/  ULDC.64 UR26, c[0x0][0x210] ;  /* 0x00008400001a7ab9 */ /* 0x000fe20000000a00 */
[----:B------:R-:W-:Y:S02]  /*1d30*/  UIMAD UR29, UR56, UR15, UR9 ;  /* 0x0000000f381d72a4 */ /* 0x000fe4000f8e0209 */
[C---:B------:R-:W-:Y:S02]  /*1d40*/  IMAD R0, R6.reuse, UR45, R0 ;  /* 0x0000002d06007c24 */ /* 0x040fe4000f8e0200 */
[----:B------:R-:W-:-:S03]  /*1d50*/  IMAD.WIDE.U32 R6, R6, UR44, R250 ;  /* 0x0000002c06067c25 */ /* 0x000fc6000f8e00fa */
[----:B------:R-:W-:-:S04]  /*1d60*/  IADD3 R6, P0, R6, UR55, RZ ;  /* 0x0000003706067c10 */ /* 0x000fc8000ff1e0ff */
[----:B------:R-:W-:Y:S01]  /*1d70*/  IADD3.X R7, R7, UR22, R0, P0, !PT ;  /* 0x0000001607077c10 */ /* 0x000fe200087fe400 */
[----:B------:R-:W-:Y:S01]  /*1d80*/  USHF.L.U32 UR22, UR30, 0x6, URZ ;  /* 0x000000061e167899 */ /* 0x000fe2000800063f */
[----:B------:R-:W-:Y:S01]  /*1d90*/  IMAD.U32 R0, RZ, RZ, UR14 ;  /* 0x0000000eff007e24 */ /* 0x000fe2000f8e00ff */
[----:B------:R-:W-:Y:S01]  /*1da0*/  PLOP3.LUT P0, PT, PT, PT, UP2, 0x80, 0x0 ;  /* 0x000000000000781c */ /* 0x000fe20003f0f028 */
[----:B------:R-:W-:Y:S01]  /*1db0*/  ULDC.64 UR14, c[0x0][0x400] ;  /* 0x00010000000e7ab9 */ /* 0x000fe20000000a00 */
[----:B------:R-:W-:Y:S01]  /*1dc0*/  USHF.R.S32.HI UR5, URZ, 0x1f, UR22 ;  /* 0x0000001f3f057899 */ /* 0x000fe20008011416 */
[----:B------:R-:W-:Y:S01]  /*1dd0*/  IMAD.WIDE.U32 R6, R0, UR56, R6 ;  /* 0x0000003800067c25 */ /* 0x000fe2000f8e0006 */
[----:B------:R-:W-:-:S03]  /*1de0*/  UIADD3 UR9, UP1, UP0, UR16, UR22, UR50 ;  /* 0x0000001610097290 */ /* 0x000fc6000f83e032 */
[----:B------:R-:W-:Y:S01]  /*1df0*/  IMAD R0, R16, UR10, RZ ;  /* 0x0000000a10007c24 */ /* 0x000fe2000f8e02ff */
[----:B------:R-:W-:Y:S01]  /*1e00*/  UIADD3.X UR5, UR19, UR5, UR53, UP1, UP0 ;  /* 0x0000000513057290 */ /* 0x000fe20008fe0435 */
[----:B------:R-:W-:Y:S01]  /*1e10*/  VIADD R7, R7, UR29 ;  /* 0x0000001d07077c36 */ /* 0x000fe20008000000 */
[----:B------:R-:W-:Y:S01]  /*1e20*/  UIADD3 UR9, UP1, UP0, UR51, UR9, UR54 ;  /* 0x0000000933097290 */ /* 0x000fe2000f83e036 */
[----:B------:R-:W-:Y:S01]  /*1e30*/  IMAD R9, R18, UR11, R0 ;  /* 0x0000000b12097c24 */ /* 0x000fe2000f8e0200 */
[----:B------:R-:W-:Y:S01]  /*1e40*/  ULDC.64 UR16, c[0x0][0x3e0] ;  /* 0x0000f80000107ab9 */ /* 0x000fe20000000a00 */
[----:B------:R-:W-:Y:S01]  /*1e50*/  LEA R238, P3, R6, UR26, 0x1 ;  /* 0x0000001a06ee7c11 */ /* 0x000fe2000f8608ff */
[----:B------:R-:W-:Y:S01]  /*1e60*/  UIADD3.X UR5, UR52, UR5, UR48, UP1, UP0 ;  /* 0x0000000534057290 */ /* 0x000fe20008fe0430 */
[----:B------:R-:W-:Y:S01]  /*1e70*/  LEA R239, P2, R4, UR16, 0x1 ;  /* 0x0000001004ef7c11 */ /* 0x000fe2000f8408ff */
[----:B------:R-:W-:Y:S01]  /*1e80*/  UIMAD.WIDE UR18, UR18, 0x4, UR42 ;  /* 0x00000004121278a5 */ /* 0x000fe2000f8e022a */
[----:B------:R-:W-:Y:S01]  /*1e90*/  LEA.HI.X R237, R6, UR27, R7, 0x1, P3 ;  /* 0x0000001b06ed7c11 */ /* 0x000fe200098f0c07 */
[----:B------:R-:W-:Y:S01]  /*1ea0*/  UIMAD.WIDE UR10, UR32, 0x4, UR60 ;  /* 0x00000004200a78a5 */ /* 0x000fe2000f8e023c */
        /* <DEDUP_REMOVED lines=11> */
[----:B------:R-:W-:Y:S01]  /*1f60*/  UIMAD UR16, UR37, -0x80, UR8 ;  /* 0xffffff80251078a4 */ /* 0x000fe2000f8e0208 */
[----:B------:R-:W-:Y:S01]  /*1f70*/  VIADD R3, R18, 0x40 ;  /* 0x0000004012037836 */ /* 0x000fe20000000000 */
[----:B------:R-:W-:Y:S01]  /*1f80*/  UIMAD UR5, UR23, UR21, UR5 ;  /* 0x00000015170572a4 */ /* 0x000fe2000f8e0205 */
[----:B------:R-:W-:Y:S01]  /*1f90*/  IMAD.WIDE.U32 R4, R4, UR23, R250 ;  /* 0x0000001704047c25 */ /* 0x000fe2000f8e00fa */
[----:B------:R-:W-:Y:S01]  /*1fa0*/  ULDC.64 UR14, c[0x0][0x268] ;  /* 0x00009a00000e7ab9 */ /* 0x000fe20000000a00 */
[----:B------:R-:W-:Y:S01]  /*1fb0*/  UMOV UR9, UR40 ;  /* 0x0000002800097c82 */ /* 0x000fe20008000000 */
[----:B------:R-:W-:Y:S01]  /*1fc0*/  ISETP.GE.AND P1, PT, R18, UR16, PT ;  /* 0x0000001012007c0c */ /* 0x000fe2000bf26270 */
[----:B------:R-:W-:Y:S01]  /*1fd0*/  UMOV UR13, UR10 ;  /* 0x0000000a000d7c82 */ /* 0x000fe20008000000 */
[----:B------:R-:W-:Y:S01]  /*1fe0*/  MOV R0, UR5 ;  /* 0x0000000500007c02 */ /* 0x000fe20008000f00 */
[----:B------:R-:W-:Y:S01]  /*1ff0*/  ULEA.HI UR10, UR9, UR9, URZ, 0x1 ;  /* 0x00000009090a7291 */ /* 0x000fe2000f8f083f */
[----:B------:R-:W-:Y:S01]  /*2000*/  IADD3 R6, P0, R4, UR34, RZ ;  /* 0x0000002204067c10 */ /* 0x000fe2000ff1e0ff */
[----:B------:R-:W-:Y:S01]  /*2010*/  UIMAD UR5, UR9, -0x40, UR35 ;  /* 0xffffffc0090578a4 */ /* 0x000fe2000f8e0223 */
[----:B------:R-:W-:Y:S01]  /*2020*/  ISETP.GE.AND P4, PT, R3, UR16, PT ;  /* 0x0000001003007c0c */ /* 0x000fe2000bf86270 */
[----:B------:R-:W-:Y:S01]  /*2030*/  ULOP3.LUT UR10, UR10, 0xfffffffe, URZ, 0xc0, !UPT ;  /* 0xfffffffe0a0a7892 */ /* 0x000fe2000f8ec03f */
[----:B------:R-:W-:Y:S01]  /*2040*/  IADD3.X R7, R5, UR39, R0, P0, !PT ;  /* 0x0000002705077c10 */ /* 0x000fe200087fe400 */
[----:B------:R-:W-:Y:S01]  /*2050*/  IMAD R0, R14, UR14, RZ ;  /* 0x0000000e0e007c24 */ /* 0x000fe2000f8e02ff */
[----:B------:R-:W-:Y:S01]  /*2060*/  PLOP3.LUT P0, PT, PT, PT, UP4, 0x80, 0x0 ;  /* 0x000000000000781c */ /* 0x000fe20003f0f048 */
[----:B------:R-:W-:Y:S01]  /*2070*/  UIADD3 UR10, UR9, -UR10, URZ ;  /* 0x8000000a090a7290 */ /* 0x000fe2000fffe03f */
[----:B------:R-:W-:Y:S01]  /*2080*/  BSSY B0, `(.L_x_135) ;  /* 0x0000038000007945 */ /* 0x000fe20003800000 */
[C---:B------:R-:W-:Y:S01]  /*2090*/  IMAD R3, R13.reuse, UR15, R0 ;  /* 0x0000000f0d037c24 */ /* 0x040fe2000f8e0200 */
[----:B------:R-:W-:Y:S01]  /*20a0*/  UMOV UR12, UR11 ;  /* 0x0000000b000c7c82 */ /* 0x000fe20008000000 */
[----:B------:R-:W-:Y:S01]  /*20b0*/  IMAD.WIDE.U32 R6, R13, UR14, R6 ;  /* 0x0000000e0d067c25 */ /* 0x000fe2000f8e0006 */
[----:B------:R-:W-:Y:S01]  /*20c0*/  UMOV UR15, UR18 ;  /* 0x00000012000f7c82 */ /* 0x000fe20008000000 */
[----:B------:R-:W-:Y:S01]  /*20d0*/  UMOV UR14, UR19 ;  /* 0x00000013000e7c82 */ /* 0x000fe20008000000 */
[----:B------:R-:W-:-:S05]  /*20e0*/  UISETP.NE.AND UP0, UPT, UR10, 0x1, UPT ;  /* 0x000000010a00788c */ /* 0x000fca000bf05270 */
[----:B------:R-:W-:Y:S01]  /*20f0*/  @P0 BAR.SYNC.DEFER_BLOCKING 0x0 ;  /* 0x0000000000000b1d */ /* 0x000fe20000010000 */
[----:B------:R-:W-:Y:S01]  /*2100*/  ISETP.GE.AND P6, PT, R18, UR5, PT ;  /* 0x0000000512007c0c */ /* 0x000fe2000bfc6270 */
        /* <DEDUP_REMOVED lines=47> */
.L_x_136:
[----:B------:R-:W-:Y:S05]  /*2400*/  BSYNC B0 ;  /* 0x0000000000007941 */ /* 0x000fea0003800000 */
.L_x_135:
        /* <DEDUP_REMOVED lines=44> */
.L_x_138:
[----:B------:R-:W-:Y:S05]  /*26d0*/  BSYNC B0 ;  /* 0x0000000000007941 */ /* 0x000fea0003800000 */
.L_x_137:
        /* <DEDUP_REMOVED lines=41> */
.L_x_140:
[----:B------:R-:W-:Y:S05]  /*2970*/  BSYNC B0 ;  /* 0x0000000000007941 */ /* 0x000fea0003800000 */
.L_x_139:
        /* <DEDUP_REMOVED lines=16> */
.L_x_142:
        /* <DEDUP_REMOVED lines=37> */
.L_x_143:
[----:B------:R-:W-:Y:S05]  /*2cd0*/  BSYNC B0 ;  /* 0x0000000000007941 */ /* 0x000fea0003800000 */
.L_x_141:
[----:B------:R-:W5:Y:S01]  /*2ce0*/  LDL R17, [R1+0x38] ;  /* 0x0000380001117983 */ /* 0x000f620000100800 */
[----:B------:R-:W-:Y:S01]  /*2cf0*/  UIMAD UR10, UR33, UR24, URZ ;  /* 0x00000018210a72a4 */ /* 0x000fe2000f8e023f */
[----:B--2-4-:R-:W-:Y:S01]  /*2d00*/  IMAD.U32 R4, RZ, RZ, UR24 ;  /* 0x00000018ff047e24 */ /* 0x014fe2000f8e00ff */
[----:B------:R-:W-:Y:S01]  /*2d10*/  BSSY B0, `(.L_x_144) ;  /* 0x0000041000007945 */ /* 0x000fe20003800000 */
[----:B------:R2:W-:Y:S01]  /*2d20*/  @P1 STS [R0+0x9000], RZ ;  /* 0x009000ff00001388 */ /* 0x0005e20000000800 */
[----:B------:R-:W-:Y:S01]  /*2d30*/  UIMAD UR10, UR23, UR25, UR10 ;  /* 0x00000019170a72a4 */ /* 0x000fe2000f8e020a */
[----:B------:R-:W-:Y:S02]  /*2d40*/  IMAD.WIDE.U32 R4, R4, UR23, R250 ;  /* 0x0000001704047c25 */ /* 0x000fe4000f8e00fa */
[----:B------:R2:W-:Y:S03]  /*2d50*/  @P1 STS [R0+0x9004], RZ ;  /* 0x009004ff00001388 */ /* 0x0005e60000000800 */
[----:B------:R-:W-:Y:S01]  /*2d60*/  IMAD.U32 R3, RZ, RZ, UR10 ;  /* 0x0000000aff037e24 */ /* 0x000fe2000f8e00ff */
[----:B------:R2:W-:Y:S01]  /*2d70*/  @P1 STS.64 [R0+0x9008], RZ ;  /* 0x009008ff00001388 */ /* 0x0005e20000000a00 */
[----:B------:R-:W-:Y:S01]  /*2d80*/  IADD3 R6, P2, R4, UR28, RZ ;  /* 0x0000001c04067c10 */ /* 0x000fe2000ff5e0ff */
[----:B------:R-:W-:-:S02]  /*2d90*/  ULDC.64 UR10, c[0x0][0x260] ;  /* 0x00009800000a7ab9 */ /* 0x000fc40000000a00 */
[----:B------:R2:W-:Y:S01]  /*2da0*/  @P1 STS.128 [R0+0xb000], RZ ;  /* 0x00b000ff00001388 */ /* 0x0005e20000000c00 */
[----:B------:R-:W-:Y:S01]  /*2db0*/  IADD3.X R7, R5, UR31, R3, P2, !PT ;  /* 0x0000001f05077c10 */ /* 0x000fe200097fe403 */
[----:B------:R-:W-:Y:S02]  /*2dc0*/  IMAD R4, R14, UR10, RZ ;  /* 0x0000000a0e047c24 */ /* 0x000fe4000f8e02ff */
[----:B------:R2:W-:Y:S02]  /*2dd0*/  @P1 STS.128 [R0+0xd000], RZ ;  /* 0x00d000ff00001388 */ /* 0x0005e40000000c00 */
[C---:B------:R-:W-:Y:S02]  /*2de0*/  IMAD R4, R13.reuse, UR11, R4 ;  /* 0x0000000b0d047c24 */ /* 0x040fe4000f8e0204 */
[----:B------:R-:W-:-:S05]  /*2df0*/  IMAD.WIDE.U32 R6, R13, UR10, R6 ;  /* 0x0000000a0d067c25 */ /* 0x000fca000f8e0006 */
[----:B------:R-:W-:Y:S01]  /*2e00*/  IADD3 R12, R7, R4, RZ ;  /* 0x00000004070c7210 */ /* 0x000fe20007ffe0ff */
[C---:B-----5:R-:W-:Y:S01]  /*2e10*/  VIADD R8, R17.reuse, 0x8 ;  /* 0x0000000811087836 */ /* 0x060fe20000000000 */
[C---:B------:R-:W-:Y:S01]  /*2e20*/  IADD3 R3, R17.reuse, 0x20, RZ ;  /* 0x0000002011037810 */ /* 0x040fe20007ffe0ff */
[----:B------:R-:W-:-:S03]  /*2e30*/  VIADD R13, R17, 0x28 ;  /* 0x00000028110d7836 */ /* 0x000fc60000000000 */
[----:B------:R-:W-:Y:S02]  /*2e40*/  ISETP.GE.AND P2, PT, R8, UR5, PT ;  /* 0x0000000508007c0c */ /* 0x000fe4000bf46270 */
[----:B------:R-:W-:Y:S02]  /*2e50*/  ISETP.GE.AND P6, PT, R3, UR5, PT ;  /* 0x0000000503007c0c */ /* 0x000fe4000bfc6270 */
[----:B------:R-:W-:Y:S02]  /*2e60*/  P2R R15, PR, RZ, 0x4 ;  /* 0x00000004ff0f7803 */ /* 0x000fe40000000000 */
[----:B------:R-:W-:Y:S02]  /*2e70*/  ISETP.GE.AND P2, PT, R17, UR5, PT ;  /* 0x0000000511007c0c */ /* 0x000fe4000bf46270 */
[----:B------:R-:W-:Y:S02]  /*2e80*/  ISETP.GE.AND P5, PT, R13, UR5, PT ;  /* 0x000000050d007c0c */ /* 0x000fe4000bfa6270 */
[----:B------:R-:W-:Y:S01]  /*2e90*/  P2R R14, PR, RZ, 0x4 ;  /* 0x00000004ff0e7803 */ /* 0x000fe20000000000 */
[----:B--2---:R-:W-:Y:S10]  /*2ea0*/  @P1 BRA `(.L_x_145) ;  /* 0x00000000009c1947 */ /* 0x004ff40003800000 */
        /* <DEDUP_REMOVED lines=39> */
.L_x_145:
[----:B------:R-:W-:Y:S05]  /*3120*/  BSYNC B0 ;  /* 0x0000000000007941 */ /* 0x000fea0003800000 */
.L_x_144:
        /* <DEDUP_REMOVED lines=43> */
.L_x_147:
[----:B------:R-:W-:Y:S05]  /*33e0*/  BSYNC B0 ;  /* 0x0000000000007941 */ /* 0x000fea0003800000 */
.L_x_146:
[C---:B-12---:R-:W-:Y:S01]  /*33f0*/  IMAD.SHL.U32 R4, R17.reuse, 0x4, RZ ;  /* 0x0000000411047824 */ /* 0x046fe200078e00ff */
[----:B------:R-:W-:Y:S01]  /*3400*/  ISETP.NE.AND P4, PT, R14, RZ, PT ;  /* 0x000000ff0e00720c */ /* 0x000fe20003f85270 */
[----:B------:R-:W-:Y:S01]  /*3410*/  IMAD.MOV.U32 R10, RZ, RZ, 0x7f800000 ;  /* 0x7f800000ff0a7424 */ /* 0x000fe200078e00ff */
[----:B------:R-:W-:Y:S01]  /*3420*/  SHF.R.S32.HI R8, RZ, 0x1f, R17 ;  /* 0x0000001fff087819 */ /* 0x000fe20000011411 */
[----:B------:R-:W0:Y:S01]  /*3430*/  LDGDEPBAR ;  /* 0x00000000000079af */ /* 0x000e220000000000 */
[----:B------:R-:W-:Y:S01]  /*3440*/  IADD3 R4, P2, R4, UR13, RZ ;  /* 0x0000000d04047c10 */ /* 0x000fe2000ff5e0ff */
[----:B------:R-:W-:Y:S01]  /*3450*/  ULDC.64 UR16, c[0x0][0x3c8] ;  /* 0x0000f20000107ab9 */ /* 0x000fe20000000a00 */
[----:B------:R-:W-:Y:S01]  /*3460*/  SHF.L.U64.HI R3, R17, 0x2, R8 ;  /* 0x0000000211037819 */ /* 0x000fe20000010208 */
[----:B------:R-:W-:Y:S01]  /*3470*/  UISETP.NE.U32.AND UP1, UPT, UR16, URZ, UPT ;  /* 0x0000003f1000728c */ /* 0x000fe2000bf25070 */
[----:B------:R-:W-:Y:S01]  /*3480*/  ISETP.NE.AND P3, PT, R15, RZ, PT ;  /* 0x000000ff0f00720c */ /* 0x000fe20003f65270 */
[----:B------:R-:W-:Y:S01]  /*3490*/  IMAD.MOV.U32 R252, RZ, RZ, 0x7f800000 ;  /* 0x7f800000fffc7424 */ /* 0x000fe200078e00ff */
[----:B------:R-:W-:Y:S01]  /*34a0*/  IADD3.X R5, R3, UR12, RZ, P2, !PT ;  /* 0x0000000c03057c10 */ /* 0x000fe200097fe4ff */
[----:B------:R-:W-:Y:S01]  /*34b0*/  UISETP.NE.AND.EX UP1, UPT, UR17, URZ, UPT, UP1 ;  /* 0x0000003f1100728c */ /* 0x000fe2000bf25310 */
[----:B---34-:R-:W-:Y:S01]  /*34c0*/  SHF.R.S32.HI R0, RZ, 0x1f, R13 ;  /* 0x0000001fff007819 */ /* 0x018fe2000001140d */
[----:B------:R-:W-:Y:S01]  /*34d0*/  IMAD.MOV.U32 R9, RZ, RZ, 0x7f800000 ;  /* 0x7f800000ff097424 */ /* 0x000fe200078e00ff */
[C---:B------:R-:W-:Y:S01]  /*34e0*/  @!P5 LEA R6, P1, R13.reuse, UR13, 0x2 ;  /* 0x0000000d0d06dc11 */ /* 0x040fe2000f8210ff */
[----:B------:R-:W2:Y:S01]  /*34f0*/  @!P4 LDG.E R10, desc[UR6][R4.64] ;  /* 0x00000006040ac981 */ /* 0x000ea2000c1e1900 */
[----:B------:R-:W-:Y:S01]  /*3500*/  IMAD.MOV.U32 R249, RZ, RZ, 0x7f800000 ;  /* 0x7f800000fff97424 */ /* 0x000fe200078e00ff */
[----:B------:R-:W-:Y:S01]  /*3510*/  USHF.R.S32.HI UR10, URZ, 0x1f, UR56 ;  /* 0x0000001f3f0a7899 */ /* 0x000fe20008011438 */
[----:B------:R-:W-:-:S02]  /*3520*/  @!P5 LEA.HI.X R7, R13, UR12, R0, 0x2, P1 ;  /* 0x0000000c0d07dc11 */ /* 0x000fc400088f1400 */
[----:B------:R-:W-:Y:S01]  /*3530*/  PLOP3.LUT P1, PT, PT, PT, UP1, 0x80, 0x0 ;  /* 0x000000000000781c */ /* 0x000fe20003f2f018 */
[----:B------:R-:W3:Y:S01]  /*3540*/  @!P3 LDG.E R9, desc[UR6][R4.64+0x20] ;  /* 0x000020060409b981 */ /* 0x000ee2000c1e1900 */
[----:B------:R-:W-:Y:S02]  /*3550*/  @UP1 ULDC.64 UR18, c[0x0][0x3d0] ;  /* 0x0000f40000121ab9 */ /* 0x000fe40000000a00 */
[----:B------:R-:W-:Y:S01]  /*3560*/  @UP1 UIMAD UR5, UR57, UR18, URZ ;  /* 0x00000012390512a4 */ /* 0x000fe2000f8e023f */
[----:B------:R1:W5:Y:S01]  /*3570*/  @!P6 LDG.E R249, desc[UR6][R4.64+0x80] ;  /* 0x0000800604f9e981 */ /* 0x000362000c1e1900 */
[----:B------:R-:W-:Y:S01]  /*3580*/  @UP1 UMOV UR11, UR10 ;  /* 0x0000000a000b1c82 */ /* 0x000fe20008000000 */
[----:B------:R-:W-:-:S04]  /*3590*/  DEPBAR.LE SB0, 0x1 ;  /* 0x000080400000791a */ /* 0x000fc80000000000 */
[----:B------:R4:W5:Y:S01]  /*35a0*/  @!P5 LDG.E R252, desc[UR6][R6.64] ;  /* 0x0000000606fcd981 */ /* 0x000962000c1e1900 */
[----:B------:R-:W-:Y:S01]  /*35b0*/  @UP1 UMOV UR10, UR56 ;  /* 0x00000038000a1c82 */ /* 0x000fe20008000000 */
[----:B------:R-:W-:Y:S01]  /*35c0*/  @UP1 UIMAD UR5, UR47, UR19, UR5 ;  /* 0x000000132f0512a4 */ /* 0x000fe2000f8e0205 */
[----:B------:R-:W-:Y:S01]  /*35d0*/  BAR.SYNC.DEFER_BLOCKING 0x0 ;  /* 0x0000000000007b1d */ /* 0x000fe20000010000 */
[----:B------:R-:W-:-:S04]  /*35e0*/  @UP1 UIMAD.WIDE.U32 UR10, UR47, UR18, UR10 ;  /* 0x000000122f0a12a5 */ /* 0x000fc8000f8e000a */
[----:B------:R-:W-:Y:S02]  /*35f0*/  @UP1 ULEA UR16, UP0, UR10, UR16, 0x2 ;  /* 0x000000100a101291 */ /* 0x000fe4000f80103f */
[----:B------:R-:W-:-:S04]  /*3600*/  @UP1 UIADD3 UR5, UR11, UR5, URZ ;  /* 0x000000050b051290 */ /* 0x000fc8000fffe03f */
[----:B------:R-:W-:-:S03]  /*3610*/  @UP1 ULEA.HI.X UR17, UR10, UR17, UR5, 0x2, UP0 ;  /* 0x000000110a111291 */ /* 0x000fc600080f1405 */
[----:B------:R-:W-:Y:S01]  /*3620*/  @UP1 ULDC UR5, c[0x0][0x2e8] ;  /* 0x0000ba0000051ab9 */ /* 0x000fe20000000800 */
[----:B-1----:R-:W-:Y:S02]  /*3630*/  IMAD.U32 R4, RZ, RZ, UR16 ;  /* 0x00000010ff047e24 */ /* 0x002fe4000f8e00ff */
[----:B------:R-:W-:-:S05]  /*3640*/  IMAD.U32 R5, RZ, RZ, UR17 ;  /* 0x00000011ff057e24 */ /* 0x000fca000f8e00ff */
[----:B------:R-:W3:Y:S01]  /*3650*/  @P1 LDG.E R4, desc[UR6][R4.64] ;  /* 0x0000000604041981 */ /* 0x000ee2000c1e1900 */
[----:B----4-:R-:W-:-:S03]  /*3660*/  IMAD R6, RZ, RZ, -UR22 ;  /* 0x80000016ff067e24 */ /* 0x010fc6000f8e02ff */
[----:B--2---:R-:W-:Y:S04]  /*3670*/  STL [R1], R10 ;  /* 0x0000000a01007387 */ /* 0x004fe80000100800 */
[----:B------:R1:W-:Y:S01]  /*3680*/  STL [R1+0x10], R6 ;  /* 0x0000100601007387 */ /* 0x0003e20000100800 */
[----:B------:R-:W-:-:S03]  /*3690*/  VIADD R3, R230, 0x1800 ;  /* 0x00001800e6037836 */ /* 0x000fc60000000000 */
[----:B------:R-:W2:Y:S01]  /*36a0*/  LDSM.16.M88.4 R172, [R222+0xf000] ;  /* 0x00f00000deac783b */ /* 0x000ea20000000200 */
[----:B------:R-:W-:-:S03]  /*36b0*/  IMAD.SHL.U32 R7, R17, 0x4, RZ ;  /* 0x0000000411077824 */ /* 0x000fc600078e00ff */
[----:B------:R-:W4:Y:S04]  /*36c0*/  LDSM.16.M88.4 R176, [R222+0xf400] ;  /* 0x00f40000deb0783b */ /* 0x000f280000000200 */
[----:B------:R-:W2:Y:S04]  /*36d0*/  LDSM.16.M88.4 R180, [R223+0xf000] ;  /* 0x00f00000dfb4783b */ /* 0x000ea80000000200 */
[----:B------:R-:W2:Y:S04]  /*36e0*/  LDSM.16.M88.4 R184, [R223+0xf400] ;  /* 0x00f40000dfb8783b */ /* 0x000ea80000000200 */
[----:B------:R-:W2:Y:S04]  /*36f0*/  LDSM.16.M88.4 R188, [R222+0x11000] ;  /* 0x01100000debc783b */ /* 0x000ea80000000200 */
[----:B------:R-:W2:Y:S04]  /*3700*/  LDSM.16.M88.4 R192, [R222+0x11400] ;  /* 0x01140000dec0783b */ /* 0x000ea80000000200 */
[----:B-1----:R-:W4:Y:S01]  /*3710*/  LDL R6, [R1+0x34] ;  /* 0x0000340001067983 */ /* 0x002f220000100800 */
[----:B------:R-:W3:Y:S01]  /*3720*/  @P1 MUFU.RCP R0, UR5 ;  /* 0x0000000500001d08 */ /* 0x000ee20008001000 */
[----:B------:R-:W-:-:S02]  /*3730*/  SEL R220, R3, R230, !P0 ;  /* 0x000000e603dc7207 */ /* 0x000fc40004000000 */
[----:B------:R-:W1:Y:S04]  /*3740*/  LDSM.16.M88.4 R196, [R223+0x11000] ;  /* 0x01100000dfc4783b */ /* 0x000e680000000200 */
[----:B------:R-:W1:Y:S04]  /*3750*/  LDSM.16.M88.4 R200, [R223+0x11400] ;  /* 0x01140000dfc8783b */ /* 0x000e680000000200 */
[----:B------:R-:W1:Y:S04]  /*3760*/  LDSM.16.M88.4 R204, [R222+0x13000] ;  /* 0x01300000decc783b */ /* 0x000e680000000200 */
[----:B------:R-:W1:Y:S01]  /*3770*/  LDSM.16.M88.4 R208, [R222+0x13400] ;  /* 0x01340000ded0783b */ /* 0x000e620000000200 */
[----:B---3--:R-:W-:Y:S01]  /*3780*/  @P1 FMUL.FTZ R0, R4, R0 ;  /* 0x0000000004001220 */ /* 0x008fe20000410000 */
[----:B------:R-:W-:-:S02]  /*3790*/  IMAD.U32 R4, RZ, RZ, UR37 ;  /* 0x00000025ff047e24 */ /* 0x000fc4000f8e00ff */
[----:B------:R-:W3:Y:S02]  /*37a0*/  LDSM.16.M88.4 R212, [R223+0x13000] ;  /* 0x01300000dfd4783b */ /* 0x000ee40000000200 */
[----:B------:R-:W-:Y:S01]  /*37b0*/  @P1 R2UR UR11, R0 ;  /* 0x00000000000b12ca */ /* 0x000fe200000e0000 */
[----:B------:R-:W-:Y:S01]  /*37c0*/  VIADD R0, R17, 0xffffffc0 ;  /* 0xffffffc011007836 */ /* 0x000fe20000000000 */
[----:B------:R-:W1:Y:S04]  /*37d0*/  LDSM.16.M88.4 R216, [R223+0x13400] ;  /* 0x01340000dfd8783b */ /* 0x000e680000000200 */
[----:B------:R-:W-:Y:S01]  /*37e0*/  SHF.R.S32.HI R3, RZ, 0x1f, R0 ;  /* 0x0000001fff037819 */ /* 0x000fe20000011400 */
[----:B------:R2:W-:Y:S01]  /*37f0*/  STL [R1+0x30], R7 ;  /* 0x0000300701007387 */ /* 0x0005e20000100800 */
[----:B------:R-:W-:-:S03]  /*3800*/  USHF.L.U32 UR17, UR30, 0x4, URZ ;  /* 0x000000041e117899 */ /* 0x000fc6000800063f */
[----:B------:R-:W-:Y:S01]  /*3810*/  STL [R1+0x4], R9 ;  /* 0x0000040901007387 */ /* 0x000fe20000100800 */
[----:B------:R-:W-:Y:S02]  /*3820*/  USHF.L.U32 UR16, UR30, 0x3, URZ ;  /* 0x000000031e107899 */ /* 0x000fe4000800063f */
[----:B------:R-:W-:Y:S02]  /*3830*/  UIADD3 UR27, UR17, 0x20, URZ ;  /* 0x00000020111b7890 */ /* 0x000fe4000fffe03f */
[----:B------:R-:W-:Y:S01]  /*3840*/  UIADD3 UR22, UR17, 0x40, URZ ;  /* 0x0000004011167890 */ /* 0x000fe2000fffe03f */
[----:B--2---:R-:W-:-:S05]  /*3850*/  SHF.L.U64.HI R7, R17, 0x2, R8 ;  /* 0x0000000211077819 */ /* 0x004fca0000010208 */
[----:B------:R-:W-:Y:S01]  /*3860*/  STL [R1+0x2c], R7 ;  /* 0x00002c0701007387 */ /* 0x000fe20000100800 */
[----:B------:R-:W-:Y:S02]  /*3870*/  UIADD3 UR26, UR16, UR27, URZ ;  /* 0x0000001b101a7290 */ /* 0x000fe4000fffe03f */
[----:B------:R-:W-:Y:S01]  /*3880*/  UIADD3 UR21, UR16, UR22, URZ ;  /* 0x0000001610157290 */ /* 0x000fe2000fffe03f */
[----:B------:R-:W-:Y:S01]  /*3890*/  VIADD R5, R229, 0x1800 ;  /* 0x00001800e5057836 */ /* 0x000fe20000000000 */
[----:B------:R-:W-:Y:S02]  /*38a0*/  UIADD3 UR25, UR16, UR26, URZ ;  /* 0x0000001a10197290 */ /* 0x000fe4000fffe03f */
[----:B------:R-:W-:Y:S02]  /*38b0*/  UIADD3 UR20, UR16, UR21, URZ ;  /* 0x0000001510147290 */ /* 0x000fe4000fffe03f */
[----:B------:R-:W-:Y:S01]  /*38c0*/  UIADD3 UR24, UR16, UR25, URZ ;  /* 0x0000001910187290 */ /* 0x000fe2000fffe03f */
[----:B------:R-:W-:Y:S01]  /*38d0*/  SEL R5, R5, R229, !P0 ;  /* 0x000000e505057207 */ /* 0x000fe20004000000 */
[----:B------:R-:W-:-:S02]  /*38e0*/  UIADD3 UR19, UR16, UR20, URZ ;  /* 0x0000001410137290 */ /* 0x000fc4000fffe03f */
[----:B------:R-:W-:Y:S01]  /*38f0*/  UIADD3 UR10, UR23, 0x80, URZ ;  /* 0x00000080170a7890 */ /* 0x000fe2000fffe03f */
[----:B------:R-:W-:Y:S01]  /*3900*/  IMAD.MOV.U32 R242, RZ, RZ, R231 ;  /* 0x000000fffff27224 */ /* 0x000fe200078e00e7 */
[----:B------:R-:W-:Y:S01]  /*3910*/  UIADD3 UR23, UR16, UR24, URZ ;  /* 0x0000001810177290 */ /* 0x000fe2000fffe03f */
[----:B------:R-:W-:Y:S01]  /*3920*/  IMAD.SHL.U32 R221, R230, 0x2, RZ ;  /* 0x00000002e6dd7824 */ /* 0x000fe200078e00ff */
[----:B------:R-:W-:Y:S01]  /*3930*/  UIADD3 UR18, UR16, UR19, URZ ;  /* 0x0000001310127290 */ /* 0x000fe2000fffe03f */
        /* <DEDUP_REMOVED lines=48> */
[----:B------:R-:W-:Y:S01]  /*3c40*/  LEA R220, R220, UR4, 0x1 ;  /* 0x00000004dcdc7c11 */ /* 0x000fe2000f8e08ff */
[----:B------:R-:W-:Y:S01]  /*3c50*/  UMOV UR5, URZ ;  /* 0x0000003f00057c82 */ /* 0x000fe20008000000 */
[----:B------:R-:W-:Y:S02]  /*3c60*/  UIMAD UR34, UR30, 0x18, URZ ;  /* 0x000000181e2278a4 */ /* 0x000fe4000f8e023f */
[----:B------:R-:W-:Y:S02]  /*3c70*/  USHF.L.U32 UR33, UR30, 0x5, URZ ;  /* 0x000000051e217899 */ /* 0x000fe4000800063f */
[----:B------:R-:W-:-:S02]  /*3c80*/  UIMAD UR32, UR30, 0x28, URZ ;  /* 0x000000281e2078a4 */ /* 0x000fc4000f8e023f */
[----:B------:R-:W-:Y:S01]  /*3c90*/  UIMAD UR31, UR30, 0x30, URZ ;  /* 0x000000301e1f78a4 */ /* 0x000fe2000f8e023f */
[----:B------:R-:W-:Y:S01]  /*3ca0*/  @UP1 UMOV UR5, UR11 ;  /* 0x0000000b00051c82 */ /* 0x000fe20008000000 */
[----:B------:R-:W-:Y:S02]  /*3cb0*/  UIMAD UR30, UR30, 0x38, URZ ;  /* 0x000000381e1e78a4 */ /* 0x000fe4000f8e023f */
[----:B------:R-:W-:Y:S02]  /*3cc0*/  UIADD3 UR29, UR16, UR23, URZ ;  /* 0x00000017101d7290 */ /* 0x000fe4000fffe03f */
[----:B------:R-:W-:Y:S02]  /*3cd0*/  UIADD3 UR28, UR16, UR18, URZ ;  /* 0x00000012101c7290 */ /* 0x000fe4000fffe03f */
[----:B------:R-:W-:Y:S01]  /*3ce0*/  UISETP.GE.AND UP0, UPT, UR10, UR8, UPT ;  /* 0x000000080a00728c */ /* 0x000fe2000bf06270 */
[----:B------:R-:W-:Y:S01]  /*3cf0*/  ULDC UR11, c[0x0][0x2ec] ;  /* 0x0000bb00000b7ab9 */ /* 0x000fe20000000800 */
[----:B----4-:R-:W-:Y:S01]  /*3d00*/  IMAD R4, R4, 0x80, R6 ;  /* 0x0000008004047824 */ /* 0x010fe200078e0206 */
[C---:B------:R-:W-:Y:S01]  /*3d10*/  SHF.L.U64.HI R6, R0.reuse, 0x2, R3 ;  /* 0x0000000200067819 */ /* 0x040fe20000010203 */
[----:B------:R-:W-:-:S03]  /*3d20*/  IMAD.SHL.U32 R3, R0, 0x4, RZ ;  /* 0x0000000400037824 */ /* 0x000fc600078e00ff */
[----:B------:R-:W-:Y:S01]  /*3d30*/  IADD3 R0, R17, -UR35, -R4 ;  /* 0x8000002311007c10 */ /* 0x000fe2000fffe804 */
[----:B------:R-:W-:Y:S01]  /*3d40*/  STL [R1+0x28], R6 ;  /* 0x0000280601007387 */ /* 0x000fe20000100800 */
[----:B------:R-:W-:-:S03]  /*3d50*/  ULDC UR35, c[0x0][0x2d0] ;  /* 0x0000b40000237ab9 */ /* 0x000fc60000000800 */
[----:B------:R-:W-:Y:S01]  /*3d60*/  VIADD R0, R0, UR8 ;  /* 0x0000000800007c36 */ /* 0x000fe20008000000 */
[----:B------:R2:W-:Y:S04]  /*3d70*/  STL [R1+0x24], R3 ;  /* 0x0000240301007387 */ /* 0x0005e80000100800 */
[----:B------:R4:W-:Y:S01]  /*3d80*/  STL [R1+0x20], R0 ;  /* 0x0000200001007387 */ /* 0x0009e20000100800 */
[----:B-123--:R-:W-:-:S07]  /*3d90*/  LEA R3, R5, UR4, 0x1 ;  /* 0x0000000405037c11 */ /* 0x00efce000f8e08ff */
.L_x_150:
[----:B------:R-:W0:Y:S01]  /*3da0*/  LDGDEPBAR ;  /* 0x00000000000079af */ /* 0x000e220000000000 */
[----:B----4-:R-:W-:Y:S01]  /*3db0*/  IMAD.IADD R0, R228, 0x1, R220 ;  /* 0x00000001e4007824 */ /* 0x010fe200078e02dc */
[----:B------:R-:W-:Y:S01]  /*3dc0*/  PLOP3.LUT P0, PT, PT, PT, UP0, 0x80, 0x0 ;  /* 0x000000000000781c */ /* 0x000fe20003f0f008 */
[----:B------:R-:W-:Y:S05]  /*3dd0*/  UISETP.GE.AND UP3, UPT, UR9, 0x1, UPT ;  /* 0x000000010900788c */ /* 0x000fea000bf66270 */
[----:B------:R-:W2:Y:S01]  /*3de0*/  LDL R246, [R1+0x34] ;  /* 0x0000340001f67983 */ /* 0x000ea20000100800 */
[----:B------:R-:W-:Y:S02]  /*3df0*/  PLOP3.LUT P3, PT, PT, PT, UP0, 0x80, 0x0 ;  /* 0x000000000000781c */ /* 0x000fe40003f6f008 */
[----:B------:R-:W-:Y:S01]  /*3e00*/  PLOP3.LUT P1, PT, PT, PT, UP0, 0x80, 0x0 ;  /* 0x000000000000781c */ /* 0x000fe20003f2f008 */
[----:B------:R-:W3:Y:S01]  /*3e10*/  LDL R245, [R1+0x20] ;  /* 0x0000200001f57983 */ /* 0x000ee20000100800 */
[----:B------:R-:W-:Y:S02]  /*3e20*/  PLOP3.LUT P5, PT, PT, PT, UP0, 0x80, 0x0 ;  /* 0x000000000000781c */ /* 0x000fe40003faf008 */
[----:B------:R-:W-:Y:S01]  /*3e30*/  PLOP3.LUT P4, PT, PT, PT, UP0, 0x80, 0x0 ;  /* 0x000000000000781c */ /* 0x000fe20003f8f008 */
[----:B------:R-:W4:Y:S01]  /*3e40*/  LDL R244, [R1] ;  /* 0x0000000001f47983 */ /* 0x000f220000100800 */
[----:B-----5:R-:W-:Y:S03]  /*3e50*/  FSETP.NEU.FTZ.AND P2, PT, R249, -INF , PT ;  /* 0xff800000f900780b */ /* 0x020fe60003f5d000 */
[----:B------:R-:W3:Y:S01]  /*3e60*/  LDL R243, [R1+0x4] ;  /* 0x0000040001f37983 */ /* 0x000ee20000100800 */
        /* <DEDUP_REMOVED lines=20> */
[----:B------:R-:W-:Y:S03]  /*3fb0*/  LDSM.16.M88.4 R164, [R223+0xb000] ;  /* 0x00b00000dfa4783b */ /* 0x000fe60000000200 */
[----:B------:R-:W-:Y:S05]  /*3fc0*/  HMMA.16816.F32 R32, R32, R134, RZ ;  /* 0x000000862020723c */ /* 0x000fea00000018ff */
[----:B------:R-:W1:Y:S01]  /*3fd0*/  LDSM.16.M88.4 R132, [R222+0xb400] ;  /* 0x00b40000de84783b */ /* 0x000e620000000200 */
[-C--:B------:R-:W-:Y:S06]  /*3fe0*/  HMMA.16816.F32 R4, R136, R140.reuse, R4 ;  /* 0x0000008c8804723c */ /* 0x080fec0000001804 */
[C---:B-1----:R-:W-:Y:S01]  /*3ff0*/  HMMA.16816.F32 R8, R144.reuse, R140, R8 ;  /* 0x0000008c9008723c */ /* 0x042fe20000001808 */
[----:B------:R-:W-:Y:S05]  /*4000*/  LDSM.16.M88.4 R168, [R0+0x1800] ;  /* 0x0018000000a8783b */ /* 0x000fea0000000200 */
[-C--:B------:R-:W-:Y:S06]  /*4010*/  HMMA.16816.F32 R12, R144, R142.reuse, R12 ;  /* 0x0000008e900c723c */ /* 0x080fec000000180c */
[C---:B------:R-:W-:Y:S01]  /*4020*/  HMMA.16816.F32 R16, R136.reuse, R142, R16 ;  /* 0x0000008e8810723c */ /* 0x040fe20000001810 */
[----:B------:R-:W1:Y:S05]  /*4030*/  LDSM.16.M88.4 R140, [R0+0x1000] ;  /* 0x00100000008c783b */ /* 0x000e6a0000000200 */
        /* <DEDUP_REMOVED lines=11> */
[----:B------:R-:W1:Y:S05]  /*40f0*/  LDSM.16.M88.4 R156, [R220+0x2800] ;  /* 0x00280000dc9c783b */ /* 0x000e6a0000000200 */
[-C--:B------:R-:W-:Y:S06]  /*4100*/  HMMA.16816.F32 R20, R152, R132.reuse, R20 ;  /* 0x000000849814723c */ /* 0x080fec0000001814 */
[C---:B------:R-:W-:Y:S06]  /*4110*/  HMMA.16816.F32 R24, R160.reuse, R132, R24 ;  /* 0x00000084a018723c */ /* 0x040fec0000001818 */
[-C--:B------:R-:W-:Y:S06]  /*4120*/  HMMA.16816.F32 R28, R160, R134.reuse, R28 ;  /* 0x00000086a01c723c */ /* 0x080fec000000181c */
[----:B------:R-:W-:Y:S01]  /*4130*/  HMMA.16816.F32 R32, R152, R134, R32 ;  /* 0x000000869820723c */ /* 0x000fe20000001820 */
[----:B------:R-:W2:Y:S05]  /*4140*/  LDSM.16.M88.4 R132, [R222+0xd400] ;  /* 0x00d40000de84783b */ /* 0x000eaa0000000200 */
[-C--:B-1----:R-:W-:Y:S01]  /*4150*/  HMMA.16816.F32 R4, R140, R164.reuse, R4 ;  /* 0x000000a48c04723c */ /* 0x082fe20000001804 */
[----:B------:R-:W-:Y:S05]  /*4160*/  IMAD.U32 R152, RZ, RZ, UR37 ;  /* 0x00000025ff987e24 */ /* 0x000fea000f8e00ff */
[C---:B------:R-:W-:Y:S06]  /*4170*/  HMMA.16816.F32 R8, R168.reuse, R164, R8 ;  /* 0x000000a4a808723c */ /* 0x040fec0000001808 */
[-C--:B------:R-:W-:Y:S06]  /*4180*/  HMMA.16816.F32 R12, R168, R166.reuse, R12 ;  /* 0x000000a6a80c723c */ /* 0x080fec000000180c */
[C---:B------:R-:W-:Y:S06]  /*4190*/  HMMA.16816.F32 R16, R140.reuse, R166, R16 ;  /* 0x000000a68c10723c */ /* 0x040fec0000001810 */
[-C--:B------:R-:W-:Y:S06]  /*41a0*/  HMMA.16816.F32 R20, R140, R136.reuse, R20 ;  /* 0x000000888c14723c */ /* 0x080fec0000001814 */
[C---:B------:R-:W-:Y:S06]  /*41b0*/  HMMA.16816.F32 R24, R168.reuse, R136, R24 ;  /* 0x00000088a818723c */ /* 0x040fec0000001818 */
[-C--:B------:R-:W-:Y:S06]  /*41c0*/  HMMA.16816.F32 R28, R168, R138.reuse, R28 ;  /* 0x0000008aa81c723c */ /* 0x080fec000000181c */
[----:B------:R-:W-:Y:S01]  /*41d0*/  HMMA.16816.F32 R32, R140, R138, R32 ;  /* 0x0000008a8c20723c */ /* 0x000fe20000001820 */
[----:B------:R-:W-:Y:S05]  /*41e0*/  LDSM.16.M88.4 R136, [R0+0x2000] ;  /* 0x002000000088783b */ /* 0x000fea0000000200 */
[-C--:B------:R-:W-:Y:S03]  /*41f0*/  HMMA.16816.F32 R4, R144, R148.reuse, R4 ;  /* 0x000000949004723c */ /* 0x080fe60000001804 */
[----:B------:R-:W1:Y:S03]  /*4200*/  LDSM.16.M88.4 R140, [R223+0xd000] ;  /* 0x00d00000df8c783b */ /* 0x000e660000000200 */
[C---:B------:R-:W-:Y:S05]  /*4210*/  HMMA.16816.F32 R8, R156.reuse, R148, R8 ;  /* 0x000000949c08723c */ /* 0x040fea0000001808 */
[----:B--2---:R-:W-:Y:S01]  /*4220*/  IMAD R152, R152, 0x80, R246 ;  /* 0x0000008098987824 */ /* 0x004fe200078e02f6 */
[-C--:B------:R-:W-:Y:S05]  /*4230*/  HMMA.16816.F32 R12, R156, R150.reuse, R12 ;  /* 0x000000969c0c723c */ /* 0x080fea000000180c */
[C---:B------:R-:W-:Y:S01]  /*4240*/  @P4 VIADD R155, R152.reuse, 0x9 ;  /* 0x00000009989b4836 */ /* 0x040fe20000000000 */
[C---:B------:R-:W-:Y:S01]  /*4250*/  HMMA.16816.F32 R16, R144.reuse, R150, R16 ;  /* 0x000000969010723c */ /* 0x040fe20000001810 */
[----:B------:R2:W3:Y:S01]  /*4260*/  LDSM.16.M88.4 R148, [R0+0x2800] ;  /* 0x002800000094783b */ /* 0x0004e20000000200 */
[----:B------:R-:W-:Y:S04]  /*4270*/  PLOP3.LUT P4, PT, PT, PT, UP0, 0x80, 0x0 ;  /* 0x000000000000781c */ /* 0x000fe80003f8f008 */
[-C--:B------:R-:W-:Y:S06]  /*4280*/  HMMA.16816.F32 R20, R144, R132.reuse, R20 ;  /* 0x000000849014723c */ /* 0x080fec0000001814 */
[C---:B------:R-:W-:Y:S04]  /*4290*/  HMMA.16816.F32 R24, R156.reuse, R132, R24 ;  /* 0x000000849c18723c */ /* 0x040fe80000001818 */
[C---:B------:R-:W-:Y:S02]  /*42a0*/  @P4 ISETP.GE.AND P4, PT, R152.reuse, UR8, PT ;  /* 0x0000000898004c0c */ /* 0x040fe4000bf86270 */
[-C--:B------:R-:W-:Y:S05]  /*42b0*/  HMMA.16816.F32 R28, R156, R134.reuse, R28 ;  /* 0x000000869c1c723c */ /* 0x080fea000000181c */
[----:B------:R-:W-:Y:S01]  /*42c0*/  @P1 VIADD R132, R152, 0x8 ;  /* 0x0000000898841836 */ /* 0x000fe20000000000 */
[----:B------:R-:W-:Y:S04]  /*42d0*/  HMMA.16816.F32 R32, R144, R134, R32 ;  /* 0x000000869020723c */ /* 0x000fe80000001820 */
[----:B----4-:R-:W-:Y:S01]  /*42e0*/  FSETP.NEU.FTZ.AND P1, PT, R244, -INF , PT ;  /* 0xff800000f400780b */ /* 0x010fe20003f3d000 */
[----:B--2---:R-:W-:Y:S01]  /*42f0*/  @P0 VIADD R0, R152, 0x1 ;  /* 0x0000000198000836 */ /* 0x004fe20000000000 */
[-C--:B-1----:R-:W-:Y:S05]  /*4300*/  HMMA.16816.F32 R4, R136, R140.reuse, R4 ;  /* 0x0000008c8804723c */ /* 0x082fea0000001804 */
[----:B------:R-:W-:Y:S01]  /*4310*/  @P3 ISETP.GE.AND P3, PT, R0, UR8, PT ;  /* 0x0000000800003c0c */ /* 0x000fe2000bf66270 */
[----:B------:R-:W-:Y:S02]  /*4320*/  IMAD.U32 R0, RZ, RZ, UR9 ;  /* 0x00000009ff007e24 */ /* 0x000fe4000f8e00ff */
[----:B------:R-:W-:Y:S03]  /*4330*/  FMUL.FTZ R134, R244, 1.4426950216293334961 ;  /* 0x3fb8aa3bf4867820 */ /* 0x000fe60000410000 */
[C---:B---3--:R-:W-:Y:S01]  /*4340*/  FMUL.FTZ R133, R243.reuse, 1.4426950216293334961 ;  /* 0x3fb8aa3bf3857820 */ /* 0x048fe20000410000 */
[----:B------:R-:W-:Y:S01]  /*4350*/  FSETP.NEU.FTZ.AND P0, PT, R243, -INF , PT ;  /* 0xff800000f300780b */ /* 0x000fe20003f1d000 */
[C---:B------:R-:W-:Y:S04]  /*4360*/  HMMA.16816.F32 R8, R148.reuse, R140, R8 ;  /* 0x0000008c9408723c */ /* 0x040fe80000001808 */
[----:B------:R-:W-:Y:S01]  /*4370*/  IMAD R0, R0, 0x40, R245 ;  /* 0x0000004000007824 */ /* 0x000fe200078e02f5 */
[----:B------:R-:W-:Y:S01]  /*4380*/  FSEL R134, R134, RZ, P1 ;  /* 0x000000ff86867208 */ /* 0x000fe20000800000 */
[-C--:B------:R-:W-:Y:S03]  /*4390*/  HMMA.16816.F32 R12, R148, R142.reuse, R12 ;  /* 0x0000008e940c723c */ /* 0x080fe6000000180c */
[----:B------:R-:W-:Y:S02]  /*43a0*/  @P5 ISETP.GE.AND P5, PT, R132, UR8, PT ;  /* 0x0000000884005c0c */ /* 0x000fe4000bfa6270 */
[----:B------:R-:W-:Y:S01]  /*43b0*/  FSEL R133, R133, RZ, P0 ;  /* 0x000000ff85857208 */ /* 0x000fe20000000000 */
[C---:B------:R-:W-:Y:S01]  /*43c0*/  HMMA.16816.F32 R16, R136.reuse, R142, R16 ;  /* 0x0000008e8810723c */ /* 0x040fe20000001810 */
[----:B------:R-:W2:Y:S04]  /*43d0*/  LDL R143, [R1+0x2c] ;  /* 0x00002c00018f7983 */ /* 0x000ea80000100800 */
[----:B------:R-:W-:Y:S01]  /*43e0*/  IABS R153, R0 ;  /* 0x0000000000997213 */ /* 0x000fe20000000000 */
[C---:B------:R-:W-:Y:S02]  /*43f0*/  VIADD R135, R0.reuse, 0xffffffff ;  /* 0xffffffff00877836 */ /* 0x040fe40000000000 */
[----:B------:R-:W-:Y:S03]  /*4400*/  FMUL.FTZ R132, R249, 1.4426950216293334961 ;  /* 0x3fb8aa3bf9847820 */ /* 0x000fe60000410000 */
[C---:B------:R-:W-:Y:S01]  /*4410*/  VIADD R147, R0.reuse, 0x7 ;  /* 0x0000000700937836 */ /* 0x040fe20000000000 */
[----:B------:R-:W-:Y:S01]  /*4420*/  ISETP.GE.AND P6, PT, R135, RZ, PT ;  /* 0x000000ff8700720c */ /* 0x000fe20003fc6270 */
[C---:B------:R-:W-:Y:S03]  /*4430*/  VIADD R146, R0.reuse, 0x8 ;  /* 0x0000000800927836 */ /* 0x040fe60000000000 */
[----:B------:R-:W-:Y:S01]  /*4440*/  ISETP.GE.AND P1, PT, R147, RZ, PT ;  /* 0x000000ff9300720c */ /* 0x000fe20003f26270 */
[----:B------:R-:W-:Y:S01]  /*4450*/  VIADD R145, R0, 0x28 ;  /* 0x0000002800917836 */ /* 0x000fe20000000000 */
[----:B------:R-:W-:Y:S01]  /*4460*/  FSEL R132, R132, RZ, P2 ;  /* 0x000000ff84847208 */ /* 0x000fe20001000000 */
[----:B------:R-:W-:Y:S01]  /*4470*/  VIADD R144, R0, 0x27 ;  /* 0x0000002700907836 */ /* 0x000fe20000000000 */
[----:B------:R-:W-:Y:S01]  /*4480*/  ISETP.GE.AND P0, PT, R146, RZ, PT ;  /* 0x000000ff9200720c */ /* 0x000fe20003f06270 */
[C---:B------:R-:W-:Y:S01]  /*4490*/  VIADD R140, R0.reuse, 0x20 ;  /* 0x00000020008c7836 */ /* 0x040fe20000000000 */
[----:B------:R-:W-:Y:S02]  /*44a0*/  ISETP.GE.AND P2, PT, R145, RZ, PT ;  /* 0x000000ff9100720c */ /* 0x000fe40003f46270 */
[----:B------:R-:W-:Y:S02]  /*44b0*/  I2FP.F32.S32 R153, R153 ;  /* 0x0000009900997245 */ /* 0x000fe40000201400 */
[C---:B------:R-:W-:Y:S03]  /*44c0*/  @!P6 IADD3 R135, -R0.reuse, 0x1, RZ ;  /* 0x000000010087e810 */ /* 0x040fe60007ffe1ff */
[C---:B------:R-:W-:Y:S01]  /*44d0*/  @!P1 IADD3 R147, -R0.reuse, -0x7, RZ ;  /* 0xfffffff900939810 */ /* 0x040fe20007ffe1ff */
[C---:B------:R-:W-:Y:S01]  /*44e0*/  FFMA.FTZ R4, R153.reuse, -UR5, R4 ;  /* 0x8000000599047c23 */ /* 0x040fe20008010004 */
[----:B------:R-:W-:Y:S01]  /*44f0*/  PLOP3.LUT P1, PT, PT, PT, UP0, 0x80, 0x0 ;  /* 0x000000000000781c */ /* 0x000fe20003f2f008 */
[----:B------:R-:W-:Y:S01]  /*4500*/  FFMA.FTZ R18, R153, -UR5, R18 ;  /* 0x8000000599127c23 */ /* 0x000fe20008010012 */
[----:B------:R-:W-:Y:S01]  /*4510*/  I2FP.F32.S32 R154, R135 ;  /* 0x00000087009a7245 */ /* 0x000fe20000201400 */
[C---:B------:R-:W-:Y:S01]  /*4520*/  VIADD R135, R0.reuse, 0x1f ;  /* 0x0000001f00877836 */ /* 0x040fe20000000000 */
[----:B------:R-:W-:Y:S02]  /*4530*/  @!P0 IADD3 R146, -R0, -0x8, RZ ;  /* 0xfffffff800928810 */ /* 0x000fe40007ffe1ff */
[----:B------:R-:W-:Y:S01]  /*4540*/  PLOP3.LUT P0, PT, PT, PT, UP0, 0x80, 0x0 ;  /* 0x000000000000781c */ /* 0x000fe20003f0f008 */
[----:B------:R-:W-:Y:S01]  /*4550*/  FFMA.FTZ R5, R154, -UR5, R5 ;  /* 0x800000059a057c23 */ /* 0x000fe20008010005 */
[----:B------:R-:W-:Y:S01]  /*4560*/  ISETP.GE.AND P6, PT, R144, RZ, PT ;  /* 0x000000ff9000720c */ /* 0x000fe20003fc6270 */
[----:B------:R-:W-:Y:S01]  /*4570*/  FFMA.FTZ R19, R154, -UR5, R19 ;  /* 0x800000059a137c23 */ /* 0x000fe20008010013 */
[----:B------:R-:W-:Y:S02]  /*4580*/  @!P2 IADD3 R145, -R0, -0x28, RZ ;  /* 0xffffffd80091a810 */ /* 0x000fe40007ffe1ff */
[----:B------:R-:W-:Y:S02]  /*4590*/  PLOP3.LUT P2, PT, PT, PT, UP0, 0x80, 0x0 ;  /* 0x000000000000781c */ /* 0x000fe40003f4f008 */
[----:B------:R-:W-:Y:S02]  /*45a0*/  @P1 FSEL R5, R5, -INF , !P3 ;  /* 0xff80000005051808 */ /* 0x000fe40005800000 */
[----:B------:R-:W-:Y:S02]  /*45b0*/  ISETP.GE.AND P1, PT, R140, RZ, PT ;  /* 0x000000ff8c00720c */ /* 0x000fe40003f26270 */
[----:B------:R-:W-:Y:S01]  /*45c0*/  I2FP.F32.S32 R146, R146 ;  /* 0x0000009200927245 */ /* 0x000fe20000201400 */
[----:B------:R-:W-:Y:S01]  /*45d0*/  FFMA.FTZ R5, R5, UR11, -R134 ;  /* 0x0000000b05057c23 */ /* 0x000fe20008010886 */
[----:B------:R-:W-:Y:S02]  /*45e0*/  @P0 FSEL R4, R4, -INF , !P4 ;  /* 0xff80000004040808 */ /* 0x000fe40006000000 */
[----:B------:R-:W-:Y:S01]  /*45f0*/  @!P6 IADD3 R144, -R0, -0x27, RZ ;  /* 0xffffffd90090e810 */ /* 0x000fe20007ffe1ff */
[----:B------:R-:W-:Y:S01]  /*4600*/  FFMA.FTZ R6, R146, -UR5, R6 ;  /* 0x8000000592067c23 */ /* 0x000fe20008010006 */
[----:B------:R-:W-:Y:S01]  /*4610*/  PLOP3.LUT P0, PT, PT, PT, UP0, 0x80, 0x0 ;  /* 0x000000000000781c */ /* 0x000fe20003f0f008 */
[----:B------:R-:W-:Y:S01]  /*4620*/  FFMA.FTZ R4, R4, UR11, -R134 ;  /* 0x0000000b04047c23 */ /* 0x000fe20008010886 */
[----:B------:R-:W-:Y:S01]  /*4630*/  I2FP.F32.S32 R144, R144 ;  /* 0x0000009000907245 */ /* 0x000fe20000201400 */
[----:B------:R1:W-:Y:S01]  /*4640*/  MUFU.EX2 R245, R5 ;  /* 0x0000000500f57308 */ /* 0x0003e20000000800 */
[----:B------:R-:W-:Y:S02]  /*4650*/  I2FP.F32.S32 R147, R147 ;  /* 0x0000009300937245 */ /* 0x000fe40000201400 */
[----:B------:R-:W-:Y:S01]  /*4660*/  @!P1 IADD3 R140, -R0, -0x20, RZ ;  /* 0xffffffe0008c9810 */ /* 0x000fe20007ffe1ff */
[----:B------:R-:W-:Y:S01]  /*4670*/  FFMA.FTZ R11, R144, -UR5, R11 ;  /* 0x80000005900b7c23 */ /* 0x000fe2000801000b */
[----:B------:R-:W-:Y:S01]  /*4680*/  PLOP3.LUT P1, PT, PT, PT, UP0, 0x80, 0x0 ;  /* 0x000000000000781c */ /* 0x000fe20003f2f008 */
[----:B------:R-:W-:Y:S01]  /*4690*/  FFMA.FTZ R7, R147, -UR5, R7 ;  /* 0x8000000593077c23 */ /* 0x000fe20008010007 */
[----:B------:R-:W-:Y:S03]  /*46a0*/  I2FP.F32.S32 R144, R140 ;  /* 0x0000008c00907245 */ /* 0x000fe60000201400 */
[----:B------:R3:W-:Y:S01]  /*46b0*/  MUFU.EX2 R246, R4 ;  /* 0x0000000400f67308 */ /* 0x0007e20000000800 */
[----:B------:R-:W-:Y:S01]  /*46c0*/  @P2 FSEL R6, R6, -INF , !P4 ;  /* 0xff80000006062808 */ /* 0x000fe20006000000 */
[----:B------:R-:W-:Y:S01]  /*46d0*/  VIADD R140, R0, 0x17 ;  /* 0x00000017008c7836 */ /* 0x000fe20000000000 */
[----:B------:R-:W-:Y:S01]  /*46e0*/  ISETP.GE.AND P2, PT, R135, RZ, PT ;  /* 0x000000ff8700720c */ /* 0x000fe20003f46270 */
[----:B------:R-:W-:Y:S01]  /*46f0*/  FFMA.FTZ R8, R144, -UR5, R8 ;  /* 0x8000000590087c23 */ /* 0x000fe20008010008 */
[----:B------:R-:W-:Y:S01]  /*4700*/  @P0 FSEL R7, R7, -INF , !P3 ;  /* 0xff80000007070808 */ /* 0x000fe20005800000 */
[--C-:B------:R-:W-:Y:S01]  /*4710*/  FFMA.FTZ R6, R6, UR11, -R133.reuse ;  /* 0x0000000b06067c23 */ /* 0x100fe20008010885 */
[----:B------:R-:W-:Y:S01]  /*4720*/  PLOP3.LUT P0, PT, PT, PT, UP0, 0x80, 0x0 ;  /* 0x000000000000781c */ /* 0x000fe20003f0f008 */
[----:B------:R-:W-:Y:S01]  /*4730*/  FFMA.FTZ R14, R144, -UR5, R14 ;  /* 0x80000005900e7c23 */ /* 0x000fe2000801000e */
[----:B------:R-:W-:Y:S01]  /*4740*/  I2FP.F32.S32 R145, R145 ;  /* 0x0000009100917245 */ /* 0x000fe20000201400 */
[----:B------:R-:W-:Y:S01]  /*4750*/  FFMA.FTZ R7, R7, UR11, -R133 ;  /* 0x0000000b07077c23 */ /* 0x000fe20008010885 */
[----:B------:R-:W-:Y:S01]  /*4760*/  @P1 FSEL R8, R8, -INF , !P4 ;  /* 0xff80000008081808 */ /* 0x000fe20006000000 */
[----:B------:R-:W-:Y:S01]  /*4770*/  MUFU.EX2 R248, R6 ;  /* 0x0000000600f87308 */ /* 0x000fe20000000800 */
[----:B-1----:R-:W-:Y:S01]  /*4780*/  FMUL.FTZ R5, R252, 1.4426950216293334961 ;  /* 0x3fb8aa3bfc057820 */ /* 0x002fe20000410000 */
[----:B------:R-:W-:Y:S01]  /*4790*/  FFMA.FTZ R10, R145, -UR5, R10 ;  /* 0x80000005910a7c23 */ /* 0x000fe2000801000a */
[----:B------:R-:W-:Y:S01]  /*47a0*/  PLOP3.LUT P6, PT, PT, PT, UP0, 0x80, 0x0 ;  /* 0x000000000000781c */ /* 0x000fe20003fcf008 */
[--C-:B------:R-:W-:Y:S01]  /*47b0*/  FFMA.FTZ R8, R8, UR11, -R132.reuse ;  /* 0x0000000b08087c23 */ /* 0x100fe20008010884 */
[C---:B---3--:R-:W-:Y:S01]  /*47c0*/  VIADD R4, R0.reuse, 0x18 ;  /* 0x0000001800047836 */ /* 0x048fe20000000000 */
[----:B------:R-:W-:Y:S01]  /*47d0*/  @!P2 IADD3 R135, -R0, -0x1f, RZ ;  /* 0xffffffe10087a810 */ /* 0x000fe20007ffe1ff */
[----:B------:R-:W3:Y:S01]  /*47e0*/  LDL R145, [R1+0x30] ;  /* 0x0000300001917983 */ /* 0x000ee20000100800 */
[----:B------:R-:W-:Y:S02]  /*47f0*/  PLOP3.LUT P2, PT, PT, PT, UP0, 0x80, 0x0 ;  /* 0x000000000000781c */ /* 0x000fe40003f4f008 */
[----:B------:R1:W-:Y:S01]  /*4800*/  MUFU.EX2 R160, R8 ;  /* 0x0000000800a07308 */ /* 0x0003e20000000800 */
[----:B------:R-:W-:Y:S02]  /*4810*/  ISETP.GE.AND P1, PT, R4, RZ, PT ;  /* 0x000000ff0400720c */ /* 0x000fe40003f26270 */
[----:B------:R-:W-:Y:S01]  /*4820*/  I2FP.F32.S32 R141, R135 ;  /* 0x00000087008d7245 */ /* 0x000fe20000201400 */
[----:B------:R-:W-:Y:S01]  /*4830*/  VIADD R135, R0, 0xfffffff8 ;  /* 0xfffffff800877836 */ /* 0x000fe20000000000 */
[----:B------:R-:W-:Y:S02]  /*4840*/  @P0 FSEL R10, R10, -INF , !P4 ;  /* 0xff8000000a0a0808 */ /* 0x000fe40006000000 */
[----:B------:R-:W-:Y:S03]  /*4850*/  ISETP.GE.AND P4, PT, R140, RZ, PT ;  /* 0x000000ff8c00720c */ /* 0x000fe60003f86270 */
[----:B------:R4:W-:Y:S01]  /*4860*/  MUFU.EX2 R247, R7 ;  /* 0x0000000700f77308 */ /* 0x0009e20000000800 */
[C---:B------:R-:W-:Y:S01]  /*4870*/  FFMA.FTZ R9, R141.reuse, -UR5, R9 ;  /* 0x800000058d097c23 */ /* 0x040fe20008010009 */
[----:B------:R-:W-:Y:S01]  /*4880*/  PLOP3.LUT P0, PT, PT, PT, UP0, 0x80, 0x0 ;  /* 0x000000000000781c */ /* 0x000fe20003f0f008 */
[----:B------:R-:W-:Y:S01]  /*4890*/  FFMA.FTZ R15, R141, -UR5, R15 ;  /* 0x800000058d0f7c23 */ /* 0x000fe2000801000f */
[----:B------:R-:W-:Y:S02]  /*48a0*/  @P6 ISETP.GE.AND P6, PT, R155, UR8, PT ;  /* 0x000000089b006c0c */ /* 0x000fe4000bfc6270 */
[----:B------:R-:W-:Y:S02]  /*48b0*/  @P2 FSEL R9, R9, -INF , !P3 ;  /* 0xff80000009092808 */ /* 0x000fe40005800000 */
[----:B------:R-:W-:Y:S02]  /*48c0*/  @!P1 IADD3 R4, -R0, -0x18, RZ ;  /* 0xffffffe800049810 */ /* 0x000fe40007ffe1ff */
[----:B------:R-:W-:Y:S01]  /*48d0*/  FSETP.NEU.FTZ.AND P2, PT, R252, -INF , PT ;  /* 0xff800000fc00780b */ /* 0x000fe20003f5d000 */
[----:B------:R-:W-:Y:S01]  /*48e0*/  FFMA.FTZ R9, R9, UR11, -R132 ;  /* 0x0000000b09097c23 */ /* 0x000fe20008010884 */
[----:B------:R-:W-:Y:S02]  /*48f0*/  I2FP.F32.S32 R142, R4 ;  /* 0x00000004008e7245 */ /* 0x000fe40000201400 */
[----:B-1----:R-:W-:Y:S01]  /*4900*/  FSEL R8, R5, RZ, P2 ;  /* 0x000000ff05087208 */ /* 0x002fe20001000000 */
[----:B------:R1:W-:Y:S01]  /*4910*/  MUFU.EX2 R159, R9 ;  /* 0x00000009009f7308 */ /* 0x0003e20000000800 */
[----:B------:R-:W-:Y:S01]  /*4920*/  PLOP3.LUT P2, PT, PT, PT, UP0, 0x80, 0x0 ;  /* 0x000000000000781c */ /* 0x000fe20003f4f008 */
[----:B----4-:R-:W4:Y:S01]  /*4930*/  LDSM.16.M88.4 R4, [R223+0xd400] ;  /* 0x00d40000df04783b */ /* 0x010f220000000200 */
[----:B------:R-:W-:Y:S01]  /*4940*/  FFMA.FTZ R12, R142, -UR5, R12 ;  /* 0x800000058e0c7c23 */ /* 0x000fe2000801000c */
[----:B------:R-:W-:Y:S01]  /*4950*/  @!P4 IADD3 R140, -R0, -0x17, RZ ;  /* 0xffffffe9008cc810 */ /* 0x000fe20007ffe1ff */
[--C-:B------:R-:W-:Y:S01]  /*4960*/  FFMA.FTZ R10, R10, UR11, -R8.reuse ;  /* 0x0000000b0a0a7c23 */ /* 0x100fe20008010808 */
[----:B------:R-:W-:Y:S02]  /*4970*/  PLOP3.LUT P1, PT, PT, PT, UP0, 0x80, 0x0 ;  /* 0x000000000000781c */ /* 0x000fe40003f2f008 */
[----:B------:R-:W-:Y:S02]  /*4980*/  ISETP.GE.AND P4, PT, R135, RZ, PT ;  /* 0x000000ff8700720c */ /* 0x000fe40003f86270 */
[----:B------:R1:W-:Y:S01]  /*4990*/  MUFU.EX2 R162, R10 ;  /* 0x0000000a00a27308 */ /* 0x0003e20000000800 */
[----:B------:R-:W-:Y:S02]  /*49a0*/  I2FP.F32.S32 R140, R140 ;  /* 0x0000008c008c7245 */ /* 0x000fe40000201400 */
[----:B------:R-:W-:Y:S02]  /*49b0*/  @P0 FSEL R11, R11, -INF , !P3 ;  /* 0xff8000000b0b0808 */ /* 0x000fe40005800000 */
[----:B------:R-:W-:Y:S01]  /*49c0*/  @P2 FSEL R12, R12, -INF , !P5 ;  /* 0xff8000000c0c2808 */ /* 0x000fe20006800000 */
[----:B------:R-:W-:Y:S01]  /*49d0*/  FFMA.FTZ R13, R140, -UR5, R13 ;  /* 0x800000058c0d7c23 */ /* 0x000fe2000801000d */
[----:B------:R-:W-:Y:S01]  /*49e0*/  PLOP3.LUT P2, PT, PT, PT, UP0, 0x80, 0x0 ;  /* 0x000000000000781c */ /* 0x000fe20003f4f008 */
[----:B-1----:R-:W-:Y:S02]  /*49f0*/  VIADD R9, R0, 0xfffffff7 ;  /* 0xfffffff700097836 */ /* 0x002fe40000000000 */
[----:B------:R-:W-:Y:S01]  /*4a00*/  FFMA.FTZ R11, R11, UR11, -R8 ;  /* 0x0000000b0b0b7c23 */ /* 0x000fe20008010808 */
[--C-:B------:R-:W-:Y:S01]  /*4a10*/  FFMA.FTZ R12, R12, UR11, -R132.reuse ;  /* 0x0000000b0c0c7c23 */ /* 0x100fe20008010884 */
[----:B------:R-:W-:Y:S02]  /*4a20*/  @P1 FSEL R13, R13, -INF , !P6 ;  /* 0xff8000000d0d1808 */ /* 0x000fe40007000000 */
[C---:B------:R-:W-:Y:S01]  /*4a30*/  @!P4 IADD3 R135, -R0.reuse, 0x8, RZ ;  /* 0x000000080087c810 */ /* 0x040fe20007ffe1ff */
[----:B------:R1:W-:Y:S01]  /*4a40*/  MUFU.EX2 R156, R12 ;  /* 0x0000000c009c7308 */ /* 0x0003e20000000800 */
[----:B------:R-:W-:Y:S01]  /*4a50*/  PLOP3.LUT P1, PT, PT, PT, UP0, 0x80, 0x0 ;  /* 0x000000000000781c */ /* 0x000fe20003f2f008 */
[----:B------:R-:W-:Y:S01]  /*4a60*/  FFMA.FTZ R13, R13, UR11, -R132 ;  /* 0x0000000b0d0d7c23 */ /* 0x000fe20008010884 */
[----:B------:R-:W-:Y:S01]  /*4a70*/  ISETP.GE.AND P3, PT, R9, RZ, PT ;  /* 0x000000ff0900720c */ /* 0x000fe20003f66270 */
[C---:B------:R-:W-:Y:S01]  /*4a80*/  VIADD R10, R0.reuse, 0xfffffff0 ;  /* 0xfffffff0000a7836 */ /* 0x040fe20000000000 */
[----:B------:R-:W-:Y:S02]  /*4a90*/  PLOP3.LUT P4, PT, PT, PT, UP0, 0x80, 0x0 ;  /* 0x000000000000781c */ /* 0x000fe40003f8f008 */
[----:B------:R-:W-:Y:S03]  /*4aa0*/  I2FP.F32.S32 R135, R135 ;  /* 0x0000008700877245 */ /* 0x000fe60000201400 */
[----:B------:R1:W-:Y:S01]  /*4ab0*/  MUFU.EX2 R161, R11 ;  /* 0x0000000b00a17308 */ /* 0x0003e20000000800 */
[----:B------:R-:W-:Y:S01]  /*4ac0*/  PLOP3.LUT P0, PT, PT, PT, UP0, 0x80, 0x0 ;  /* 0x000000000000781c */ /* 0x000fe20003f0f008 */
[----:B------:R-:W-:Y:S02]  /*4ad0*/  FFMA.FTZ R16, R135, -UR5, R16 ;  /* 0x8000000587107c23 */ /* 0x000fe40008010010 */
[----:B------:R-:W-:Y:S02]  /*4ae0*/  @P1 FSEL R15, R15, -INF , !P6 ;  /* 0xff8000000f0f1808 */ /* 0x000fe40007000000 */
[----:B------:R-:W-:Y:S04]  /*4af0*/  @!P3 IADD3 R9, -R0, 0x9, RZ ;  /* 0x000000090009b810 */ /* 0x000fe80007ffe1ff */
[----:B------:R1:W-:Y:S01]  /*4b00*/  MUFU.EX2 R155, R13 ;  /* 0x0000000d009b7308 */ /* 0x0003e20000000800 */
[----:B------:R-:W-:Y:S01]  /*4b10*/  @P2 FSEL R16, R16, -INF , !P5 ;  /* 0xff80000010102808 */ /* 0x000fe20006800000 */
[-C--:B----4-:R-:W-:Y:S01]  /*4b20*/  HMMA.16816.F32 R20, R136, R4.reuse, R20 ;  /* 0x000000048814723c */ /* 0x090fe20000001814 */
[----:B------:R-:W-:Y:S02]  /*4b30*/  PLOP3.LUT P1, PT, PT, PT, UP0, 0x80, 0x0 ;  /* 0x000000000000781c */ /* 0x000fe40003f2f008 */
[----:B-1----:R-:W-:Y:S01]  /*4b40*/  @P4 VIADD R12, R152, 0x10 ;  /* 0x00000010980c4836 */ /* 0x002fe20000000000 */
[----:B------:R-:W-:Y:S01]  /*4b50*/  ISETP.GE.AND P4, PT, R10, RZ, PT ;  /* 0x000000ff0a00720c */ /* 0x000fe20003f86270 */
[----:B------:R-:W-:Y:S01]  /*4b60*/  FFMA.FTZ R16, R16, UR11, -R134 ;  /* 0x0000000b10107c23 */ /* 0x000fe20008010886 */
[C---:B------:R-:W-:Y:S01]  /*4b70*/  HMMA.16816.F32 R24, R148.reuse, R4, R24 ;  /* 0x000000049418723c */ /* 0x040fe20000001818 */
[----:B------:R-:W-:Y:S02]  /*4b80*/  PLOP3.LUT P3, PT, PT, PT, UP0, 0x80, 0x0 ;  /* 0x000000000000781c */ /* 0x000fe40003f6f008 */
[----:B------:R-:W-:Y:S01]  /*4b90*/  PLOP3.LUT P2, PT, PT, PT, UP0, 0x80, 0x0 ;  /* 0x000000000000781c */ /* 0x000fe20003f4f008 */
[----:B------:R-:W-:Y:S01]  /*4ba0*/  MUFU.EX2 R171, R16 ;  /* 0x0000001000ab7308 */ /* 0x000fe20000000800 */
[----:B------:R-:W-:Y:S01]  /*4bb0*/  I2FP.F32.S32 R11, R9 ;  /* 0x00000009000b7245 */ /* 0x000fe20000201400 */
[-C--:B------:R-:W-:Y:S03]  /*4bc0*/  HMMA.16816.F32 R28, R148, R6.reuse, R28 ;  /* 0x00000006941c723c */ /* 0x080fe6000000181c */
[----:B------:R-:W-:Y:S02]  /*4bd0*/  @P1 ISETP.GE.AND P1, PT, R12, UR8, PT ;  /* 0x000000080c001c0c */ /* 0x000fe4000bf26270 */
[----:B------:R-:W-:Y:S01]  /*4be0*/  VIADD R9, R0, 0xffffffef ;  /* 0xffffffef00097836 */ /* 0x000fe20000000000 */
[----:B------:R-:W-:Y:S05]  /*4bf0*/  HMMA.16816.F32 R32, R136, R6, R32 ;  /* 0x000000068820723c */ /* 0x000fea0000001820 */
[----:B------:R-:W-:Y:S01]  /*4c00*/  @P0 FSEL R14, R14, -INF , !P5 ;  /* 0xff8000000e0e0808 */ /* 0x000fe20006800000 */
[----:B------:R-:W-:Y:S01]  /*4c10*/  @P2 VIADD R12, R152, 0x11 ;  /* 0x00000011980c2836 */ /* 0x000fe20000000000 */
[----:B------:R-:W-:Y:S01]  /*4c20*/  @!P4 IADD3 R10, -R0, 0x10, RZ ;  /* 0x00000010000ac810 */ /* 0x000fe20007ffe1ff */
[----:B------:R-:W-:Y:S01]  /*4c30*/  FFMA.FTZ R17, R11, -UR5, R17 ;  /* 0x800000050b117c23 */ /* 0x000fe20008010011 */
[----:B------:R-:W-:Y:S02]  /*4c40*/  PLOP3.LUT P0, PT, PT, PT, UP0, 0x80, 0x0 ;  /* 0x000000000000781c */ /* 0x000fe40003f0f008 */
[----:B------:R-:W-:Y:S01]  /*4c50*/  @P3 FSEL R18, R18, -INF , !P5 ;  /* 0xff80000012123808 */ /* 0x000fe20006800000 */
[C---:B------:R-:W-:Y:S01]  /*4c60*/  VIADD R4, R0.reuse, 0x10 ;  /* 0x0000001000047836 */ /* 0x040fe20000000000 */
[----:B------:R-:W-:Y:S01]  /*4c70*/  ISETP.GE.AND P5, PT, R9, RZ, PT ;  /* 0x000000ff0900720c */ /* 0x000fe20003fa6270 */
[----:B------:R-:W-:Y:S01]  /*4c80*/  FFMA.FTZ R22, R135, -UR5, R22 ;  /* 0x8000000587167c23 */ /* 0x000fe20008010016 */
[----:B------:R-:W-:Y:S01]  /*4c90*/  PLOP3.LUT P2, PT, PT, PT, UP0, 0x80, 0x0 ;  /* 0x000000000000781c */ /* 0x000fe20003f4f008 */
[----:B------:R-:W-:Y:S01]  /*4ca0*/  VIADD R5, R0, 0xf ;  /* 0x0000000f00057836 */ /* 0x000fe20000000000 */
[----:B------:R-:W-:Y:S01]  /*4cb0*/  I2FP.F32.S32 R13, R10 ;  /* 0x0000000a000d7245 */ /* 0x000fe20000201400 */
[----:B------:R-:W-:Y:S01]  /*4cc0*/  FFMA.FTZ R23, R11, -UR5, R23 ;  /* 0x800000050b177c23 */ /* 0x000fe20008010017 */
[----:B------:R-:W-:Y:S01]  /*4cd0*/  PLOP3.LUT P3, PT, PT, PT, UP0, 0x80, 0x0 ;  /* 0x000000000000781c */ /* 0x000fe20003f6f008 */
[----:B------:R-:W-:Y:S01]  /*4ce0*/  FFMA.FTZ R26, R142, -UR5, R26 ;  /* 0x800000058e1a7c23 */ /* 0x000fe2000801001a */
[----:B------:R-:W-:Y:S01]  /*4cf0*/  FFMA.FTZ R27, R140, -UR5, R27 ;  /* 0x800000058c1b7c23 */ /* 0x000fe2000801001b */
[----:B------:R-:W-:Y:S01]  /*4d00*/  FFMA.FTZ R20, R13, -UR5, R20 ;  /* 0x800000050d147c23 */ /* 0x000fe20008010014 */
[----:B------:R-:W-:Y:S01]  /*4d10*/  @P0 FSEL R17, R17, -INF , !P6 ;  /* 0xff80000011110808 */ /* 0x000fe20007000000 */
[----:B------:R-:W-:Y:S01]  /*4d20*/  FFMA.FTZ R18, R18, UR11, -R133 ;  /* 0x0000000b12127c23 */ /* 0x000fe20008010885 */
[----:B------:R-:W-:Y:S01]  /*4d30*/  PLOP3.LUT P0, PT, PT, PT, UP0, 0x80, 0x0 ;  /* 0x000000000000781c */ /* 0x000fe20003f0f008 */
[----:B------:R-:W-:Y:S01]  /*4d40*/  FFMA.FTZ R28, R146, -UR5, R28 ;  /* 0x80000005921c7c23 */ /* 0x000fe2000801001c */
[----:B------:R-:W-:Y:S01]  /*4d50*/  @!P5 IADD3 R9, -R0, 0x11, RZ ;  /* 0x000000110009d810 */ /* 0x000fe20007ffe1ff */
[----:B------:R-:W-:Y:S01]  /*4d60*/  FFMA.FTZ R17, R17, UR11, -R134 ;  /* 0x0000000b11117c23 */ /* 0x000fe20008010886 */
[----:B------:R-:W-:Y:S01]  /*4d70*/  @P2 FSEL R20, R20, -INF , !P1 ;  /* 0xff80000014142808 */ /* 0x000fe20004800000 */
[----:B------:R-:W-:Y:S01]  /*4d80*/  MUFU.EX2 R244, R18 ;  /* 0x0000001200f47308 */ /* 0x000fe20000000800 */
[----:B------:R-:W-:Y:S01]  /*4d90*/  ISETP.GE.AND P5, PT, R4, RZ, PT ;  /* 0x000000ff0400720c */ /* 0x000fe20003fa6270 */
[----:B------:R-:W-:Y:S01]  /*4da0*/  FFMA.FTZ R29, R147, -UR5, R29 ;  /* 0x80000005931d7c23 */ /* 0x000fe2000801001d */
[----:B------:R-:W-:Y:S01]  /*4db0*/  PLOP3.LUT P2, PT, PT, PT, UP0, 0x80, 0x0 ;  /* 0x000000000000781c */ /* 0x000fe20003f4f008 */
[--C-:B------:R-:W-:Y:S01]  /*4dc0*/  FFMA.FTZ R14, R14, UR11, -R8.reuse ;  /* 0x0000000b0e0e7c23 */ /* 0x100fe20008010808 */
[----:B------:R-:W-:Y:S01]  /*4dd0*/  @P3 FSEL R19, R19, -INF , !P6 ;  /* 0xff80000013133808 */ /* 0x000fe20007000000 */
[----:B------:R-:W-:Y:S01]  /*4de0*/  FFMA.FTZ R15, R15, UR11, -R8 ;  /* 0x0000000b0f0f7c23 */ /* 0x000fe20008010808 */
[----:B------:R-:W-:Y:S03]  /*4df0*/  PLOP3.LUT P3, PT, PT, PT, UP0, 0x80, 0x0 ;  /* 0x000000000000781c */ /* 0x000fe60003f6f008 */
[----:B------:R-:W1:Y:S01]  /*4e00*/  MUFU.EX2 R170, R17 ;  /* 0x0000001100aa7308 */ /* 0x000e620000000800 */
[----:B------:R-:W-:Y:S01]  /*4e10*/  @P0 ISETP.GE.AND P4, PT, R12, UR8, PT ;  /* 0x000000080c000c0c */ /* 0x000fe2000bf86270 */
[--C-:B------:R-:W-:Y:S01]  /*4e20*/  FFMA.FTZ R19, R19, UR11, -R133.reuse ;  /* 0x0000000b13137c23 */ /* 0x100fe20008010885 */
[----:B------:R-:W-:Y:S01]  /*4e30*/  ISETP.GE.AND P6, PT, R5, RZ, PT ;  /* 0x000000ff0500720c */ /* 0x000fe20003fc6270 */
[----:B------:R-:W-:Y:S01]  /*4e40*/  FFMA.FTZ R20, R20, UR11, -R134 ;  /* 0x0000000b14147c23 */ /* 0x000fe20008010886 */
[----:B------:R-:W-:Y:S01]  /*4e50*/  PLOP3.LUT P0, PT, PT, PT, UP0, 0x80, 0x0 ;  /* 0x000000000000781c */ /* 0x000fe20003f0f008 */
[----:B------:R-:W-:Y:S01]  /*4e60*/  FFMA.FTZ R34, R13, -UR5, R34 ;  /* 0x800000050d227c23 */ /* 0x000fe20008010022 */
[----:B------:R-:W-:Y:S03]  /*4e70*/  @!P5 IADD3 R4, -R0, -0x10, RZ ;  /* 0xfffffff00004d810 */ /* 0x000fe60007ffe1ff */
[----:B------:R-:W4:Y:S01]  /*4e80*/  MUFU.EX2 R243, R19 ;  /* 0x0000001300f37308 */ /* 0x000f220000000800 */
[----:B------:R-:W-:Y:S02]  /*4e90*/  @P2 FSEL R22, R22, -INF , !P1 ;  /* 0xff80000016162808 */ /* 0x000fe40004800000 */
[----:B------:R-:W-:Y:S02]  /*4ea0*/  PLOP3.LUT P2, PT, PT, PT, UP0, 0x80, 0x0 ;  /* 0x000000000000781c */ /* 0x000fe40003f4f008 */
[----:B------:R-:W-:Y:S01]  /*4eb0*/  I2FP.F32.S32 R12, R9 ;  /* 0x00000009000c7245 */ /* 0x000fe20000201400 */
[----:B------:R-:W-:Y:S01]  /*4ec0*/  FFMA.FTZ R22, R22, UR11, -R133 ;  /* 0x0000000b16167c23 */ /* 0x000fe20008010885 */
[----:B------:R-:W-:Y:S03]  /*4ed0*/  I2FP.F32.S32 R10, R4 ;  /* 0x00000004000a7245 */ /* 0x000fe60000201400 */
[----:B------:R-:W-:Y:S01]  /*4ee0*/  MUFU.EX2 R158, R14 ;  /* 0x0000000e009e7308 */ /* 0x000fe20000000800 */
[----:B------:R-:W-:Y:S01]  /*4ef0*/  PLOP3.LUT P5, PT, PT, PT, UP0, 0x80, 0x0 ;  /* 0x000000000000781c */ /* 0x000fe20003faf008 */
[----:B------:R-:W-:Y:S01]  /*4f00*/  FFMA.FTZ R21, R12, -UR5, R21 ;  /* 0x800000050c157c23 */ /* 0x000fe20008010015 */
[----:B------:R-:W-:Y:S01]  /*4f10*/  @P3 FSEL R23, R23, -INF , !P4 ;  /* 0xff80000017173808 */ /* 0x000fe20006000000 */
[C---:B------:R-:W-:Y:S01]  /*4f20*/  FFMA.FTZ R24, R10.reuse, -UR5, R24 ;  /* 0x800000050a187c23 */ /* 0x040fe20008010018 */
[----:B------:R-:W-:Y:S01]  /*4f30*/  PLOP3.LUT P3, PT, PT, PT, UP0, 0x80, 0x0 ;  /* 0x000000000000781c */ /* 0x000fe20003f6f008 */
[----:B------:R-:W-:Y:S01]  /*4f40*/  FFMA.FTZ R30, R10, -UR5, R30 ;  /* 0x800000050a1e7c23 */ /* 0x000fe2000801001e */
[----:B------:R-:W-:Y:S03]  /*4f50*/  @!P6 IADD3 R5, -R0, -0xf, RZ ;  /* 0xfffffff10005e810 */ /* 0x000fe60007ffe1ff */
[----:B------:R-:W4:Y:S01]  /*4f60*/  MUFU.EX2 R157, R15 ;  /* 0x0000000f009d7308 */ /* 0x000f220000000800 */
[----:B------:R-:W-:Y:S01]  /*4f70*/  @P0 FSEL R21, R21, -INF , !P4 ;  /* 0xff80000015150808 */ /* 0x000fe20006000000 */
[----:B------:R-:W-:Y:S01]  /*4f80*/  FFMA.FTZ R23, R23, UR11, -R133 ;  /* 0x0000000b17177c23 */ /* 0x000fe20008010885 */
[----:B------:R-:W-:Y:S01]  /*4f90*/  @P2 FSEL R24, R24, -INF , !P1 ;  /* 0xff80000018182808 */ /* 0x000fe20004800000 */
[----:B------:R-:W-:Y:S01]  /*4fa0*/  FFMA.FTZ R35, R12, -UR5, R35 ;  /* 0x800000050c237c23 */ /* 0x000fe20008010023 */
[----:B------:R-:W-:Y:S01]  /*4fb0*/  PLOP3.LUT P0, PT, PT, PT, UP0, 0x80, 0x0 ;  /* 0x000000000000781c */ /* 0x000fe20003f0f008 */
[----:B------:R-:W-:Y:S01]  /*4fc0*/  @P5 VIADD R4, R152, 0x18 ;  /* 0x0000001898045836 */ /* 0x000fe20000000000 */
[----:B------:R-:W-:Y:S01]  /*4fd0*/  PLOP3.LUT P2, PT, PT, PT, UP0, 0x80, 0x0 ;  /* 0x000000000000781c */ /* 0x000fe20003f4f008 */
[----:B------:R-:W-:Y:S01]  /*4fe0*/  FFMA.FTZ R21, R21, UR11, -R134 ;  /* 0x0000000b15157c23 */ /* 0x000fe20008010886 */
[----:B------:R-:W-:Y:S01]  /*4ff0*/  I2FP.F32.S32 R9, R5 ;  /* 0x0000000500097245 */ /* 0x000fe20000201400 */
[----:B------:R-:W-:Y:S01]  /*5000*/  VIADD R5, R0, 0xffffffe7 ;  /* 0xffffffe700057836 */ /* 0x000fe20000000000 */
[----:B------:R-:W-:Y:S01]  /*5010*/  @P3 ISETP.GE.AND P5, PT, R4, UR8, PT ;  /* 0x0000000804003c0c */ /* 0x000fe2000bfa6270 */
[----:B------:R-:W-:Y:S01]  /*5020*/  VIADD R4, R0, 0xffffffe8 ;  /* 0xffffffe800047836 */ /* 0x000fe20000000000 */
[----:B------:R-:W-:Y:S01]  /*5030*/  PLOP3.LUT P6, PT, PT, PT, UP0, 0x80, 0x0 ;  /* 0x000000000000781c */ /* 0x000fe20003fcf008 */
[C---:B------:R-:W-:Y:S01]  /*5040*/  FFMA.FTZ R25, R9.reuse, -UR5, R25 ;  /* 0x8000000509197c23 */ /* 0x040fe20008010019 */
[----:B------:R-:W-:Y:S01]  /*5050*/  PLOP3.LUT P3, PT, PT, PT, UP0, 0x80, 0x0 ;  /* 0x000000000000781c */ /* 0x000fe20003f6f008 */
[----:B------:R-:W-:Y:S01]  /*5060*/  MUFU.EX2 R167, R20 ;  /* 0x0000001400a77308 */ /* 0x000fe20000000800 */
[----:B-1----:R-:W-:Y:S01]  /*5070*/  F2FP.F16.F32.PACK_AB R6, R170, R171 ;  /* 0x000000abaa06723e */ /* 0x002fe200000000ff */
[----:B------:R-:W-:Y:S01]  /*5080*/  FFMA.FTZ R31, R9, -UR5, R31 ;  /* 0x80000005091f7c23 */ /* 0x000fe2000801001f */
[----:B------:R-:W-:Y:S01]  /*5090*/  @P0 FSEL R25, R25, -INF , !P4 ;  /* 0xff80000019190808 */ /* 0x000fe20006000000 */
[--C-:B------:R-:W-:Y:S01]  /*50a0*/  FFMA.FTZ R24, R24, UR11, -R132.reuse ;  /* 0x0000000b18187c23 */ /* 0x100fe20008010884 */
[----:B------:R-:W-:Y:S02]  /*50b0*/  PLOP3.LUT P0, PT, PT, PT, UP0, 0x80, 0x0 ;  /* 0x000000000000781c */ /* 0x000fe40003f0f008 */
[----:B------:R-:W-:Y:S03]  /*50c0*/  @P2 FSEL R26, R26, -INF , !P1 ;  /* 0xff8000001a1a2808 */ /* 0x000fe60004800000 */
[----:B------:R-:W1:Y:S01]  /*50d0*/  MUFU.EX2 R166, R21 ;  /* 0x0000001500a67308 */ /* 0x000e620000000800 */
[----:B------:R-:W-:Y:S01]  /*50e0*/  ISETP.GE.AND P2, PT, R4, RZ, PT ;  /* 0x000000ff0400720c */ /* 0x000fe20003f46270 */
[----:B------:R-:W-:Y:S01]  /*50f0*/  @P6 VIADD R152, R152, 0x19 ;  /* 0x0000001998986836 */ /* 0x000fe20000000000 */
[----:B------:R-:W-:Y:S01]  /*5100*/  PLOP3.LUT P1, PT, PT, PT, UP0, 0x80, 0x0 ;  /* 0x000000000000781c */ /* 0x000fe20003f2f008 */
[----:B------:R-:W-:Y:S01]  /*5110*/  FFMA.FTZ R25, R25, UR11, -R132 ;  /* 0x0000000b19197c23 */ /* 0x000fe20008010884 */
[----:B------:R-:W-:Y:S01]  /*5120*/  F2FP.F16.F32.PACK_AB R7, R155, R156 ;  /* 0x0000009c9b07723e */ /* 0x000fe200000000ff */
[--C-:B------:R-:W-:Y:S01]  /*5130*/  FFMA.FTZ R26, R26, UR11, -R8.reuse ;  /* 0x0000000b1a1a7c23 */ /* 0x100fe20008010808 */
[----:B------:R-:W-:Y:S03]  /*5140*/  @P3 ISETP.GE.AND P3, PT, R152, UR8, PT ;  /* 0x0000000898003c0c */ /* 0x000fe6000bf66270 */
[----:B------:R-:W-:Y:S01]  /*5150*/  MUFU.EX2 R169, R22 ;  /* 0x0000001600a97308 */ /* 0x000fe20000000800 */
[----:B------:R-:W-:Y:S02]  /*5160*/  @P0 FSEL R27, R27, -INF , !P4 ;  /* 0xff8000001b1b0808 */ /* 0x000fe40006000000 */
[----:B------:R-:W-:Y:S02]  /*5170*/  ISETP.GE.AND P4, PT, R5, RZ, PT ;  /* 0x000000ff0500720c */ /* 0x000fe40003f86270 */
[----:B------:R-:W-:Y:S01]  /*5180*/  @!P2 IADD3 R4, -R0, 0x18, RZ ;  /* 0x000000180004a810 */ /* 0x000fe20007ffe1ff */
[----:B------:R-:W-:Y:S01]  /*5190*/  FFMA.FTZ R27, R27, UR11, -R8 ;  /* 0x0000000b1b1b7c23 */ /* 0x000fe20008010808 */
[----:B------:R-:W-:Y:S03]  /*51a0*/  PLOP3.LUT P0, PT, PT, PT, UP0, 0x80, 0x0 ;  /* 0x000000000000781c */ /* 0x000fe60003f0f008 */
[----:B------:R-:W2:Y:S01]  /*51b0*/  MUFU.EX2 R168, R23 ;  /* 0x0000001700a87308 */ /* 0x000ea20000000800 */
[----:B------:R-:W-:Y:S02]  /*51c0*/  I2FP.F32.S32 R4, R4 ;  /* 0x0000000400047245 */ /* 0x000fe40000201400 */
[----:B------:R-:W-:Y:S02]  /*51d0*/  @P1 FSEL R28, R28, -INF , !P5 ;  /* 0xff8000001c1c1808 */ /* 0x000fe40006800000 */
[----:B------:R-:W-:Y:S01]  /*51e0*/  PLOP3.LUT P1, PT, PT, PT, UP0, 0x80, 0x0 ;  /* 0x000000000000781c */ /* 0x000fe20003f2f008 */
[----:B------:R-:W-:Y:S01]  /*51f0*/  FFMA.FTZ R32, R4, -UR5, R32 ;  /* 0x8000000504207c23 */ /* 0x000fe20008010020 */
[----:B------:R-:W-:Y:S01]  /*5200*/  F2FP.F16.F32.PACK_AB R4, R245, R246 ;  /* 0x000000f6f504723e */ /* 0x000fe200000000ff */
[--C-:B------:R-:W-:Y:S01]  /*5210*/  FFMA.FTZ R28, R28, UR11, -R132.reuse ;  /* 0x0000000b1c1c7c23 */ /* 0x100fe20008010884 */
[----:B------:R-:W-:Y:S01]  /*5220*/  @!P4 IADD3 R5, -R0, 0x19, RZ ;  /* 0x000000190005c810 */ /* 0x000fe20007ffe1ff */
[----:B------:R-:W-:Y:S01]  /*5230*/  MUFU.EX2 R154, R24 ;  /* 0x00000018009a7308 */ /* 0x000fe20000000800 */
[----:B------:R-:W-:Y:S01]  /*5240*/  F2FP.F16.F32.PACK_AB R0, R247, R248 ;  /* 0x000000f8f700723e */ /* 0x000fe200000000ff */
[----:B------:R1:W-:Y:S01]  /*5250*/  STS [R235+0x13000], R4 ;  /* 0x01300004eb007388 */ /* 0x0003e20000000800 */
[----:B------:R-:W-:Y:S02]  /*5260*/  I2FP.F32.S32 R5, R5 ;  /* 0x0000000500057245 */ /* 0x000fe40000201400 */
[----:B------:R-:W-:Y:S01]  /*5270*/  @P0 FSEL R29, R29, -INF , !P3 ;  /* 0xff8000001d1d0808 */ /* 0x000fe20005800000 */
[----:B------:R2:W-:Y:S01]  /*5280*/  STS [R235+0x13400], R0 ;  /* 0x01340000eb007388 */ /* 0x0005e20000000800 */
[----:B------:R-:W-:Y:S01]  /*5290*/  PLOP3.LUT P0, PT, PT, PT, UP0, 0x80, 0x0 ;  /* 0x000000000000781c */ /* 0x000fe20003f0f008 */
[----:B------:R-:W-:Y:S01]  /*52a0*/  FFMA.FTZ R33, R5, -UR5, R33 ;  /* 0x8000000505217c23 */ /* 0x000fe20008010021 */
[----:B------:R-:W-:Y:S01]  /*52b0*/  @P1 FSEL R30, R30, -INF , !P5 ;  /* 0xff8000001e1e1808 */ /* 0x000fe20006800000 */
[----:B------:R2:W-:Y:S01]  /*52c0*/  STS [R234+0x13000], R6 ;  /* 0x01300006ea007388 */ /* 0x0005e20000000800 */
[----:B------:R-:W-:Y:S01]  /*52d0*/  PLOP3.LUT P1, PT, PT, PT, UP0, 0x80, 0x0 ;  /* 0x000000000000781c */ /* 0x000fe20003f2f008 */
[----:B------:R-:W-:Y:S01]  /*52e0*/  FFMA.FTZ R132, R29, UR11, -R132 ;  /* 0x0000000b1d847c23 */ /* 0x000fe20008010884 */
[----:B----4-:R-:W-:Y:S01]  /*52f0*/  F2FP.F16.F32.PACK_AB R5, R243, R244 ;  /* 0x000000f4f305723e */ /* 0x010fe200000000ff */
[----:B------:R-:W-:Y:S01]  /*5300*/  FFMA.FTZ R30, R30, UR11, -R8 ;  /* 0x0000000b1e1e7c23 */ /* 0x000fe20008010808 */
[----:B------:R-:W-:Y:S03]  /*5310*/  MUFU.EX2 R151, R25 ;  /* 0x0000001900977308 */ /* 0x000fe60000000800 */
[----:B------:R4:W-:Y:S02]  /*5320*/  STS [R234+0x13400], R5 ;  /* 0x01340005ea007388 */ /* 0x0009e40000000800 */
[----:B------:R-:W-:Y:S02]  /*5330*/  @P0 FSEL R32, R32, -INF , !P5 ;  /* 0xff80000020200808 */ /* 0x000fe40006800000 */
[----:B------:R-:W-:Y:S03]  /*5340*/  PLOP3.LUT P0, PT, PT, PT, UP0, 0x80, 0x0 ;  /* 0x000000000000781c */ /* 0x000fe60003f0f008 */
[----:B------:R-:W-:Y:S01]  /*5350*/  MUFU.EX2 R153, R26 ;  /* 0x0000001a00997308 */ /* 0x000fe20000000800 */
[----:B------:R-:W-:Y:S01]  /*5360*/  @P1 FSEL R33, R33, -INF , !P3 ;  /* 0xff80000021211808 */ /* 0x000fe20005800000 */
[--C-:B------:R-:W-:Y:S01]  /*5370*/  FFMA.FTZ R32, R32, UR11, -R134.reuse ;  /* 0x0000000b20207c23 */ /* 0x100fe20008010886 */
[----:B------:R-:W-:Y:S02]  /*5380*/  PLOP3.LUT P1, PT, PT, PT, UP0, 0x80, 0x0 ;  /* 0x000000000000781c */ /* 0x000fe40003f2f008 */
[----:B-1----:R-:W-:Y:S01]  /*5390*/  F2FP.F16.F32.PACK_AB R4, R159, R160 ;  /* 0x000000a09f04723e */ /* 0x002fe200000000ff */
[----:B------:R-:W-:Y:S01]  /*53a0*/  FFMA.FTZ R134, R33, UR11, -R134 ;  /* 0x0000000b21867c23 */ /* 0x000fe20008010886 */
[----:B--2---:R-:W-:Y:S03]  /*53b0*/  F2FP.F16.F32.PACK_AB R0, R161, R162 ;  /* 0x000000a2a100723e */ /* 0x004fe600000000ff */
[----:B------:R-:W-:Y:S01]  /*53c0*/  MUFU.EX2 R163, R32 ;  /* 0x0000002000a37308 */ /* 0x000fe20000000800 */
[----:B------:R1:W-:Y:S01]  /*53d0*/  STS [R235+0x14000], R4 ;  /* 0x01400004eb007388 */ /* 0x0003e20000000800 */
[----:B------:R-:W-:Y:S03]  /*53e0*/  F2FP.F16.F32.PACK_AB R6, R157, R158 ;  /* 0x0000009e9d06723e */ /* 0x000fe600000000ff */
[----:B------:R2:W-:Y:S01]  /*53f0*/  STS [R235+0x14400], R0 ;  /* 0x01440000eb007388 */ /* 0x0005e20000000800 */
[----:B------:R-:W-:Y:S04]  /*5400*/  @P0 FSEL R34, R34, -INF , !P5 ;  /* 0xff80000022220808 */ /* 0x000fe80006800000 */
[----:B------:R-:W2:Y:S01]  /*5410*/  MUFU.EX2 R152, R134 ;  /* 0x0000008600987308 */ /* 0x000ea20000000800 */
[----:B------:R-:W-:Y:S01]  /*5420*/  PLOP3.LUT P0, PT, PT, PT, UP0, 0x80, 0x0 ;  /* 0x000000000000781c */ /* 0x000fe20003f0f008 */
[----:B------:R2:W-:Y:S01]  /*5430*/  STS [R234+0x14000], R7 ;  /* 0x01400007ea007388 */ /* 0x0005e20000000800 */
[----:B----4-:R-:W-:Y:S01]  /*5440*/  F2FP.F16.F32.PACK_AB R5, R166, R167 ;  /* 0x000000a7a605723e */ /* 0x010fe200000000ff */
[--C-:B------:R-:W-:Y:S01]  /*5450*/  FFMA.FTZ R34, R34, UR11, -R133.reuse ;  /* 0x0000000b22227c23 */ /* 0x100fe20008010885 */
[----:B------:R-:W-:Y:S01]  /*5460*/  @P1 FSEL R35, R35, -INF , !P3 ;  /* 0xff80000023231808 */ /* 0x000fe20005800000 */
[----:B------:R-:W-:Y:S04]  /*5470*/  STS [R234+0x14400], R6 ;  /* 0x01440006ea007388 */ /* 0x000fe80000000800 */
[----:B------:R-:W-:Y:S01]  /*5480*/  MUFU.EX2 R165, R34 ;  /* 0x0000002200a57308 */ /* 0x000fe20000000800 */
[----:B------:R4:W-:Y:S01]  /*5490*/  STS [R233+0x13000], R5 ;  /* 0x01300005e9007388 */ /* 0x0009e20000000800 */
[----:B------:R-:W-:Y:S02]  /*54a0*/  FFMA.FTZ R133, R35, UR11, -R133 ;  /* 0x0000000b23857c23 */ /* 0x000fe40008010885 */
[----:B------:R-:W-:Y:S06]  /*54b0*/  @P0 FSEL R31, R31, -INF , !P3 ;  /* 0xff8000001f1f0808 */ /* 0x000fec0005800000 */
[----:B------:R-:W4:Y:S01]  /*54c0*/  MUFU.EX2 R164, R133 ;  /* 0x0000008500a47308 */ /* 0x000f220000000800 */
[----:B-1----:R-:W-:Y:S01]  /*54d0*/  F2FP.F16.F32.PACK_AB R4, R168, R169 ;  /* 0x000000a9a804723e */ /* 0x002fe200000000ff */
[----:B------:R-:W-:Y:S01]  /*54e0*/  FFMA.FTZ R8, R31, UR11, -R8 ;  /* 0x0000000b1f087c23 */ /* 0x000fe20008010808 */
[----:B--2---:R-:W-:Y:S03]  /*54f0*/  F2FP.F16.F32.PACK_AB R0, R152, R163 ;  /* 0x000000a39800723e */ /* 0x004fe600000000ff */
[----:B------:R1:W-:Y:S04]  /*5500*/  STS [R233+0x13400], R4 ;  /* 0x01340004e9007388 */ /* 0x0003e80000000800 */
[----:B------:R-:W2:Y:S01]  /*5510*/  MUFU.EX2 R150, R27 ;  /* 0x0000001b00967308 */ /* 0x000ea20000000800 */
[----:B------:R3:W-:Y:S01]  /*5520*/  STS [R232+0x13000], R0 ;  /* 0x01300000e8007388 */ /* 0x0007e20000000800 */
[----:B------:R-:W-:Y:S08]  /*5530*/  F2FP.F16.F32.PACK_AB R7, R151, R154 ;  /* 0x0000009a9707723e */ /* 0x000ff000000000ff */
[----:B------:R-:W-:Y:S01]  /*5540*/  MUFU.EX2 R148, R28 ;  /* 0x0000001c00947308 */ /* 0x000fe20000000800 */
[----:B----4-:R-:W-:Y:S09]  /*5550*/  F2FP.F16.F32.PACK_AB R5, R164, R165 ;  /* 0x000000a5a405723e */ /* 0x010ff200000000ff */
[----:B------:R-:W1:Y:S01]  /*5560*/  MUFU.EX2 R147, R132 ;  /* 0x0000008400937308 */ /* 0x000e620000000800 */
[----:B--2---:R-:W-:Y:S01]  /*5570*/  F2FP.F16.F32.PACK_AB R6, R150, R153 ;  /* 0x000000999606723e */ /* 0x004fe200000000ff */
[----:B------:R-:W-:Y:S04]  /*5580*/  STS [R232+0x13400], R5 ;  /* 0x01340005e8007388 */ /* 0x000fe80000000800 */
[----:B------:R-:W-:Y:S04]  /*5590*/  STS [R233+0x14000], R7 ;  /* 0x01400007e9007388 */ /* 0x000fe80000000800 */
[----:B------:R-:W-:Y:S01]  /*55a0*/  MUFU.EX2 R149, R30 ;  /* 0x0000001e00957308 */ /* 0x000fe20000000800 */
[----:B------:R-:W-:Y:S09]  /*55b0*/  STS [R233+0x14400], R6 ;  /* 0x01440006e9007388 */ /* 0x000ff20000000800 */
[----:B------:R-:W2:Y:S01]  /*55c0*/  MUFU.EX2 R146, R8 ;  /* 0x0000000800927308 */ /* 0x000ea20000000800 */
[----:B-1----:R-:W-:Y:S05]  /*55d0*/  F2FP.F16.F32.PACK_AB R4, R147, R148 ;  /* 0x000000949304723e */ /* 0x002fea00000000ff */
[----:B------:R-:W-:Y:S01]  /*55e0*/  STS [R232+0x14000], R4 ;  /* 0x01400004e8007388 */ /* 0x000fe20000000800 */
[----:B---3--:R-:W-:Y:S04]  /*55f0*/  IADD3 R144, P0, R145, UR15, RZ ;  /* 0x0000000f91907c10 */ /* 0x008fe8000ff1e0ff */
[----:B------:R-:W-:Y:S02]  /*5600*/  IADD3.X R145, R143, UR14, RZ, P0, !PT ;  /* 0x0000000e8f917c10 */ /* 0x000fe400087fe4ff */
[----:B------:R-:W-:Y:S03]  /*5610*/  PLOP3.LUT P0, PT, PT, PT, UP3, 0x80, 0x0 ;  /* 0x000000000000781c */ /* 0x000fe60003f0f038 */
[----:B------:R-:W3:Y:S01]  /*5620*/  LDG.E R143, desc[UR6][R144.64] ;  /* 0x00000006908f7981 */ /* 0x000ee2000c1e1900 */
[----:B--2---:R-:W-:Y:S03]  /*5630*/  F2FP.F16.F32.PACK_AB R0, R146, R149 ;  /* 0x000000959200723e */ /* 0x004fe600000000ff */
[----:B------:R-:W2:Y:S04]  /*5640*/  LDG.E R142, desc[UR6][R144.64+0x20] ;  /* 0x00002006908e7981 */ /* 0x000ea8000c1e1900 */
[----:B------:R1:W-:Y:S04]  /*5650*/  STS [R232+0x14400], R0 ;  /* 0x01440000e8007388 */ /* 0x0003e80000000800 */
[----:B------:R-:W4:Y:S08]  /*5660*/  LDSM.16.M88.4 R32, [R221+UR4+0x6000] ;  /* 0x00600004dd20783b */ /* 0x000f300008000200 */
[----:B------:R-:W4:Y:S08]  /*5670*/  LDSM.16.M88.4 R28, [R221+UR4+0x6800] ;  /* 0x00680004dd1c783b */ /* 0x000f300008000200 */
[----:B------:R-:W5:Y:S04]  /*5680*/  LDG.E R141, desc[UR6][R144.64+0x80] ;  /* 0x00008006908d7981 */ /* 0x000f68000c1e1900 */
[----:B------:R3:W5:Y:S01]  /*5690*/  LDG.E R140, desc[UR6][R144.64+0xa0] ;  /* 0x0000a006908c7981 */ /* 0x000762000c1e1900 */
[----:B-1----:R-:W-:Y:S05]  /*56a0*/  IMAD.U32 R0, RZ, RZ, UR4 ;  /* 0x00000004ff007e24 */ /* 0x002fea000f8e00ff */
[----:B------:R-:W-:Y:S05]  /*56b0*/  IADD3 R0, R221, 0x6000, R0 ;  /* 0x00006000dd007810 */ /* 0x000fea0007ffe000 */
[----:B------:R-:W-:Y:S05]  /*56c0*/  IMAD.IADD R0, R0, 0x1, R228 ;  /* 0x0000000100007824 */ /* 0x000fea00078e02e4 */
[----:B------:R-:W1:Y:S01]  /*56d0*/  LDSM.16.M88.4 R132, [R0] ;  /* 0x000000000084783b */ /* 0x000e620000000200 */
[-C--:B----4-:R-:W-:Y:S07]  /*56e0*/  HMMA.16816.F32 R4, R32, R172.reuse, RZ ;  /* 0x000000ac2004723c */ /* 0x090fee00000018ff */
[----:B------:R-:W4:Y:S01]  /*56f0*/  LDSM.16.M88.4 R136, [R0+0x800] ;  /* 0x000800000088783b */ /* 0x000f220000000200 */
        /* <DEDUP_REMOVED lines=8> */
[C---:B----4-:R-:W-:Y:S06]  /*5780*/  HMMA.16816.F32 R8, R136.reuse, R180, R8 ;  /* 0x000000b48808723c */ /* 0x050fec0000001808 */
[-C--:B------:R-:W-:Y:S06]  /*5790*/  HMMA.16816.F32 R12, R136, R182.reuse, R12 ;  /* 0x000000b6880c723c */ /* 0x080fec000000180c */
[C---:B------:R-:W-:Y:S06]  /*57a0*/  HMMA.16816.F32 R16, R132.reuse, R182, R16 ;  /* 0x000000b68410723c */ /* 0x040fec0000001810 */
[-C--:B------:R-:W-:Y:S06]  /*57b0*/  HMMA.16816.F32 R20, R132, R184.reuse, R20 ;  /* 0x000000b88414723c */ /* 0x080fec0000001814 */
[C---:B------:R-:W-:Y:S06]  /*57c0*/  HMMA.16816.F32 R24, R136.reuse, R184, R24 ;  /* 0x000000b88818723c */ /* 0x040fec0000001818 */
[-C--:B------:R-:W-:Y:S01]  /*57d0*/  HMMA.16816.F32 R28, R136, R186.reuse, R28 ;  /* 0x000000ba881c723c */ /* 0x080fe2000000181c */
[----:B------:R-:W1:Y:S05]  /*57e0*/  LDSM.16.M88.4 R136, [R221+UR4+0x7000] ;  /* 0x00700004dd88783b */ /* 0x000e6a0008000200 */
[----:B------:R-:W-:Y:S03]  /*57f0*/  HMMA.16816.F32 R32, R132, R186, R32 ;  /* 0x000000ba8420723c */ /* 0x000fe60000001820 */
[----:B------:R-:W4:Y:S03]  /*5800*/  LDSM.16.M88.4 R132, [R221+UR4+0x7800] ;  /* 0x00780004dd84783b */ /* 0x000f260008000200 */
        /* <DEDUP_REMOVED lines=34> */
[C---:B---3--:R-:W-:Y:S01]  /*5a30*/  FADD.FTZ R4, -R143.reuse, R4 ;  /* 0x000000048f047221 */ /* 0x048fe20000010100 */
        /* <DEDUP_REMOVED lines=18> */
[C---:B--2---:R-:W-:Y:S01]  /*5b60*/  FADD.FTZ R16, -R142.reuse, R6 ;  /* 0x000000068e107221 */ /* 0x044fe20000010100 */
        /* <DEDUP_REMOVED lines=72> */
.L_x_148:
[----:B------:R1:W-:Y:S01]  /*5ff0*/  STS [R235+0xf000], R5 ;  /* 0x00f00005eb007388 */ /* 0x0003e20000000800 */
[----:B------:R-:W-:Y:S01]  /*6000*/  F2FP.F16.F32.PACK_AB R0, R132, R133 ;  /* 0x000000858400723e */ /* 0x000fe200000000ff */
[C---:B-----5:R-:W-:Y:S01]  /*6010*/  FADD.FTZ R8, -R141.reuse, R8 ;  /* 0x000000088d087221 */ /* 0x060fe20000010100 */
[C---:B------:R-:W-:Y:S01]  /*6020*/  FADD.FTZ R9, -R141.reuse, R9 ;  /* 0x000000098d097221 */ /* 0x040fe20000010100 */
[----:B------:R3:W-:Y:S01]  /*6030*/  STS [R235+0xf400], R4 ;  /* 0x00f40004eb007388 */ /* 0x0007e20000000800 */
[C---:B------:R-:W-:Y:S01]  /*6040*/  FADD.FTZ R11, -R140.reuse, R11 ;  /* 0x0000000b8c0b7221 */ /* 0x040fe20000010100 */
[C---:B------:R-:W-:Y:S01]  /*6050*/  FADD.FTZ R10, -R140.reuse, R10 ;  /* 0x0000000a8c0a7221 */ /* 0x040fe20000010100 */
[C---:B------:R-:W-:Y:S01]  /*6060*/  FADD.FTZ R13, -R141.reuse, R13 ;  /* 0x0000000d8d0d7221 */ /* 0x040fe20000010100 */
[----:B------:R4:W-:Y:S01]  /*6070*/  STS [R234+0xf400], R0 ;  /* 0x00f40000ea007388 */ /* 0x0009e20000000800 */
[----:B------:R-:W-:Y:S01]  /*6080*/  FADD.FTZ R15, -R140, R15 ;  /* 0x0000000f8c0f7221 */ /* 0x000fe20000010100 */
[----:B------:R-:W-:Y:S01]  /*6090*/  FMUL.FTZ R10, R162, R10 ;  /* 0x0000000aa20a7220 */ /* 0x000fe20000410000 */
[C---:B------:R-:W-:Y:S01]  /*60a0*/  FADD.FTZ R12, -R141.reuse, R12 ;  /* 0x0000000c8d0c7221 */ /* 0x040fe20000010100 */
[----:B------:R-:W-:Y:S01]  /*60b0*/  STS [R234+0xf000], R20 ;  /* 0x00f00014ea007388 */ /* 0x000fe20000000800 */
[----:B------:R-:W-:Y:S01]  /*60c0*/  FADD.FTZ R14, -R140, R14 ;  /* 0x0000000e8c0e7221 */ /* 0x000fe20000010100 */
[C---:B------:R-:W-:Y:S01]  /*60d0*/  FADD.FTZ R25, -R141.reuse, R25 ;  /* 0x000000198d197221 */ /* 0x040fe20000010100 */
        /* <DEDUP_REMOVED lines=154> */
.L_x_149:
        /* <DEDUP_REMOVED lines=449> */
[----:B------:R-:W-:Y:S01]  /*8690*/  UIADD3 UR20, UR11, UR5, URZ ;  /* 0x000000050b147290 */ /* 0x000fe2000fffe03f */
[----:B------:R-:W-:-:S11]  /*86a0*/  UMOV UR19, UR10 ;  /* 0x0000000a00137c82 */ /* 0x000fd60008000000 */
.L_x_151:
        /* <DEDUP_REMOVED lines=20> */
.L_x_152:
        /* <DEDUP_REMOVED lines=55> */
.L_x_154:
[----:B------:R-:W-:Y:S05]  /*8b60*/  BSYNC B0 ;  /* 0x0000000000007941 */ /* 0x000fea0003800000 */
.L_x_153:
        /* <DEDUP_REMOVED lines=20> */
.L_x_156:
[----:B------:R-:W-:Y:S05]  /*8cb0*/  BSYNC B0 ;  /* 0x0000000000007941 */ /* 0x000fea0003800000 */
.L_x_155:
[----:B------:R-:W-:Y:S01]  /*8cc0*/  IMAD.U32 R3, RZ, RZ, UR10 ;  /* 0x0000000aff037e24 */ /* 0x000fe2000f8e00ff */
[----:B------:R-:W-:Y:S01]  /*8cd0*/  UIMAD UR9, UR9, UR10, URZ ;  /* 0x0000000a090972a4 */ /* 0x000fe2000f8e023f */
[----:B--2---:R-:W2:Y:S01]  /*8ce0*/  LDS.128 R20, [R0+0xf000] ;  /* 0x00f0000000147984 */ /* 0x004ea20000000c00 */
[----:B------:R-:W-:Y:S01]  /*8cf0*/  USHF.R.S32.HI UR12, URZ, 0x1f, UR56 ;  /* 0x0000001f3f0c7899 */ /* 0x000fe20008011438 */
[----:B------:R-:W-:Y:S01]  /*8d00*/  IMAD.WIDE.U32 R6, R3, UR5, R6 ;  /* 0x0000000503067c25 */ /* 0x000fe2000f8e0006 */
[----:B------:R-:W-:Y:S01]  /*8d10*/  UIMAD UR5, UR5, UR11, UR9 ;  /* 0x0000000b050572a4 */ /* 0x000fe2000f8e0209 */
[----:B------:R-:W2:Y:S01]  /*8d20*/  LDS.128 R16, [R0+0x11000] ;  /* 0x0110000000107984 */ /* 0x000ea20000000c00 */
[----:B------:R-:W-:Y:S01]  /*8d30*/  BSSY B0, `(.L_x_157) ;  /* 0x000001c000007945 */ /* 0x000fe20003800000 */
[----:B------:R-:W-:Y:S01]  /*8d40*/  ULDC.64 UR8, c[0x0][0x470] ;  /* 0x00011c0000087ab9 */ /* 0x000fe20000000a00 */
[----:B------:R-:W-:Y:S01]  /*8d50*/  IADD3 R6, P0, R6, UR14, RZ ;  /* 0x0000000e06067c10 */ /* 0x000fe2000ff1e0ff */
[----:B------:R1:W2:Y:S02]  /*8d60*/  LDS.128 R12, [R0+0x13000] ;  /* 0x01300000000c7984 */ /* 0x0002a40000000c00 */
[----:B-1-3--:R-:W-:Y:S01]  /*8d70*/  IMAD.U32 R0, RZ, RZ, UR5 ;  /* 0x00000005ff007e24 */ /* 0x00afe2000f8e00ff */
[----:B------:R-:W-:-:S04]  /*8d80*/  UIMAD UR5, UR12, UR8, URZ ;  /* 0x000000080c0572a4 */ /* 0x000fc8000f8e023f */
[----:B------:R-:W-:Y:S01]  /*8d90*/  IADD3.X R7, R7, UR18, R0, P0, !PT ;  /* 0x0000001207077c10 */ /* 0x000fe200087fe400 */
[----:B------:R-:W-:Y:S01]  /*8da0*/  UIMAD UR9, UR56, UR9, UR5 ;  /* 0x00000009380972a4 */ /* 0x000fe2000f8e0205 */
        /* <DEDUP_REMOVED lines=9> */
[C---:B------:R-:W-:Y:S01]  /*8e40*/  IMAD R0, R26.reuse, UR11, R0 ;  /* 0x0000000b1a007c24 */ /* 0x040fe2000f8e0200 */
        /* <DEDUP_REMOVED lines=10> */
.L_x_158:
[----:B------:R-:W-:Y:S05]  /*8ef0*/  BSYNC B0 ;  /* 0x0000000000007941 */ /* 0x000fea0003800000 */
.L_x_157:
        /* <DEDUP_REMOVED lines=20> */
.L_x_134:
        /* <DEDUP_REMOVED lines=23> */
.L_x_160:
        /* <DEDUP_REMOVED lines=21> */
.L_x_161:
        /* <DEDUP_REMOVED lines=10> */
[----:B------:R-:W-:Y:S01]  /*93a0*/  ULDC.64 UR14, c[0x0][0x468] ;  /* 0x00011a00000e7ab9 */ /* 0x000fe20000000a00 */
[----:B------:R-:W-:Y:S01]  /*93b0*/  BSSY B0, `(.L_x_162) ;  /* 0x0000021000007945 */ /* 0x000fe20003800000 */
[----:B------:R-:W-:Y:S01]  /*93c0*/  IMAD.U32 R0, RZ, RZ, UR5 ;  /* 0x00000005ff007e24 */ /* 0x000fe2000f8e00ff */
[----:B------:R-:W-:Y:S01]  /*93d0*/  IADD3 R6, P0, R4, UR9, RZ ;  /* 0x0000000904067c10 */ /* 0x000fe2000ff1e0ff */
[----:B------:R-:W-:-:S03]  /*93e0*/  UIMAD UR5, UR21, UR14, URZ ;  /* 0x0000000e150572a4 */ /* 0x000fc6000f8e023f */
[----:B------:R-:W-:Y:S01]  /*93f0*/  IADD3.X R7, R5, UR20, R0, P0, !PT ;  /* 0x0000001405077c10 */ /* 0x000fe200087fe400 */
[----:B------:R-:W-:Y:S01]  /*9400*/  IMAD.U32 R0, RZ, RZ, UR14 ;  /* 0x0000000eff007e24 */ /* 0x000fe2000f8e00ff */
[----:B------:R-:W-:-:S03]  /*9410*/  UIMAD UR15, UR56, UR15, UR5 ;  /* 0x0000000f380f72a4 */ /* 0x000fc6000f8e0205 */
        /* <DEDUP_REMOVED lines=26> */
.L_x_163:
[----:B------:R-:W-:Y:S05]  /*95c0*/  BSYNC B0 ;  /* 0x0000000000007941 */ /* 0x000fea0003800000 */
.L_x_162:
        /* <DEDUP_REMOVED lines=19> */
.L_x_165:
[----:B------:R-:W-:Y:S05]  /*9700*/  BSYNC B0 ;  /* 0x0000000000007941 */ /* 0x000fea0003800000 */
.L_x_164:
        /* <DEDUP_REMOVED lines=32> */
.L_x_167:
[----:B------:R-:W-:Y:S05]  /*9910*/  BSYNC B0 ;  /* 0x0000000000007941 */ /* 0x000fea0003800000 */
.L_x_166:
        /* <DEDUP_REMOVED lines=18> */
.L_x_159:
[----:B------:R-:W-:Y:S05]  /*9a40*/  BSYNC B1 ;  /* 0x0000000000017941 */ /* 0x000fea0003800000 */
.L_x_129:
        /* <DEDUP_REMOVED lines=8> */
.L_x_168:
[----:B------:R-:W-:Y:S05]  /*9ad0*/  EXIT ;  /* 0x000000000000794d */ /* 0x000fea0003800000 */
.L_x_170:
        /* <DEDUP_REMOVED lines=10> */
.L_x_1282:


//--------------------- .text._ZN5flash44flash_bwd_dq_dk_dv_loop_seqk_parallel_kernelI23Flash_bwd_kernel_traitsILi96ELi64ELi128ELi8ELi2ELi4ELi4ELb1ELb0EN7cutlass6half_tE19Flash_kernel_traitsILi96ELi64ELi128ELi8ES3_EELb0ELb0ELb1ELb0ELb0ELb1ELb0EEEvNS_16Flash_bwd_paramsE --------------------------
	.section	.text._ZN5flash44flash_bwd_dq_dk_dv_loop_seqk_parallel_kernelI23Flash_bwd_kernel_traitsILi96ELi64ELi128ELi8ELi2ELi4ELi4ELb1ELb0EN7cutlass6half_tE19Flash_kernel_traitsILi96ELi64ELi128ELi8ES3_EELb0ELb0ELb1ELb0ELb0ELb1ELb0EEEvNS_16Flash_bwd_paramsE,"ax",@progbits
	.align	128
        .global         _ZN5flash44flash_bwd_dq_dk_dv_loop_seqk_parallel_kernelI23Flash_bwd_kernel_traitsILi96ELi64ELi128ELi8ELi2ELi4ELi4ELb1ELb0EN7cutlass6half_tE19Flash_kernel_traitsILi96ELi64ELi128ELi8ES3_EELb0ELb0ELb1ELb0ELb0ELb1ELb0EEEvNS_16Flash_bwd_paramsE
        .type           _ZN5flash44flash_bwd_dq_dk_dv_loop_seqk_parallel_kernelI23Flash_bwd_kernel_traitsILi96ELi64ELi128ELi8ELi2ELi4ELi4ELb1ELb0EN7cutlass6half_tE19Flash_kernel_traitsILi96ELi64ELi128ELi8ES3_EELb0ELb0ELb1ELb0ELb0ELb1ELb0EEEvNS_16Flash_bwd_paramsE,@function
        .size           _ZN5flash44flash_bwd_dq_dk_dv_loop_seqk_parallel_kernelI23Flash_bwd_kernel_traitsILi96ELi64ELi128ELi8ELi2ELi4ELi4ELb1ELb0EN7cutlass6half_tE19Flash_kernel_traitsILi96ELi64ELi128ELi8ES3_EELb0ELb0ELb1ELb0ELb0ELb1ELb0EEEvNS_16Flash_bwd_paramsE,(.L_x_1283 - _ZN5flash44flash_bwd_dq_dk_dv_loop_seqk_parallel_kernelI23Flash_bwd_kernel_traitsILi96ELi64ELi128ELi8ELi2ELi4ELi4ELb1ELb0EN7cutlass6half_tE19Flash_kernel_traitsILi96ELi64ELi128ELi8ES3_EELb0ELb0ELb1ELb0ELb0ELb1ELb0EEEvNS_16Flash_bwd_paramsE)
        .other          _ZN5flash44flash_bwd_dq_dk_dv_loop_seqk_parallel_kernelI23Flash_bwd_kernel_traitsILi96ELi64ELi128ELi8ELi2ELi4ELi4ELb1ELb0EN7cutlass6half_tE19Flash_kernel_traitsILi96ELi64ELi128ELi8ES3_EELb0ELb0ELb1ELb0ELb0ELb1ELb0EEEvNS_16Flash_bwd_paramsE,@"STO_CUDA_ENTRY STV_DEFAULT"
_ZN5flash44flash_bwd_dq_dk_dv_loop_seqk_parallel_kernelI23Flash_bwd_kernel_traitsILi96ELi64ELi128ELi8ELi2ELi4ELi4ELb1ELb0EN7cutlass6half_tE19Flash_kernel_traitsILi96ELi64ELi128ELi8ES3_EELb0ELb0ELb1ELb0ELb0ELb1ELb0EEEvNS_16Flash_bwd_paramsE:
.text._ZN5flash44flash_bwd_dq_dk_dv_loop_seqk_parallel_kernelI23Flash_bwd_kernel_traitsILi96ELi64ELi128ELi8ELi2ELi4ELi4ELb1ELb0EN7cutlass6half_tE19Flash_kernel_traitsILi96ELi64ELi128ELi8ES3_EELb0ELb0ELb1ELb0ELb0ELb1ELb0EEEvNS_16Flash_bwd_paramsE:
        /* <DEDUP_REMOVED lines=28> */
[----:B-1----:R-:W-:Y:S01]  /*01c0*/  LOP3.LUT R0, R6, 0xffffffe0, RZ, 0xc0, !PT ;  /* 0xffffffe006007812 */ /* 0x002fe200078ec0ff */
[----:B-----5:R-:W-:Y:S01]  /*01d0*/  USHF.L.U32 UR6, UR47, 0x7, URZ ;  /* 0x000000072f067899 */ /* 0x020fe2000800063f */
        /* <DEDUP_REMOVED lines=14> */
[C---:B------:R-:W-:Y:S02]  /*02c0*/  LOP3.LUT R7, R13.reuse, 0xfffffffc, RZ, 0xc0, !PT ;  /* 0xfffffffc0d077812 */ /* 0x040fe400078ec0ff */
[----:B------:R-:W-:Y:S01]  /*02d0*/  SHF.R.S32.HI R252, RZ, 0x2, R13 ;  /* 0x00000002fffc7819 */ /* 0x000fe2000001140d */
[----:B------:R-:W-:Y:S01]  /*02e0*/  IMAD.IADD R9, R20, 0x1, -R4 ;  /* 0x0000000114097824 */ /* 0x000fe200078e0a04 */
        /* <DEDUP_REMOVED lines=62> */
[----:B------:R-:W-:Y:S01]  /*06d0*/  LOP3.LUT P0, RZ, R14, 0x2, RZ, 0xc0, !PT ;  /* 0x000000020eff7812 */ /* 0x000fe2000780c0ff */
[----:B------:R-:W-:Y:S01]  /*06e0*/  IMAD R18, R3, 0x8, R18 ;  /* 0x0000000803127824 */ /* 0x000fe200078e0212 */
[----:B------:R-:W-:Y:S01]  /*06f0*/  SEL R210, R218, 0xffffffe0, !P6 ;  /* 0xffffffe0dad27807 */ /* 0x000fe20007000000 */
[----:B------:R-:W-:Y:S01]  /*0700*/  IMAD R213, R12, 0x2, R3 ;  /* 0x000000020cd57824 */ /* 0x000fe200078e0203 */
[----:B------:R-:W-:Y:S01]  /*0710*/  SEL R214, R218, 0xffffffe0, !P1 ;  /* 0xffffffe0dad67807 */ /* 0x000fe20004800000 */
[----:B------:R-:W-:Y:S01]  /*0720*/  IMAD R12, R12, 0x200, R9 ;  /* 0x000002000c0c7824 */ /* 0x000fe200078e0209 */
[----:B------:R-:W-:-:S02]  /*0730*/  SEL R226, R226, 0x10, !P5 ;  /* 0x00000010e2e27807 */ /* 0x000fc40006800000 */
[----:B------:R-:W-:Y:S02]  /*0740*/  SEL R215, R215, 0x40, P2 ;  /* 0x00000040d7d77807 */ /* 0x000fe40001000000 */
        /* <DEDUP_REMOVED lines=36> */
[----:B------:R-:W-:Y:S01]  /*0990*/  VIADD R228, R229, 0x20 ;  /* 0x00000020e5e47836 */ /* 0x000fe20000000000 */
[----:B------:R-:W-:Y:S01]  /*09a0*/  LOP3.LUT R5, R5, 0x8, RZ, 0xc0, !PT ;  /* 0x0000000805057812 */ /* 0x000fe200078ec0ff */
[C---:B------:R-:W-:Y:S01]  /*09b0*/  @P4 VIADD R228, R229.reuse, 0xffffffe0 ;  /* 0xffffffe0e5e44836 */ /* 0x040fe20000000000 */
[----:B------:R-:W-:Y:S01]  /*09c0*/  LOP3.LUT R0, R0, 0xc0, RZ, 0xc0, !PT ;  /* 0x000000c000007812 */ /* 0x000fe200078ec0ff */
[----:B------:R-:W-:Y:S01]  /*09d0*/  IMAD.IADD R227, R229, 0x1, R226 ;  /* 0x00000001e5e37824 */ /* 0x000fe200078e02e2 */
[----:B------:R-:W-:Y:S01]  /*09e0*/  SHF.R.U32.HI R9, RZ, 0x3, R6 ;  /* 0x00000003ff097819 */ /* 0x000fe20000011606 */
[----:B------:R-:W-:Y:S01]  /*09f0*/  IMAD.IADD R210, R210, 0x1, R209 ;  /* 0x00000001d2d27824 */ /* 0x000fe200078e02d1 */
[----:B------:R-:W-:Y:S01]  /*0a00*/  SHF.R.U32.HI R4, RZ, 0x3, R2 ;  /* 0x00000003ff047819 */ /* 0x000fe20000011602 */
[----:B------:R-:W-:Y:S01]  /*0a10*/  IMAD.IADD R226, R226, 0x1, R228 ;  /* 0x00000001e2e27824 */ /* 0x000fe200078e02e4 */
[----:B------:R-:W-:-:S02]  /*0a20*/  LOP3.LUT R10, R7, 0x10, R10, 0xf8, !PT ;  /* 0x00000010070a7812 */ /* 0x000fc400078ef80a */
[----:B------:R-:W-:Y:S02]  /*0a30*/  SHF.R.U32.HI R8, RZ, 0x3, R0 ;  /* 0x00000003ff087819 */ /* 0x000fe40000011600 */
[--C-:B------:R-:W-:Y:S02]  /*0a40*/  LOP3.LUT R9, R9, R6, R5.reuse, 0x1e, !PT ;  /* 0x0000000609097212 */ /* 0x100fe400078e1e05 */
[C---:B------:R-:W-:Y:S02]  /*0a50*/  LOP3.LUT R5, R4.reuse, R2, R5, 0x1e, !PT ;  /* 0x0000000204057212 */ /* 0x040fe400078e1e05 */
[----:B------:R-:W-:Y:S01]  /*0a60*/  LOP3.LUT R2, R4, R10, R2, 0x1e, !PT ;  /* 0x0000000a04027212 */ /* 0x000fe200078e1e02 */
[----:B------:R-:W-:Y:S01]  /*0a70*/  IMAD.U32 R213, R213, 0x200, R9 ;  /* 0x00000200d5d57824 */ /* 0x000fe200078e0009 */
[----:B------:R-:W-:Y:S01]  /*0a80*/  LOP3.LUT R8, R8, R0, R7, 0x1e, !PT ;  /* 0x0000000008087212 */ /* 0x000fe200078e1e07 */
[----:B------:R-:W-:Y:S01]  /*0a90*/  IMAD.SHL.U32 R0, R18, 0x20, RZ ;  /* 0x0000002012007824 */ /* 0x000fe200078e00ff */
[----:B------:R-:W-:-:S03]  /*0aa0*/  SHF.R.S32.HI R4, RZ, 0x2, R21 ;  /* 0x00000002ff047819 */ /* 0x000fc60000011415 */
[----:B------:R-:W-:Y:S02]  /*0ab0*/  IMAD.IADD R217, R0, 0x1, R2 ;  /* 0x0000000100d97824 */ /* 0x000fe400078e0202 */
[C---:B------:R-:W-:Y:S02]  /*0ac0*/  IMAD R22, R219.reuse, 0x10, R4 ;  /* 0x00000010db167824 */ /* 0x040fe400078e0204 */
[----:B------:R-:W-:Y:S02]  /*0ad0*/  IMAD R219, R219, 0x200, R0 ;  /* 0x00000200dbdb7824 */ /* 0x000fe400078e0200 */
[----:B------:R-:W-:Y:S01]  /*0ae0*/  IMAD.U32 R2, RZ, RZ, UR5 ;  /* 0x00000005ff027e24 */ /* 0x000fe2000f8e00ff */
[----:B------:R-:W-:Y:S01]  /*0af0*/  USHF.R.S32.HI UR5, URZ, 0x1f, UR47 ;  /* 0x0000001f3f057899 */ /* 0x000fe2000801142f */
[----:B------:R-:W-:Y:S01]  /*0b00*/  IMAD.U32 R0, RZ, RZ, UR6 ;  /* 0x00000006ff007e24 */ /* 0x000fe2000f8e00ff */
[----:B------:R-:W-:Y:S01]  /*0b10*/  USHF.R.S32.HI UR6, URZ, 0x1f, UR58 ;  /* 0x0000001f3f067899 */ /* 0x000fe2000801143a */
[----:B------:R-:W-:Y:S01]  /*0b20*/  VIADD R0, R22, 0xffffffc0 ;  /* 0xffffffc016007836 */ /* 0x000fe20000000000 */
[----:B------:R-:W-:Y:S01]  /*0b30*/  STL [R1], R22 ;  /* 0x0000001601007387 */ /* 0x000fe20000100800 */
[----:B------:R-:W-:-:S02]  /*0b40*/  IMAD.IADD R8, R8, 0x1, R12 ;  /* 0x0000000108087824 */ /* 0x000fc400078e020c */
[----:B------:R-:W-:Y:S01]  /*0b50*/  IMAD.U32 R2, RZ, RZ, UR5 ;  /* 0x00000005ff027e24 */ /* 0x000fe2000f8e00ff */
[----:B------:R-:W-:Y:S01]  /*0b60*/  UIADD3 UR5, UR4, 0xf000, URZ ;  /* 0x0000f00004057890 */ /* 0x000fe2000fffe03f */
[----:B------:R-:W-:Y:S01]  /*0b70*/  IMAD.U32 R2, RZ, RZ, UR6 ;  /* 0x00000006ff027e24 */ /* 0x000fe2000f8e00ff */
[----:B------:R-:W-:Y:S01]  /*0b80*/  UIADD3 UR6, UR4, 0x9000, URZ ;  /* 0x0000900004067890 */ /* 0x000fe2000fffe03f */
[----:B------:R-:W-:Y:S01]  /*0b90*/  SHF.R.S32.HI R2, RZ, 0x1f, R0 ;  /* 0x0000001fff027819 */ /* 0x000fe20000011400 */
[----:B------:R-:W-:Y:S02]  /*0ba0*/  IMAD.IADD R219, R219, 0x1, R5 ;  /* 0x00000001dbdb7824 */ /* 0x000fe400078e0205 */
[----:B------:R-:W-:Y:S02]  /*0bb0*/  LEA R213, R213, UR5, 0x1 ;  /* 0x00000005d5d57c11 */ /* 0x000fe4000f8e08ff */
[C---:B------:R-:W-:Y:S01]  /*0bc0*/  SHF.L.U64.HI R2, R0.reuse, 0x2, R2 ;  /* 0x0000000200027819 */ /* 0x040fe20000010202 */
[----:B------:R-:W-:Y:S01]  /*0bd0*/  IMAD.SHL.U32 R0, R0, 0x4, RZ ;  /* 0x0000000400007824 */ /* 0x000fe200078e00ff */
[----:B------:R-:W-:Y:S01]  /*0be0*/  LEA R4, R8, UR6, 0x1 ;  /* 0x0000000608047c11 */ /* 0x000fe2000f8e08ff */
[----:B------:R-:W-:Y:S01]  /*0bf0*/  IMAD.IADD R214, R213, 0x1, R214 ;  /* 0x00000001d5d67824 */ /* 0x000fe200078e02d6 */
[----:B------:R-:W-:Y:S01]  /*0c00*/  LEA R211, R219, UR4, 0x1 ;  /* 0x00000004dbd37c11 */ /* 0x000fe2000f8e08ff */
[----:B------:R1:W-:Y:S01]  /*0c10*/  STL [R1+0x1c], R2 ;  /* 0x00001c0201007387 */ /* 0x0003e20000100800 */
[----:B------:R-:W-:-:S02]  /*0c20*/  IMAD.IADD R216, R213, 0x1, R215 ;  /* 0x00000001d5d87824 */ /* 0x000fc400078e02d7 */
[----:B------:R-:W-:Y:S01]  /*0c30*/  IMAD.IADD R215, R214, 0x1, R215 ;  /* 0x00000001d6d77824 */ /* 0x000fe200078e02d7 */
[----:B------:R2:W-:Y:S01]  /*0c40*/  STL [R1+0x18], R0 ;  /* 0x0000180001007387 */ /* 0x0005e20000100800 */
[----:B------:R-:W-:-:S03]  /*0c50*/  IMAD.IADD R212, R211, 0x1, R218 ;  /* 0x00000001d3d47824 */ /* 0x000fc600078e02da */
[----:B------:R3:W-:Y:S01]  /*0c60*/  STL [R1+0x4], R4 ;  /* 0x0000040401007387 */ /* 0x0007e20000100800 */
[----:B-1----:R-:W-:Y:S01]  /*0c70*/  LEA R2, R3, UR4, 0x1 ;  /* 0x0000000403027c11 */ /* 0x002fe2000f8e08ff */
[C---:B--2---:R-:W-:Y:S02]  /*0c80*/  VIADD R0, R4.reuse, 0x20 ;  /* 0x0000002004007836 */ /* 0x044fe40000000000 */
[----:B------:R-:W-:-:S05]  /*0c90*/  @P3 VIADD R0, R4, 0xffffffe0 ;  /* 0xffffffe004003836 */ /* 0x000fca0000000000 */
[----:B------:R3:W-:Y:S02]  /*0ca0*/  STL [R1+0x8], R0 ;  /* 0x0000080001007387 */ /* 0x0007e40000100800 */
.L_x_201:
        /* <DEDUP_REMOVED lines=16> */
[----:B-1234-:R-:W-:Y:S01]  /*0db0*/  IMAD.U32 R4, RZ, RZ, UR6 ;  /* 0x00000006ff047e24 */ /* 0x01efe2000f8e00ff */
        /* <DEDUP_REMOVED lines=21> */
[----:B------:R1:W5:Y:S02]  /*0f10*/  @P3 LDG.E R0, desc[UR8][R4.64+0x4] ;  /* 0x0000040804003981 */ /* 0x000364000c1e1900 */
        /* <DEDUP_REMOVED lines=28> */
.L_x_171:
        /* <DEDUP_REMOVED lines=72> */
[----:B------:R-:W-:Y:S01]  /*1560*/  UIMAD.WIDE.U32 UR14, UR6, UR10, URZ ;  /* 0x0000000a060e72a5 */ /* 0x000fe2000f8e003f */
[----:B------:R-:W-:Y:S01]  /*1570*/  IMAD.MOV R4, RZ, RZ, -R0 ;  /* 0x000000ffff047224 */ /* 0x000fe200078e0a00 */
[----:B------:R-:W-:Y:S02]  /*1580*/  UIMAD UR20, UR7, UR10, URZ ;  /* 0x0000000a071472a4 */ /* 0x000fe4000f8e023f */
[----:B------:R-:W-:Y:S01]  /*1590*/  UIMAD UR10, UR59, UR60, UR12 ;  /* 0x0000003c3b0a72a4 */ /* 0x000fe2000f8e020c */
[----:B------:R-:W-:Y:S01]  /*15a0*/  IMAD R3, R6, R4, R3 ;  /* 0x0000000406037224 */ /* 0x000fe200078e0203 */
[----:B------:R-:W-:Y:S01]  /*15b0*/  ULDC UR38, c[0x0][0x2c4] ;  /* 0x0000b10000267ab9 */ /* 0x000fe20000000800 */
[----:B------:R-:W-:Y:S01]  /*15c0*/  @UP3 ULDC UR12, c[0x0][0x2e4] ;  /* 0x0000b900000c3ab9 */ /* 0x000fe20000000800 */
[----:B------:R-:W-:-:S02]  /*15d0*/  UIADD3 UR17, UR11, UR10, URZ ;  /* 0x0000000a0b117290 */ /* 0x000fc4000fffe03f */
[----:B------:R-:W-:Y:S01]  /*15e0*/  ISETP.GT.U32.AND P1, PT, R6, R3, PT ;  /* 0x000000030600720c */ /* 0x000fe20003f24070 */
[----:B------:R-:W-:Y:S02]  /*15f0*/  USHF.R.S32.HI UR11, URZ, 0x6, UR23 ;  /* 0x000000063f0b7899 */ /* 0x000fe40008011417 */
[----:B------:R-:W-:Y:S02]  /*1600*/  USHF.R.S32.HI UR10, URZ, 0x6, UR19 ;  /* 0x000000063f0a7899 */ /* 0x000fe40008011413 */
[----:B------:R-:W-:Y:S02]  /*1610*/  @UP3 UIMAD UR18, UR47, UR38, URZ ;  /* 0x000000262f1232a4 */ /* 0x000fe4000f8e023f */
[----:B------:R-:W-:Y:S02]  /*1620*/  UISETP.LT.AND UP0, UPT, UR11, UR10, UPT ;  /* 0x0000000a0b00728c */ /* 0x000fe4000bf01270 */
[----:B------:R-:W-:Y:S02]  /*1630*/  @UP3 USEL UR18, UR18, UR16, !UP2 ;  /* 0x0000001012123287 */ /* 0x000fe4000d000000 */
[----:B------:R-:W-:-:S02]  /*1640*/  USEL UR32, UR11, UR10, UP0 ;  /* 0x0000000a0b207287 */ /* 0x000fc40008000000 */
[----:B------:R-:W-:Y:S01]  /*1650*/  @UP3 UIMAD UR18, UR58, UR12, UR18 ;  /* 0x0000000c3a1232a4 */ /* 0x000fe2000f8e0212 */
[-C--:B------:R-:W-:Y:S01]  /*1660*/  @!P1 IADD3 R3, R3, -R6.reuse, RZ ;  /* 0x8000000603039210 */ /* 0x080fe20007ffe0ff */
[----:B------:R-:W-:Y:S01]  /*1670*/  UIMAD UR12, UR6, UR17, UR20 ;  /* 0x00000011060c72a4 */ /* 0x000fe2000f8e0214 */
[----:B------:R-:W-:Y:S01]  /*1680*/  @!P1 VIADD R0, R0, 0x1 ;  /* 0x0000000100009836 */ /* 0x000fe20000000000 */
[----:B------:R-:W-:Y:S01]  /*1690*/  UIMAD.WIDE.U32 UR10, UR6, UR16, URZ ;  /* 0x00000010060a72a5 */ /* 0x000fe2000f8e003f */
[----:B------:R-:W-:Y:S01]  /*16a0*/  ISETP.GE.U32.AND P0, PT, R3, R6, PT ;  /* 0x000000060300720c */ /* 0x000fe20003f06070 */
[----:B------:R-:W-:Y:S01]  /*16b0*/  ULEA UR17, UR32, 0xffffffc0, 0x6 ;  /* 0xffffffc020117891 */ /* 0x000fe2000f8e303f */
[----:B------:R-:W-:Y:S01]  /*16c0*/  LOP3.LUT R3, R7, UR58, RZ, 0x3c, !PT ;  /* 0x0000003a07037c12 */ /* 0x000fe2000f8e3cff */
[----:B------:R-:W-:Y:S01]  /*16d0*/  USEL UR56, UR14, UR10, !UP2 ;  /* 0x0000000a0e387287 */ /* 0x000fe2000d000000 */
[----:B------:R-:W-:Y:S01]  /*16e0*/  PLOP3.LUT P1, PT, PT, PT, UP1, 0x80, 0x0 ;  /* 0x000000000000781c */ /* 0x000fe20003f2f018 */
[----:B------:R-:W-:Y:S01]  /*16f0*/  USHF.R.S32.HI UR20, URZ, 0x1f, UR17 ;  /* 0x0000001f3f147899 */ /* 0x000fe20008011411 */
[----:B------:R-:W-:Y:S01]  /*1700*/  ISETP.GE.AND P2, PT, R3, RZ, PT ;  /* 0x000000ff0300720c */ /* 0x000fe20003f46270 */
[----:B------:R-:W-:-:S02]  /*1710*/  UIADD3 UR10, UP0, UR17, UR24, URZ ;  /* 0x00000018110a7290 */ /* 0x000fc4000ff1e03f */
[----:B------:R-:W-:Y:S02]  /*1720*/  UIMAD UR48, UR58, UR41, URZ ;  /* 0x000000293a3072a4 */ /* 0x000fe4000f8e023f */
[----:B------:R-:W-:Y:S02]  /*1730*/  UIADD3 UR41, UR15, UR12, URZ ;  /* 0x0000000c0f297290 */ /* 0x000fe4000fffe03f */
[----:B------:R-:W-:Y:S01]  /*1740*/  UIMAD UR12, UR7, UR16, URZ ;  /* 0x00000010070c72a4 */ /* 0x000fe2000f8e023f */
[----:B------:R-:W-:Y:S01]  /*1750*/  @P0 VIADD R0, R0, 0x1 ;  /* 0x0000000100000836 */ /* 0x000fe20000000000 */
[----:B------:R-:W-:Y:S01]  /*1760*/  UIADD3.X UR14, UR20, UR22, URZ, UP0, !UPT ;  /* 0x00000016140e7290 */ /* 0x000fe200087fe43f */
[----:B------:R-:W-:Y:S01]  /*1770*/  PLOP3.LUT P0, PT, PT, PT, UP3, 0x80, 0x0 ;  /* 0x000000000000781c */ /* 0x000fe20003f0f038 */
[----:B------:R-:W-:Y:S02]  /*1780*/  UIMAD UR7, UR7, UR10, URZ ;  /* 0x0000000a070772a4 */ /* 0x000fe4000f8e023f */
[----:B------:R-:W-:Y:S01]  /*1790*/  @UP1 UIADD3 UR29, UR42, UR45, URZ ;  /* 0x0000002d2a1d1290 */ /* 0x000fe2000fffe03f */
[----:B------:R-:W-:Y:S01]  /*17a0*/  @!P2 IADD3 R0, -R0, RZ, RZ ;  /* 0x000000ff0000a210 */ /* 0x000fe20007ffe1ff */
[----:B------:R-:W-:Y:S01]  /*17b0*/  @UP1 ULDC.64 UR24, c[0x0][0x250] ;  /* 0x0000940000181ab9 */ /* 0x000fe20000000a00 */
[----:B------:R-:W-:Y:S01]  /*17c0*/  UIMAD.WIDE.U32 UR22, UR6, UR10, URZ ;  /* 0x0000000a061672a5 */ /* 0x000fe2000f8e003f */
[----:B------:R-:W-:Y:S01]  /*17d0*/  @!P3 LOP3.LUT R0, RZ, R7, RZ, 0x33, !PT ;  /* 0x00000007ff00b212 */ /* 0x000fe200078e33ff */
[----:B------:R-:W-:-:S02]  /*17e0*/  UIMAD UR10, UR6, UR14, UR7 ;  /* 0x0000000e060a72a4 */ /* 0x000fc4000f8e0207 */
[----:B------:R-:W-:Y:S02]  /*17f0*/  @UP1 UIMAD.WIDE.U32 UR6, UR29, UR24, URZ ;  /* 0x000000181d0612a5 */ /* 0x000fe4000f8e003f */
[----:B------:R-:W-:Y:S02]  /*1800*/  @!UP3 UIMAD UR19, UR47, UR40, UR58 ;  /* 0x000000282f13b2a4 */ /* 0x000fe4000f8e023a */
[----:B------:R-:W-:Y:S02]  /*1810*/  @UP2 UIADD3 UR41, UR11, UR12, URZ ;  /* 0x0000000c0b292290 */ /* 0x000fe4000fffe03f */
[----:B------:R-:W-:Y:S02]  /*1820*/  @UP1 UIMAD UR11, UR29, UR25, URZ ;  /* 0x000000191d0b12a4 */ /* 0x000fe4000f8e023f */
[----:B------:R-:W-:Y:S02]  /*1830*/  @!UP3 UIMAD UR18, UR19, UR38, URZ ;  /* 0x000000261312b2a4 */ /* 0x000fe4000f8e023f */
[----:B------:R-:W-:-:S02]  /*1840*/  USHF.R.S32.HI UR39, URZ, 0x1f, UR44 ;  /* 0x0000001f3f277899 */ /* 0x000fc4000801142c */
[----:B------:R-:W-:Y:S02]  /*1850*/  @!UP2 UIADD3 UR49, UR35, UR21, URZ ;  /* 0x000000152331a290 */ /* 0x000fe4000fffe03f */
[----:B------:R-:W-:Y:S02]  /*1860*/  USHF.R.S32.HI UR55, URZ, 0x1f, UR48 ;  /* 0x0000001f3f377899 */ /* 0x000fe40008011430 */
[----:B------:R-:W-:Y:S02]  /*1870*/  USEL UR54, UR28, URZ, UP4 ;  /* 0x0000003f1c367287 */ /* 0x000fe4000a000000 */
[----:B------:R-:W-:Y:S02]  /*1880*/  @UP1 UIADD3 UR40, UR7, UR11, URZ ;  /* 0x0000000b07281290 */ /* 0x000fe4000fffe03f */
[----:B------:R-:W-:Y:S02]  /*1890*/  USEL UR53, UR33, URZ, UP4 ;  /* 0x0000003f21357287 */ /* 0x000fe4000a000000 */
        /* <DEDUP_REMOVED lines=15> */
.L_x_173:
        /* <DEDUP_REMOVED lines=13> */
.L_x_174:
        /* <DEDUP_REMOVED lines=11> */
.L_x_175:
[----:B------:R-:W-:Y:S02]  /*1b10*/  ULDC UR6, c[0x0][0x270] ;  /* 0x00009c0000067ab9 */ /* 0x000fe40000000800 */
[----:B------:R-:W-:-:S04]  /*1b20*/  UIMAD UR6, UR47, UR6, UR58 ;  /* 0x000000062f0672a4 */ /* 0x000fc8000f8e023a */
[----:B------:R-:W-:-:S12]  /*1b30*/  UIMAD UR6, UR6, UR60, URZ ;  /* 0x0000003c060672a4 */ /* 0x000fd8000f8e023f */
.L_x_176:
[----:B------:R-:W2:Y:S04]  /*1b40*/  LDL.64 R6, [R1+0x28] ;  /* 0x0000280001067983 */ /* 0x000ea80000100a00 */
[----:B------:R1:W2:Y:S01]  /*1b50*/  LDL.64 R12, [R1+0x28] ;  /* 0x00002800010c7983 */ /* 0x0002a20000100a00 */
[----:B------:R-:W-:Y:S01]  /*1b60*/  SHF.R.S32.HI R24, RZ, 0x1f, R252 ;  /* 0x0000001fff187819 */ /* 0x000fe200000114fc */
[----:B------:R-:W-:Y:S01]  /*1b70*/  USHF.R.S32.HI UR21, URZ, 0x1f, UR58 ;  /* 0x0000001f3f157899 */ /* 0x000fe2000801143a */
[----:B------:R-:W-:Y:S01]  /*1b80*/  IADD3 R4, P0, R252, UR17, RZ ;  /* 0x00000011fc047c10 */ /* 0x000fe2000ff1e0ff */
[----:B------:R-:W3:Y:S01]  /*1b90*/  S2R R9, SR_TID.X ;  /* 0x0000000000097919 */ /* 0x000ee20000002100 */
[----:B------:R-:W-:Y:S01]  /*1ba0*/  UIADD3 UR33, UR17, UR6, URZ ;  /* 0x0000000611217290 */ /* 0x000fe2000fffe03f */
[----:B------:R-:W-:Y:S01]  /*1bb0*/  BSSY B1, `(.L_x_172) ;  /* 0x0000686000017945 */ /* 0x000fe20003800000 */
[----:B------:R-:W-:Y:S01]  /*1bc0*/  IADD3.X R3, R24, UR20, RZ, P0, !PT ;  /* 0x0000001418037c10 */ /* 0x000fe200087fe4ff */
[----:B------:R-:W-:Y:S01]  /*1bd0*/  ULDC.64 UR6, c[0x0][0x258] ;  /* 0x0000960000067ab9 */ /* 0x000fe20000000a00 */
[----:B------:R-:W-:Y:S01]  /*1be0*/  UIADD3 UR12, UR17, UR18, URZ ;  /* 0x00000012110c7290 */ /* 0x000fe2000fffe03f */
[----:B------:R-:W-:Y:S01]  /*1bf0*/  IMAD.U32 R8, RZ, RZ, UR6 ;  /* 0x00000006ff087e24 */ /* 0x000fe2000f8e00ff */
[----:B------:R-:W-:Y:S01]  /*1c00*/  UIMAD UR11, UR21, UR6, URZ ;  /* 0x00000006150b72a4 */ /* 0x000fe2000f8e023f */
[----:B------:R-:W-:Y:S01]  /*1c10*/  IMAD R3, R3, UR30, RZ ;  /* 0x0000001e03037c24 */ /* 0x000fe2000f8e02ff */
[----:B------:R-:W-:Y:S01]  /*1c20*/  ULDC.64 UR18, c[0x0][0x2b0] ;  /* 0x0000ac0000127ab9 */ /* 0x000fe20000000a00 */
[----:B------:R-:W-:Y:S01]  /*1c30*/  ULDC UR14, c[0x0][0x2dc] ;  /* 0x0000b700000e7ab9 */ /* 0x000fe20000000800 */
[----:B------:R-:W-:Y:S01]  /*1c40*/  UIMAD UR29, UR58, UR7, UR11 ;  /* 0x000000073a1d72a4 */ /* 0x000fe2000f8e020b */
[----:B------:R-:W-:Y:S01]  /*1c50*/  IMAD R3, R4, UR31, R3 ;  /* 0x0000001f04037c24 */ /* 0x000fe2000f8e0203 */
[----:B------:R-:W-:Y:S01]  /*1c60*/  UIADD3 UR11, -UR5, UR13, UR44 ;  /* 0x0000000d050b7290 */ /* 0x000fe2000fffe12c */
[----:B------:R-:W-:Y:S01]  /*1c70*/  ULDC.64 UR6, c[0x0][0x420] ;  /* 0x0001080000067ab9 */ /* 0x000fe20000000a00 */
[----:B------:R-:W-:Y:S01]  /*1c80*/  ULDC UR15, c[0x0][0x270] ;  /* 0x00009c00000f7ab9 */ /* 0x000fe20000000800 */
[----:B------:R-:W-:-:S02]  /*1c90*/  UIMAD.WIDE UR18, UR12, 0x4, UR18 ;  /* 0x000000040c1278a5 */ /* 0x000fc4000f8e0212 */
[----:B------:R-:W-:Y:S01]  /*1ca0*/  UIMAD UR34, UR14, UR15, URZ ;  /* 0x0000000f0e2272a4 */ /* 0x000fe2000f8e023f */
[----:B------:R-:W-:Y:S02]  /*1cb0*/  ULDC.64 UR36, c[0x0][0x478] ;  /* 0x00011e0000247ab9 */ /* 0x000fe40000000a00 */
[----:B------:R-:W-:Y:S01]  /*1cc0*/  ULDC.64 UR14, c[0x0][0x428] ;  /* 0x00010a00000e7ab9 */ /* 0x000fe20000000a00 */
[----:B------:R-:W-:-:S04]  /*1cd0*/  USHF.L.U32 UR28, UR34, 0x6, URZ ;  /* 0x00000006221c7899 */ /* 0x000fc8000800063f */
[----:B------:R-:W-:-:S03]  /*1ce0*/  UIADD3 UR16, UP2, UP0, UR22, UR28, UR48 ;  /* 0x0000001c16107290 */ /* 0x000fc6000f85e030 */
[----:B------:R-:W-:Y:S01]  /*1cf0*/  ULDC.64 UR22, c[0x0][0x3e0] ;  /* 0x0000f80000167ab9 */ /* 0x000fe20000000a00 */
[----:B---3--:R-:W-:Y:S01]  /*1d00*/  SHF.R.S32.HI R10, RZ, 0x1f, R9 ;  /* 0x0000001fff0a7819 */ /* 0x008fe20000011409 */
[----:B--2---:R-:W-:-:S05]  /*1d10*/  IMAD.MOV.U32 R12, RZ, RZ, R6 ;  /* 0x000000ffff0c7224 */ /* 0x004fca00078e0006 */
[----:B------:R-:W-:-:S03]  /*1d20*/  SHF.R.S32.HI R13, RZ, 0x1f, R12 ;  /* 0x0000001fff0d7819 */ /* 0x000fc6000001140c */
[----:B------:R-:W-:Y:S01]  /*1d30*/  IMAD.WIDE.U32 R4, R4, UR30, R12 ;  /* 0x0000001e04047c25 */ /* 0x000fe2000f8e000c */
[----:B------:R-:W-:Y:S01]  /*1d40*/  ULDC.64 UR30, c[0x0][0x210] ;  /* 0x00008400001e7ab9 */ /* 0x000fe20000000a00 */
[----:B------:R1:W-:Y:S01]  /*1d50*/  STL [R1+0x2c], R13 ;  /* 0x00002c0d01007387 */ /* 0x0003e20000100800 */
[----:B------:R-:W-:-:S04]  /*1d60*/  IADD3 R6, P0, R4, UR57, RZ ;  /* 0x0000003904067c10 */ /* 0x000fc8000ff1e0ff */
[----:B------:R-:W-:Y:S01]  /*1d70*/  IADD3.X R7, R5, UR46, R3, P0, !PT ;  /* 0x0000002e05077c10 */ /* 0x000fe200087fe403 */
[----:B------:R-:W-:Y:S01]  /*1d80*/  IMAD.U32 R3, RZ, RZ, UR6 ;  /* 0x00000006ff037e24 */ /* 0x000fe2000f8e00ff */
[----:B------:R-:W-:Y:S01]  /*1d90*/  IADD3 R4, P0, R12, UR10, RZ ;  /* 0x0000000a0c047c10 */ /* 0x000fe2000ff1e0ff */
[----:B------:R-:W-:Y:S01]  /*1da0*/  UIMAD UR10, UR20, UR6, URZ ;  /* 0x00000006140a72a4 */ /* 0x000fe2000f8e023f */
[----:B------:R-:W-:Y:S02]  /*1db0*/  ULDC UR46, c[0x0][0x398] ;  /* 0x0000e600002e7ab9 */ /* 0x000fe40000000800 */
[----:B------:R-:W-:Y:S01]  /*1dc0*/  IADD3.X R5, R13, UR49, RZ, P0, !PT ;  /* 0x000000310d057c10 */ /* 0x000fe200087fe4ff */
[----:B------:R-:W-:Y:S01]  /*1dd0*/  UIMAD UR12, UR17, UR7, UR10 ;  /* 0x00000007110c72a4 */ /* 0x000fe2000f8e020a */
[----:B------:R-:W-:Y:S01]  /*1de0*/  IMAD.WIDE.U32 R6, R8, UR58, R6 ;  /* 0x0000003a08067c25 */ /* 0x000fe2000f8e0006 */
[----:B------:R-:W-:Y:S02]  /*1df0*/  UIADD3 UR10, UR11, -UR46, URZ ;  /* 0x8000002e0b0a7290 */ /* 0x000fe4000fffe03f */
[----:B------:R-:W-:Y:S01]  /*1e00*/  UIMAD UR11, UR21, UR14, URZ ;  /* 0x0000000e150b72a4 */ /* 0x000fe2000f8e023f */
[----:B------:R-:W-:Y:S01]  /*1e10*/  IMAD.WIDE.U32 R4, R3, UR17, R4 ;  /* 0x0000001103047c25 */ /* 0x000fe2000f8e0004 */
[----:B------:R-:W-:Y:S01]  /*1e20*/  LEA.HI R3, R10, R9, RZ, 0x5 ;  /* 0x000000090a037211 */ /* 0x000fe200078f28ff */
[----:B------:R-:W-:Y:S01]  /*1e30*/  USHF.R.S32.HI UR21, URZ, 0x1f, UR10 ;  /* 0x0000001f3f157899 */ /* 0x000fe2000801140a */
[C---:B------:R-:W-:Y:S01]  /*1e40*/  LEA R232, P0, R6.reuse, UR30, 0x1 ;  /* 0x0000001e06e87c11 */ /* 0x040fe2000f8008ff */
[----:B------:R-:W-:Y:S01]  /*1e50*/  VIADD R5, R5, UR12 ;  /* 0x0000000c05057c36 */ /* 0x000fe20008000000 */
[----:B------:R-:W-:Y:S01]  /*1e60*/  LOP3.LUT R10, R3, 0xffffffe0, RZ, 0xc0, !PT ;  /* 0xffffffe0030a7812 */ /* 0x000fe200078ec0ff */
[----:B------:R-:W-:Y:S01]  /*1e70*/  UIMAD UR12, UR58, UR15, UR11 ;  /* 0x0000000f3a0c72a4 */ /* 0x000fe2000f8e020b */
[----:B------:R-:W-:Y:S01]  /*1e80*/  SHF.R.S32.HI R3, RZ, 0x5, R3 ;  /* 0x00000005ff037819 */ /* 0x000fe20000011403 */
[----:B------:R-:W-:Y:S01]  /*1e90*/  ULEA.HI UR21, UR21, UR10, URZ, 0x6 ;  /* 0x0000000a15157291 */ /* 0x000fe2000f8f303f */
[----:B------:R-:W-:Y:S01]  /*1ea0*/  VIADD R8, R7, UR29 ;  /* 0x0000001d07087c36 */ /* 0x000fe20008000000 */
[----:B------:R-:W-:Y:S01]  /*1eb0*/  USHF.R.S32.HI UR11, URZ, 0x1f, UR28 ;  /* 0x0000001f3f0b7899 */ /* 0x000fe2000801141c */
[----:B------:R-:W-:Y:S01]  /*1ec0*/  IMAD.IADD R10, R9, 0x1, -R10 ;  /* 0x00000001090a7824 */ /* 0x000fe200078e0a0a */
[----:B------:R-:W-:Y:S01]  /*1ed0*/  USHF.R.S32.HI UR21, URZ, 0x6, UR21 ;  /* 0x000000063f157899 */ /* 0x000fe20008011415 */
[----:B------:R-:W-:Y:S01]  /*1ee0*/  IMAD.U32 R9, RZ, RZ, UR14 ;  /* 0x0000000eff097e24 */ /* 0x000fe2000f8e00ff */
[----:B------:R-:W-:Y:S01]  /*1ef0*/  UIADD3.X UR10, UR51, UR11, UR55, UP2, UP0 ;  /* 0x0000000b330a7290 */ /* 0x000fe200097e0437 */
[----:B------:R-:W-:Y:S01]  /*1f00*/  IMAD R7, R3, UR34, R10 ;  /* 0x0000002203077c24 */ /* 0x000fe2000f8e020a */
[----:B------:R-:W-:Y:S01]  /*1f10*/  UIADD3 UR11, UP3, UP2, UR54, UR16, UR56 ;  /* 0x00000010360b7290 */ /* 0x000fe2000fa7e038 */
[----:B------:R-:W-:Y:S01]  /*1f20*/  LEA.HI.X R233, R6, UR31, R8, 0x1, P0 ;  /* 0x0000001f06e97c11 */ /* 0x000fe200080f0c08 */
[----:B------:R-:W-:Y:S01]  /*1f30*/  UISETP.LT.AND UP0, UPT, URZ, UR21, UPT ;  /* 0x000000153f00728c */ /* 0x000fe2000bf01270 */
[----:B------:R-:W-:Y:S01]  /*1f40*/  IMAD.WIDE.U32 R4, R9, UR58, R4 ;  /* 0x0000003a09047c25 */ /* 0x000fe2000f8e0004 */
[----:B------:R-:W-:-:S02]  /*1f50*/  UIADD3.X UR10, UR53, UR10, UR41, UP3, UP2 ;  /* 0x0000000a350a7290 */ /* 0x000fc40009fe4429 */
[----:B------:R-:W-:Y:S01]  /*1f60*/  USEL UR21, URZ, UR21, !UP0 ;  /* 0x000000153f157287 */ /* 0x000fe2000c000000 */
[----:B------:R-:W-:Y:S01]  /*1f70*/  IADD3 R3, P0, R7, UR11, RZ ;  /* 0x0000000b07037c10 */ /* 0x000fe2000ff1e0ff */
[----:B------:R-:W-:Y:S01]  /*1f80*/  ULDC.64 UR14, c[0x0][0x400] ;  /* 0x00010000000e7ab9 */ /* 0x000fe20000000a00 */
[----:B------:R-:W-:Y:S01]  /*1f90*/  VIADD R5, R5, UR12 ;  /* 0x0000000c05057c36 */ /* 0x000fe20008000000 */
[----:B------:R-:W-:Y:S01]  /*1fa0*/  UISETP.GT.AND UP0, UPT, UR32, UR21, UPT ;  /* 0x000000152000728c */ /* 0x000fe2000bf04270 */
[----:B------:R-:W-:Y:S01]  /*1fb0*/  LEA.HI.X.SX32 R7, R7, UR10, 0x1, P0 ;  /* 0x0000000a07077c11 */ /* 0x000fe200080f0eff */
[----:B------:R-:W-:Y:S01]  /*1fc0*/  IMAD R6, R24, UR6, RZ ;  /* 0x0000000618067c24 */ /* 0x000fe2000f8e02ff */
[C---:B------:R-:W-:Y:S01]  /*1fd0*/  LEA R225, P0, R3.reuse, UR14, 0x2 ;  /* 0x0000000e03e17c11 */ /* 0x040fe2000f8010ff */
[C---:B------:R-:W-:Y:S01]  /*1fe0*/  IMAD.WIDE.U32 R4, R252.reuse, UR6, R4 ;  /* 0x00000006fc047c25 */ /* 0x040fe2000f8e0004 */
[----:B------:R-:W-:Y:S02]  /*1ff0*/  UIMAD.WIDE UR10, UR33, 0x4, UR36 ;  /* 0x00000004210a78a5 */ /* 0x000fe4000f8e0224 */
[----:B------:R-:W-:Y:S01]  /*2000*/  LEA.HI.X R224, R3, UR15, R7, 0x2, P0 ;  /* 0x0000000f03e07c11 */ /* 0x000fe200080f1407 */
[----:B------:R-:W-:Y:S01]  /*2010*/  IMAD R6, R252, UR7, R6 ;  /* 0x00000007fc067c24 */ /* 0x000fe2000f8e0206 */
[----:B------:R-:W-:Y:S01]  /*2020*/  PLOP3.LUT P0, PT, PT, PT, UP0, 0x80, 0x0 ;  /* 0x000000000000781c */ /* 0x000fe20003f0f008 */
[----:B------:R-:W-:Y:S01]  /*2030*/  UMOV UR16, UR18 ;  /* 0x0000001200107c82 */ /* 0x000fe20008000000 */
[----:B------:R-:W-:Y:S01]  /*2040*/  LEA R230, P2, R4, UR22, 0x1 ;  /* 0x0000001604e67c11 */ /* 0x000fe2000f8408ff */
[----:B------:R-:W-:Y:S01]  /*2050*/  IMAD.IADD R5, R5, 0x1, R6 ;  /* 0x0000000105057824 */ /* 0x000fe200078e0206 */
[----:B------:R-:W-:Y:S01]  /*2060*/  UIADD3 UR6, UR32, -0x1, URZ ;  /* 0xffffffff20067890 */ /* 0x000fe2000fffe03f */
[----:B------:R-:W-:Y:S01]  /*2070*/  UMOV UR15, UR19 ;  /* 0x00000013000f7c82 */ /* 0x000fe20008000000 */
[----:B------:R-:W-:-:S02]  /*2080*/  UMOV UR18, UR10 ;  /* 0x0000000a00127c82 */ /* 0x000fc40008000000 */
[----:B------:R-:W-:Y:S01]  /*2090*/  LEA.HI.X R231, R4, UR23, R5, 0x1, P2 ;  /* 0x0000001704e77c11 */ /* 0x000fe200090f0c05 */
[----:B------:R-:W-:-:S04]  /*20a0*/  UMOV UR17, UR11 ;  /* 0x0000000b00117c82 */ /* 0x000fc80008000000 */
[----:B-1----:R-:W-:Y:S05]  /*20b0*/  @P0 BRA `(.L_x_177) ;  /* 0x00000008000c0947 */ /* 0x002fea0003800000 */
        /* <DEDUP_REMOVED lines=19> */
.L_x_178:
        /* <DEDUP_REMOVED lines=19> */
.L_x_179:
[----:B------:R-:W-:Y:S01]  /*2320*/  UIMAD UR12, UR39, UR6, URZ ;  /* 0x00000006270c72a4 */ /* 0x000fe2000f8e023f */
[----:B------:R-:W-:Y:S01]  /*2330*/  IMAD.U32 R4, RZ, RZ, UR6 ;  /* 0x00000006ff047e24 */ /* 0x000fe2000f8e00ff */
[----:B------:R-:W-:Y:S01]  /*2340*/  UIMAD UR5, UR43, -0x80, UR5 ;  /* 0xffffff802b0578a4 */ /* 0x000fe2000f8e0205 */
[----:B------:R-:W-:Y:S01]  /*2350*/  VIADD R3, R252, 0x40 ;  /* 0x00000040fc037836 */ /* 0x000fe20000000000 */
[----:B------:R-:W-:Y:S01]  /*2360*/  UIMAD UR12, UR44, UR7, UR12 ;  /* 0x000000072c0c72a4 */ /* 0x000fe2000f8e020c */
[----:B------:R-:W-:Y:S01]  /*2370*/  IMAD.WIDE.U32 R4, R4, UR44, R12 ;  /* 0x0000002c04047c25 */ /* 0x000fe2000f8e000c */
[----:B------:R-:W-:Y:S01]  /*2380*/  USHF.R.S32.HI UR15, URZ, 0x1f, UR58 ;  /* 0x0000001f3f0f7899 */ /* 0x000fe2000801143a */
[----:B------:R-:W-:Y:S01]  /*2390*/  BSSY B0, `(.L_x_180) ;  /* 0x0000019000007945 */ /* 0x000fe20003800000 */
[----:B------:R-:W-:Y:S02]  /*23a0*/  ISETP.GE.AND P1, PT, R252, UR5, PT ;  /* 0x00000005fc007c0c */ /* 0x000fe4000bf26270 */
[----:B------:R-:W-:Y:S01]  /*23b0*/  MOV R0, UR12 ;  /* 0x0000000c00007c02 */ /* 0x000fe20008000f00 */
[----:B------:R-:W-:Y:S01]  /*23c0*/  ULDC.64 UR12, c[0x0][0x468] ;  /* 0x00011a00000c7ab9 */ /* 0x000fe20000000a00 */
[----:B------:R-:W-:Y:S01]  /*23d0*/  IADD3 R6, P0, R4, UR17, RZ ;  /* 0x0000001104067c10 */ /* 0x000fe2000ff1e0ff */
[----:B------:R-:W-:-:S03]  /*23e0*/  UIMAD UR15, UR15, UR12, URZ ;  /* 0x0000000c0f0f72a4 */ /* 0x000fc6000f8e023f */
[----:B------:R-:W-:Y:S01]  /*23f0*/  IADD3.X R7, R5, UR18, R0, P0, !PT ;  /* 0x0000001205077c10 */ /* 0x000fe200087fe400 */
[----:B------:R-:W-:Y:S01]  /*2400*/  UIMAD UR13, UR58, UR13, UR15 ;  /* 0x0000000d3a0d72a4 */ /* 0x000fe2000f8e020f */
[----:B------:R-:W-:Y:S02]  /*2410*/  MOV R0, UR12 ;  /* 0x0000000c00007c02 */ /* 0x000fe40008000f00 */
[----:B------:R-:W-:-:S03]  /*2420*/  ISETP.GE.AND P0, PT, R3, UR5, PT ;  /* 0x0000000503007c0c */ /* 0x000fc6000bf06270 */
[----:B------:R-:W-:-:S04]  /*2430*/  IMAD.WIDE.U32 R6, R0, UR58, R6 ;  /* 0x0000003a00067c25 */ /* 0x000fc8000f8e0006 */
[----:B------:R-:W-:Y:S01]  /*2440*/  VIADD R3, R7, UR13 ;  /* 0x0000000d07037c36 */ /* 0x000fe20008000000 */
        /* <DEDUP_REMOVED lines=13> */
.L_x_181:
[----:B------:R-:W-:Y:S05]  /*2520*/  BSYNC B0 ;  /* 0x0000000000007941 */ /* 0x000fea0003800000 */
.L_x_180:
        /* <DEDUP_REMOVED lines=15> */
.L_x_183:
[----:B------:R-:W-:Y:S05]  /*2620*/  BSYNC B0 ;  /* 0x0000000000007941 */ /* 0x000fea0003800000 */
.L_x_182:
        /* <DEDUP_REMOVED lines=28> */
.L_x_185:
[----:B------:R-:W-:Y:S05]  /*27f0*/  BSYNC B0 ;  /* 0x0000000000007941 */ /* 0x000fea0003800000 */
.L_x_184:
        /* <DEDUP_REMOVED lines=13> */
[----:B------:R4:W-:Y:S01]  /*28d0*/  STG.E.128 desc[UR8][R4.64+0x80], RZ ;  /* 0x000080ff04007986 */ /* 0x0009e2000c101d08 */
[----:B------:R-:W-:Y:S05]  /*28e0*/  BRA `(.L_x_186) ;  /* 0x0000005800c87947 */ /* 0x000fea0003800000 */
.L_x_177:
[----:B------:R-:W2:Y:S01]  /*28f0*/  LDL R25, [R1] ;  /* 0x0000000001197983 */ /* 0x000ea20000100800 */
[----:B------:R-:W-:Y:S01]  /*2900*/  UIMAD UR7, UR6, -0x40, UR13 ;  /* 0xffffffc0060778a4 */ /* 0x000fe2000f8e020d */
[----:B------:R-:W-:Y:S01]  /*2910*/  IMAD.U32 R6, RZ, RZ, UR24 ;  /* 0x00000018ff067e24 */ /* 0x000fe2000f8e00ff */
[----:B------:R-:W-:Y:S01]  /*2920*/  UIMAD UR12, UR39, UR24, URZ ;  /* 0x00000018270c72a4 */ /* 0x000fe2000f8e023f */
[----:B------:R-:W3:Y:S01]  /*2930*/  LDL R26, [R1+0xc] ;  /* 0x00000c00011a7983 */ /* 0x000ee20000100800 */
[----:B------:R-:W-:Y:S01]  /*2940*/  UIMAD UR11, UR39, UR26, URZ ;  /* 0x0000001a270b72a4 */ /* 0x000fe2000f8e023f */
[----:B------:R-:W-:Y:S01]  /*2950*/  IMAD.U32 R4, RZ, RZ, UR26 ;  /* 0x0000001aff047e24 */ /* 0x000fe2000f8e00ff */
[----:B------:R-:W-:Y:S01]  /*2960*/  UIMAD UR10, UR43, -0x80, UR5 ;  /* 0xffffff802b0a78a4 */ /* 0x000fe2000f8e0205 */
[--C-:B------:R-:W-:Y:S01]  /*2970*/  IMAD.WIDE.U32 R6, R6, UR44, R12.reuse ;  /* 0x0000002c06067c25 */ /* 0x100fe2000f8e000c */
[----:B------:R-:W-:Y:S02]  /*2980*/  UIMAD UR12, UR44, UR25, UR12 ;  /* 0x000000192c0c72a4 */ /* 0x000fe4000f8e020c */
[----:B------:R-:W-:Y:S01]  /*2990*/  UIMAD UR11, UR44, UR27, UR11 ;  /* 0x0000001b2c0b72a4 */ /* 0x000fe2000f8e020b */
[----:B------:R-:W-:Y:S01]  /*29a0*/  IMAD.WIDE.U32 R4, R4, UR44, R12 ;  /* 0x0000002c04047c25 */ /* 0x000fe2000f8e000c */
[----:B------:R-:W-:Y:S01]  /*29b0*/  IADD3 R8, P1, R6, UR38, RZ ;  /* 0x0000002606087c10 */ /* 0x000fe2000ff3e0ff */
[----:B------:R-:W-:-:S03]  /*29c0*/  ULDC.64 UR22, c[0x0][0x268] ;  /* 0x00009a0000167ab9 */ /* 0x000fc60000000a00 */
[----:B------:R-:W-:Y:S01]  /*29d0*/  IMAD.U32 R10, RZ, RZ, UR11 ;  /* 0x0000000bff0a7e24 */ /* 0x000fe2000f8e00ff */
[----:B------:R-:W-:Y:S01]  /*29e0*/  IADD3 R6, P0, R4, UR50, RZ ;  /* 0x0000003204067c10 */ /* 0x000fe2000ff1e0ff */
[----:B------:R-:W-:Y:S01]  /*29f0*/  IMAD R4, R11, UR22, RZ ;  /* 0x000000160b047c24 */ /* 0x000fe2000f8e02ff */
[----:B------:R-:W-:-:S13]  /*2a00*/  ISETP.GE.AND P3, PT, R252, UR10, PT ;  /* 0x0000000afc007c0c */ /* 0x000fda000bf66270 */
[----:B------:R-:W1:Y:S08]  /*2a10*/  @!P3 LDC.64 R16, c[0x0][0x220] ;  /* 0x00008800ff10bb82 */ /* 0x000e700000000a00 */
[----:B------:R-:W4:Y:S01]  /*2a20*/  @!P3 LDC.64 R20, c[0x0][0x218] ;  /* 0x00008600ff14bb82 */ /* 0x000f220000000a00 */
[----:B------:R-:W-:Y:S02]  /*2a30*/  IMAD.MOV.U32 R249, RZ, RZ, 0x7f800000 ;  /* 0x7f800000fff97424 */ /* 0x000fe400078e00ff */
[----:B------:R-:W-:-:S02]  /*2a40*/  IMAD.MOV.U32 R250, RZ, RZ, 0x7f800000 ;  /* 0x7f800000fffa7424 */ /* 0x000fc400078e00ff */
[----:B------:R-:W-:Y:S02]  /*2a50*/  IMAD.MOV.U32 R247, RZ, RZ, 0x7f800000 ;  /* 0x7f800000fff77424 */ /* 0x000fe400078e00ff */
[----:B------:R-:W-:Y:S01]  /*2a60*/  IMAD.MOV.U32 R248, RZ, RZ, 0x7f800000 ;  /* 0x7f800000fff87424 */ /* 0x000fe200078e00ff */
[----:B------:R-:W-:Y:S02]  /*2a70*/  USHF.L.U32 UR20, UR34, 0x4, URZ ;  /* 0x0000000422147899 */ /* 0x000fe4000800063f */
[----:B------:R-:W-:Y:S02]  /*2a80*/  USHF.L.U32 UR19, UR34, 0x3, URZ ;  /* 0x0000000322137899 */ /* 0x000fe4000800063f */
[----:B------:R-:W-:-:S04]  /*2a90*/  UIADD3 UR31, UR20, 0x20, URZ ;  /* 0x00000020141f7890 */ /* 0x000fc8000fffe03f */
[----:B------:R-:W-:Y:S01]  /*2aa0*/  UIADD3 UR30, UR19, UR31, URZ ;  /* 0x0000001f131e7290 */ /* 0x000fe2000fffe03f */
[----:B------:R-:W-:-:S03]  /*2ab0*/  IMAD R251, RZ, RZ, -UR28 ;  /* 0x8000001cfffb7e24 */ /* 0x000fc6000f8e02ff */
[----:B------:R-:W-:Y:S02]  /*2ac0*/  UIADD3 UR29, UR19, UR30, URZ ;  /* 0x0000001e131d7290 */ /* 0x000fe4000fffe03f */
[----:B------:R-:W-:Y:S02]  /*2ad0*/  UIADD3 UR39, UR44, UR13, URZ ;  /* 0x0000000d2c277290 */ /* 0x000fe4000fffe03f */
        /* <DEDUP_REMOVED lines=41> */
[----:B------:R-:W-:-:S05]  /*2d70*/  VIADD R3, R252, 0x40 ;  /* 0x00000040fc037836 */ /* 0x000fca0000000000 */
[----:B------:R-:W-:Y:S01]  /*2d80*/  ISETP.GE.AND P2, PT, R3, UR10, PT ;  /* 0x0000000a03007c0c */ /* 0x000fe2000bf46270 */
[----:B------:R-:W-:Y:S01]  /*2d90*/  IMAD.U32 R3, RZ, RZ, UR12 ;  /* 0x0000000cff037e24 */ /* 0x000fe2000f8e00ff */
[----:B------:R-:W-:-:S04]  /*2da0*/  ULDC.64 UR10, c[0x0][0x260] ;  /* 0x00009800000a7ab9 */ /* 0x000fc80000000a00 */
[----:B------:R-:W-:Y:S01]  /*2db0*/  IADD3.X R9, R7, UR40, R3, P1, !PT ;  /* 0x0000002807097c10 */ /* 0x000fe20008ffe403 */
[----:B------:R-:W-:Y:S01]  /*2dc0*/  IMAD R3, R11, UR10, RZ ;  /* 0x0000000a0b037c24 */ /* 0x000fe2000f8e02ff */
[----:B------:R-:W-:Y:S01]  /*2dd0*/  IADD3.X R7, R5, UR52, R10, P0, !PT ;  /* 0x0000003405077c10 */ /* 0x000fe200087fe40a */
[C---:B------:R-:W-:Y:S02]  /*2de0*/  IMAD R10, R0.reuse, UR23, R4 ;  /* 0x00000017000a7c24 */ /* 0x040fe4000f8e0204 */
[C---:B------:R-:W-:Y:S02]  /*2df0*/  IMAD.WIDE.U32 R4, R0.reuse, UR22, R8 ;  /* 0x0000001600047c25 */ /* 0x040fe4000f8e0008 */
[----:B------:R-:W2:Y:S02]  /*2e00*/  @!P2 LDC.64 R18, c[0x0][0x220] ;  /* 0x00008800ff12ab82 */ /* 0x000ea40000000a00 */
[C---:B------:R-:W-:Y:S02]  /*2e10*/  IMAD R8, R0.reuse, UR11, R3 ;  /* 0x0000000b00087c24 */ /* 0x040fe4000f8e0203 */
[----:B------:R-:W-:-:S04]  /*2e20*/  IMAD.WIDE.U32 R6, R0, UR10, R6 ;  /* 0x0000000a00067c25 */ /* 0x000fc8000f8e0006 */
[----:B------:R-:W-:-:S05]  /*2e30*/  VIADD R0, R25, 0x20 ;  /* 0x0000002019007836 */ /* 0x000fca0000000000 */
[----:B------:R-:W-:Y:S02]  /*2e40*/  ISETP.GE.AND P5, PT, R0, UR7, PT ;  /* 0x0000000700007c0c */ /* 0x000fe4000bfa6270 */
[----:B------:R-:W-:-:S05]  /*2e50*/  @!P2 IADD3 R0, P0, R252, 0x40, RZ ;  /* 0x00000040fc00a810 */ /* 0x000fca0007f1e0ff */
[----:B------:R-:W-:Y:S01]  /*2e60*/  @!P2 IMAD.X R11, RZ, RZ, R24, P0 ;  /* 0x000000ffff0ba224 */ /* 0x000fe200000e0618 */
[----:B------:R-:W-:Y:S02]  /*2e70*/  PLOP3.LUT P0, PT, PT, PT, UP4, 0x80, 0x0 ;  /* 0x000000000000781c */ /* 0x000fe40003f0f048 */
[----:B------:R-:W-:Y:S01]  /*2e80*/  @!P2 IADD3 R14, P1, R252, 0x40, RZ ;  /* 0x00000040fc0ea810 */ /* 0x000fe20007f3e0ff */
[----:B------:R-:W-:-:S04]  /*2e90*/  IMAD.IADD R5, R5, 0x1, R10 ;  /* 0x0000000105057824 */ /* 0x000fc800078e020a */
[----:B------:R-:W-:Y:S02]  /*2ea0*/  @!P2 IMAD.X R3, RZ, RZ, R24, P1 ;  /* 0x000000ffff03a224 */ /* 0x000fe400008e0618 */
[----:B------:R-:W-:Y:S02]  /*2eb0*/  IMAD.IADD R7, R7, 0x1, R8 ;  /* 0x0000000107077824 */ /* 0x000fe400078e0208 */
[----:B------:R-:W-:Y:S02]  /*2ec0*/  @!P2 IMAD R3, R3, UR24, RZ ;  /* 0x000000180303ac24 */ /* 0x000fe4000f8e02ff */
[----:B------:R-:W-:Y:S02]  /*2ed0*/  @!P2 IMAD.MOV.U32 R8, RZ, RZ, R4 ;  /* 0x000000ffff08a224 */ /* 0x000fe400078e0004 */
[----:B------:R-:W-:Y:S02]  /*2ee0*/  @!P2 IMAD.MOV.U32 R9, RZ, RZ, R5 ;  /* 0x000000ffff09a224 */ /* 0x000fe400078e0005 */
[----:B------:R-:W-:-:S02]  /*2ef0*/  @!P3 IMAD R10, R24, UR24, RZ ;  /* 0x00000018180abc24 */ /* 0x000fc4000f8e02ff */
[C---:B------:R-:W-:Y:S02]  /*2f00*/  @!P2 IMAD R22, R14.reuse, UR25, R3 ;  /* 0x000000190e16ac24 */ /* 0x040fe4000f8e0203 */
[----:B------:R-:W-:Y:S02]  /*2f10*/  @!P2 IMAD.MOV.U32 R12, RZ, RZ, R6 ;  /* 0x000000ffff0ca224 */ /* 0x000fe400078e0006 */
[----:B------:R-:W-:Y:S02]  /*2f20*/  @!P2 IMAD.MOV.U32 R13, RZ, RZ, R7 ;  /* 0x000000ffff0da224 */ /* 0x000fe400078e0007 */
[----:B------:R-:W-:Y:S02]  /*2f30*/  @!P2 IMAD R11, R11, UR26, RZ ;  /* 0x0000001a0b0bac24 */ /* 0x000fe4000f8e02ff */
[----:B------:R-:W-:-:S04]  /*2f40*/  @!P2 IMAD.WIDE.U32 R14, R14, UR24, R8 ;  /* 0x000000180e0eac25 */ /* 0x000fc8000f8e0008 */
[C---:B------:R-:W-:Y:S02]  /*2f50*/  @!P3 IMAD R3, R252.reuse, UR25, R10 ;  /* 0x00000019fc03bc24 */ /* 0x040fe4000f8e020a */
[----:B------:R-:W-:-:S04]  /*2f60*/  @!P3 IMAD.WIDE.U32 R8, R252, UR24, R4 ;  /* 0x00000018fc08bc25 */ /* 0x000fc8000f8e0004 */
[C---:B------:R-:W-:Y:S02]  /*2f70*/  @!P2 IMAD R23, R0.reuse, UR27, R11 ;  /* 0x0000001b0017ac24 */ /* 0x040fe4000f8e020b */
[----:B------:R-:W-:Y:S01]  /*2f80*/  @!P2 IMAD.WIDE.U32 R12, R0, UR26, R12 ;  /* 0x0000001a000cac25 */ /* 0x000fe2000f8e000c */
[----:B-1----:R-:W-:-:S03]  /*2f90*/  @!P3 LEA R4, P1, R8, R16, 0x1 ;  /* 0x000000100804b211 */ /* 0x002fc600078208ff */
[----:B------:R-:W-:Y:S01]  /*2fa0*/  @!P3 IMAD.IADD R0, R9, 0x1, R3 ;  /* 0x000000010900b824 */ /* 0x000fe200078e0203 */
[----:B------:R-:W-:Y:S01]  /*2fb0*/  ULEA.HI UR10, UR6, UR6, URZ, 0x1 ;  /* 0x00000006060a7291 */ /* 0x000fe2000f8f083f */
[----:B------:R-:W-:-:S03]  /*2fc0*/  @!P3 IMAD R3, R24, UR26, RZ ;  /* 0x0000001a1803bc24 */ /* 0x000fc6000f8e02ff */
[----:B------:R-:W-:Y:S02]  /*2fd0*/  @!P3 LEA.HI.X R5, R8, R17, R0, 0x1, P1 ;  /* 0x000000110805b211 */ /* 0x000fe400008f0c00 */
[----:B---3--:R-:W-:Y:S01]  /*2fe0*/  LEA R0, R26, UR4, 0x1 ;  /* 0x000000041a007c11 */ /* 0x008fe2000f8e08ff */
[----:B------:R-:W-:Y:S01]  /*2ff0*/  @P0 BAR.SYNC.DEFER_BLOCKING 0x0 ;  /* 0x0000000000000b1d */ /* 0x000fe20000010000 */
[----:B------:R-:W-:Y:S01]  /*3000*/  ULOP3.LUT UR10, UR10, 0xfffffffe, URZ, 0xc0, !UPT ;  /* 0xfffffffe0a0a7892 */ /* 0x000fe2000f8ec03f */
[C---:B------:R-:W-:Y:S02]  /*3010*/  @!P3 IMAD R3, R252.reuse, UR27, R3 ;  /* 0x0000001bfc03bc24 */ /* 0x040fe4000f8e0203 */
[----:B------:R-:W-:Y:S01]  /*3020*/  @!P3 IMAD.WIDE.U32 R10, R252, UR26, R6 ;  /* 0x0000001afc0abc25 */ /* 0x000fe2000f8e0006 */
[----:B------:R-:W-:-:S03]  /*3030*/  UIADD3 UR10, UR6, -UR10, URZ ;  /* 0x8000000a060a7290 */ /* 0x000fc6000fffe03f */
[----:B------:R-:W1:Y:S01]  /*3040*/  @!P2 LDC.64 R16, c[0x0][0x218] ;  /* 0x00008600ff10ab82 */ /* 0x000e620000000a00 */
[----:B----4-:R-:W-:Y:S01]  /*3050*/  @!P3 LEA R6, P1, R10, R20, 0x1 ;  /* 0x000000140a06b211 */ /* 0x010fe200078208ff */
[----:B------:R-:W-:Y:S01]  /*3060*/  UISETP.NE.AND UP0, UPT, UR10, 0x1, UPT ;  /* 0x000000010a00788c */ /* 0x000fe2000bf05270 */
[----:B--2---:R-:W-:Y:S01]  /*3070*/  @!P2 LEA R8, P4, R14, R18, 0x1 ;  /* 0x000000120e08a211 */ /* 0x004fe200078808ff */
        /* <DEDUP_REMOVED lines=10> */
[----:B------:R2:W-:Y:S01]  /*3120*/  @!P3 LDGSTS.E.BYPASS.LTC128B.128 [R0+0x13000], desc[UR8][R4.64+0x80] ;  /* 0x130000800400bfae */ /* 0x0005e2000b901d48 */
[----:B------:R-:W-:-:S03]  /*3130*/  PLOP3.LUT P0, PT, PT, PT, UP0, 0x80, 0x0 ;  /* 0x000000000000781c */ /* 0x000fc60003f0f008 */
[----:B------:R-:W-:Y:S04]  /*3140*/  @P2 STS.128 [R0+0x10000], RZ ;  /* 0x010000ff00002388 */ /* 0x000fe80000000c00 */
[----:B------:R-:W-:Y:S04]  /*3150*/  @P2 STS.128 [R0+0x12000], RZ ;  /* 0x012000ff00002388 */ /* 0x000fe80000000c00 */
[----:B------:R-:W-:Y:S01]  /*3160*/  @P2 STS.128 [R0+0x14000], RZ ;  /* 0x014000ff00002388 */ /* 0x000fe20000000c00 */
[----:B--2---:R-:W-:Y:S02]  /*3170*/  @!P3 IMAD.IADD R4, R11, 0x1, R3 ;  /* 0x000000010b04b824 */ /* 0x004fe400078e0203 */
[----:B------:R-:W-:-:S03]  /*3180*/  @!P2 IMAD.IADD R5, R15, 0x1, R22 ;  /* 0x000000010f05a824 */ /* 0x000fc600078e0216 */
[----:B------:R-:W-:Y:S02]  /*3190*/  @!P3 LEA.HI.X R7, R10, R21, R4, 0x1, P1 ;  /* 0x000000150a07b211 */ /* 0x000fe400008f0c04 */
[----:B------:R-:W-:Y:S01]  /*31a0*/  ISETP.GE.AND P1, PT, R252, UR7, PT ;  /* 0x00000007fc007c0c */ /* 0x000fe2000bf26270 */
[----:B------:R-:W-:Y:S01]  /*31b0*/  VIADD R3, R26, 0x1800 ;  /* 0x000018001a037836 */ /* 0x000fe20000000000 */
[----:B------:R-:W-:-:S04]  /*31c0*/  @!P2 LEA.HI.X R9, R14, R19, R5, 0x1, P4 ;  /* 0x000000130e09a211 */ /* 0x000fc800020f0c05 */
[----:B------:R-:W-:Y:S01]  /*31d0*/  SEL R10, R3, R26, !P0 ;  /* 0x0000001a030a7207 */ /* 0x000fe20004000000 */
[----:B------:R-:W-:Y:S01]  /*31e0*/  @!PT LDS RZ, [RZ] ;  /* 0x00000000fffff984 */ /* 0x000fe20000000800 */
[----:B------:R-:W-:Y:S01]  /*31f0*/  @!PT LDS RZ, [RZ] ;  /* 0x00000000fffff984 */ /* 0x000fe20000000800 */
[----:B------:R-:W-:Y:S01]  /*3200*/  @!PT LDS RZ, [RZ] ;  /* 0x00000000fffff984 */ /* 0x000fe20000000800 */
[----:B------:R-:W-:Y:S04]  /*3210*/  @!P2 LDGSTS.E.BYPASS.LTC128B.128 [R0+0x10000], desc[UR8][R8.64] ;  /* 0x100000000800afae */ /* 0x000fe8000b901d48 */
[----:B------:R-:W-:Y:S01]  /*3220*/  @!P2 LDGSTS.E.BYPASS.LTC128B.128 [R0+0x12000], desc[UR8][R8.64+0x40] ;  /* 0x120000400800afae */ /* 0x000fe2000b901d48 */
[----:B------:R-:W-:-:S03]  /*3230*/  LEA R234, R10, UR4, 0x1 ;  /* 0x000000040aea7c11 */ /* 0x000fc6000f8e08ff */
[----:B------:R-:W-:Y:S04]  /*3240*/  @!P2 LDGSTS.E.BYPASS.LTC128B.128 [R0+0x14000], desc[UR8][R8.64+0x80] ;  /* 0x140000800800afae */ /* 0x000fe8000b901d48 */
[----:B------:R-:W0:Y:S01]  /*3250*/  LDGDEPBAR ;  /* 0x00000000000079af */ /* 0x000e220000000000 */
[----:B------:R-:W-:-:S03]  /*3260*/  @!P2 IMAD.IADD R3, R13, 0x1, R23 ;  /* 0x000000010d03a824 */ /* 0x000fc600078e0217 */
[----:B------:R-:W-:Y:S04]  /*3270*/  @P1 STS [R0+0x6000], RZ ;  /* 0x006000ff00001388 */ /* 0x000fe80000000800 */
[----:B------:R-:W-:Y:S04]  /*3280*/  @P1 STS [R0+0x6004], RZ ;  /* 0x006004ff00001388 */ /* 0x000fe80000000800 */
[----:B------:R-:W-:Y:S04]  /*3290*/  @P1 STS.64 [R0+0x6008], RZ ;  /* 0x006008ff00001388 */ /* 0x000fe80000000a00 */
[----:B------:R-:W-:Y:S04]  /*32a0*/  @P1 STS.128 [R0+0x7000], RZ ;  /* 0x007000ff00001388 */ /* 0x000fe80000000c00 */
[----:B------:R-:W-:Y:S01]  /*32b0*/  @P1 STS.128 [R0+0x8000], RZ ;  /* 0x008000ff00001388 */ /* 0x000fe20000000c00 */
[----:B-1----:R-:W-:-:S03]  /*32c0*/  @!P2 LEA R4, P4, R12, R16, 0x1 ;  /* 0x000000100c04a211 */ /* 0x002fc600078808ff */
[----:B------:R-:W-:Y:S01]  /*32d0*/  @!PT LDS RZ, [RZ] ;  /* 0x00000000fffff984 */ /* 0x000fe20000000800 */
[----:B------:R-:W-:Y:S01]  /*32e0*/  @!PT LDS RZ, [RZ] ;  /* 0x00000000fffff984 */ /* 0x000fe20000000800 */
[----:B------:R-:W-:Y:S01]  /*32f0*/  @!PT LDS RZ, [RZ] ;  /* 0x00000000fffff984 */ /* 0x000fe20000000800 */
[----:B------:R-:W-:Y:S04]  /*3300*/  @!P1 LDGSTS.E.BYPASS.LTC128B.128 [R0+0x6000], desc[UR8][R230.64] ;  /* 0x06000000e6009fae */ /* 0x000fe8000b901d48 */
        /* <DEDUP_REMOVED lines=46> */
[----:B------:R-:W-:Y:S01]  /*35f0*/  ISETP.GE.AND P4, PT, R25, UR7, PT ;  /* 0x0000000719007c0c */ /* 0x000fe2000bf86270 */
[----:B------:R-:W-:Y:S02]  /*3600*/  UIADD3 UR26, UR20, 0x40, URZ ;  /* 0x00000040141a7890 */ /* 0x000fe4000fffe03f */
[----:B------:R-:W-:Y:S01]  /*3610*/  UIADD3 UR40, -UR5, 0x80, UR39 ;  /* 0x0000008005287890 */ /* 0x000fe2000fffe127 */
[----:B---3--:R-:W-:Y:S01]  /*3620*/  IADD3 R4, P3, R6, UR16, RZ ;  /* 0x0000001006047c10 */ /* 0x008fe2000ff7e0ff */
[----:B------:R-:W-:-:S04]  /*3630*/  DEPBAR.LE SB0, 0x1 ;  /* 0x000080400000791a */ /* 0x000fc80000000000 */
[----:B--2---:R-:W-:Y:S01]  /*3640*/  SHF.R.S32.HI R0, RZ, 0x1f, R3 ;  /* 0x0000001fff007819 */ /* 0x004fe20000011403 */
[----:B------:R-:W-:Y:S01]  /*3650*/  UIADD3 UR27, UR19, UR28, URZ ;  /* 0x0000001c131b7290 */ /* 0x000fe2000fffe03f */
[----:B------:R-:W-:Y:S02]  /*3660*/  @!P1 LEA R6, P2, R3, UR16, 0x2 ;  /* 0x0000001003069c11 */ /* 0x000fe4000f8410ff */
[----:B------:R-:W-:Y:S02]  /*3670*/  CS2R R54, SRZ ;  /* 0x0000000000367805 */ /* 0x000fe4000001ff00 */
[----:B------:R-:W-:Y:S02]  /*3680*/  SHF.L.U64.HI R5, R25, 0x2, R8 ;  /* 0x0000000219057819 */ /* 0x000fe40000010208 */
[----:B------:R-:W-:Y:S02]  /*3690*/  CS2R R52, SRZ ;  /* 0x0000000000347805 */ /* 0x000fe4000001ff00 */
[----:B------:R-:W-:-:S02]  /*36a0*/  @!P1 LEA.HI.X R7, R3, UR15, R0, 0x2, P2 ;  /* 0x0000000f03079c11 */ /* 0x000fc400090f1400 */
[----:B------:R-:W-:Y:S02]  /*36b0*/  CS2R R46, SRZ ;  /* 0x00000000002e7805 */ /* 0x000fe4000001ff00 */
[----:B------:R-:W-:Y:S02]  /*36c0*/  IADD3.X R5, R5, UR15, RZ, P3, !PT ;  /* 0x0000000f05057c10 */ /* 0x000fe40009ffe4ff */
[----:B------:R-:W-:Y:S02]  /*36d0*/  CS2R R44, SRZ ;  /* 0x00000000002c7805 */ /* 0x000fe4000001ff00 */
[----:B------:R-:W-:Y:S01]  /*36e0*/  CS2R R50, SRZ ;  /* 0x0000000000327805 */ /* 0x000fe2000001ff00 */
[----:B------:R-:W5:Y:S01]  /*36f0*/  @!P1 LDG.E R248, desc[UR8][R6.64] ;  /* 0x0000000806f89981 */ /* 0x000f62000c1e1900 */
[----:B------:R-:W-:Y:S02]  /*3700*/  CS2R R48, SRZ ;  /* 0x0000000000307805 */ /* 0x000fe4000001ff00 */
[----:B------:R-:W-:-:S02]  /*3710*/  CS2R R42, SRZ ;  /* 0x00000000002a7805 */ /* 0x000fc4000001ff00 */
[----:B------:R-:W-:Y:S01]  /*3720*/  CS2R R40, SRZ ;  /* 0x0000000000287805 */ /* 0x000fe2000001ff00 */
[----:B------:R-:W5:Y:S01]  /*3730*/  @!P4 LDG.E R249, desc[UR8][R4.64] ;  /* 0x0000000804f9c981 */ /* 0x000f62000c1e1900 */
[----:B------:R-:W-:Y:S02]  /*3740*/  CS2R R38, SRZ ;  /* 0x0000000000267805 */ /* 0x000fe4000001ff00 */
[----:B------:R-:W-:Y:S01]  /*3750*/  CS2R R36, SRZ ;  /* 0x0000000000247805 */ /* 0x000fe2000001ff00 */
[----:B------:R-:W-:Y:S01]  /*3760*/  ULDC UR14, c[0x0][0x394] ;  /* 0x0000e500000e7ab9 */ /* 0x000fe20000000800 */
[----:B------:R-:W5:Y:S01]  /*3770*/  @!P6 LDG.E R250, desc[UR8][R4.64+0x20] ;  /* 0x0000200804fae981 */ /* 0x000f62000c1e1900 */
[----:B------:R-:W-:Y:S02]  /*3780*/  UIMAD UR38, UR34, 0x18, URZ ;  /* 0x00000018222678a4 */ /* 0x000fe4000f8e023f */
[----:B------:R-:W-:Y:S01]  /*3790*/  USHF.L.U32 UR37, UR34, 0x5, URZ ;  /* 0x0000000522257899 */ /* 0x000fe2000800063f */
[----:B------:R1:W5:Y:S01]  /*37a0*/  @!P5 LDG.E R247, desc[UR8][R4.64+0x80] ;  /* 0x0000800804f7d981 */ /* 0x000362000c1e1900 */
[----:B------:R-:W-:-:S02]  /*37b0*/  UIMAD UR36, UR34, 0x28, URZ ;  /* 0x00000028222478a4 */ /* 0x000fc4000f8e023f */
[----:B------:R-:W-:Y:S01]  /*37c0*/  UIMAD UR35, UR34, 0x30, URZ ;  /* 0x00000030222378a4 */ /* 0x000fe2000f8e023f */
[----:B------:R-:W-:Y:S01]  /*37d0*/  BAR.SYNC.DEFER_BLOCKING 0x0 ;  /* 0x0000000000007b1d */ /* 0x000fe20000010000 */
[----:B------:R-:W-:Y:S02]  /*37e0*/  UIADD3 UR25, UR19, UR26, URZ ;  /* 0x0000001a13197290 */ /* 0x000fe4000fffe03f */
[----:B------:R-:W-:-:S03]  /*37f0*/  UIADD3 UR41, UR44, 0x80, URZ ;  /* 0x000000802c297890 */ /* 0x000fc6000fffe03f */
[----:B------:R-:W-:Y:S01]  /*3800*/  ULDC UR7, c[0x0][0x2ec] ;  /* 0x0000bb0000077ab9 */ /* 0x000fe20000000800 */
        /* <DEDUP_REMOVED lines=14> */
[----:B------:R-:W-:Y:S01]  /*38f0*/  VIADD R3, R219, 0x1800 ;  /* 0x00001800db037836 */ /* 0x000fe20000000000 */
[----:B------:R-:W-:Y:S01]  /*3900*/  UIADD3 UR24, UR19, UR25, URZ ;  /* 0x0000001913187290 */ /* 0x000fe2000fffe03f */
[----:B------:R-:W-:Y:S01]  /*3910*/  VIADD R0, R217, 0x1800 ;  /* 0x00001800d9007836 */ /* 0x000fe20000000000 */
[----:B-1----:R-:W-:-:S05]  /*3920*/  SHF.L.U64.HI R4, R25, 0x2, R8 ;  /* 0x0000000219047819 */ /* 0x002fca0000010208 */
[----:B------:R1:W-:Y:S01]  /*3930*/  STL [R1+0x10], R4 ;  /* 0x0000100401007387 */ /* 0x0003e20000100800 */
[----:B------:R-:W-:Y:S01]  /*3940*/  UIADD3 UR23, UR19, UR24, URZ ;  /* 0x0000001813177290 */ /* 0x000fe2000fffe03f */
[----:B------:R-:W-:Y:S02]  /*3950*/  SEL R3, R3, R219, !P0 ;  /* 0x000000db03037207 */ /* 0x000fe40004000000 */
[----:B------:R-:W-:Y:S01]  /*3960*/  SEL R0, R0, R217, !P0 ;  /* 0x000000d900007207 */ /* 0x000fe20004000000 */
[----:B------:R-:W-:Y:S01]  /*3970*/  UIADD3 UR22, UR19, UR23, URZ ;  /* 0x0000001713167290 */ /* 0x000fe2000fffe03f */
[----:B------:R-:W-:Y:S02]  /*3980*/  LEA R208, R3, UR4, 0x1 ;  /* 0x0000000403d07c11 */ /* 0x000fe4000f8e08ff */
[----:B------:R-:W-:Y:S01]  /*3990*/  LEA R3, R0, UR4, 0x1 ;  /* 0x0000000400037c11 */ /* 0x000fe2000f8e08ff */
[----:B------:R-:W-:Y:S01]  /*39a0*/  UIADD3 UR40, UR40, -UR46, URZ ;  /* 0x8000002e28287290 */ /* 0x000fe2000fffe03f */
[----:B------:R-:W-:Y:S01]  /*39b0*/  UMOV UR11, UR14 ;  /* 0x0000000e000b7c82 */ /* 0x000fe20008000000 */
[----:B------:R-:W-:-:S02]  /*39c0*/  UIMAD UR34, UR34, 0x38, URZ ;  /* 0x00000038222278a4 */ /* 0x000fc4000f8e023f */
[----:B------:R-:W-:Y:S02]  /*39d0*/  UIADD3 UR33, UR19, UR27, URZ ;  /* 0x0000001b13217290 */ /* 0x000fe4000fffe03f */
[----:B------:R-:W-:Y:S01]  /*39e0*/  UIADD3 UR32, UR19, UR22, URZ ;  /* 0x0000001613207290 */ /* 0x000fe2000fffe03f */
[----:B--234-:R-:W-:-:S11]  /*39f0*/  ULDC UR46, c[0x0][0x398] ;  /* 0x0000e600002e7ab9 */ /* 0x01cfd60000000800 */
.L_x_191:
[----:B-1----:R-:W2:Y:S01]  /*3a00*/  LDL R4, [R1+0x14] ;  /* 0x0000140001047983 */ /* 0x002ea20000100800 */
[----:B------:R-:W-:Y:S01]  /*3a10*/  USHF.L.U32 UR10, UR6, 0x6, URZ ;  /* 0x00000006060a7899 */ /* 0x000fe2000800063f */
[----:B------:R-:W-:Y:S01]  /*3a20*/  IMAD.MOV.U32 R236, RZ, RZ, R225 ;  /* 0x000000ffffec7224 */ /* 0x000fe200078e00e1 */
[----:B------:R-:W-:Y:S01]  /*3a30*/  UMOV UR12, UR61 ;  /* 0x0000003d000c7c82 */ /* 0x000fe20008000000 */
[----:B------:R-:W3:Y:S01]  /*3a40*/  LDL R0, [R1+0x10] ;  /* 0x0000100001007983 */ /* 0x000ee20000100800 */
[----:B------:R-:W-:Y:S01]  /*3a50*/  UISETP.GE.AND UP0, UPT, UR10, UR40, UPT ;  /* 0x000000280a00728c */ /* 0x000fe2000bf06270 */
[----:B------:R-:W-:Y:S02]  /*3a60*/  IMAD.MOV.U32 R237, RZ, RZ, R224 ;  /* 0x000000ffffed7224 */ /* 0x000fe400078e00e0 */
        /* <DEDUP_REMOVED lines=9> */
[----:B------:R-:W-:Y:S04]  /*3b00*/  LDSM.16.M88.4 R152, [R208+0x1800] ;  /* 0x00180000d098783b */ /* 0x000fe80000000200 */
[----:B------:R-:W-:Y:S01]  /*3b10*/  LDSM.16.M88.4 R156, [R209+0xb400] ;  /* 0x00b40000d19c783b */ /* 0x000fe20000000200 */
[----:B--2---:R-:W-:Y:S04]  /*3b20*/  IADD3 R4, P0, R4, UR18, RZ ;  /* 0x0000001204047c10 */ /* 0x004fe8000ff1e0ff */
[----:B---3--:R-:W-:Y:S01]  /*3b30*/  IADD3.X R5, R0, UR17, RZ, P0, !PT ;  /* 0x0000001100057c10 */ /* 0x008fe200087fe4ff */
        /* <DEDUP_REMOVED lines=25> */
[----:B------:R-:W-:Y:S05]  /*3cd0*/  LDSM.16.M88.4 R144, [R0+0x1800] ;  /* 0x001800000090783b */ /* 0x000fea0000000200 */
        /* <DEDUP_REMOVED lines=34> */
[-C--:B------:R-:W-:Y:S06]  /*3f00*/  HMMA.16816.F32 R28, R152, R158.reuse, R28 ;  /* 0x0000009e981c723c */ /* 0x080fec000000181c */
[----:B------:R-:W-:Y:S06]  /*3f10*/  HMMA.16816.F32 R32, R132, R158, R32 ;  /* 0x0000009e8420723c */ /* 0x000fec0000001820 */
[-C--:B-1----:R-:W-:Y:S06]  /*3f20*/  HMMA.16816.F32 R4, R136, R140.reuse, R4 ;  /* 0x0000008c8804723c */ /* 0x082fec0000001804 */
        /* <DEDUP_REMOVED lines=19> */
.L_x_187:
[----:B------:R-:W2:Y:S01]  /*4060*/  LDL R133, [R1] ;  /* 0x0000000001857983 */ /* 0x000ea20000100800 */
        /* <DEDUP_REMOVED lines=129> */
.L_x_188:
[C---:B------:R-:W-:Y:S01]  /*4880*/  FMUL.FTZ R133, R249.reuse, 1.4426950216293334961 ;  /* 0x3fb8aa3bf9857820 */ /* 0x040fe20000410000 */
[----:B------:R-:W-:Y:S01]  /*4890*/  FSETP.NEU.FTZ.AND P0, PT, R249, -INF , PT ;  /* 0xff800000f900780b */ /* 0x000fe20003f1d000 */
[----:B------:R-:W-:Y:S01]  /*48a0*/  FMUL.FTZ R132, R250, 1.4426950216293334961 ;  /* 0x3fb8aa3bfa847820 */ /* 0x000fe20000410000 */
[----:B------:R-:W-:Y:S01]  /*48b0*/  FMUL.FTZ R0, R248, 1.4426950216293334961 ;  /* 0x3fb8aa3bf8007820 */ /* 0x000fe20000410000 */
[----:B------:R-:W-:Y:S01]  /*48c0*/  UISETP.GT.AND UP3, UPT, UR6, UR21, UPT ;  /* 0x000000150600728c */ /* 0x000fe2000bf64270 */
[----:B------:R-:W-:Y:S02]  /*48d0*/  FSEL R133, R133, RZ, P0 ;  /* 0x000000ff85857208 */ /* 0x000fe40000000000 */
[----:B------:R-:W-:Y:S03]  /*48e0*/  FSETP.NEU.FTZ.AND P0, PT, R250, -INF , PT ;  /* 0xff800000fa00780b */ /* 0x000fe60003f1d000 */
[--C-:B------:R-:W-:Y:S01]  /*48f0*/  FFMA.FTZ R4, R4, UR7, -R133.reuse ;  /* 0x0000000704047c23 */ /* 0x100fe20008010885 */
[----:B------:R-:W-:Y:S01]  /*4900*/  FSEL R132, R132, RZ, P0 ;  /* 0x000000ff84847208 */ /* 0x000fe20000000000 */
[--C-:B------:R-:W-:Y:S01]  /*4910*/  FFMA.FTZ R5, R5, UR7, -R133.reuse ;  /* 0x0000000705057c23 */ /* 0x100fe20008010885 */
[----:B------:R-:W-:Y:S01]  /*4920*/  FSETP.NEU.FTZ.AND P0, PT, R247, -INF , PT ;  /* 0xff800000f700780b */ /* 0x000fe20003f1d000 */
[----:B------:R1:W-:Y:S01]  /*4930*/  MUFU.EX2 R142, R4 ;  /* 0x00000004008e7308 */ /* 0x0003e20000000800 */
[--C-:B------:R-:W-:Y:S01]  /*4940*/  FFMA.FTZ R16, R16, UR7, -R133.reuse ;  /* 0x0000000710107c23 */ /* 0x100fe20008010885 */
[--C-:B------:R-:W-:Y:S01]  /*4950*/  FFMA.FTZ R6, R6, UR7, -R132.reuse ;  /* 0x0000000706067c23 */ /* 0x100fe20008010884 */
[--C-:B------:R-:W-:Y:S01]  /*4960*/  FFMA.FTZ R7, R7, UR7, -R132.reuse ;  /* 0x0000000707077c23 */ /* 0x100fe20008010884 */
[--C-:B------:R-:W-:Y:S01]  /*4970*/  FFMA.FTZ R17, R17, UR7, -R133.reuse ;  /* 0x0000000711117c23 */ /* 0x100fe20008010885 */
[--C-:B------:R-:W-:Y:S01]  /*4980*/  FFMA.FTZ R18, R18, UR7, -R132.reuse ;  /* 0x0000000712127c23 */ /* 0x100fe20008010884 */
[--C-:B------:R-:W-:Y:S01]  /*4990*/  FFMA.FTZ R19, R19, UR7, -R132.reuse ;  /* 0x0000000713137c23 */ /* 0x100fe20008010884 */
[--C-:B------:R-:W-:Y:S03]  /*49a0*/  FFMA.FTZ R20, R20, UR7, -R133.reuse ;  /* 0x0000000714147c23 */ /* 0x100fe60008010885 */
[----:B------:R-:W2:Y:S01]  /*49b0*/  MUFU.EX2 R141, R5 ;  /* 0x00000005008d7308 */ /* 0x000ea20000000800 */
[--C-:B------:R-:W-:Y:S01]  /*49c0*/  FFMA.FTZ R21, R21, UR7, -R133.reuse ;  /* 0x0000000715157c23 */ /* 0x100fe20008010885 */
[--C-:B------:R-:W-:Y:S01]  /*49d0*/  FFMA.FTZ R22, R22, UR7, -R132.reuse ;  /* 0x0000000716167c23 */ /* 0x100fe20008010884 */
[--C-:B------:R-:W-:Y:S01]  /*49e0*/  FFMA.FTZ R23, R23, UR7, -R132.reuse ;  /* 0x0000000717177c23 */ /* 0x100fe20008010884 */
[--C-:B------:R-:W-:Y:S01]  /*49f0*/  FFMA.FTZ R32, R32, UR7, -R133.reuse ;  /* 0x0000000720207c23 */ /* 0x100fe20008010885 */
[----:B------:R-:W-:Y:S01]  /*4a00*/  FFMA.FTZ R133, R33, UR7, -R133 ;  /* 0x0000000721857c23 */ /* 0x000fe20008010885 */
[--C-:B------:R-:W-:Y:S01]  /*4a10*/  FFMA.FTZ R34, R34, UR7, -R132.reuse ;  /* 0x0000000722227c23 */ /* 0x100fe20008010884 */
[----:B------:R-:W-:Y:S03]  /*4a20*/  FFMA.FTZ R132, R35, UR7, -R132 ;  /* 0x0000000723847c23 */ /* 0x000fe60008010884 */
[----:B------:R-:W-:Y:S01]  /*4a30*/  MUFU.EX2 R140, R6 ;  /* 0x00000006008c7308 */ /* 0x000fe20000000800 */
[----:B-1----:R-:W-:Y:S01]  /*4a40*/  FMUL.FTZ R4, R247, 1.4426950216293334961 ;  /* 0x3fb8aa3bf7047820 */ /* 0x002fe20000410000 */
[----:B------:R-:W-:Y:S04]  /*4a50*/  PLOP3.LUT P1, PT, PT, PT, UP3, 0x80, 0x0 ;  /* 0x000000000000781c */ /* 0x000fe80003f2f038 */
[----:B------:R-:W-:Y:S04]  /*4a60*/  FSEL R4, R4, RZ, P0 ;  /* 0x000000ff04047208 */ /* 0x000fe80000000000 */
[----:B------:R-:W1:Y:S01]  /*4a70*/  MUFU.EX2 R147, R7 ;  /* 0x0000000700937308 */ /* 0x000e620000000800 */
[----:B------:R-:W-:Y:S01]  /*4a80*/  FSETP.NEU.FTZ.AND P0, PT, R248, -INF , PT ;  /* 0xff800000f800780b */ /* 0x000fe20003f1d000 */
        /* <DEDUP_REMOVED lines=8> */
[----:B------:R-:W-:Y:S01]  /*4b10*/  FSEL R0, R0, RZ, P0 ;  /* 0x000000ff00007208 */ /* 0x000fe20000000000 */
[----:B------:R-:W-:Y:S04]  /*4b20*/  MUFU.EX2 R242, R16 ;  /* 0x0000001000f27308 */ /* 0x000fe80000000800 */
[--C-:B------:R-:W-:Y:S01]  /*4b30*/  FFMA.FTZ R10, R10, UR7, -R0.reuse ;  /* 0x000000070a0a7c23 */ /* 0x100fe20008010800 */
[--C-:B------:R-:W-:Y:S01]  /*4b40*/  FFMA.FTZ R11, R11, UR7, -R0.reuse ;  /* 0x000000070b0b7c23 */ /* 0x100fe20008010800 */
[--C-:B------:R-:W-:Y:S01]  /*4b50*/  FFMA.FTZ R14, R14, UR7, -R0.reuse ;  /* 0x000000070e0e7c23 */ /* 0x100fe20008010800 */
[--C-:B------:R-:W-:Y:S03]  /*4b60*/  FFMA.FTZ R15, R15, UR7, -R0.reuse ;  /* 0x000000070f0f7c23 */ /* 0x100fe60008010800 */
[----:B------:R1:W-:Y:S01]  /*4b70*/  MUFU.EX2 R157, R4 ;  /* 0x00000004009d7308 */ /* 0x0003e20000000800 */
[--C-:B------:R-:W-:Y:S01]  /*4b80*/  FFMA.FTZ R30, R30, UR7, -R0.reuse ;  /* 0x000000071e1e7c23 */ /* 0x100fe20008010800 */
[--C-:B------:R-:W-:Y:S01]  /*4b90*/  FFMA.FTZ R26, R26, UR7, -R0.reuse ;  /* 0x000000071a1a7c23 */ /* 0x100fe20008010800 */
[--C-:B------:R-:W-:Y:S01]  /*4ba0*/  FFMA.FTZ R27, R27, UR7, -R0.reuse ;  /* 0x000000071b1b7c23 */ /* 0x100fe20008010800 */
[----:B------:R-:W-:Y:S06]  /*4bb0*/  FFMA.FTZ R0, R31, UR7, -R0 ;  /* 0x000000071f007c23 */ /* 0x000fec0008010800 */
[----:B------:R-:W3:Y:S10]  /*4bc0*/  MUFU.EX2 R241, R17 ;  /* 0x0000001100f17308 */ /* 0x000ef40000000800 */
[----:B------:R-:W-:Y:S10]  /*4bd0*/  MUFU.EX2 R240, R18 ;  /* 0x0000001200f07308 */ /* 0x000ff40000000800 */
[----:B------:R-:W4:Y:S10]  /*4be0*/  MUFU.EX2 R239, R19 ;  /* 0x0000001300ef7308 */ /* 0x000f340000000800 */
[----:B------:R-:W-:Y:S10]  /*4bf0*/  MUFU.EX2 R146, R8 ;  /* 0x0000000800927308 */ /* 0x000ff40000000800 */
        /* <DEDUP_REMOVED lines=12> */
[----:B------:R-:W4:Y:S10]  /*4cc0*/  MUFU.EX2 R245, R133 ;  /* 0x0000008500f57308 */ /* 0x000f340000000800 */
[----:B------:R4:W-:Y:S10]  /*4cd0*/  MUFU.EX2 R152, R0 ;  /* 0x0000000000987308 */ /* 0x0009f40000000800 */
[----:B------:R-:W-:Y:S10]  /*4ce0*/  MUFU.EX2 R244, R34 ;  /* 0x0000002200f47308 */ /* 0x000ff40000000800 */
[----:B------:R-:W-:Y:S10]  /*4cf0*/  MUFU.EX2 R243, R132 ;  /* 0x0000008400f37308 */ /* 0x000ff40000000800 */
[----:B------:R-:W-:Y:S10]  /*4d00*/  MUFU.EX2 R158, R24 ;  /* 0x00000018009e7308 */ /* 0x000ff40000000800 */
[----:B------:R-:W4:Y:S10]  /*4d10*/  MUFU.EX2 R156, R25 ;  /* 0x00000019009c7308 */ /* 0x000f340000000800 */
[----:B------:R-:W-:Y:S10]  /*4d20*/  MUFU.EX2 R155, R26 ;  /* 0x0000001a009b7308 */ /* 0x000ff40000000800 */
[----:B------:R-:W4:Y:S10]  /*4d30*/  MUFU.EX2 R154, R27 ;  /* 0x0000001b009a7308 */ /* 0x000f340000000800 */
[----:B------:R-:W4:Y:S10]  /*4d40*/  MUFU.EX2 R224, R28 ;  /* 0x0000001c00e07308 */ /* 0x000f340000000800 */
[----:B------:R-:W4:Y:S01]  /*4d50*/  MUFU.EX2 R153, R30 ;  /* 0x0000001e00997308 */ /* 0x000f220000000800 */
[----:B--2---:R-:W-:Y:S02]  /*4d60*/  F2FP.F16.F32.PACK_AB R5, R141, R142 ;  /* 0x0000008e8d05723e */ /* 0x004fe400000000ff */
[----:B-1----:R-:W-:Y:S02]  /*4d70*/  F2FP.F16.F32.PACK_AB R4, R147, R140 ;  /* 0x0000008c9304723e */ /* 0x002fe400000000ff */
[----:B---3--:R-:W-:Y:S01]  /*4d80*/  F2FP.F16.F32.PACK_AB R7, R241, R242 ;  /* 0x000000f2f107723e */ /* 0x008fe200000000ff */
[----:B------:R1:W-:Y:S01]  /*4d90*/  STS [R229+0x13000], R5 ;  /* 0x01300005e5007388 */ /* 0x0003e20000000800 */
[----:B----4-:R-:W-:Y:S02]  /*4da0*/  F2FP.F16.F32.PACK_AB R6, R239, R240 ;  /* 0x000000f0ef06723e */ /* 0x010fe400000000ff */
[----:B------:R-:W-:Y:S01]  /*4db0*/  F2FP.F16.F32.PACK_AB R0, R245, R246 ;  /* 0x000000f6f500723e */ /* 0x000fe200000000ff */
[----:B------:R2:W-:Y:S04]  /*4dc0*/  STS [R229+0x13400], R4 ;  /* 0x01340004e5007388 */ /* 0x0005e80000000800 */
[----:B------:R3:W-:Y:S04]  /*4dd0*/  STS [R227+0x13000], R7 ;  /* 0x01300007e3007388 */ /* 0x0007e80000000800 */
[----:B------:R4:W-:Y:S01]  /*4de0*/  STS [R227+0x13400], R6 ;  /* 0x01340006e3007388 */ /* 0x0009e20000000800 */
[----:B-1----:R-:W-:Y:S02]  /*4df0*/  F2FP.F16.F32.PACK_AB R5, R145, R146 ;  /* 0x000000929105723e */ /* 0x002fe400000000ff */
[----:B--2---:R-:W-:Y:S03]  /*4e00*/  F2FP.F16.F32.PACK_AB R4, R143, R144 ;  /* 0x000000908f04723e */ /* 0x004fe600000000ff */
[----:B------:R1:W-:Y:S01]  /*4e10*/  STS [R229+0x14000], R5 ;  /* 0x01400005e5007388 */ /* 0x0003e20000000800 */
[----:B---3--:R-:W-:Y:S03]  /*4e20*/  F2FP.F16.F32.PACK_AB R7, R151, R148 ;  /* 0x000000949707723e */ /* 0x008fe600000000ff */
[----:B------:R2:W-:Y:S01]  /*4e30*/  STS [R229+0x14400], R4 ;  /* 0x01440004e5007388 */ /* 0x0005e20000000800 */
[----:B----4-:R-:W-:Y:S03]  /*4e40*/  F2FP.F16.F32.PACK_AB R6, R149, R150 ;  /* 0x000000969506723e */ /* 0x010fe600000000ff */
        /* <DEDUP_REMOVED lines=8> */
[----:B------:R3:W-:Y:S01]  /*4ed0*/  STS [R226+0x13000], R0 ;  /* 0x01300000e2007388 */ /* 0x0007e20000000800 */
[----:B-1----:R-:W-:Y:S02]  /*4ee0*/  F2FP.F16.F32.PACK_AB R5, R243, R244 ;  /* 0x000000f4f305723e */ /* 0x002fe400000000ff */
[----:B--2---:R-:W-:Y:S03]  /*4ef0*/  F2FP.F16.F32.PACK_AB R4, R157, R224 ;  /* 0x000000e09d04723e */ /* 0x004fe600000000ff */
[----:B------:R-:W-:Y:S01]  /*4f00*/  STS [R226+0x13400], R5 ;  /* 0x01340005e2007388 */ /* 0x000fe20000000800 */
[----:B---3--:R-:W-:Y:S03]  /*4f10*/  F2FP.F16.F32.PACK_AB R0, R152, R153 ;  /* 0x000000999800723e */ /* 0x008fe600000000ff */
[----:B------:R-:W-:Y:S04]  /*4f20*/  STS [R228+0x14000], R7 ;  /* 0x01400007e4007388 */ /* 0x000fe80000000800 */
[----:B------:R-:W-:Y:S04]  /*4f30*/  STS [R228+0x14400], R6 ;  /* 0x01440006e4007388 */ /* 0x000fe80000000800 */
[----:B------:R-:W-:Y:S04]  /*4f40*/  STS [R226+0x14000], R4 ;  /* 0x01400004e2007388 */ /* 0x000fe80000000800 */
[----:B------:R-:W-:Y:S04]  /*4f50*/  STS [R226+0x14400], R0 ;  /* 0x01440000e2007388 */ /* 0x000fe80000000800 */
[----:B------:R-:W1:Y:S08]  /*4f60*/  LDSM.16.M88.4 R32, [R211+0x6000] ;  /* 0x00600000d320783b */ /* 0x000e700000000200 */
[----:B------:R-:W2:Y:S08]  /*4f70*/  LDSM.16.M88.4 R28, [R211+0x6800] ;  /* 0x00680000d31c783b */ /* 0x000eb00000000200 */
[----:B------:R-:W3:Y:S08]  /*4f80*/  LDSM.16.M88.4 R132, [R212+0x6000] ;  /* 0x00600000d484783b */ /* 0x000ef00000000200 */
        /* <DEDUP_REMOVED lines=54> */
[-C--:B------:R-:W-:Y:S04]  /*52f0*/  HMMA.16816.F32 R20, R132, R204.reuse, R20 ;  /* 0x000000cc8414723c */ /* 0x080fe80000001814 */
[----:B------:R-:W-:Y:S01]  /*5300*/  FADD.FTZ R5, -R223, R5 ;  /* 0x00000005df057221 */ /* 0x000fe20000010100 */
[----:B------:R-:W-:Y:S01]  /*5310*/  FMUL.FTZ R4, R142, R4 ;  /* 0x000000048e047220 */ /* 0x000fe20000410000 */
[C---:B------:R-:W-:Y:S05]  /*5320*/  HMMA.16816.F32 R24, R136.reuse, R204, R24 ;  /* 0x000000cc8818723c */ /* 0x040fea0000001818 */
[----:B------:R-:W-:Y:S01]  /*5330*/  FMUL.FTZ R5, R141, R5 ;  /* 0x000000058d057220 */ /* 0x000fe20000410000 */
[-C--:B------:R-:W-:Y:S05]  /*5340*/  HMMA.16816.F32 R28, R136, R206.reuse, R28 ;  /* 0x000000ce881c723c */ /* 0x080fea000000181c */
[----:B------:R-:W-:Y:S01]  /*5350*/  F2FP.F16.F32.PACK_AB R142, R5, R4 ;  /* 0x00000004058e723e */ /* 0x000fe200000000ff */
[----:B------:R-:W-:Y:S05]  /*5360*/  HMMA.16816.F32 R32, R132, R206, R32 ;  /* 0x000000ce8420723c */ /* 0x000fea0000001820 */
[C---:B------:R-:W-:Y:S01]  /*5370*/  FADD.FTZ R13, -R221.reuse, R13 ;  /* 0x0000000ddd0d7221 */ /* 0x040fe20000010100 */
[C---:B------:R-:W-:Y:S01]  /*5380*/  FADD.FTZ R6, -R222.reuse, R6 ;  /* 0x00000006de067221 */ /* 0x040fe20000010100 */
[----:B------:R-:W-:Y:S01]  /*5390*/  FADD.FTZ R7, -R222, R7 ;  /* 0x00000007de077221 */ /* 0x000fe20000010100 */
[C---:B------:R-:W-:Y:S03]  /*53a0*/  FADD.FTZ R8, -R221.reuse, R8 ;  /* 0x00000008dd087221 */ /* 0x040fe60000010100 */
        /* <DEDUP_REMOVED lines=19> */
[C---:B------:R-:W-:Y:S01]  /*54e0*/  FADD.FTZ R19, -R222.reuse, R19 ;  /* 0x00000013de137221 */ /* 0x040fe20000010100 */
[C---:B------:R-:W-:Y:S01]  /*54f0*/  FADD.FTZ R20, -R223.reuse, R20 ;  /* 0x00000014df147221 */ /* 0x040fe20000010100 */
[----:B------:R-:W-:Y:S01]  /*5500*/  FADD.FTZ R21, -R223, R21 ;  /* 0x00000015df157221 */ /* 0x000fe20000010100 */
[C---:B------:R-:W-:Y:S01]  /*5510*/  FADD.FTZ R22, -R222.reuse, R22 ;  /* 0x00000016de167221 */ /* 0x040fe20000010100 */
[----:B------:R-:W-:Y:S01]  /*5520*/  FADD.FTZ R23, -R222, R23 ;  /* 0x00000017de177221 */ /* 0x000fe20000010100 */
[C---:B------:R-:W-:Y:S01]  /*5530*/  FADD.FTZ R24, -R221.reuse, R24 ;  /* 0x00000018dd187221 */ /* 0x040fe20000010100 */
[----:B------:R-:W-:Y:S01]  /*5540*/  FADD.FTZ R25, -R221, R25 ;  /* 0x00000019dd197221 */ /* 0x000fe20000010100 */
[C---:B------:R-:W-:Y:S01]  /*5550*/  FADD.FTZ R26, -R220.reuse, R26 ;  /* 0x0000001adc1a7221 */ /* 0x040fe20000010100 */
[----:B------:R-:W-:Y:S01]  /*5560*/  F2FP.F16.F32.PACK_AB R141, R7, R6 ;  /* 0x00000006078d723e */ /* 0x000fe200000000ff */
[C---:B------:R-:W-:Y:S01]  /*5570*/  FADD.FTZ R27, -R220.reuse, R27 ;  /* 0x0000001bdc1b7221 */ /* 0x040fe20000010100 */
        /* <DEDUP_REMOVED lines=42> */
[----:B------:R-:W-:Y:S06]  /*5820*/  @!P1 BRA `(.L_x_189) ;  /* 0x00000000004c9947 */ /* 0x000fec0003800000 */
[----:B------:R-:W1:Y:S01]  /*5830*/  LDC R16, c[0x0][0x240] ;  /* 0x00009000ff107b82 */ /* 0x000e620000000800 */
[----:B------:R-:W-:Y:S01]  /*5840*/  ULOP3.LUT UR10, UR6, 0x1, URZ, 0xc0, !UPT ;  /* 0x00000001060a7892 */ /* 0x000fe2000f8ec03f */
[----:B------:R-:W-:Y:S03]  /*5850*/  UMOV UR12, 0xffffd000 ;  /* 0xffffd000000c7882 */ /* 0x000fe60000000000 */
        /* <DEDUP_REMOVED lines=16> */
.L_x_189:
        /* <DEDUP_REMOVED lines=17> */
[----:B--2---:R-:W-:Y:S05]  /*5a70*/  LEA R0, R217, UR4, 0x1 ;  /* 0x00000004d9007c11 */ /* 0x004fea000f8e08ff */
        /* <DEDUP_REMOVED lines=9> */
[----:B------:R-:W1:Y:S04]  /*5b10*/  LDSM.16.MT88.4 R136, [R0+0x8400] ;  /* 0x008400000088783b */ /* 0x000e680000004200 */
[----:B------:R1:W5:Y:S01]  /*5b20*/  LDL R220, [R1+0xc] ;  /* 0x00000c0001dc7983 */ /* 0x0003620000100800 */
        /* <DEDUP_REMOVED lines=76> */
.L_x_190:
[----:B------:R-:W-:Y:S01]  /*5ff0*/  LDSM.16.M88.4 R24, [R213] ;  /* 0x00000000d518783b */ /* 0x000fe20000000200 */
[C---:B------:R-:W-:Y:S01]  /*6000*/  LEA R225, P0, R251.reuse, R236, 0x2 ;  /* 0x000000ecfbe17211 */ /* 0x040fe200078010ff */
[----:B------:R-:W-:Y:S02]  /*6010*/  ULOP3.LUT UR10, UR6, 0x1, URZ, 0xc0, !UPT ;  /* 0x00000001060a7892 */ /* 0x000fe4000f8ec03f */
[----:B------:R-:W1:Y:S01]  /*6020*/  LDSM.16.MT88.4 R8, [R0+0x9000] ;  /* 0x009000000008783b */ /* 0x000e620000004200 */
[----:B------:R-:W-:Y:S01]  /*6030*/  LEA.HI.X.SX32 R224, R251, R237, 0x2, P0 ;  /* 0x000000edfbe07211 */ /* 0x000fe200000f16ff */
[----:B------:R-:W-:Y:S02]  /*6040*/  UISETP.NE.U32.AND UP0, UPT, UR10, 0x1, UPT ;  /* 0x000000010a00788c */ /* 0x000fe4000bf05070 */
[----:B------:R-:W2:Y:S01]  /*6050*/  LDSM.16.MT88.4 R16, [R0+0xb000] ;  /* 0x00b000000010783b */ /* 0x000ea20000004200 */
[----:B------:R-:W-:Y:S02]  /*6060*/  UISETP.GT.AND UP2, UPT, UR6, UR21, UPT ;  /* 0x000000150600728c */ /* 0x000fe4000bf44270 */
[----:B------:R-:W-:Y:S01]  /*6070*/  UIADD3 UR6, UR6, -0x1, URZ ;  /* 0xffffffff06067890 */ /* 0x000fe2000fffe03f */
[----:B------:R-:W3:Y:S04]  /*6080*/  LDL R222, [R1+0x18] ;  /* 0x0000180001de7983 */ /* 0x000ee80000100800 */
[----:B------:R-:W4:Y:S04]  /*6090*/  LDL R221, [R1+0x1c] ;  /* 0x00001c0001dd7983 */ /* 0x000f280000100800 */
[----:B------:R-:W2:Y:S04]  /*60a0*/  LDSM.16.MT88.4 R28, [R0+0xd000] ;  /* 0x00d00000001c783b */ /* 0x000ea80000004200 */
[----:B------:R-:W-:Y:S04]  /*60b0*/  LDSM.16.M88.4 R32, [R214] ;  /* 0x00000000d620783b */ /* 0x000fe80000000200 */
[----:B------:R-:W2:Y:S04]  /*60c0*/  LDSM.16.MT88.4 R132, [R0+0x9400] ;  /* 0x009400000084783b */ /* 0x000ea80000004200 */
[----:B------:R-:W2:Y:S04]  /*60d0*/  LDSM.16.MT88.4 R136, [R0+0xb400] ;  /* 0x00b400000088783b */ /* 0x000ea80000004200 */
[----:B------:R-:W2:Y:S04]  /*60e0*/  LDSM.16.MT88.4 R140, [R0+0xd400] ;  /* 0x00d40000008c783b */ /* 0x000ea80000004200 */
[----:B------:R-:W-:Y:S01]  /*60f0*/  LDSM.16.M88.4 R144, [R216] ;  /* 0x00000000d890783b */ /* 0x000fe20000000200 */
[C---:B-1----:R-:W-:Y:S03]  /*6100*/  HMMA.16816.F32 R4, R24.reuse, R8, RZ ;  /* 0x000000081804723c */ /* 0x042fe600000018ff */
[----:B------:R-:W1:Y:S04]  /*6110*/  LDSM.16.MT88.4 R148, [R0+0x9800] ;  /* 0x009800000094783b */ /* 0x000e680000004200 */
[----:B------:R-:W1:Y:S01]  /*6120*/  LDSM.16.MT88.4 R152, [R0+0xb800] ;  /* 0x00b800000098783b */ /* 0x000e620000004200 */
[C---:B------:R-:W-:Y:S03]  /*6130*/  HMMA.16816.F32 R8, R24.reuse, R10, RZ ;  /* 0x0000000a1808723c */ /* 0x040fe600000018ff */
[----:B------:R-:W-:Y:S03]  /*6140*/  LDSM.16.MT88.4 R156, [R0+0xbc00] ;  /* 0x00bc0000009c783b */ /* 0x000fe60000004200 */
[C---:B--2---:R-:W-:Y:S06]  /*6150*/  HMMA.16816.F32 R12, R24.reuse, R16, RZ ;  /* 0x00000010180c723c */ /* 0x044fec00000018ff */
[C---:B------:R-:W-:Y:S06]  /*6160*/  HMMA.16816.F32 R16, R24.reuse, R18, RZ ;  /* 0x000000121810723c */ /* 0x040fec00000018ff */
[C---:B------:R-:W-:Y:S06]  /*6170*/  HMMA.16816.F32 R20, R24.reuse, R28, RZ ;  /* 0x0000001c1814723c */ /* 0x040fec00000018ff */
[----:B------:R-:W-:Y:S01]  /*6180*/  HMMA.16816.F32 R24, R24, R30, RZ ;  /* 0x0000001e1818723c */ /* 0x000fe200000018ff */
[----:B------:R-:W2:Y:S05]  /*6190*/  LDSM.16.MT88.4 R28, [R0+0xd800] ;  /* 0x00d80000001c783b */ /* 0x000eaa0000004200 */
[C---:B------:R-:W-:Y:S06]  /*61a0*/  HMMA.16816.F32 R4, R32.reuse, R132, R4 ;  /* 0x000000842004723c */ /* 0x040fec0000001804 */
[C---:B------:R-:W-:Y:S01]  /*61b0*/  HMMA.16816.F32 R8, R32.reuse, R134, R8 ;  /* 0x000000862008723c */ /* 0x040fe20000001808 */
[----:B------:R-:W-:Y:S05]  /*61c0*/  LDSM.16.M88.4 R132, [R215] ;  /* 0x00000000d784783b */ /* 0x000fea0000000200 */
[C---:B------:R-:W-:Y:S06]  /*61d0*/  HMMA.16816.F32 R12, R32.reuse, R136, R12 ;  /* 0x00000088200c723c */ /* 0x040fec000000180c */
[C---:B------:R-:W-:Y:S01]  /*61e0*/  HMMA.16816.F32 R16, R32.reuse, R138, R16 ;  /* 0x0000008a2010723c */ /* 0x040fe20000001810 */
[----:B------:R-:W2:Y:S05]  /*61f0*/  LDSM.16.MT88.4 R136, [R0+0x9c00] ;  /* 0x009c00000088783b */ /* 0x000eaa0000004200 */
[C---:B------:R-:W-:Y:S06]  /*6200*/  HMMA.16816.F32 R20, R32.reuse, R140, R20 ;  /* 0x0000008c2014723c */ /* 0x040fec0000001814 */
[----:B------:R-:W-:Y:S01]  /*6210*/  HMMA.16816.F32 R24, R32, R142, R24 ;  /* 0x0000008e2018723c */ /* 0x000fe20000001818 */
[----:B------:R-:W2:Y:S04]  /*6220*/  LDSM.16.MT88.4 R32, [R0+0xdc00] ;  /* 0x00dc00000020783b */ /* 0x000ea80000004200 */
[----:B------:R-:W-:Y:S01]  /*6230*/  LDSM.16.M88.4 R140, [R213+0x2000] ;  /* 0x00200000d58c783b */ /* 0x000fe20000000200 */
[C---:B-1----:R-:W-:Y:S06]  /*6240*/  HMMA.16816.F32 R4, R144.reuse, R148, R4 ;  /* 0x000000949004723c */ /* 0x042fec0000001804 */
[C---:B------:R-:W-:Y:S01]  /*6250*/  HMMA.16816.F32 R8, R144.reuse, R150, R8 ;  /* 0x000000969008723c */ /* 0x040fe20000001808 */
[----:B------:R-:W1:Y:S05]  /*6260*/  LDSM.16.MT88.4 R148, [R0+0xa000] ;  /* 0x00a000000094783b */ /* 0x000e6a0000004200 */
[C---:B------:R-:W-:Y:S06]  /*6270*/  HMMA.16816.F32 R12, R144.reuse, R152, R12 ;  /* 0x00000098900c723c */ /* 0x040fec000000180c */
[C---:B------:R-:W-:Y:S01]  /*6280*/  HMMA.16816.F32 R16, R144.reuse, R154, R16 ;  /* 0x0000009a9010723c */ /* 0x040fe20000001810 */
[----:B------:R-:W1:Y:S05]  /*6290*/  LDSM.16.MT88.4 R152, [R0+0xc000] ;  /* 0x00c000000098783b */ /* 0x000e6a0000004200 */
[C---:B--2---:R-:W-:Y:S06]  /*62a0*/  HMMA.16816.F32 R20, R144.reuse, R28, R20 ;  /* 0x0000001c9014723c */ /* 0x044fec0000001814 */
[----:B------:R-:W-:Y:S01]  /*62b0*/  HMMA.16816.F32 R24, R144, R30, R24 ;  /* 0x0000001e9018723c */ /* 0x000fe20000001818 */
[----:B------:R-:W2:Y:S04]  /*62c0*/  LDSM.16.MT88.4 R28, [R0+0xe000] ;  /* 0x00e00000001c783b */ /* 0x000ea80000004200 */
[----:B------:R-:W-:Y:S01]  /*62d0*/  LDSM.16.MT88.4 R144, [R0+0xa400] ;  /* 0x00a400000090783b */ /* 0x000fe20000004200 */
[C---:B------:R-:W-:Y:S06]  /*62e0*/  HMMA.16816.F32 R4, R132.reuse, R136, R4 ;  /* 0x000000888404723c */ /* 0x040fec0000001804 */
[C---:B------:R-:W-:Y:S01]  /*62f0*/  HMMA.16816.F32 R8, R132.reuse, R138, R8 ;  /* 0x0000008a8408723c */ /* 0x040fe20000001808 */
[----:B------:R-:W2:Y:S05]  /*6300*/  LDSM.16.M88.4 R136, [R214+0x2000] ;  /* 0x00200000d688783b */ /* 0x000eaa0000000200 */
        /* <DEDUP_REMOVED lines=16> */
[----:B------:R-:W-:Y:S01]  /*6410*/  LDSM.16.M88.4 R140, [R215+0x2000] ;  /* 0x00200000d78c783b */ /* 0x000fe20000000200 */
[C---:B------:R-:W-:Y:S06]  /*6420*/  HMMA.16816.F32 R4, R136.reuse, R144, R4 ;  /* 0x000000908804723c */ /* 0x040fec0000001804 */
[C---:B------:R-:W-:Y:S01]  /*6430*/  HMMA.16816.F32 R8, R136.reuse, R146, R8 ;  /* 0x000000928808723c */ /* 0x040fe20000001808 */
[----:B------:R-:W2:Y:S05]  /*6440*/  LDSM.16.MT88.4 R144, [R0+0xac00] ;  /* 0x00ac00000090783b */ /* 0x000eaa0000004200 */
[C---:B------:R-:W-:Y:S06]  /*6450*/  HMMA.16816.F32 R12, R136.reuse, R156, R12 ;  /* 0x0000009c880c723c */ /* 0x040fec000000180c */
[C---:B------:R-:W-:Y:S01]  /*6460*/  HMMA.16816.F32 R16, R136.reuse, R158, R16 ;  /* 0x0000009e8810723c */ /* 0x040fe20000001810 */
[----:B------:R-:W2:Y:S05]  /*6470*/  LDSM.16.MT88.4 R156, [R0+0xcc00] ;  /* 0x00cc0000009c783b */ /* 0x000eaa0000004200 */
[C---:B------:R-:W-:Y:S06]  /*6480*/  HMMA.16816.F32 R20, R136.reuse, R32, R20 ;  /* 0x000000208814723c */ /* 0x040fec0000001814 */
[----:B------:R-:W-:Y:S01]  /*6490*/  HMMA.16816.F32 R24, R136, R34, R24 ;  /* 0x000000228818723c */ /* 0x000fe20000001818 */
[----:B------:R2:W4:Y:S04]  /*64a0*/  LDSM.16.MT88.4 R32, [R0+0xec00] ;  /* 0x00ec00000020783b */ /* 0x0005280000004200 */
[----:B------:R-:W-:Y:S01]  /*64b0*/  LDSM.16.MT88.4 R136, [R3+0x2400] ;  /* 0x002400000388783b */ /* 0x000fe20000004200 */
[C---:B-1----:R-:W-:Y:S06]  /*64c0*/  HMMA.16816.F32 R4, R132.reuse, R148, R4 ;  /* 0x000000948404723c */ /* 0x042fec0000001804 */
[C---:B------:R-:W-:Y:S06]  /*64d0*/  HMMA.16816.F32 R8, R132.reuse, R150, R8 ;  /* 0x000000968408723c */ /* 0x040fec0000001808 */
[C---:B------:R-:W-:Y:S06]  /*64e0*/  HMMA.16816.F32 R12, R132.reuse, R152, R12 ;  /* 0x00000098840c723c */ /* 0x040fec000000180c */
[C---:B------:R-:W-:Y:S01]  /*64f0*/  HMMA.16816.F32 R16, R132.reuse, R154, R16 ;  /* 0x0000009a8410723c */ /* 0x040fe20000001810 */
[----:B--2---:R-:W-:Y:S05]  /*6500*/  IMAD.U32 R0, RZ, RZ, UR19 ;  /* 0x00000013ff007e24 */ /* 0x004fea000f8e00ff */
[C---:B------:R-:W-:Y:S06]  /*6510*/  HMMA.16816.F32 R20, R132.reuse, R28, R20 ;  /* 0x0000001c8414723c */ /* 0x040fec0000001814 */
[----:B------:R-:W-:Y:S05]  /*6520*/  HMMA.16816.F32 R24, R132, R30, R24 ;  /* 0x0000001e8418723c */ /* 0x000fea0000001818 */
[----:B------:R-:W-:Y:S01]  /*6530*/  IMAD.MOV.U32 R28, RZ, RZ, R225 ;  /* 0x000000ffff1c7224 */ /* 0x000fe200078e00e1 */
[C---:B------:R-:W-:Y:S01]  /*6540*/  HMMA.16816.F32 R4, R140.reuse, R144, R4 ;  /* 0x000000908c04723c */ /* 0x040fe20000001804 */
[----:B------:R-:W-:Y:S04]  /*6550*/  IMAD.U32 R132, RZ, RZ, UR19 ;  /* 0x00000013ff847e24 */ /* 0x000fe8000f8e00ff */
[----:B------:R-:W-:Y:S01]  /*6560*/  IMAD.MOV.U32 R29, RZ, RZ, R224 ;  /* 0x000000ffff1d7224 */ /* 0x000fe200078e00e0 */
[C---:B------:R-:W-:Y:S01]  /*6570*/  HMMA.16816.F32 R8, R140.reuse, R146, R8 ;  /* 0x000000928c08723c */ /* 0x040fe20000001808 */
[----:B------:R-:W-:Y:S05]  /*6580*/  LDSM.16.MT88.4 R144, [R3+0x1c00] ;  /* 0x001c00000390783b */ /* 0x000fea0000004200 */
[C---:B------:R-:W-:Y:S05]  /*6590*/  HMMA.16816.F32 R12, R140.reuse, R156, R12 ;  /* 0x0000009c8c0c723c */ /* 0x040fea000000180c */
[----:B---3--:R-:W-:Y:S01]  /*65a0*/  @P1 IADD3 R30, P2, R222, UR16, RZ ;  /* 0x00000010de1e1c10 */ /* 0x008fe2000ff5e0ff */
[C---:B------:R-:W-:Y:S01]  /*65b0*/  HMMA.16816.F32 R16, R140.reuse, R158, R16 ;  /* 0x0000009e8c10723c */ /* 0x040fe20000001810 */
[----:B------:R-:W-:Y:S04]  /*65c0*/  @UP3 UIADD3 UR16, UP1, UR16, -0x100, URZ ;  /* 0xffffff0010103890 */ /* 0x000fe8000ff3e03f */
[----:B----4-:R-:W-:Y:S01]  /*65d0*/  @P1 IADD3.X R31, R221, UR15, RZ, P2, !PT ;  /* 0x0000000fdd1f1c10 */ /* 0x010fe200097fe4ff */
        /* <DEDUP_REMOVED lines=13> */
[----:B------:R-:W-:Y:S02]  /*66b0*/  IMAD.U32 R0, RZ, RZ, UR20 ;  /* 0x00000014ff007e24 */ /* 0x000fe4000f8e00ff */
[-C--:B------:R-:W-:Y:S01]  /*66c0*/  LEA R34, P2, R34, R28.reuse, 0x2 ;  /* 0x0000001c22227211 */ /* 0x080fe200078410ff */
[----:B------:R3:W-:Y:S02]  /*66d0*/  REDG.E.ADD.F32.FTZ.RN.STRONG.GPU desc[UR8][R32.64], R5 ;  /* 0x00000005200079a6 */ /* 0x0007e4000c10f388 */
[-C--:B------:R-:W-:Y:S01]  /*66e0*/  LEA.HI.X.SX32 R133, R0, R29.reuse, 0x2, P0 ;  /* 0x0000001d00857211 */ /* 0x080fe200000f16ff */
[----:B------:R-:W-:Y:S01]  /*66f0*/  IMAD.U32 R0, RZ, RZ, UR36 ;  /* 0x00000024ff007e24 */ /* 0x000fe2000f8e00ff */
[----:B------:R-:W-:Y:S04]  /*6700*/  LDSM.16.MT88.4 R140, [R3+0x1800] ;  /* 0x00180000038c783b */ /* 0x000fe80000004200 */
[----:B------:R4:W-:Y:S04]  /*6710*/  REDG.E.ADD.F32.FTZ.RN.STRONG.GPU desc[UR8][R132.64], R6 ;  /* 0x00000006840079a6 */ /* 0x0009e8000c10f388 */
[----:B------:R-:W-:Y:S01]  /*6720*/  LDSM.16.MT88.4 R132, [R2+0x11800] ;  /* 0x011800000284783b */ /* 0x000fe20000004200 */
[----:B-1----:R-:W-:Y:S02]  /*6730*/  IMAD.U32 R30, RZ, RZ, UR37 ;  /* 0x00000025ff1e7e24 */ /* 0x002fe4000f8e00ff */
[----:B------:R-:W-:Y:S03]  /*6740*/  IMAD.U32 R31, RZ, RZ, UR38 ;  /* 0x00000026ff1f7e24 */ /* 0x000fe6000f8e00ff */
[-C--:B------:R-:W-:Y:S01]  /*6750*/  LEA R30, P1, R30, R28.reuse, 0x2 ;  /* 0x0000001c1e1e7211 */ /* 0x080fe200078210ff */
[----:B--2---:R-:W-:Y:S01]  /*6760*/  IMAD.U32 R4, RZ, RZ, UR36 ;  /* 0x00000024ff047e24 */ /* 0x004fe2000f8e00ff */
[-C--:B------:R-:W-:Y:S01]  /*6770*/  LEA.HI.X.SX32 R35, R31, R29.reuse, 0x2, P2 ;  /* 0x0000001d1f237211 */ /* 0x080fe200010f16ff */
[----:B---3--:R-:W-:Y:S03]  /*6780*/  IMAD.U32 R5, RZ, RZ, UR37 ;  /* 0x00000025ff057e24 */ /* 0x008fe6000f8e00ff */
[-C--:B------:R-:W-:Y:S01]  /*6790*/  LEA R4, P0, R4, R28.reuse, 0x2 ;  /* 0x0000001c04047211 */ /* 0x080fe200078010ff */
[----:B------:R1:W-:Y:S01]  /*67a0*/  REDG.E.ADD.F32.FTZ.RN.STRONG.GPU desc[UR8][R34.64], R7 ;  /* 0x00000007220079a6 */ /* 0x0003e2000c10f388 */
[-C--:B------:R-:W-:Y:S02]  /*67b0*/  LEA.HI.X.SX32 R31, R5, R29.reuse, 0x2, P1 ;  /* 0x0000001d051f7211 */ /* 0x080fe400008f16ff */
[-C--:B------:R-:W-:Y:S01]  /*67c0*/  LEA.HI.X.SX32 R5, R0, R29.reuse, 0x2, P0 ;  /* 0x0000001d00057211 */ /* 0x080fe200000f16ff */
[----:B------:R-:W-:Y:S02]  /*67d0*/  IMAD.U32 R0, RZ, RZ, UR35 ;  /* 0x00000023ff007e24 */ /* 0x000fe4000f8e00ff */
[----:B------:R2:W-:Y:S01]  /*67e0*/  REDG.E.ADD.F32.FTZ.RN.STRONG.GPU desc[UR8][R30.64], R8 ;  /* 0x000000081e0079a6 */ /* 0x0005e2000c10f388 */
[----:B----4-:R-:W-:Y:S03]  /*67f0*/  IMAD.U32 R6, RZ, RZ, UR31 ;  /* 0x0000001fff067e24 */ /* 0x010fe6000f8e00ff */
[----:B------:R3:W-:Y:S01]  /*6800*/  REDG.E.ADD.F32.FTZ.RN.STRONG.GPU desc[UR8][R4.64], R9 ;  /* 0x00000009040079a6 */ /* 0x0007e2000c10f388 */
[----:B-1----:R-:W-:Y:S02]  /*6810*/  IMAD.U32 R7, RZ, RZ, UR30 ;  /* 0x0000001eff077e24 */ /* 0x002fe4000f8e00ff */
[----:B--2---:R-:W-:Y:S02]  /*6820*/  IMAD.U32 R8, RZ, RZ, UR34 ;  /* 0x00000022ff087e24 */ /* 0x004fe4000f8e00ff */
[----:B------:R-:W-:Y:S02]  /*6830*/  IMAD.U32 R30, RZ, RZ, UR31 ;  /* 0x0000001fff1e7e24 */ /* 0x000fe4000f8e00ff */
[----:B---3--:R-:W-:Y:S01]  /*6840*/  IMAD.U32 R5, RZ, RZ, UR35 ;  /* 0x00000023ff057e24 */ /* 0x008fe2000f8e00ff */
        /* <DEDUP_REMOVED lines=312> */
.L_x_192:
[----:B------:R-:W-:Y:S01]  /*7bd0*/  @UP0 UIADD3 UR14, UR42, UR45, URZ ;  /* 0x0000002d2a0e0290 */ /* 0x000fe2000fffe03f */
[----:B-1---5:R-:W-:Y:S01]  /*7be0*/  LEA R0, R220, UR4, 0x1 ;  /* 0x00000004dc007c11 */ /* 0x022fe2000f8e08ff */
        /* <DEDUP_REMOVED lines=19> */
.L_x_193:
        /* <DEDUP_REMOVED lines=11> */
[----:B------:R-:W-:Y:S01]  /*7dd0*/  BSSY B0, `(.L_x_194) ;  /* 0x0000024000007945 */ /* 0x000fe20003800000 */
[----:B------:R-:W-:Y:S01]  /*7de0*/  ISETP.GE.AND P1, PT, R8, UR5, PT ;  /* 0x0000000508007c0c */ /* 0x000fe2000bf26270 */
        /* <DEDUP_REMOVED lines=11> */
[----:B------:R-:W-:Y:S02]  /*7ea0*/  ULDC.64 UR14, c[0x0][0x468] ;  /* 0x00011a00000e7ab9 */ /* 0x000fe40000000a00 */
[----:B------:R-:W-:Y:S01]  /*7eb0*/  UIMAD UR16, UR16, UR14, URZ ;  /* 0x0000000e101072a4 */ /* 0x000fe2000f8e023f */
[----:B------:R-:W-:Y:S01]  /*7ec0*/  IADD3.X R5, R5, UR19, R3, P0, !PT ;  /* 0x0000001305057c10 */ /* 0x000fe200087fe403 */
[----:B------:R-:W-:Y:S02]  /*7ed0*/  IMAD.U32 R3, RZ, RZ, UR14 ;  /* 0x0000000eff037e24 */ /* 0x000fe4000f8e00ff */
[----:B------:R-:W-:Y:S02]  /*7ee0*/  UIMAD UR15, UR58, UR15, UR16 ;  /* 0x0000000f3a0f72a4 */ /* 0x000fe4000f8e0210 */
        /* <DEDUP_REMOVED lines=18> */
.L_x_195:
[----:B------:R-:W-:Y:S05]  /*8010*/  BSYNC B0 ;  /* 0x0000000000007941 */ /* 0x000fea0003800000 */
.L_x_194:
        /* <DEDUP_REMOVED lines=16> */
.L_x_197:
[----:B------:R-:W-:Y:S05]  /*8120*/  BSYNC B0 ;  /* 0x0000000000007941 */ /* 0x000fea0003800000 */
.L_x_196:
[----:B------:R-:W-:Y:S01]  /*8130*/  UIMAD UR5, UR12, UR10, URZ ;  /* 0x0000000a0c0572a4 */ /* 0x000fe2000f8e023f */
[----:B------:R-:W-:Y:S01]  /*8140*/  IMAD.U32 R3, RZ, RZ, UR10 ;  /* 0x0000000aff037e24 */ /* 0x000fe2000f8e00ff */
[----:B-1----:R-:W1:Y:S01]  /*8150*/  LDS.128 R20, [R0+0xf000] ;  /* 0x00f0000000147984 */ /* 0x002e620000000c00 */
[----:B------:R-:W-:Y:S01]  /*8160*/  USHF.R.S32.HI UR14, URZ, 0x1f, UR58 ;  /* 0x0000001f3f0e7899 */ /* 0x000fe2000801143a */
[----:B------:R-:W-:Y:S01]  /*8170*/  BSSY B0, `(.L_x_198) ;  /* 0x000001b000007945 */ /* 0x000fe20003800000 */
[----:B------:R-:W-:Y:S01]  /*8180*/  UIMAD UR5, UR44, UR11, UR5 ;  /* 0x0000000b2c0572a4 */ /* 0x000fe2000f8e0205 */
[----:B------:R-:W-:Y:S01]  /*8190*/  IMAD.WIDE.U32 R6, R3, UR44, R6 ;  /* 0x0000002c03067c25 */ /* 0x000fe2000f8e0006 */
[----:B------:R-:W3:Y:S01]  /*81a0*/  LDS.128 R16, [R0+0x11000] ;  /* 0x0110000000107984 */ /* 0x000ee20000000c00 */
[----:B------:R-:W-:-:S03]  /*81b0*/  ULDC.64 UR6, c[0x0][0x470] ;  /* 0x00011c0000067ab9 */ /* 0x000fc60000000a00 */
[----:B------:R4:W1:Y:S01]  /*81c0*/  LDS.128 R12, [R0+0x13000] ;  /* 0x01300000000c7984 */ /* 0x0008620000000c00 */
[----:B------:R-:W-:Y:S01]  /*81d0*/  IADD3 R6, P0, R6, UR13, RZ ;  /* 0x0000000d06067c10 */ /* 0x000fe2000ff1e0ff */
[----:B----4-:R-:W-:Y:S01]  /*81e0*/  IMAD.U32 R0, RZ, RZ, UR5 ;  /* 0x00000005ff007e24 */ /* 0x010fe2000f8e00ff */
[----:B------:R-:W-:-:S04]  /*81f0*/  UIMAD UR5, UR14, UR6, URZ ;  /* 0x000000060e0572a4 */ /* 0x000fc8000f8e023f */
[----:B------:R-:W-:Y:S01]  /*8200*/  IADD3.X R7, R7, UR17, R0, P0, !PT ;  /* 0x0000001107077c10 */ /* 0x000fe200087fe400 */
[----:B------:R-:W-:Y:S01]  /*8210*/  UIMAD UR7, UR58, UR7, UR5 ;  /* 0x000000073a0772a4 */ /* 0x000fe2000f8e0205 */
        /* <DEDUP_REMOVED lines=16> */
.L_x_199:
[----:B------:R-:W-:Y:S05]  /*8320*/  BSYNC B0 ;  /* 0x0000000000007941 */ /* 0x000fea0003800000 */
.L_x_198:
        /* <DEDUP_REMOVED lines=13> */
[----:B------:R3:W-:Y:S02]  /*8400*/  STG.E.128 desc[UR8][R4.64+0x80], R40 ;  /* 0x0000802804007986 */ /* 0x0007e4000c101d08 */
.L_x_186:
[----:B------:R-:W-:Y:S05]  /*8410*/  BSYNC B1 ;  /* 0x0000000000017941 */ /* 0x000fea0003800000 */
.L_x_172:
[----:B------:R-:W5:Y:S01]  /*8420*/  LDL R3, [R1+0x24] ;  /* 0x0000240001037983 */ /* 0x000f620000100800 */
[----:B------:R-:W-:Y:S02]  /*8430*/  ULDC UR5, c[0x0][0xc] ;  /* 0x0000030000057ab9 */ /* 0x000fe40000000800 */
[----:B------:R-:W-:Y:S01]  /*8440*/  UIADD3 UR43, UR5, UR43, URZ ;  /* 0x0000002b052b7290 */ /* 0x000fe2000fffe03f */
[----:B-----5:R-:W-:-:S13]  /*8450*/  R2UR UR6, R3 ;  /* 0x00000000030672ca */ /* 0x020fda00000e0000 */
[----:B------:R-:W-:-:S06]  /*8460*/  UISETP.GE.AND UP0, UPT, UR43, UR6, UPT ;  /* 0x000000062b00728c */ /* 0x000fcc000bf06270 */
[----:B------:R-:W-:-:S13]  /*8470*/  PLOP3.LUT P0, PT, PT, PT, UP0, 0x80, 0x0 ;  /* 0x000000000000781c */ /* 0x000fda0003f0f008 */
[----:B------:R-:W-:Y:S05]  /*8480*/  @P0 BRA `(.L_x_200) ;  /* 0x0000000000040947 */ /* 0x000fea0003800000 */
[----:B------:R-:W-:Y:S05]  /*8490*/  BRA `(.L_x_201) ;  /* 0xffffff8800047947 */ /* 0x000fea000383ffff */
.L_x_200:
[----:B------:R-:W-:Y:S05]  /*84a0*/  EXIT ;  /* 0x000000000000794d */ /* 0x000fea0003800000 */
.L_x_202:
        /* <DEDUP_REMOVED lines=13> */
.L_x_1283:


//--------------------- .text._ZN5flash44flash_bwd_dq_dk_dv_loop_seqk_parallel_kernelI23Flash_bwd_kernel_traitsILi96ELi64ELi128ELi8ELi2ELi4ELi4ELb1ELb0EN7cutlass6half_tE19Flash_kernel_traitsILi96ELi64ELi128ELi8ES3_EELb0ELb0ELb1ELb1ELb0ELb0ELb0EEEvNS_16Flash_bwd_paramsE --------------------------
	.section	.text._ZN5flash44flash_bwd_dq_dk_dv_loop_seqk_parallel_kernelI23Flash_bwd_kernel_traitsILi96ELi64ELi128ELi8ELi2ELi4ELi4ELb1ELb0EN7cutlass6half_tE19Flash_kernel_traitsILi96ELi64ELi128ELi8ES3_EELb0ELb0ELb1ELb1ELb0ELb0ELb0EEEvNS_16Flash_bwd_paramsE,"ax",@progbits
	.align	128
        .global         _ZN5flash44flash_bwd_dq_dk_dv_loop_seqk_parallel_kernelI23Flash_bwd_kernel_traitsILi96ELi64ELi128ELi8ELi2ELi4ELi4ELb1ELb0EN7cutlass6half_tE19Flash_kernel_traitsILi96ELi64ELi128ELi8ES3_EELb0ELb0ELb1ELb1ELb0ELb0ELb0EEEvNS_16Flash_bwd_paramsE
        .type           _ZN5flash44flash_bwd_dq_dk_dv_loop_seqk_parallel_kernelI23Flash_bwd_kernel_traitsILi96ELi64ELi128ELi8ELi2ELi4ELi4ELb1ELb0EN7cutlass6half_tE19Flash_kernel_traitsILi96ELi64ELi128ELi8ES3_EELb0ELb0ELb1ELb1ELb0ELb0ELb0EEEvNS_16Flash_bwd_paramsE,@function
        .size           _ZN5flash44flash_bwd_dq_dk_dv_loop_seqk_parallel_kernelI23Flash_bwd_kernel_traitsILi96ELi64ELi128ELi8ELi2ELi4ELi4ELb1ELb0EN7cutlass6half_tE19Flash_kernel_traitsILi96ELi64ELi128ELi8ES3_EELb0ELb0ELb1ELb1ELb0ELb0ELb0EEEvNS_16Flash_bwd_paramsE,(.L_x_1284 - _ZN5flash44flash_bwd_dq_dk_dv_loop_seqk_parallel_kernelI23Flash_bwd_kernel_traitsILi96ELi64ELi128ELi8ELi2ELi4ELi4ELb1ELb0EN7cutlass6half_tE19Flash_kernel_traitsILi96ELi64ELi128ELi8ES3_EELb0ELb0ELb1ELb1ELb0ELb0ELb0EEEvNS_16Flash_bwd_paramsE)
        .other          _ZN5flash44flash_bwd_dq_dk_dv_loop_seqk_parallel_kernelI23Flash_bwd_kernel_traitsILi96ELi64ELi128ELi8ELi2ELi4ELi4ELb1ELb0EN7cutlass6half_tE19Flash_kernel_traitsILi96ELi64ELi128ELi8ES3_EELb0ELb0ELb1ELb1ELb0ELb0ELb0EEEvNS_16Flash_bwd_paramsE,@"STO_CUDA_ENTRY STV_DEFAULT"
_ZN5flash44flash_bwd_dq_dk_dv_loop_seqk_parallel_kernelI23Flash_bwd_kernel_traitsILi96ELi64ELi128ELi8ELi2ELi4ELi4ELb1ELb0EN7cutlass6half_tE19Flash_kernel_traitsILi96ELi64ELi128ELi8ES3_EELb0ELb0ELb1ELb1ELb0ELb0ELb0EEEvNS_16Flash_bwd_paramsE:
.text._ZN5flash44flash_bwd_dq_dk_dv_loop_seqk_parallel_kernelI23Flash_bwd_kernel_traitsILi96ELi64ELi128ELi8ELi2ELi4ELi4ELb1ELb0EN7cutlass6half_tE19Flash_kernel_traitsILi96ELi64ELi128ELi8ES3_EELb0ELb0ELb1ELb1ELb0ELb0ELb0EEEvNS_16Flash_bwd_paramsE:
        /* <DEDUP_REMOVED lines=19> */
[----:B------:R-:W-:Y:S01]  /*0130*/  ULDC UR61, c[0x0][0x394] ;  /* 0x0000e500003d7ab9 */ /* 0x000fe20000000800 */
[----:B------:R-:W-:Y:S02]  /*0140*/  IMAD.MOV.U32 R215, RZ, RZ, -0x40 ;  /* 0xffffffc0ffd77424 */ /* 0x000fe400078e00ff */
[----:B------:R-:W3:Y:S08]  /*0150*/  S2UR UR57, SR_CTAID.Z ;  /* 0x00000000003979c3 */ /* 0x000ef00000002700 */
[----:B------:R-:W4:Y:S01]  /*0160*/  S2UR UR48, SR_CTAID.Y ;  /* 0x00000000003079c3 */ /* 0x000f220000002600 */
[----:B--2---:R-:W-:-:S06]  /*0170*/  ULEA UR4, UR4, UR5, 0x18 ;  /* 0x0000000504047291 */ /* 0x004fcc000f8ec03f */
[----:B------:R-:W-:Y:S01]  /*0180*/  IMAD.U32 R212, RZ, RZ, UR4 ;  /* 0x00000004ffd47e24 */ /* 0x000fe2000f8e00ff */
[----:B-1----:R-:W-:Y:S01]  /*0190*/  SHF.R.S32.HI R0, RZ, 0x1f, R4 ;  /* 0x0000001fff007819 */ /* 0x002fe20000011404 */
[----:B---3--:R-:W-:-:S03]  /*01a0*/  USHF.R.S32.HI UR5, URZ, 0x1f, UR57 ;  /* 0x0000001f3f057899 */ /* 0x008fc60008011439 */
[CC--:B------:R-:W-:Y:S02]  /*01b0*/  LEA.HI R2, R0.reuse, R4.reuse, RZ, 0x5 ;  /* 0x0000000400027211 */ /* 0x0c0fe400078f28ff */
[CC--:B------:R-:W-:Y:S02]  /*01c0*/  LEA.HI R18, R0.reuse, R4.reuse, RZ, 0x3 ;  /* 0x0000000400127211 */ /* 0x0c0fe400078f18ff */
[CC--:B------:R-:W-:Y:S01]  /*01d0*/  LEA.HI R5, R0.reuse, R4.reuse, RZ, 0x2 ;  /* 0x0000000400057211 */ /* 0x0c0fe200078f10ff */
[----:B----4-:R-:W-:Y:S01]  /*01e0*/  USHF.L.U32 UR6, UR48, 0x7, URZ ;  /* 0x0000000730067899 */ /* 0x010fe2000800063f */
[----:B------:R-:W-:Y:S02]  /*01f0*/  LEA.HI R7, R0, R4, RZ, 0x4 ;  /* 0x0000000400077211 */ /* 0x000fe400078f20ff */
[----:B------:R-:W-:Y:S02]  /*0200*/  LOP3.LUT R6, R2, 0xffffffe0, RZ, 0xc0, !PT ;  /* 0xffffffe002067812 */ /* 0x000fe400078ec0ff */
[----:B------:R-:W-:-:S02]  /*0210*/  LOP3.LUT R8, R18, 0xfffffff8, RZ, 0xc0, !PT ;  /* 0xfffffff812087812 */ /* 0x000fc400078ec0ff */
[----:B------:R-:W-:Y:S01]  /*0220*/  SHF.R.S32.HI R9, RZ, 0x2, R5 ;  /* 0x00000002ff097819 */ /* 0x000fe20000011405 */
[C---:B------:R-:W-:Y:S01]  /*0230*/  IMAD.IADD R10, R4.reuse, 0x1, -R6 ;  /* 0x00000001040a7824 */ /* 0x040fe200078e0a06 */
[----:B------:R-:W-:Y:S01]  /*0240*/  LOP3.LUT R12, R5, 0xfffffffc, RZ, 0xc0, !PT ;  /* 0xfffffffc050c7812 */ /* 0x000fe200078ec0ff */
[----:B------:R-:W-:Y:S01]  /*0250*/  IMAD.IADD R14, R4, 0x1, -R8 ;  /* 0x00000001040e7824 */ /* 0x000fe200078e0a08 */
[----:B------:R-:W-:Y:S02]  /*0260*/  LOP3.LUT R11, R7, 0xfffffff0, RZ, 0xc0, !PT ;  /* 0xfffffff0070b7812 */ /* 0x000fe400078ec0ff */
[-C--:B------:R-:W-:Y:S01]  /*0270*/  LEA.HI R16, R0, R4.reuse, RZ, 0x6 ;  /* 0x0000000400107211 */ /* 0x080fe200078f30ff */
[----:B------:R-:W-:Y:S01]  /*0280*/  IMAD.IADD R20, R4, 0x1, -R12 ;  /* 0x0000000104147824 */ /* 0x000fe200078e0a0c */
[----:B------:R-:W-:Y:S01]  /*0290*/  LEA.HI R21, R0, R4, RZ, 0x7 ;  /* 0x0000000400157211 */ /* 0x000fe200078f38ff */
[----:B------:R-:W-:Y:S01]  /*02a0*/  IMAD.IADD R8, R4, 0x1, -R11 ;  /* 0x0000000104087824 */ /* 0x000fe200078e0a0b */
[--C-:B------:R-:W-:Y:S01]  /*02b0*/  SHF.R.S32.HI R0, RZ, 0x5, R2.reuse ;  /* 0x00000005ff007819 */ /* 0x100fe20000011402 */
[----:B------:R-:W-:Y:S01]  /*02c0*/  IMAD.SHL.U32 R250, R20, 0x8, RZ ;  /* 0x0000000814fa7824 */ /* 0x000fe200078e00ff */
[----:B------:R-:W-:-:S02]  /*02d0*/  SHF.R.S32.HI R3, RZ, 0x1f, R2 ;  /* 0x0000001fff037819 */ /* 0x000fc40000011402 */
[----:B------:R-:W-:Y:S02]  /*02e0*/  LEA.HI R6, R5, R9, RZ, 0x1 ;  /* 0x0000000905067211 */ /* 0x000fe400078f08ff */
[-C--:B------:R-:W-:Y:S02]  /*02f0*/  LEA.HI R4, R2, R0.reuse, RZ, 0x1 ;  /* 0x0000000002047211 */ /* 0x080fe400078f08ff */
[----:B------:R-:W-:Y:S02]  /*0300*/  LEA.HI R2, R3, R0, RZ, 0x2 ;  /* 0x0000000003027211 */ /* 0x000fe400078f10ff */
[----:B------:R-:W-:Y:S02]  /*0310*/  LOP3.LUT R3, R6, 0x7fffffe, RZ, 0xc0, !PT ;  /* 0x07fffffe06037812 */ /* 0x000fe400078ec0ff */
[----:B------:R-:W-:Y:S02]  /*0320*/  SHF.R.S32.HI R11, RZ, 0x3, R18 ;  /* 0x00000003ff0b7819 */ /* 0x000fe40000011412 */
[----:B------:R-:W-:Y:S01]  /*0330*/  LOP3.LUT R6, R4, 0xfffffffe, RZ, 0xc0, !PT ;  /* 0xfffffffe04067812 */ /* 0x000fe200078ec0ff */
[----:B------:R-:W-:Y:S01]  /*0340*/  IMAD.IADD R3, R9, 0x1, -R3 ;  /* 0x0000000109037824 */ /* 0x000fe200078e0a03 */
[----:B------:R-:W-:Y:S01]  /*0350*/  LOP3.LUT R2, R2, 0xfffffffc, RZ, 0xc0, !PT ;  /* 0xfffffffc02027812 */ /* 0x000fe200078ec0ff */
[----:B------:R-:W-:-:S02]  /*0360*/  IMAD.SHL.U32 R4, R11, 0x40, RZ ;  /* 0x000000400b047824 */ /* 0x000fc400078e00ff */
[C---:B------:R-:W-:Y:S02]  /*0370*/  IMAD.IADD R219, R0.reuse, 0x1, -R6 ;  /* 0x0000000100db7824 */ /* 0x040fe400078e0a06 */
[----:B------:R-:W-:Y:S01]  /*0380*/  IMAD.IADD R15, R0, 0x1, -R2 ;  /* 0x00000001000f7824 */ /* 0x000fe200078e0a02 */
[----:B------:R-:W-:Y:S01]  /*0390*/  LOP3.LUT R2, R4, 0xc0, RZ, 0xc0, !PT ;  /* 0x000000c004027812 */ /* 0x000fe200078ec0ff */
[----:B------:R-:W-:Y:S01]  /*03a0*/  IMAD R11, R0, 0x8, R3 ;  /* 0x00000008000b7824 */ /* 0x000fe200078e0203 */
[----:B------:R-:W-:Y:S02]  /*03b0*/  SHF.R.S32.HI R0, RZ, 0x1f, R5 ;  /* 0x0000001fff007819 */ /* 0x000fe40000011405 */
[----:B------:R-:W-:Y:S02]  /*03c0*/  SHF.R.S32.HI R5, RZ, 0x4, R7 ;  /* 0x00000004ff057819 */ /* 0x000fe40000011407 */
[----:B------:R-:W-:Y:S02]  /*03d0*/  SHF.R.U32.HI R6, RZ, 0x3, R2 ;  /* 0x00000003ff067819 */ /* 0x000fe40000011602 */
[----:B------:R-:W-:-:S02]  /*03e0*/  LEA.HI R3, R7, R5, RZ, 0x1 ;  /* 0x0000000507037211 */ /* 0x000fc400078f08ff */
[----:B------:R-:W-:Y:S02]  /*03f0*/  LOP3.LUT R4, R2, 0x18, R250, 0xf8, !PT ;  /* 0x0000001802047812 */ /* 0x000fe400078ef8fa */
[----:B------:R-:W-:Y:S02]  /*0400*/  LOP3.LUT R2, R3, 0xfffffffe, RZ, 0xc0, !PT ;  /* 0xfffffffe03027812 */ /* 0x000fe400078ec0ff */
[----:B------:R-:W-:Y:S02]  /*0410*/  LOP3.LUT R3, R4, R6, RZ, 0x3c, !PT ;  /* 0x0000000604037212 */ /* 0x000fe400078e3cff */
[----:B------:R-:W-:Y:S01]  /*0420*/  SHF.R.S32.HI R7, RZ, 0x1f, R10 ;  /* 0x0000001fff077819 */ /* 0x000fe2000001140a */
[----:B------:R-:W-:Y:S01]  /*0430*/  IMAD.IADD R13, R5, 0x1, -R2 ;  /* 0x00000001050d7824 */ /* 0x000fe200078e0a02 */
[----:B------:R-:W-:Y:S01]  /*0440*/  LEA.HI R2, R8, R8, RZ, 0x1 ;  /* 0x0000000808027211 */ /* 0x000fe200078f08ff */
[----:B------:R-:W-:Y:S01]  /*0450*/  IMAD.U32 R3, R11, 0x20, R3 ;  /* 0x000000200b037824 */ /* 0x000fe200078e0003 */
[----:B------:R-:W-:-:S02]  /*0460*/  LEA.HI R4, R14, R14, RZ, 0x1 ;  /* 0x0000000e0e047211 */ /* 0x000fc400078f08ff */
[----:B------:R-:W-:Y:S02]  /*0470*/  LEA.HI R22, R7, R10, RZ, 0x2 ;  /* 0x0000000a07167211 */ /* 0x000fe400078f10ff */
[----:B------:R-:W-:Y:S01]  /*0480*/  LEA.HI R0, R0, R9, RZ, 0x3 ;  /* 0x0000000900007211 */ /* 0x000fe200078f18ff */
[----:B------:R1:W-:Y:S01]  /*0490*/  STL [R1+0x18], R3 ;  /* 0x0000180301007387 */ /* 0x0003e20000100800 */
[--C-:B------:R-:W-:Y:S02]  /*04a0*/  SHF.R.S32.HI R5, RZ, 0x1, R2.reuse ;  /* 0x00000001ff057819 */ /* 0x100fe40000011402 */
[----:B------:R-:W-:Y:S02]  /*04b0*/  SHF.R.S32.HI R7, RZ, 0x1f, R2 ;  /* 0x0000001fff077819 */ /* 0x000fe40000011402 */
[----:B------:R-:W-:Y:S02]  /*04c0*/  LOP3.LUT R2, R2, 0x7fffffe, RZ, 0xc0, !PT ;  /* 0x07fffffe02027812 */ /* 0x000fe400078ec0ff */
[----:B------:R-:W-:-:S02]  /*04d0*/  LOP3.LUT R6, R4, 0x3fffffe, RZ, 0xc0, !PT ;  /* 0x03fffffe04067812 */ /* 0x000fc400078ec0ff */
[----:B------:R-:W-:Y:S01]  /*04e0*/  LOP3.LUT R0, R0, 0xfffffff8, RZ, 0xc0, !PT ;  /* 0xfffffff800007812 */ /* 0x000fe200078ec0ff */
[----:B------:R-:W-:Y:S01]  /*04f0*/  IMAD.IADD R19, R8, 0x1, -R2 ;  /* 0x0000000108137824 */ /* 0x000fe200078e0a02 */
[----:B------:R-:W-:Y:S01]  /*0500*/  SHF.R.S32.HI R10, RZ, 0x1f, R8 ;  /* 0x0000001fff0a7819 */ /* 0x000fe20000011408 */
[----:B------:R-:W-:Y:S02]  /*0510*/  IMAD.IADD R11, R14, 0x1, -R6 ;  /* 0x000000010e0b7824 */ /* 0x000fe400078e0a06 */
[----:B------:R-:W-:Y:S01]  /*0520*/  IMAD.IADD R0, R9, 0x1, -R0 ;  /* 0x0000000109007824 */ /* 0x000fe200078e0a00 */
[----:B------:R-:W-:Y:S02]  /*0530*/  LEA.HI R9, R7, R5, RZ, 0x2 ;  /* 0x0000000507097211 */ /* 0x000fe400078f10ff */
[----:B------:R-:W-:Y:S02]  /*0540*/  LEA.HI R10, R10, R8, RZ, 0x3 ;  /* 0x000000080a0a7211 */ /* 0x000fe400078f18ff */
[----:B------:R-:W-:-:S02]  /*0550*/  LOP3.LUT R9, R9, 0xfffffffc, RZ, 0xc0, !PT ;  /* 0xfffffffc09097812 */ /* 0x000fc400078ec0ff */
[C---:B------:R-:W-:Y:S02]  /*0560*/  LOP3.LUT R6, R0.reuse, 0x1, RZ, 0xc0, !PT ;  /* 0x0000000100067812 */ /* 0x040fe400078ec0ff */
[----:B------:R-:W-:Y:S01]  /*0570*/  LOP3.LUT P2, RZ, R0, 0x2, RZ, 0xc0, !PT ;  /* 0x0000000200ff7812 */ /* 0x000fe2000784c0ff */
[----:B------:R-:W-:Y:S01]  /*0580*/  IMAD.IADD R17, R5, 0x1, -R9 ;  /* 0x0000000105117824 */ /* 0x000fe200078e0a09 */
[----:B-1----:R-:W-:Y:S01]  /*0590*/  SHF.R.S32.HI R3, RZ, 0x6, R16 ;  /* 0x00000006ff037819 */ /* 0x002fe20000011410 */
[----:B------:R-:W-:Y:S01]  /*05a0*/  IMAD.SHL.U32 R5, R15, 0x10, RZ ;  /* 0x000000100f057824 */ /* 0x000fe200078e00ff */
[----:B------:R-:W-:Y:S02]  /*05b0*/  ISETP.NE.U32.AND P3, PT, R6, 0x1, PT ;  /* 0x000000010600780c */ /* 0x000fe40003f65070 */
[----:B------:R-:W-:Y:S01]  /*05c0*/  LOP3.LUT R7, R10, 0xfffffff8, RZ, 0xc0, !PT ;  /* 0xfffffff80a077812 */ /* 0x000fe200078ec0ff */
[C---:B------:R-:W-:Y:S01]  /*05d0*/  IMAD R2, R3.reuse, 0x4, R13 ;  /* 0x0000000403027824 */ /* 0x040fe200078e020d */
[----:B------:R-:W-:Y:S01]  /*05e0*/  SHF.R.S32.HI R9, RZ, 0x7, R21 ;  /* 0x00000007ff097819 */ /* 0x000fe20000011415 */
[----:B------:R-:W-:Y:S01]  /*05f0*/  IMAD.SHL.U32 R16, R3, 0x20, RZ ;  /* 0x0000002003107824 */ /* 0x000fe200078e00ff */
[----:B------:R-:W-:Y:S01]  /*0600*/  LOP3.LUT P0, RZ, R17, 0x2, RZ, 0xc0, !PT ;  /* 0x0000000211ff7812 */ /* 0x000fe2000780c0ff */
[----:B------:R-:W-:Y:S01]  /*0610*/  IMAD R209, R2, 0x8, R11 ;  /* 0x0000000802d17824 */ /* 0x000fe200078e020b */
[----:B------:R-:W-:Y:S01]  /*0620*/  SHF.R.S32.HI R2, RZ, 0x1, R4 ;  /* 0x00000001ff027819 */ /* 0x000fe20000011404 */
[----:B------:R-:W-:Y:S01]  /*0630*/  IMAD.SHL.U32 R3, R14, 0x40, RZ ;  /* 0x000000400e037824 */ /* 0x000fe200078e00ff */
[----:B------:R-:W-:Y:S01]  /*0640*/  LEA.HI R11, R0, R0, RZ, 0x1 ;  /* 0x00000000000b7211 */ /* 0x000fe200078f08ff */
[----:B------:R-:W-:Y:S01]  /*0650*/  IMAD.IADD R12, R8, 0x1, -R7 ;  /* 0x00000001080c7824 */ /* 0x000fe200078e0a07 */
[C---:B------:R-:W-:Y:S01]  /*0660*/  LOP3.LUT P4, RZ, R2.reuse, 0x2, RZ, 0xc0, !PT ;  /* 0x0000000202ff7812 */ /* 0x040fe2000788c0ff */
[----:B------:R-:W-:Y:S01]  /*0670*/  IMAD.SHL.U32 R4, R2, 0x40, RZ ;  /* 0x0000004002047824 */ /* 0x000fe200078e00ff */
[----:B------:R-:W-:Y:S01]  /*0680*/  LOP3.LUT R2, R11, 0x3fffffe, RZ, 0xc0, !PT ;  /* 0x03fffffe0b027812 */ /* 0x000fe200078ec0ff */
[----:B------:R-:W-:Y:S01]  /*0690*/  IMAD.SHL.U32 R7, R20, 0x2, RZ ;  /* 0x0000000214077824 */ /* 0x000fe200078e00ff */
[----:B------:R-:W-:-:S02]  /*06a0*/  LOP3.LUT R6, R3, 0x1c0, RZ, 0xc0, !PT ;  /* 0x000001c003067812 */ /* 0x000fc400078ec0ff */
[----:B------:R-:W-:Y:S01]  /*06b0*/  SHF.R.S32.HI R3, RZ, 0x3, R10 ;  /* 0x00000003ff037819 */ /* 0x000fe2000001140a */
[----:B------:R-:W-:Y:S01]  /*06c0*/  IMAD.IADD R14, R0, 0x1, -R2 ;  /* 0x00000001000e7824 */ /* 0x000fe200078e0a02 */
[----:B------:R-:W-:Y:S01]  /*06d0*/  LOP3.LUT R2, R4, 0xc0, RZ, 0xc0, !PT ;  /* 0x000000c004027812 */ /* 0x000fe200078ec0ff */
[----:B------:R-:W-:Y:S01]  /*06e0*/  IMAD.SHL.U32 R0, R0, 0x40, RZ ;  /* 0x0000004000007824 */ /* 0x000fe200078e00ff */
[----:B------:R-:W-:Y:S01]  /*06f0*/  LOP3.LUT R4, R6, 0x30, R5, 0xf8, !PT ;  /* 0x0000003006047812 */ /* 0x000fe200078ef805 */
[----:B------:R-:W-:Y:S01]  /*0700*/  IMAD R20, R3, 0x8, R19 ;  /* 0x0000000803147824 */ /* 0x000fe200078e0213 */
[--C-:B------:R-:W-:Y:S01]  /*0710*/  LOP3.LUT R5, R2, 0x8, R18.reuse, 0xf8, !PT ;  /* 0x0000000802057812 */ /* 0x100fe200078ef812 */
[C---:B------:R-:W-:Y:S01]  /*0720*/  IMAD R19, R15.reuse, 0x2, R3 ;  /* 0x000000020f137824 */ /* 0x040fe200078e0203 */
[----:B------:R-:W-:Y:S01]  /*0730*/  LOP3.LUT R0, R0, 0x1c0, RZ, 0xc0, !PT ;  /* 0x000001c000007812 */ /* 0x000fe200078ec0ff */
[----:B------:R-:W-:Y:S01]  /*0740*/  IMAD R10, R15, 0x200, R7 ;  /* 0x000002000f0a7824 */ /* 0x000fe200078e0207 */
[----:B------:R-:W-:-:S02]  /*0750*/  LOP3.LUT R8, R4, 0x8, R18, 0xf8, !PT ;  /* 0x0000000804087812 */ /* 0x000fc400078ef812 */
[----:B------:R-:W-:Y:S01]  /*0760*/  SHF.R.U32.HI R4, RZ, 0x3, R2 ;  /* 0x00000003ff047819 */ /* 0x000fe20000011602 */
[----:B------:R-:W-:Y:S01]  /*0770*/  IMAD R10, R14, 0x20, R10 ;  /* 0x000000200e0a7824 */ /* 0x000fe200078e020a */
[----:B------:R-:W-:Y:S02]  /*0780*/  LOP3.LUT R3, R0, 0x20, R16, 0xf8, !PT ;  /* 0x0000002000037812 */ /* 0x000fe400078ef810 */
[----:B------:R-:W-:Y:S01]  /*0790*/  SHF.R.U32.HI R2, RZ, 0x3, R0 ;  /* 0x00000003ff027819 */ /* 0x000fe20000011600 */
[----:B------:R-:W-:Y:S01]  /*07a0*/  IMAD R0, R9, 0x1000, R7 ;  /* 0x0000100009007824 */ /* 0x000fe200078e0207 */
[----:B------:R-:W-:Y:S02]  /*07b0*/  SHF.R.U32.HI R6, RZ, 0x3, R6 ;  /* 0x00000003ff067819 */ /* 0x000fe40000011606 */
[----:B------:R-:W-:Y:S01]  /*07c0*/  LOP3.LUT R2, R3, R2, RZ, 0x3c, !PT ;  /* 0x0000000203027212 */ /* 0x000fe200078e3cff */
[----:B------:R-:W-:Y:S01]  /*07d0*/  IMAD R0, R219, 0x400, R0 ;  /* 0x00000400db007824 */ /* 0x000fe200078e0200 */
[----:B------:R-:W-:Y:S01]  /*07e0*/  LOP3.LUT R3, R8, R6, RZ, 0x3c, !PT ;  /* 0x0000000608037212 */ /* 0x000fe200078e3cff */
[----:B------:R-:W-:Y:S01]  /*07f0*/  IMAD.SHL.U32 R6, R12, 0x40, RZ ;  /* 0x000000400c067824 */ /* 0x000fe200078e00ff */
[----:B------:R-:W-:Y:S01]  /*0800*/  LOP3.LUT R4, R5, R4, RZ, 0x3c, !PT ;  /* 0x0000000405047212 */ /* 0x000fe200078e3cff */
[----:B------:R-:W-:Y:S01]  /*0810*/  IMAD.IADD R233, R2, 0x1, R0 ;  /* 0x0000000102e97824 */ /* 0x000fe200078e0200 */
[----:B------:R-:W-:Y:S01]  /*0820*/  LOP3.LUT P5, RZ, R12, 0x2, RZ, 0xc0, !PT ;  /* 0x000000020cff7812 */ /* 0x000fe200078ac0ff */
[----:B------:R-:W-:Y:S01]  /*0830*/  IMAD.SHL.U32 R0, R9, 0x8, RZ ;  /* 0x0000000809007824 */ /* 0x000fe200078e00ff */
[----:B------:R-:W-:Y:S01]  /*0840*/  LOP3.LUT R6, R6, 0x1c0, RZ, 0xc0, !PT ;  /* 0x000001c006067812 */ /* 0x000fe200078ec0ff */
[----:B------:R-:W-:Y:S01]  /*0850*/  IMAD.SHL.U32 R2, R17, 0x40, RZ ;  /* 0x0000004011027824 */ /* 0x000fe200078e00ff */
[----:B------:R-:W-:Y:S01]  /*0860*/  LOP3.LUT P6, RZ, R12, 0x4, RZ, 0xc0, !PT ;  /* 0x000000040cff7812 */ /* 0x000fe200078cc0ff */
[C---:B------:R-:W-:Y:S01]  /*0870*/  IMAD.SHL.U32 R5, R13.reuse, 0x8, RZ ;  /* 0x000000080d057824 */ /* 0x040fe200078e00ff */
[----:B------:R-:W-:Y:S01]  /*0880*/  LOP3.LUT R7, R0, 0x8, RZ, 0xc0, !PT ;  /* 0x0000000800077812 */ /* 0x000fe200078ec0ff */
[----:B------:R-:W-:Y:S01]  /*0890*/  IMAD.SHL.U32 R9, R13, 0x10, RZ ;  /* 0x000000100d097824 */ /* 0x000fe200078e00ff */
[----:B------:R-:W-:Y:S01]  /*08a0*/  SHF.R.S32.HI R0, RZ, 0x1, R11 ;  /* 0x00000001ff007819 */ /* 0x000fe2000001140b */
[----:B------:R-:W-:Y:S01]  /*08b0*/  IMAD.U32 R209, R209, 0x20, R4 ;  /* 0x00000020d1d17824 */ /* 0x000fe200078e0004 */
[----:B------:R-:W-:Y:S01]  /*08c0*/  LOP3.LUT R2, R2, 0xc0, RZ, 0xc0, !PT ;  /* 0x000000c002027812 */ /* 0x000fe200078ec0ff */
[----:B------:R-:W-:Y:S01]  /*08d0*/  IMAD R3, R13, 0x200, R3 ;  /* 0x000002000d037824 */ /* 0x000fe200078e0203 */
[C---:B------:R-:W-:Y:S01]  /*08e0*/  LOP3.LUT P1, RZ, R0.reuse, 0x2, RZ, 0xc0, !PT ;  /* 0x0000000200ff7812 */ /* 0x040fe2000782c0ff */
[----:B------:R-:W-:Y:S01]  /*08f0*/  IMAD.SHL.U32 R0, R0, 0x40, RZ ;  /* 0x0000004000007824 */ /* 0x000fe200078e00ff */
[----:B------:R-:W-:-:S02]  /*0900*/  LOP3.LUT R5, R5, 0x8, RZ, 0xc0, !PT ;  /* 0x0000000805057812 */ /* 0x000fc400078ec0ff */
[----:B------:R-:W-:Y:S02]  /*0910*/  SHF.R.U32.HI R213, RZ, 0x3, R6 ;  /* 0x00000003ffd57819 */ /* 0x000fe40000011606 */
[----:B------:R-:W-:Y:S02]  /*0920*/  LOP3.LUT R0, R0, 0xc0, RZ, 0xc0, !PT ;  /* 0x000000c000007812 */ /* 0x000fe400078ec0ff */
[----:B------:R-:W-:Y:S02]  /*0930*/  SHF.R.U32.HI R4, RZ, 0x3, R2 ;  /* 0x00000003ff047819 */ /* 0x000fe40000011602 */
[----:B------:R-:W-:Y:S02]  /*0940*/  LOP3.LUT R9, R7, 0x10, R9, 0xf8, !PT ;  /* 0x0000001007097812 */ /* 0x000fe400078ef809 */
[----:B------:R-:W-:Y:S02]  /*0950*/  SHF.R.U32.HI R8, RZ, 0x3, R0 ;  /* 0x00000003ff087819 */ /* 0x000fe40000011600 */
[----:B------:R-:W-:-:S02]  /*0960*/  LOP3.LUT R213, R213, R6, R5, 0x1e, !PT ;  /* 0x00000006d5d57212 */ /* 0x000fc400078e1e05 */
[C---:B------:R-:W-:Y:S02]  /*0970*/  LOP3.LUT R5, R4.reuse, R2, R5, 0x1e, !PT ;  /* 0x0000000204057212 */ /* 0x040fe400078e1e05 */
[----:B------:R-:W-:Y:S01]  /*0980*/  LOP3.LUT R2, R4, R9, R2, 0x1e, !PT ;  /* 0x0000000904027212 */ /* 0x000fe200078e1e02 */
[----:B------:R-:W-:Y:S01]  /*0990*/  IMAD.U32 R213, R19, 0x200, R213 ;  /* 0x0000020013d57824 */ /* 0x000fe200078e00d5 */
[----:B------:R-:W-:Y:S02]  /*09a0*/  SHF.R.S32.HI R4, RZ, 0x2, R22 ;  /* 0x00000002ff047819 */ /* 0x000fe40000011416 */
[----:B------:R-:W-:Y:S01]  /*09b0*/  LOP3.LUT R8, R8, R0, R7, 0x1e, !PT ;  /* 0x0000000008087212 */ /* 0x000fe200078e1e07 */
[----:B------:R-:W-:Y:S01]  /*09c0*/  IMAD.SHL.U32 R0, R20, 0x20, RZ ;  /* 0x0000002014007824 */ /* 0x000fe200078e00ff */
[----:B------:R-:W-:Y:S01]  /*09d0*/  LEA R233, R233, UR4, 0x1 ;  /* 0x00000004e9e97c11 */ /* 0x000fe2000f8e08ff */
[C---:B------:R-:W-:Y:S01]  /*09e0*/  IMAD R4, R219.reuse, 0x10, R4 ;  /* 0x00000010db047824 */ /* 0x040fe200078e0204 */
[C---:B------:R-:W-:Y:S01]  /*09f0*/  SEL R214, R218.reuse, 0xffffffe0, !P5 ;  /* 0xffffffe0dad67807 */ /* 0x040fe20006800000 */
[----:B------:R-:W-:Y:S01]  /*0a00*/  IMAD R219, R219, 0x200, R0 ;  /* 0x00000200dbdb7824 */ /* 0x000fe200078e0200 */
[----:B------:R-:W-:Y:S01]  /*0a10*/  SEL R210, R218, 0xffffffe0, !P4 ;  /* 0xffffffe0dad27807 */ /* 0x000fe20006000000 */
[----:B------:R-:W-:Y:S01]  /*0a20*/  IMAD.IADD R217, R0, 0x1, R2 ;  /* 0x0000000100d97824 */ /* 0x000fe200078e0202 */
[----:B------:R1:W-:Y:S01]  /*0a30*/  STL [R1+0x10], R4 ;  /* 0x0000100401007387 */ /* 0x0003e20000100800 */
[----:B------:R-:W-:Y:S01]  /*0a40*/  IMAD.U32 R0, RZ, RZ, UR5 ;  /* 0x00000005ff007e24 */ /* 0x000fe2000f8e00ff */
[----:B------:R-:W-:Y:S01]  /*0a50*/  USHF.R.S32.HI UR5, URZ, 0x1f, UR48 ;  /* 0x0000001f3f057899 */ /* 0x000fe20008011430 */
[----:B------:R-:W-:Y:S01]  /*0a60*/  IMAD.U32 R2, RZ, RZ, UR6 ;  /* 0x00000006ff027e24 */ /* 0x000fe2000f8e00ff */
[----:B------:R-:W-:Y:S01]  /*0a70*/  USHF.R.S32.HI UR6, URZ, 0x1f, UR57 ;  /* 0x0000001f3f067899 */ /* 0x000fe20008011439 */
[----:B------:R-:W-:Y:S01]  /*0a80*/  IMAD.IADD R8, R8, 0x1, R10 ;  /* 0x0000000108087824 */ /* 0x000fe200078e020a */
[----:B------:R-:W-:Y:S01]  /*0a90*/  SEL R230, R230, 0x10, !P3 ;  /* 0x00000010e6e67807 */ /* 0x000fe20005800000 */
[C---:B------:R-:W-:Y:S01]  /*0aa0*/  VIADD R2, R250.reuse, 0x20 ;  /* 0x00000020fa027836 */ /* 0x040fe20000000000 */
[----:B------:R-:W-:Y:S01]  /*0ab0*/  SEL R215, R215, 0x40, P6 ;  /* 0x00000040d7d77807 */ /* 0x000fe20003000000 */
        /* <DEDUP_REMOVED lines=10> */
[----:B------:R-:W-:Y:S01]  /*0b60*/  IMAD.SHL.U32 R211, R219, 0x2, RZ ;  /* 0x00000002dbd37824 */ /* 0x000fe200078e00ff */
[----:B------:R-:W-:Y:S01]  /*0b70*/  LEA R209, R209, UR4, 0x1 ;  /* 0x00000004d1d17c11 */ /* 0x000fe2000f8e08ff */
[----:B------:R-:W-:Y:S01]  /*0b80*/  @P2 VIADD R231, R233, 0xffffffe0 ;  /* 0xffffffe0e9e72836 */ /* 0x000fe20000000000 */
[----:B------:R-:W-:Y:S01]  /*0b90*/  SEL R218, R218, 0xffffffe0, !P0 ;  /* 0xffffffe0dada7807 */ /* 0x000fe20004000000 */
[----:B------:R-:W-:Y:S01]  /*0ba0*/  IMAD.IADD R214, R213, 0x1, R214 ;  /* 0x00000001d5d67824 */ /* 0x000fe200078e02d6 */
[----:B------:R-:W-:Y:S01]  /*0bb0*/  IADD3 R212, R211, 0x6000, R212 ;  /* 0x00006000d3d47810 */ /* 0x000fe20007ffe0d4 */
[----:B------:R-:W-:Y:S01]  /*0bc0*/  IMAD.IADD R232, R233, 0x1, R230 ;  /* 0x00000001e9e87824 */ /* 0x000fe200078e02e6 */
[----:B-1----:R-:W-:Y:S01]  /*0bd0*/  LEA R4, R8, UR6, 0x1 ;  /* 0x0000000608047c11 */ /* 0x002fe2000f8e08ff */
[----:B------:R-:W-:-:S02]  /*0be0*/  IMAD.IADD R216, R213, 0x1, R215 ;  /* 0x00000001d5d87824 */ /* 0x000fc400078e02d7 */
[----:B------:R-:W-:Y:S02]  /*0bf0*/  IMAD.IADD R210, R210, 0x1, R209 ;  /* 0x00000001d2d27824 */ /* 0x000fe400078e02d1 */
[----:B------:R1:W-:Y:S01]  /*0c00*/  STL [R1+0x1c], R4 ;  /* 0x00001c0401007387 */ /* 0x0003e20000100800 */
[----:B------:R-:W-:Y:S02]  /*0c10*/  IMAD.IADD R230, R230, 0x1, R231 ;  /* 0x00000001e6e67824 */ /* 0x000fe400078e02e7 */
[----:B------:R-:W-:Y:S02]  /*0c20*/  IMAD.IADD R215, R214, 0x1, R215 ;  /* 0x00000001d6d77824 */ /* 0x000fe400078e02d7 */
[----:B------:R-:W-:Y:S01]  /*0c30*/  IMAD.IADD R212, R212, 0x1, R218 ;  /* 0x00000001d4d47824 */ /* 0x000fe200078e02da */
[----:B--2---:R-:W-:Y:S01]  /*0c40*/  LEA R2, R3, UR4, 0x1 ;  /* 0x0000000403027c11 */ /* 0x004fe2000f8e08ff */
[C---:B---3--:R-:W-:Y:S02]  /*0c50*/  VIADD R0, R4.reuse, 0x20 ;  /* 0x0000002004007836 */ /* 0x048fe40000000000 */
[----:B------:R-:W-:-:S05]  /*0c60*/  @P1 VIADD R0, R4, 0xffffffe0 ;  /* 0xffffffe004001836 */ /* 0x000fca0000000000 */
[----:B------:R1:W-:Y:S02]  /*0c70*/  STL [R1+0x20], R0 ;  /* 0x0000200001007387 */ /* 0x0003e40000100800 */
.L_x_246:
        /* <DEDUP_REMOVED lines=67> */
.L_x_203:
        /* <DEDUP_REMOVED lines=16> */
[----:B------:R-:W-:Y:S01]  /*11b0*/  UIADD3 UR7, UR14, 0x80, UR45 ;  /* 0x000000800e077890 */ /* 0x000fe2000fffe02d */
[----:B------:R-:W-:Y:S01]  /*11c0*/  @!UP2 ULDC.64 UR8, c[0x0][0x418] ;  /* 0x000106000008aab9 */ /* 0x000fe20000000a00 */
[----:B------:R-:W-:Y:S01]  /*11d0*/  ULDC UR60, c[0x0][0x2d4] ;  /* 0x0000b500003c7ab9 */ /* 0x000fe20000000800 */
[----:B------:R-:W-:Y:S02]  /*11e0*/  @!UP2 UIMAD.WIDE.U32 UR30, UR48, UR8, URZ ;  /* 0x00000008301ea2a5 */ /* 0x000fe4000f8e003f */
[----:B------:R-:W-:Y:S02]  /*11f0*/  USHF.R.S32.HI UR37, URZ, 0x1f, UR60 ;  /* 0x0000001f3f257899 */ /* 0x000fe4000801143c */
[----:B------:R-:W-:Y:S01]  /*1200*/  @UP1 ULDC.64 UR24, c[0x0][0x248] ;  /* 0x0000920000181ab9 */ /* 0x000fe20000000a00 */
[----:B------:R-:W-:Y:S01]  /*1210*/  UIADD3 UR51, UR19, UR20, URZ ;  /* 0x0000001413337290 */ /* 0x000fe2000fffe03f */
[----:B-1----:R-:W-:Y:S01]  /*1220*/  IABS R6, R7 ;  /* 0x0000000700067213 */ /* 0x002fe20000000000 */
[----:B------:R-:W-:Y:S01]  /*1230*/  ULDC.U8 UR38, c[0x0][0x3d8] ;  /* 0x0000f60000267ab9 */ /* 0x000fe20000000000 */
[----:B------:R-:W-:Y:S01]  /*1240*/  USHF.L.U32 UR16, UR48, 0x7, URZ ;  /* 0x0000000730107899 */ /* 0x000fe2000800063f */
[----:B------:R-:W-:Y:S01]  /*1250*/  ISETP.NE.AND P3, PT, R7, RZ, PT ;  /* 0x000000ff0700720c */ /* 0x000fe20003f65270 */
[----:B------:R-:W1:Y:S01]  /*1260*/  I2F.RP R4, R6 ;  /* 0x0000000600047306 */ /* 0x000e620000209400 */
[----:B------:R-:W-:Y:S01]  /*1270*/  UISETP.NE.AND UP3, UPT, UR38, URZ, UPT ;  /* 0x0000003f2600728c */ /* 0x000fe2000bf65270 */
[----:B------:R-:W-:Y:S01]  /*1280*/  ULDC.64 UR42, c[0x0][0x240] ;  /* 0x00009000002a7ab9 */ /* 0x000fe20000000a00 */
[----:B--2---:R-:W-:-:S02]  /*1290*/  UIMAD.WIDE.U32 UR26, UR5, UR12, URZ ;  /* 0x0000000c051a72a5 */ /* 0x004fc4000f8e003f */
[----:B------:R-:W-:Y:S02]  /*12a0*/  USEL UR29, UR16, URZ, UP0 ;  /* 0x0000003f101d7287 */ /* 0x000fe40008000000 */
[----:B------:R-:W-:Y:S02]  /*12b0*/  UIMAD UR39, UR5, UR13, UR27 ;  /* 0x0000000d052772a4 */ /* 0x000fe4000f8e021b */
[----:B------:R-:W-:Y:S01]  /*12c0*/  @!UP2 UIMAD UR5, UR59, UR8, URZ ;  /* 0x000000083b05a2a4 */ /* 0x000fe2000f8e023f */
[----:B------:R-:W-:Y:S02]  /*12d0*/  @UP2 ULDC.64 UR12, c[0x0][0x420] ;  /* 0x00010800000c2ab9 */ /* 0x000fe40000000a00 */
[----:B------:R-:W-:Y:S01]  /*12e0*/  ULDC UR8, c[0x0][0x394] ;  /* 0x0000e50000087ab9 */ /* 0x000fe20000000800 */
[----:B------:R-:W-:Y:S01]  /*12f0*/  @!UP2 UIMAD UR23, UR48, UR9, UR5 ;  /* 0x000000093017a2a4 */ /* 0x000fe2000f8e0205 */
[----:B-1----:R-:W1:Y:S01]  /*1300*/  MUFU.RCP R4, R4 ;  /* 0x0000000400047308 */ /* 0x002e620000001000 */
[----:B------:R-:W-:-:S02]  /*1310*/  UIADD3 UR5, UR14, 0x3f, URZ ;  /* 0x0000003f0e057890 */ /* 0x000fc4000fffe03f */
[----:B------:R-:W-:Y:S02]  /*1320*/  UIADD3 UR8, UR7, UR8, -UR6 ;  /* 0x0000000807087290 */ /* 0x000fe4000fffe806 */
[----:B------:R-:W-:Y:S02]  /*1330*/  USHF.R.S32.HI UR9, URZ, 0x1f, UR5 ;  /* 0x0000001f3f097899 */ /* 0x000fe40008011405 */
[----:B------:R-:W-:Y:S02]  /*1340*/  @UP1 UIADD3 UR7, UR44, UR47, URZ ;  /* 0x0000002f2c071290 */ /* 0x000fe4000fffe03f */
[----:B------:R-:W-:Y:S02]  /*1350*/  ULEA.HI UR28, UR9, UR5, URZ, 0x6 ;  /* 0x00000005091c7291 */ /* 0x000fe4000f8f303f */
[----:B------:R-:W-:Y:S02]  /*1360*/  UIADD3 UR5, UR8, 0x3f, URZ ;  /* 0x0000003f08057890 */ /* 0x000fe4000fffe03f */
[----:B------:R-:W-:-:S02]  /*1370*/  @UP1 UIMAD.WIDE.U32 UR8, UR7, UR24, URZ ;  /* 0x00000018070812a5 */ /* 0x000fc4000f8e003f */
[----:B------:R-:W-:Y:S01]  /*1380*/  @UP1 UIMAD UR7, UR7, UR25, URZ ;  /* 0x00000019070712a4 */ /* 0x000fe2000f8e023f */
[----:B-1----:R-:W-:Y:S01]  /*1390*/  VIADD R4, R4, 0xffffffe ;  /* 0x0ffffffe04047836 */ /* 0x002fe20000000000 */
[----:B------:R-:W-:Y:S02]  /*13a0*/  @UP2 UIMAD.WIDE.U32 UR34, UR15, UR12, URZ ;  /* 0x0000000c0f2222a5 */ /* 0x000fe4000f8e003f */
[----:B------:R-:W-:Y:S01]  /*13b0*/  @UP1 UIADD3 UR36, UR9, UR7, URZ ;  /* 0x0000000709241290 */ /* 0x000fe2000fffe03f */
[----:B------:R-:W1:Y:S01]  /*13c0*/  F2I.FTZ.U32.TRUNC.NTZ R5, R4 ;  /* 0x0000000400057305 */ /* 0x000e62000021f000 */
[----:B------:R-:W-:Y:S01]  /*13d0*/  USHF.R.S32.HI UR7, URZ, 0x1f, UR5 ;  /* 0x0000001f3f077899 */ /* 0x000fe20008011405 */
[----:B------:R-:W-:Y:S01]  /*13e0*/  ULDC.U8 UR12, c[0x0][0x480] ;  /* 0x00012000000c7ab9 */ /* 0x000fe20000000000 */
[----:B------:R-:W-:Y:S02]  /*13f0*/  @UP2 UIMAD UR50, UR15, UR13, UR35 ;  /* 0x0000000d0f3222a4 */ /* 0x000fe4000f8e0223 */
[----:B------:R-:W-:-:S02]  /*1400*/  ULEA.HI UR20, UR7, UR5, URZ, 0x6 ;  /* 0x0000000507147291 */ /* 0x000fc4000f8f303f */
[----:B------:R-:W-:Y:S02]  /*1410*/  UIMAD UR5, UR37, UR48, URZ ;  /* 0x00000030250572a4 */ /* 0x000fe4000f8e023f */
[----:B------:R-:W-:Y:S02]  /*1420*/  UISETP.NE.AND UP4, UPT, UR12, URZ, UPT ;  /* 0x0000003f0c00728c */ /* 0x000fe4000bf85270 */
[----:B------:R-:W-:Y:S02]  /*1430*/  UIMAD.WIDE.U32 UR12, UR48, UR60, URZ ;  /* 0x0000003c300c72a5 */ /* 0x000fe4000f8e003f */
[----:B------:R-:W-:Y:S01]  /*1440*/  UIMAD UR5, UR59, UR60, UR5 ;  /* 0x0000003c3b0572a4 */ /* 0x000fe2000f8e0205 */
[----:B-1----:R-:W-:Y:S01]  /*1450*/  IMAD.MOV R0, RZ, RZ, -R5 ;  /* 0x000000ffff007224 */ /* 0x002fe200078e0a05 */
[----:B------:R-:W-:Y:S01]  /*1460*/  UIMAD.WIDE.U32 UR16, UR15, UR42, URZ ;  /* 0x0000002a0f1072a5 */ /* 0x000fe2000f8e003f */
[----:B------:R-:W-:Y:S01]  /*1470*/  IMAD.MOV.U32 R4, RZ, RZ, RZ ;  /* 0x000000ffff047224 */ /* 0x000fe200078e00ff */
[----:B------:R-:W-:Y:S01]  /*1480*/  USHF.L.U64.HI UR22, UR48, 0x7, UR59 ;  /* 0x0000000730167899 */ /* 0x000fe2000801023b */
[----:B------:R-:W-:Y:S01]  /*1490*/  IMAD R0, R0, R6, RZ ;  /* 0x0000000600007224 */ /* 0x000fe200078e02ff */
[----:B------:R-:W-:-:S02]  /*14a0*/  UIADD3 UR13, UR13, UR5, URZ ;  /* 0x000000050d0d7290 */ /* 0x000fc4000fffe03f */
[----:B------:R-:W-:Y:S01]  /*14b0*/  USHF.R.S32.HI UR7, URZ, 0x6, UR28 ;  /* 0x000000063f077899 */ /* 0x000fe2000801141c */
[----:B------:R-:W-:Y:S01]  /*14c0*/  IMAD.HI.U32 R0, R5, R0, R4 ;  /* 0x0000000005007227 */ /* 0x000fe200078e0004 */
[----:B------:R-:W-:Y:S01]  /*14d0*/  USHF.R.S32.HI UR5, URZ, 0x6, UR20 ;  /* 0x000000063f057899 */ /* 0x000fe20008011414 */
[----:B------:R-:W-:Y:S01]  /*14e0*/  ULDC UR46, c[0x0][0x2dc] ;  /* 0x0000b700002e7ab9 */ /* 0x000fe20000000800 */
[----:B------:R-:W-:Y:S01]  /*14f0*/  ULDC UR41, c[0x0][0x270] ;  /* 0x00009c0000297ab9 */ /* 0x000fe20000000800 */
[----:B------:R-:W-:Y:S02]  /*1500*/  ULDC UR40, c[0x0][0x2c4] ;  /* 0x0000b10000287ab9 */ /* 0x000fe40000000800 */
[----:B------:R-:W-:Y:S01]  /*1510*/  IMAD.HI.U32 R0, R0, R3, RZ ;  /* 0x0000000300007227 */ /* 0x000fe200078e00ff */
[----:B------:R-:W-:Y:S01]  /*1520*/  USEL UR58, UR18, UR16, !UP2 ;  /* 0x00000010123a7287 */ /* 0x000fe2000d000000 */
[----:B------:R-:W-:Y:S01]  /*1530*/  @UP1 UMOV UR33, UR8 ;  /* 0x0000000800211c82 */ /* 0x000fe20008000000 */
[----:B------:R-:W-:-:S02]  /*1540*/  UIMAD UR21, UR15, UR43, URZ ;  /* 0x0000002b0f1572a4 */ /* 0x000fc4000f8e023f */
[----:B------:R-:W-:Y:S01]  /*1550*/  IADD3 R4, -R0, RZ, RZ ;  /* 0x000000ff00047210 */ /* 0x000fe20007ffe1ff */
[----:B------:R-:W-:Y:S02]  /*1560*/  UIMAD.WIDE UR8, UR46, UR41, URZ ;  /* 0x000000292e0872a5 */ /* 0x000fe4000f8e023f */
[----:B------:R-:W-:Y:S02]  /*1570*/  USEL UR22, UR22, URZ, UP0 ;  /* 0x0000003f16167287 */ /* 0x000fe40008000000 */
[C---:B------:R-:W-:Y:S01]  /*1580*/  IMAD R3, R6.reuse, R4, R3 ;  /* 0x0000000406037224 */ /* 0x040fe200078e0203 */
[----:B------:R-:W-:Y:S02]  /*1590*/  @UP3 UIMAD UR18, UR48, UR40, URZ ;  /* 0x00000028301232a4 */ /* 0x000fe4000f8e023f */
[----:B------:R-:W-:Y:S02]  /*15a0*/  UISETP.LT.AND UP0, UPT, UR7, UR5, UPT ;  /* 0x000000050700728c */ /* 0x000fe4000bf01270 */
[----:B------:R-:W-:Y:S01]  /*15b0*/  ISETP.GT.U32.AND P1, PT, R6, R3, PT ;  /* 0x000000030600720c */ /* 0x000fe20003f24070 */
[----:B------:R-:W-:-:S02]  /*15c0*/  @UP2 UIADD3 UR51, UR17, UR21, URZ ;  /* 0x0000001511332290 */ /* 0x000fc4000fffe03f */
[----:B------:R-:W-:Y:S02]  /*15d0*/  UIMAD UR19, UR9, UR12, URZ ;  /* 0x0000000c091372a4 */ /* 0x000fe4000f8e023f */
[----:B------:R-:W-:Y:S02]  /*15e0*/  @UP3 USEL UR18, UR18, UR15, !UP2 ;  /* 0x0000000f12123287 */ /* 0x000fe4000d000000 */
[----:B------:R-:W-:Y:S02]  /*15f0*/  UIMAD.WIDE.U32 UR16, UR8, UR12, URZ ;  /* 0x0000000c081072a5 */ /* 0x000fe4000f8e003f */
[----:B------:R-:W-:Y:S01]  /*1600*/  USEL UR38, UR7, UR5, UP0 ;  /* 0x0000000507267287 */ /* 0x000fe20008000000 */
[----:B------:R-:W-:Y:S01]  /*1610*/  @UP3 ULDC UR12, c[0x0][0x2e4] ;  /* 0x0000b900000c3ab9 */ /* 0x000fe20000000800 */
[----:B------:R-:W-:Y:S02]  /*1620*/  UIMAD UR19, UR8, UR13, UR19 ;  /* 0x0000000d081372a4 */ /* 0x000fe4000f8e0213 */
[----:B------:R-:W-:Y:S01]  /*1630*/  @!P1 IMAD.IADD R3, R3, 0x1, -R6 ;  /* 0x0000000103039824 */ /* 0x000fe200078e0a06 */
[----:B------:R-:W-:Y:S01]  /*1640*/  @UP3 UIMAD UR37, UR57, UR12, UR18 ;  /* 0x0000000c392532a4 */ /* 0x000fe2000f8e0212 */
[----:B------:R-:W-:Y:S01]  /*1650*/  @!P1 VIADD R0, R0, 0x1 ;  /* 0x0000000100009836 */ /* 0x000fe20000000000 */
[----:B------:R-:W-:Y:S01]  /*1660*/  ULEA UR18, UR38, 0xffffffc0, 0x6 ;  /* 0xffffffc026127891 */ /* 0x000fe2000f8e303f */
[----:B------:R-:W-:Y:S01]  /*1670*/  PLOP3.LUT P1, PT, PT, PT, UP1, 0x80, 0x0 ;  /* 0x000000000000781c */ /* 0x000fe20003f2f018 */
[----:B------:R-:W-:Y:S01]  /*1680*/  @!UP3 UIMAD UR20, UR48, UR41, UR57 ;  /* 0x000000293014b2a4 */ /* 0x000fe2000f8e0239 */
[----:B------:R-:W-:Y:S01]  /*1690*/  ISETP.GE.U32.AND P0, PT, R3, R6, PT ;  /* 0x000000060300720c */ /* 0x000fe20003f06070 */
[----:B------:R-:W-:Y:S01]  /*16a0*/  UIMAD.WIDE.U32 UR12, UR8, UR15, URZ ;  /* 0x0000000f080c72a5 */ /* 0x000fe2000f8e003f */
[----:B------:R-:W-:Y:S01]  /*16b0*/  LOP3.LUT R3, R7, UR57, RZ, 0x3c, !PT ;  /* 0x0000003907037c12 */ /* 0x000fe2000f8e3cff */
[----:B------:R-:W-:-:S02]  /*16c0*/  UIADD3 UR41, UR17, UR19, URZ ;  /* 0x0000001311297290 */ /* 0x000fc4000fffe03f */
[----:B------:R-:W-:Y:S01]  /*16d0*/  USHF.R.S32.HI UR19, URZ, 0x1f, UR18 ;  /* 0x0000001f3f137899 */ /* 0x000fe20008011412 */
[----:B------:R-:W-:Y:S01]  /*16e0*/  ISETP.GE.AND P2, PT, R3, RZ, PT ;  /* 0x000000ff0300720c */ /* 0x000fe20003f46270 */
[----:B------:R-:W-:Y:S02]  /*16f0*/  UIADD3 UR5, UP0, UR18, UR29, URZ ;  /* 0x0000001d12057290 */ /* 0x000fe4000ff1e03f */
[----:B------:R-:W-:Y:S02]  /*1700*/  USEL UR56, UR16, UR12, !UP2 ;  /* 0x0000000c10387287 */ /* 0x000fe4000d000000 */
[----:B------:R-:W-:Y:S02]  /*1710*/  UIMAD UR7, UR9, UR15, URZ ;  /* 0x0000000f090772a4 */ /* 0x000fe4000f8e023f */
[----:B------:R-:W-:Y:S01]  /*1720*/  UIADD3.X UR12, UR19, UR22, URZ, UP0, !UPT ;  /* 0x00000016130c7290 */ /* 0x000fe200087fe43f */
[----:B------:R-:W-:Y:S01]  /*1730*/  @P0 IADD3 R0, R0, 0x1, RZ ;  /* 0x0000000100000810 */ /* 0x000fe20007ffe0ff */
[----:B------:R-:W-:Y:S01]  /*1740*/  UIMAD UR9, UR9, UR5, URZ ;  /* 0x00000005090972a4 */ /* 0x000fe2000f8e023f */
[----:B------:R-:W-:Y:S01]  /*1750*/  PLOP3.LUT P0, PT, PT, PT, UP3, 0x80, 0x0 ;  /* 0x000000000000781c */ /* 0x000fe20003f0f038 */
[----:B------:R-:W-:-:S02]  /*1760*/  @UP1 UIADD3 UR27, UR44, UR47, URZ ;  /* 0x0000002f2c1b1290 */ /* 0x000fc4000fffe03f */
[----:B------:R-:W-:Y:S01]  /*1770*/  @!UP2 UIADD3 UR50, UR31, UR23, URZ ;  /* 0x000000171f32a290 */ /* 0x000fe2000fffe03f */
[----:B------:R-:W-:Y:S01]  /*1780*/  IMAD.MOV.U32 R14, RZ, RZ, R0 ;  /* 0x000000ffff0e7224 */ /* 0x000fe200078e0000 */
[----:B------:R-:W-:Y:S02]  /*1790*/  @!UP3 UIMAD UR37, UR20, UR40, URZ ;  /* 0x000000281425b2a4 */ /* 0x000fe4000f8e023f */
[----:B------:R-:W-:Y:S01]  /*17a0*/  UIMAD.WIDE.U32 UR22, UR8, UR5, URZ ;  /* 0x00000005081672a5 */ /* 0x000fe2000f8e003f */
[----:B------:R-:W-:Y:S01]  /*17b0*/  @UP1 ULDC.64 UR20, c[0x0][0x250] ;  /* 0x0000940000141ab9 */ /* 0x000fe20000000a00 */
[----:B------:R-:W-:Y:S01]  /*17c0*/  UIMAD UR5, UR8, UR12, UR9 ;  /* 0x0000000c080572a4 */ /* 0x000fe2000f8e0209 */
[----:B------:R-:W-:Y:S01]  /*17d0*/  @!P2 IADD3 R14, -R14, RZ, RZ ;  /* 0x000000ff0e0ea210 */ /* 0x000fe20007ffe1ff */
[----:B------:R-:W-:Y:S01]  /*17e0*/  @UP1 UIMAD.WIDE.U32 UR8, UR27, UR20, URZ ;  /* 0x000000141b0812a5 */ /* 0x000fe2000f8e003f */
[----:B------:R-:W-:Y:S01]  /*17f0*/  @!P3 LOP3.LUT R14, RZ, R7, RZ, 0x33, !PT ;  /* 0x00000007ff0eb212 */ /* 0x000fe200078e33ff */
[----:B------:R-:W-:-:S02]  /*1800*/  @UP2 UIADD3 UR41, UR13, UR7, URZ ;  /* 0x000000070d292290 */ /* 0x000fc4000fffe03f */
[----:B------:R-:W-:Y:S02]  /*1810*/  UIMAD UR46, UR57, UR46, URZ ;  /* 0x0000002e392e72a4 */ /* 0x000fe4000f8e023f */
[----:B------:R-:W-:Y:S02]  /*1820*/  @UP1 UIMAD UR7, UR27, UR21, URZ ;  /* 0x000000151b0712a4 */ /* 0x000fe4000f8e023f */
        /* <DEDUP_REMOVED lines=20> */
.L_x_205:
        /* <DEDUP_REMOVED lines=13> */
.L_x_206:
        /* <DEDUP_REMOVED lines=11> */
.L_x_207:
[----:B------:R-:W-:Y:S02]  /*1af0*/  ULDC UR5, c[0x0][0x270] ;  /* 0x00009c0000057ab9 */ /* 0x000fe40000000800 */
[----:B------:R-:W-:-:S04]  /*1b00*/  UIMAD UR5, UR48, UR5, UR57 ;  /* 0x00000005300572a4 */ /* 0x000fc8000f8e0239 */
[----:B------:R-:W-:-:S12]  /*1b10*/  UIMAD UR5, UR5, UR60, URZ ;  /* 0x0000003c050572a4 */ /* 0x000fd8000f8e023f */
.L_x_208:
[----:B------:R-:W1:Y:S01]  /*1b20*/  S2R R19, SR_TID.X ;  /* 0x0000000000137919 */ /* 0x000e620000002100 */
[----:B------:R-:W-:Y:S01]  /*1b30*/  USHF.R.S32.HI UR26, URZ, 0x1f, UR57 ;  /* 0x0000001f3f1a7899 */ /* 0x000fe20008011439 */
[----:B------:R-:W-:Y:S01]  /*1b40*/  SHF.R.S32.HI R251, RZ, 0x1f, R250 ;  /* 0x0000001ffffb7819 */ /* 0x000fe200000114fa */
[----:B------:R-:W-:Y:S01]  /*1b50*/  ULDC.64 UR8, c[0x0][0x428] ;  /* 0x00010a0000087ab9 */ /* 0x000fe20000000a00 */
[----:B------:R-:W-:Y:S01]  /*1b60*/  UIADD3 UR7, UR18, UR5, URZ ;  /* 0x0000000512077290 */ /* 0x000fe2000fffe03f */
[----:B------:R-:W-:Y:S01]  /*1b70*/  IADD3 R4, P0, R250, UR12, RZ ;  /* 0x0000000cfa047c10 */ /* 0x000fe2000ff1e0ff */
[----:B------:R-:W-:Y:S01]  /*1b80*/  UIMAD UR5, UR26, UR8, URZ ;  /* 0x000000081a0572a4 */ /* 0x000fe2000f8e023f */
[----:B------:R-:W-:Y:S01]  /*1b90*/  IMAD.U32 R9, RZ, RZ, UR8 ;  /* 0x00000008ff097e24 */ /* 0x000fe2000f8e00ff */
[----:B------:R-:W-:Y:S01]  /*1ba0*/  ULDC UR13, c[0x0][0x2dc] ;  /* 0x0000b700000d7ab9 */ /* 0x000fe20000000800 */
[----:B------:R-:W-:Y:S01]  /*1bb0*/  IADD3.X R5, R251, UR50, RZ, P0, !PT ;  /* 0x00000032fb057c10 */ /* 0x000fe200087fe4ff */
[----:B------:R-:W-:Y:S01]  /*1bc0*/  UIMAD UR34, UR57, UR9, UR5 ;  /* 0x00000009392272a4 */ /* 0x000fe2000f8e0205 */
[----:B------:R-:W-:Y:S01]  /*1bd0*/  BSSY B1, `(.L_x_204) ;  /* 0x0000819000017945 */ /* 0x000fe20003800000 */
[----:B------:R-:W-:Y:S01]  /*1be0*/  ULDC UR15, c[0x0][0x270] ;  /* 0x00009c00000f7ab9 */ /* 0x000fe20000000800 */
[----:B------:R-:W-:Y:S01]  /*1bf0*/  ULDC.64 UR8, c[0x0][0x420] ;  /* 0x0001080000087ab9 */ /* 0x000fe20000000a00 */
[----:B------:R-:W-:Y:S01]  /*1c00*/  UIMAD UR35, UR13, UR15, URZ ;  /* 0x0000000f0d2372a4 */ /* 0x000fe2000f8e023f */
[----:B------:R-:W-:Y:S01]  /*1c10*/  IMAD.U32 R0, RZ, RZ, UR8 ;  /* 0x00000008ff007e24 */ /* 0x000fe2000f8e00ff */
[----:B------:R-:W-:-:S02]  /*1c20*/  UIMAD UR5, UR19, UR8, URZ ;  /* 0x00000008130572a4 */ /* 0x000fc4000f8e023f */
[----:B------:R-:W-:Y:S01]  /*1c30*/  UIADD3 UR15, -UR6, UR14, UR45 ;  /* 0x0000000e060f7290 */ /* 0x000fe2000fffe12d */
[----:B------:R-:W-:Y:S01]  /*1c40*/  IMAD.WIDE.U32 R4, R0, UR18, R4 ;  /* 0x0000001200047c25 */ /* 0x000fe2000f8e0004 */
[----:B------:R-:W-:Y:S01]  /*1c50*/  UIMAD UR5, UR18, UR9, UR5 ;  /* 0x00000009120572a4 */ /* 0x000fe2000f8e0205 */
[----:B------:R-:W-:Y:S01]  /*1c60*/  ULDC UR50, c[0x0][0x398] ;  /* 0x0000e60000327ab9 */ /* 0x000fe20000000800 */
[----:B------:R-:W-:Y:S02]  /*1c70*/  USHF.L.U32 UR23, UR35, 0x6, URZ ;  /* 0x0000000623177899 */ /* 0x000fe4000800063f */
[----:B------:R-:W-:Y:S02]  /*1c80*/  UIADD3 UR37, UR18, UR37, URZ ;  /* 0x0000002512257290 */ /* 0x000fe4000fffe03f */
[----:B------:R-:W-:Y:S01]  /*1c90*/  VIADD R5, R5, UR5 ;  /* 0x0000000505057c36 */ /* 0x000fe20008000000 */
[----:B------:R-:W-:Y:S01]  /*1ca0*/  UIADD3 UR5, UR15, -UR50, URZ ;  /* 0x800000320f057290 */ /* 0x000fe2000fffe03f */
[----:B------:R-:W-:Y:S01]  /*1cb0*/  ULDC.64 UR16, c[0x0][0x478] ;  /* 0x00011e0000107ab9 */ /* 0x000fe20000000a00 */
[----:B------:R-:W-:Y:S01]  /*1cc0*/  ULDC.64 UR12, c[0x0][0x258] ;  /* 0x00009600000c7ab9 */ /* 0x000fe20000000a00 */
[----:B------:R-:W-:Y:S01]  /*1cd0*/  UIMAD.WIDE UR16, UR7, 0x4, UR16 ;  /* 0x00000004071078a5 */ /* 0x000fe2000f8e0210 */
[----:B-1----:R-:W-:Y:S01]  /*1ce0*/  SHF.R.S32.HI R20, RZ, 0x1f, R19 ;  /* 0x0000001fff147819 */ /* 0x002fe20000011413 */
[----:B------:R-:W-:Y:S01]  /*1cf0*/  UIMAD UR7, UR26, UR12, URZ ;  /* 0x0000000c1a0772a4 */ /* 0x000fe2000f8e023f */
[----:B------:R-:W-:Y:S01]  /*1d00*/  IMAD.WIDE.U32 R4, R9, UR57, R4 ;  /* 0x0000003909047c25 */ /* 0x000fe2000f8e0004 */
[----:B------:R-:W-:Y:S01]  /*1d10*/  ULDC.64 UR30, c[0x0][0x210] ;  /* 0x00008400001e7ab9 */ /* 0x000fe20000000a00 */
[----:B------:R-:W-:Y:S01]  /*1d20*/  LEA.HI R3, R20, R19, RZ, 0x2 ;  /* 0x0000001314037211 */ /* 0x000fe200078f10ff */
[----:B------:R-:W-:Y:S01]  /*1d30*/  UIMAD UR13, UR57, UR13, UR7 ;  /* 0x0000000d390d72a4 */ /* 0x000fe2000f8e0207 */
[----:B------:R-:W-:Y:S01]  /*1d40*/  VIADD R5, R5, UR34 ;  /* 0x0000002205057c36 */ /* 0x000fe20008000000 */
[----:B------:R-:W-:Y:S01]  /*1d50*/  ULDC.64 UR28, c[0x0][0x3e0] ;  /* 0x0000f800001c7ab9 */ /* 0x000fe20000000a00 */
[----:B------:R-:W-:Y:S01]  /*1d60*/  SHF.R.S32.HI R3, RZ, 0x2, R3 ;  /* 0x00000002ff037819 */ /* 0x000fe20000011403 */
[----:B------:R-:W-:-:S03]  /*1d70*/  ULDC.64 UR26, c[0x0][0x400] ;  /* 0x00010000001a7ab9 */ /* 0x000fc60000000a00 */
[----:B------:R-:W-:Y:S01]  /*1d80*/  SHF.R.S32.HI R18, RZ, 0x1f, R3 ;  /* 0x0000001fff127819 */ /* 0x000fe20000011403 */
[C---:B------:R-:W-:Y:S01]  /*1d90*/  IMAD.WIDE.U32 R4, R3.reuse, UR8, R4 ;  /* 0x0000000803047c25 */ /* 0x040fe2000f8e0004 */
[C---:B------:R-:W-:Y:S01]  /*1da0*/  IADD3 R0, P0, R3.reuse, UR18, RZ ;  /* 0x0000001203007c10 */ /* 0x040fe2000ff1e0ff */
[----:B------:R-:W-:Y:S02]  /*1db0*/  UIADD3 UR18, UP2, UP0, UR22, UR23, UR46 ;  /* 0x0000001716127290 */ /* 0x000fe4000f85e02e */
[----:B------:R-:W-:Y:S01]  /*1dc0*/  USHF.R.S32.HI UR22, URZ, 0x1f, UR5 ;  /* 0x0000001f3f167899 */ /* 0x000fe20008011405 */
[----:B------:R-:W-:Y:S01]  /*1dd0*/  IADD3.X R8, R18, UR19, RZ, P0, !PT ;  /* 0x0000001312087c10 */ /* 0x000fe200087fe4ff */
[----:B------:R-:W-:Y:S01]  /*1de0*/  IMAD.WIDE.U32 R6, R0, UR42, R250 ;  /* 0x0000002a00067c25 */ /* 0x000fe2000f8e00fa */
[----:B------:R-:W-:Y:S01]  /*1df0*/  LEA R237, P3, R4, UR28, 0x1 ;  /* 0x0000001c04ed7c11 */ /* 0x000fe2000f8608ff */
[----:B------:R-:W-:Y:S02]  /*1e00*/  ULEA.HI UR22, UR22, UR5, URZ, 0x6 ;  /* 0x0000000516167291 */ /* 0x000fe4000f8f303f */
[----:B------:R-:W-:Y:S01]  /*1e10*/  IMAD R8, R8, UR42, RZ ;  /* 0x0000002a08087c24 */ /* 0x000fe2000f8e02ff */
[----:B------:R-:W-:Y:S01]  /*1e20*/  IADD3 R6, P0, R6, UR58, RZ ;  /* 0x0000003a06067c10 */ /* 0x000fe2000ff1e0ff */
[----:B------:R-:W-:Y:S01]  /*1e30*/  USHF.R.S32.HI UR5, URZ, 0x1f, UR23 ;  /* 0x0000001f3f057899 */ /* 0x000fe20008011417 */
[----:B------:R-:W-:Y:S01]  /*1e40*/  IMAD R9, R18, UR8, RZ ;  /* 0x0000000812097c24 */ /* 0x000fe2000f8e02ff */
[----:B------:R-:W-:Y:S01]  /*1e50*/  USHF.R.S32.HI UR22, URZ, 0x6, UR22 ;  /* 0x000000063f167899 */ /* 0x000fe20008011416 */
[----:B------:R-:W-:Y:S01]  /*1e60*/  IMAD R0, R0, UR43, R8 ;  /* 0x0000002b00007c24 */ /* 0x000fe2000f8e0208 */
[----:B------:R-:W-:Y:S01]  /*1e70*/  LEA.HI R8, R20, R19, RZ, 0x5 ;  /* 0x0000001314087211 */ /* 0x000fe200078f28ff */
[----:B------:R-:W-:Y:S01]  /*1e80*/  UIADD3.X UR5, UR52, UR5, UR55, UP2, UP0 ;  /* 0x0000000534057290 */ /* 0x000fe200097e0437 */
[----:B------:R-:W-:Y:S01]  /*1e90*/  IMAD R9, R3, UR9, R9 ;  /* 0x0000000903097c24 */ /* 0x000fe2000f8e0209 */
[----:B------:R-:W-:Y:S01]  /*1ea0*/  UISETP.LT.AND UP0, UPT, URZ, UR22, UPT ;  /* 0x000000163f00728c */ /* 0x000fe2000bf01270 */
[----:B------:R-:W-:Y:S01]  /*1eb0*/  IADD3.X R7, R7, UR51, R0, P0, !PT ;  /* 0x0000003307077c10 */ /* 0x000fe200087fe400 */
[----:B------:R-:W-:Y:S01]  /*1ec0*/  UIADD3 UR7, UP3, UP2, UR54, UR18, UR56 ;  /* 0x0000001236077290 */ /* 0x000fe2000fa7e038 */
[----:B------:R-:W-:Y:S01]  /*1ed0*/  LOP3.LUT R0, R8, 0xffffffe0, RZ, 0xc0, !PT ;  /* 0xffffffe008007812 */ /* 0x000fe200078ec0ff */
[----:B------:R-:W-:Y:S01]  /*1ee0*/  USEL UR22, URZ, UR22, !UP0 ;  /* 0x000000163f167287 */ /* 0x000fe2000c000000 */
[----:B------:R-:W-:Y:S01]  /*1ef0*/  SHF.R.S32.HI R8, RZ, 0x5, R8 ;  /* 0x00000005ff087819 */ /* 0x000fe20000011408 */
[----:B------:R-:W-:Y:S01]  /*1f00*/  UIADD3.X UR5, UR53, UR5, UR41, UP3, UP2 ;  /* 0x0000000535057290 */ /* 0x000fe20009fe4429 */
[----:B------:R-:W-:Y:S01]  /*1f10*/  IMAD.IADD R5, R5, 0x1, R9 ;  /* 0x0000000105057824 */ /* 0x000fe200078e0209 */
[----:B------:R-:W-:Y:S01]  /*1f20*/  UISETP.GT.AND UP0, UPT, UR38, UR22, UPT ;  /* 0x000000162600728c */ /* 0x000fe2000bf04270 */
[----:B------:R-:W-:Y:S01]  /*1f30*/  IMAD.IADD R0, R19, 0x1, -R0 ;  /* 0x0000000113007824 */ /* 0x000fe200078e0a00 */
[----:B------:R-:W-:Y:S01]  /*1f40*/  ULDC.64 UR42, c[0x0][0x2b0] ;  /* 0x0000ac00002a7ab9 */ /* 0x000fe20000000a00 */
[----:B------:R-:W-:Y:S01]  /*1f50*/  UMOV UR19, UR16 ;  /* 0x0000001000137c82 */ /* 0x000fe20008000000 */
[----:B------:R-:W-:Y:S01]  /*1f60*/  UIMAD.WIDE UR8, UR37, 0x4, UR42 ;  /* 0x00000004250878a5 */ /* 0x000fe2000f8e022a */
[----:B------:R-:W-:Y:S01]  /*1f70*/  IMAD R8, R8, UR35, R0 ;  /* 0x0000002308087c24 */ /* 0x000fe2000f8e0200 */
[----:B------:R-:W-:Y:S01]  /*1f80*/  UMOV UR18, UR17 ;  /* 0x0000001100127c82 */ /* 0x000fe20008000000 */
[----:B------:R-:W-:Y:S01]  /*1f90*/  IMAD.U32 R0, RZ, RZ, UR12 ;  /* 0x0000000cff007e24 */ /* 0x000fe2000f8e00ff */
[----:B------:R-:W-:-:S03]  /*1fa0*/  LEA.HI.X R235, R4, UR29, R5, 0x1, P3 ;  /* 0x0000001d04eb7c11 */ /* 0x000fc600098f0c05 */
[----:B------:R-:W-:Y:S01]  /*1fb0*/  IMAD.WIDE.U32 R6, R0, UR57, R6 ;  /* 0x0000003900067c25 */ /* 0x000fe2000f8e0006 */
[C---:B------:R-:W-:Y:S01]  /*1fc0*/  IADD3 R0, P0, R8.reuse, UR7, RZ ;  /* 0x0000000708007c10 */ /* 0x040fe2000ff1e0ff */
[----:B------:R-:W-:Y:S02]  /*1fd0*/  UIADD3 UR7, UR38, -0x1, URZ ;  /* 0xffffffff26077890 */ /* 0x000fe4000fffe03f */
[----:B------:R-:W-:Y:S01]  /*1fe0*/  VIADD R7, R7, UR13 ;  /* 0x0000000d07077c36 */ /* 0x000fe20008000000 */
[----:B------:R-:W-:Y:S01]  /*1ff0*/  LEA.HI.X.SX32 R8, R8, UR5, 0x1, P0 ;  /* 0x0000000508087c11 */ /* 0x000fe200080f0eff */
[----:B------:R-:W-:Y:S01]  /*2000*/  UMOV UR17, UR8 ;  /* 0x0000000800117c82 */ /* 0x000fe20008000000 */
[----:B------:R-:W-:Y:S01]  /*2010*/  PLOP3.LUT P0, PT, PT, PT, UP0, 0x80, 0x0 ;  /* 0x000000000000781c */ /* 0x000fe20003f0f008 */
[----:B------:R-:W-:Y:S01]  /*2020*/  UMOV UR16, UR9 ;  /* 0x0000000900107c82 */ /* 0x000fe20008000000 */
[----:B------:R-:W-:Y:S02]  /*2030*/  LEA R228, P2, R0, UR26, 0x2 ;  /* 0x0000001a00e47c11 */ /* 0x000fe4000f8410ff */
[----:B------:R-:W-:-:S02]  /*2040*/  LEA R236, P4, R6, UR30, 0x1 ;  /* 0x0000001e06ec7c11 */ /* 0x000fc4000f8808ff */
[----:B------:R-:W-:Y:S02]  /*2050*/  LEA.HI.X R227, R0, UR27, R8, 0x2, P2 ;  /* 0x0000001b00e37c11 */ /* 0x000fe400090f1408 */
[----:B------:R-:W-:-:S05]  /*2060*/  LEA.HI.X R234, R6, UR31, R7, 0x1, P4 ;  /* 0x0000001f06ea7c11 */ /* 0x000fca000a0f0c07 */
        /* <DEDUP_REMOVED lines=20> */
.L_x_210:
        /* <DEDUP_REMOVED lines=19> */
.L_x_211:
        /* <DEDUP_REMOVED lines=8> */
[----:B------:R-:W-:Y:S01]  /*2360*/  USHF.R.S32.HI UR19, URZ, 0x1f, UR57 ;  /* 0x0000001f3f137899 */ /* 0x000fe20008011439 */
[----:B------:R-:W-:Y:S01]  /*2370*/  ULDC.64 UR14, c[0x0][0x468] ;  /* 0x00011a00000e7ab9 */ /* 0x000fe20000000a00 */
[----:B------:R-:W-:-:S02]  /*2380*/  ISETP.GE.AND P4, PT, R3, UR6, PT ;  /* 0x0000000603007c0c */ /* 0x000fc4000bf86270 */
[----:B------:R-:W-:Y:S01]  /*2390*/  MOV R0, UR5 ;  /* 0x0000000500007c02 */ /* 0x000fe20008000f00 */
[----:B------:R-:W-:Y:S01]  /*23a0*/  UIMAD UR5, UR19, UR14, URZ ;  /* 0x0000000e130572a4 */ /* 0x000fe2000f8e023f */
[----:B------:R-:W-:Y:S01]  /*23b0*/  IADD3 R6, P0, R4, UR7, RZ ;  /* 0x0000000704067c10 */ /* 0x000fe2000ff1e0ff */
[----:B------:R-:W-:Y:S02]  /*23c0*/  VIADD R4, R3, 0x40 ;  /* 0x0000004003047836 */ /* 0x000fe40000000000 */
[----:B------:R-:W-:Y:S01]  /*23d0*/  UIMAD UR15, UR57, UR15, UR5 ;  /* 0x0000000f390f72a4 */ /* 0x000fe2000f8e0205 */
[----:B------:R-:W-:Y:S02]  /*23e0*/  IADD3.X R7, R5, UR18, R0, P0, !PT ;  /* 0x0000001205077c10 */ /* 0x000fe400087fe400 */
[----:B------:R-:W-:Y:S02]  /*23f0*/  MOV R0, UR14 ;  /* 0x0000000e00007c02 */ /* 0x000fe40008000f00 */
        /* <DEDUP_REMOVED lines=20> */
.L_x_213:
[----:B------:R-:W-:Y:S05]  /*2540*/  BSYNC B0 ;  /* 0x0000000000007941 */ /* 0x000fea0003800000 */
.L_x_212:
        /* <DEDUP_REMOVED lines=19> */
.L_x_215:
[----:B------:R-:W-:Y:S05]  /*2680*/  BSYNC B0 ;  /* 0x0000000000007941 */ /* 0x000fea0003800000 */
.L_x_214:
        /* <DEDUP_REMOVED lines=32> */
.L_x_217:
[----:B------:R-:W-:Y:S05]  /*2890*/  BSYNC B0 ;  /* 0x0000000000007941 */ /* 0x000fea0003800000 */
.L_x_216:
        /* <DEDUP_REMOVED lines=20> */
.L_x_209:
        /* <DEDUP_REMOVED lines=72> */
.L_x_220:
[----:B------:R-:W-:Y:S05]  /*2e60*/  BSYNC B0 ;  /* 0x0000000000007941 */ /* 0x000fea0003800000 */
.L_x_219:
        /* <DEDUP_REMOVED lines=44> */
.L_x_222:
[----:B------:R-:W-:Y:S05]  /*3130*/  BSYNC B0 ;  /* 0x0000000000007941 */ /* 0x000fea0003800000 */
.L_x_221:
        /* <DEDUP_REMOVED lines=41> */
.L_x_224:
[----:B------:R-:W-:Y:S05]  /*33d0*/  BSYNC B0 ;  /* 0x0000000000007941 */ /* 0x000fea0003800000 */
.L_x_223:
        /* <DEDUP_REMOVED lines=16> */
.L_x_226:
        /* <DEDUP_REMOVED lines=37> */
.L_x_227:
[----:B------:R-:W-:Y:S05]  /*3730*/  BSYNC B0 ;  /* 0x0000000000007941 */ /* 0x000fea0003800000 */
.L_x_225:
[----:B------:R-:W5:Y:S01]  /*3740*/  LDL R17, [R1+0x10] ;  /* 0x0000100001117983 */ /* 0x000f620000100800 */
[----:B-1----:R-:W-:Y:S01]  /*3750*/  IMAD.U32 R4, RZ, RZ, UR24 ;  /* 0x00000018ff047e24 */ /* 0x002fe2000f8e00ff */
[----:B------:R-:W-:Y:S01]  /*3760*/  UIMAD UR8, UR32, UR24, URZ ;  /* 0x00000018200872a4 */ /* 0x000fe2000f8e023f */
[----:B------:R-:W-:Y:S01]  /*3770*/  BSSY B0, `(.L_x_228) ;  /* 0x0000041000007945 */ /* 0x000fe20003800000 */
[----:B------:R1:W-:Y:S01]  /*3780*/  @P1 STS [R0+0x9000], RZ ;  /* 0x009000ff00001388 */ /* 0x0003e20000000800 */
[----:B------:R-:W-:Y:S01]  /*3790*/  IMAD.WIDE.U32 R4, R4, UR45, R250 ;  /* 0x0000002d04047c25 */ /* 0x000fe2000f8e00fa */
[----:B------:R-:W-:Y:S02]  /*37a0*/  UIMAD UR8, UR45, UR25, UR8 ;  /* 0x000000192d0872a4 */ /* 0x000fe4000f8e0208 */
[----:B------:R1:W-:Y:S01]  /*37b0*/  @P1 STS [R0+0x9004], RZ ;  /* 0x009004ff00001388 */ /* 0x0003e20000000800 */
[----:B----4-:R-:W-:-:S03]  /*37c0*/  IADD3 R6, P2, R4, UR33, RZ ;  /* 0x0000002104067c10 */ /* 0x010fc6000ff5e0ff */
[----:B------:R1:W-:Y:S01]  /*37d0*/  @P1 STS.64 [R0+0x9008], RZ ;  /* 0x009008ff00001388 */ /* 0x0003e20000000a00 */
[----:B------:R-:W-:Y:S01]  /*37e0*/  IMAD.U32 R4, RZ, RZ, UR8 ;  /* 0x00000008ff047e24 */ /* 0x000fe2000f8e00ff */
[----:B------:R-:W-:Y:S02]  /*37f0*/  ULDC.64 UR8, c[0x0][0x260] ;  /* 0x0000980000087ab9 */ /* 0x000fe40000000a00 */
[----:B------:R1:W-:Y:S02]  /*3800*/  @P1 STS.128 [R0+0xb000], RZ ;  /* 0x00b000ff00001388 */ /* 0x0003e40000000c00 */
[----:B------:R-:W-:Y:S01]  /*3810*/  IADD3.X R7, R5, UR36, R4, P2, !PT ;  /* 0x0000002405077c10 */ /* 0x000fe200097fe404 */
[----:B------:R-:W-:Y:S01]  /*3820*/  IMAD R5, R15, UR8, RZ ;  /* 0x000000080f057c24 */ /* 0x000fe2000f8e02ff */
[----:B------:R1:W-:Y:S03]  /*3830*/  @P1 STS.128 [R0+0xd000], RZ ;  /* 0x00d000ff00001388 */ /* 0x0003e60000000c00 */
[----:B------:R-:W-:-:S02]  /*3840*/  IMAD R5, R14, UR9, R5 ;  /* 0x000000090e057c24 */ /* 0x000fc4000f8e0205 */
        /* <DEDUP_REMOVED lines=11> */
[----:B-1----:R-:W-:Y:S10]  /*3900*/  @P1 BRA `(.L_x_229) ;  /* 0x00000000009c1947 */ /* 0x002ff40003800000 */
[----:B--2---:R-:W2:Y:S01]  /*3910*/  LDL R10, [R1+0x8] ;  /* 0x00000800010a7983 */ /* 0x004ea20000100800 */
        /* <DEDUP_REMOVED lines=38> */
.L_x_229:
[----:B------:R-:W-:Y:S05]  /*3b80*/  BSYNC B0 ;  /* 0x0000000000007941 */ /* 0x000fea0003800000 */
.L_x_228:
        /* <DEDUP_REMOVED lines=13> */
[----:B--2-4-:R-:W1:Y:S01]  /*3c60*/  @!P1 LDC.64 R10, c[0x0][0x218] ;  /* 0x00008600ff0a9b82 */ /* 0x014e620000000a00 */
        /* <DEDUP_REMOVED lines=29> */
.L_x_231:
[----:B------:R-:W-:Y:S05]  /*3e40*/  BSYNC B0 ;  /* 0x0000000000007941 */ /* 0x000fea0003800000 */
.L_x_230:
[----:B------:R-:W0:Y:S01]  /*3e50*/  LDGDEPBAR ;  /* 0x00000000000079af */ /* 0x000e220000000000 */
[----:B------:R-:W-:Y:S01]  /*3e60*/  ULDC.64 UR12, c[0x0][0x3c8] ;  /* 0x0000f200000c7ab9 */ /* 0x000fe20000000a00 */
[----:B-12---:R-:W-:Y:S01]  /*3e70*/  IMAD.SHL.U32 R4, R17, 0x4, RZ ;  /* 0x0000000411047824 */ /* 0x006fe200078e00ff */
[----:B------:R-:W-:Y:S01]  /*3e80*/  UISETP.NE.U32.AND UP1, UPT, UR12, URZ, UPT ;  /* 0x0000003f0c00728c */ /* 0x000fe2000bf25070 */
[----:B------:R-:W-:Y:S01]  /*3e90*/  ISETP.NE.AND P4, PT, R15, RZ, PT ;  /* 0x000000ff0f00720c */ /* 0x000fe20003f85270 */
[----:B------:R-:W-:Y:S01]  /*3ea0*/  IMAD.MOV.U32 R252, RZ, RZ, 0x7f800000 ;  /* 0x7f800000fffc7424 */ /* 0x000fe200078e00ff */
[----:B------:R-:W-:Y:S01]  /*3eb0*/  ISETP.NE.AND P3, PT, R16, RZ, PT ;  /* 0x000000ff1000720c */ /* 0x000fe20003f65270 */
[----:B------:R-:W-:Y:S01]  /*3ec0*/  UISETP.NE.AND.EX UP1, UPT, UR13, URZ, UPT, UP1 ;  /* 0x0000003f0d00728c */ /* 0x000fe2000bf25310 */
[----:B------:R-:W-:Y:S01]  /*3ed0*/  SHF.R.S32.HI R8, RZ, 0x1f, R17 ;  /* 0x0000001fff087819 */ /* 0x000fe20000011411 */
[----:B----4-:R-:W-:Y:S01]  /*3ee0*/  IMAD.MOV.U32 R11, RZ, RZ, 0x7f800000 ;  /* 0x7f800000ff0b7424 */ /* 0x010fe200078e00ff */
[----:B------:R-:W-:Y:S01]  /*3ef0*/  IADD3 R4, P2, R4, UR17, RZ ;  /* 0x0000001104047c10 */ /* 0x000fe2000ff5e0ff */
[----:B------:R-:W-:Y:S01]  /*3f00*/  IMAD.MOV.U32 R10, RZ, RZ, 0x7f800000 ;  /* 0x7f800000ff0a7424 */ /* 0x000fe200078e00ff */
[----:B---3--:R-:W-:Y:S01]  /*3f10*/  SHF.R.S32.HI R0, RZ, 0x1f, R9 ;  /* 0x0000001fff007819 */ /* 0x008fe20000011409 */
[----:B------:R-:W-:Y:S01]  /*3f20*/  IMAD.MOV.U32 R249, RZ, RZ, 0x7f800000 ;  /* 0x7f800000fff97424 */ /* 0x000fe200078e00ff */
[----:B------:R-:W-:Y:S01]  /*3f30*/  @!P5 LEA R6, P1, R9, UR17, 0x2 ;  /* 0x000000110906dc11 */ /* 0x000fe2000f8210ff */
[----:B------:R-:W-:Y:S01]  /*3f40*/  USHF.R.S32.HI UR8, URZ, 0x1f, UR57 ;  /* 0x0000001f3f087899 */ /* 0x000fe20008011439 */
[----:B------:R-:W-:Y:S01]  /*3f50*/  SHF.L.U64.HI R3, R17, 0x2, R8 ;  /* 0x0000000211037819 */ /* 0x000fe20000010208 */
[----:B------:R-:W-:Y:S01]  /*3f60*/  IMAD.U32 R225, RZ, RZ, UR49 ;  /* 0x00000031ffe17e24 */ /* 0x000fe2000f8e00ff */
[----:B------:R-:W-:Y:S01]  /*3f70*/  @!P5 LEA.HI.X R7, R9, UR16, R0, 0x2, P1 ;  /* 0x000000100907dc11 */ /* 0x000fe200088f1400 */
[----:B------:R-:W-:Y:S01]  /*3f80*/  @UP1 ULDC.64 UR20, c[0x0][0x3d0] ;  /* 0x0000f40000141ab9 */ /* 0x000fe20000000a00 */
[----:B------:R-:W-:Y:S01]  /*3f90*/  IADD3.X R5, R3, UR16, RZ, P2, !PT ;  /* 0x0000001003057c10 */ /* 0x000fe200097fe4ff */
[----:B------:R-:W-:Y:S01]  /*3fa0*/  @UP1 UIMAD UR5, UR59, UR20, URZ ;  /* 0x000000143b0512a4 */ /* 0x000fe2000f8e023f */
[----:B------:R-:W-:Y:S01]  /*3fb0*/  PLOP3.LUT P1, PT, PT, PT, UP1, 0x80, 0x0 ;  /* 0x000000000000781c */ /* 0x000fe20003f2f018 */
[----:B------:R-:W5:Y:S01]  /*3fc0*/  @!P5 LDG.E R252, desc[UR10][R6.64] ;  /* 0x0000000a06fcd981 */ /* 0x000f62000c1e1900 */
[----:B------:R-:W-:-:S04]  /*3fd0*/  DEPBAR.LE SB0, 0x1 ;  /* 0x000080400000791a */ /* 0x000fc80000000000 */
[----:B------:R-:W2:Y:S01]  /*3fe0*/  @!P4 LDG.E R11, desc[UR10][R4.64] ;  /* 0x0000000a040bc981 */ /* 0x000ea2000c1e1900 */
[----:B------:R-:W-:Y:S01]  /*3ff0*/  @UP1 UMOV UR9, UR8 ;  /* 0x0000000800091c82 */ /* 0x000fe20008000000 */
[----:B------:R-:W-:Y:S01]  /*4000*/  @UP1 UMOV UR8, UR57 ;  /* 0x0000003900081c82 */ /* 0x000fe20008000000 */
[----:B------:R-:W-:Y:S01]  /*4010*/  @UP1 UIMAD UR5, UR48, UR21, UR5 ;  /* 0x00000015300512a4 */ /* 0x000fe2000f8e0205 */
[----:B------:R-:W3:Y:S01]  /*4020*/  @!P3 LDG.E R10, desc[UR10][R4.64+0x20] ;  /* 0x0000200a040ab981 */ /* 0x000ee2000c1e1900 */
[----:B------:R-:W-:Y:S02]  /*4030*/  @UP1 UIMAD.WIDE.U32 UR8, UR48, UR20, UR8 ;  /* 0x00000014300812a5 */ /* 0x000fe4000f8e0008 */
[----:B------:R-:W-:Y:S01]  /*4040*/  UIADD3 UR40, UR45, UR14, URZ ;  /* 0x0000000e2d287290 */ /* 0x000fe2000fffe03f */
[----:B------:R1:W5:Y:S01]  /*4050*/  @!P6 LDG.E R249, desc[UR10][R4.64+0x80] ;  /* 0x0000800a04f9e981 */ /* 0x000362000c1e1900 */
[----:B------:R-:W-:Y:S02]  /*4060*/  @UP1 ULEA UR12, UP0, UR8, UR12, 0x2 ;  /* 0x0000000c080c1291 */ /* 0x000fe4000f80103f */
[----:B------:R-:W-:Y:S01]  /*4070*/  @UP1 UIADD3 UR5, UR9, UR5, URZ ;  /* 0x0000000509051290 */ /* 0x000fe2000fffe03f */
[----:B------:R-:W-:Y:S03]  /*4080*/  BAR.SYNC.DEFER_BLOCKING 0x0 ;  /* 0x0000000000007b1d */ /* 0x000fe60000010000 */
[----:B------:R-:W-:-:S03]  /*4090*/  @UP1 ULEA.HI.X UR13, UR8, UR13, UR5, 0x2, UP0 ;  /* 0x0000000d080d1291 */ /* 0x000fc600080f1405 */
[----:B------:R-:W-:Y:S01]  /*40a0*/  @UP1 ULDC UR5, c[0x0][0x2e8] ;  /* 0x0000ba0000051ab9 */ /* 0x000fe20000000800 */
[----:B------:R-:W-:Y:S01]  /*40b0*/  IMAD.MOV.U32 R248, RZ, RZ, R226 ;  /* 0x000000fffff87224 */ /* 0x000fe200078e00e2 */
        /* <DEDUP_REMOVED lines=12> */
[----:B------:R-:W-:Y:S01]  /*4180*/  CS2R R106, SRZ ;  /* 0x00000000006a7805 */ /* 0x000fe2000001ff00 */
[----:B-1----:R-:W-:Y:S01]  /*4190*/  IMAD.U32 R4, RZ, RZ, UR12 ;  /* 0x0000000cff047e24 */ /* 0x002fe2000f8e00ff */
[----:B------:R-:W-:Y:S01]  /*41a0*/  CS2R R104, SRZ ;  /* 0x0000000000687805 */ /* 0x000fe2000001ff00 */
[----:B------:R-:W-:Y:S01]  /*41b0*/  IMAD.U32 R5, RZ, RZ, UR13 ;  /* 0x0000000dff057e24 */ /* 0x000fe2000f8e00ff */
[----:B------:R-:W-:Y:S01]  /*41c0*/  LEA.HI R0, R20, R19, RZ, 0x6 ;  /* 0x0000001314007211 */ /* 0x000fe200078f30ff */
[----:B------:R-:W1:Y:S01]  /*41d0*/  LDSM.16.M88.4 R160, [R209+0xf000] ;  /* 0x00f00000d1a0783b */ /* 0x000e620000000200 */
[----:B------:R-:W-:Y:S02]  /*41e0*/  CS2R R102, SRZ ;  /* 0x0000000000667805 */ /* 0x000fe4000001ff00 */
[----:B------:R-:W-:-:S02]  /*41f0*/  CS2R R100, SRZ ;  /* 0x0000000000647805 */ /* 0x000fc4000001ff00 */
[----:B------:R-:W-:Y:S01]  /*4200*/  CS2R R94, SRZ ;  /* 0x00000000005e7805 */ /* 0x000fe2000001ff00 */
[----:B------:R4:W3:Y:S01]  /*4210*/  @P1 LDG.E R4, desc[UR10][R4.64] ;  /* 0x0000000a04041981 */ /* 0x0008e2000c1e1900 */
[----:B------:R-:W1:Y:S01]  /*4220*/  @P1 MUFU.RCP R3, UR5 ;  /* 0x0000000500031d08 */ /* 0x000e620008001000 */
[----:B------:R-:W-:Y:S01]  /*4230*/  SHF.R.S32.HI R0, RZ, 0x6, R0 ;  /* 0x00000006ff007819 */ /* 0x000fe20000011400 */
[----:B------:R-:W-:Y:S01]  /*4240*/  IMAD.SHL.U32 R19, R19, 0x2, RZ ;  /* 0x0000000213137824 */ /* 0x000fe200078e00ff */
[----:B------:R-:W1:Y:S01]  /*4250*/  LDSM.16.M88.4 R164, [R209+0xf400] ;  /* 0x00f40000d1a4783b */ /* 0x000e620000000200 */
[----:B------:R-:W-:Y:S02]  /*4260*/  CS2R R92, SRZ ;  /* 0x00000000005c7805 */ /* 0x000fe4000001ff00 */
[----:B------:R-:W-:Y:S01]  /*4270*/  CS2R R98, SRZ ;  /* 0x0000000000627805 */ /* 0x000fe2000001ff00 */
[----:B------:R-:W-:Y:S01]  /*4280*/  IMAD.SHL.U32 R0, R0, 0x20, RZ ;  /* 0x0000002000007824 */ /* 0x000fe200078e00ff */
[----:B------:R-:W1:Y:S01]  /*4290*/  LDSM.16.M88.4 R168, [R210+0xf000] ;  /* 0x00f00000d2a8783b */ /* 0x000e620000000200 */
[----:B------:R-:W-:-:S02]  /*42a0*/  CS2R R96, SRZ ;  /* 0x0000000000607805 */ /* 0x000fc4000001ff00 */
[----:B------:R-:W-:Y:S02]  /*42b0*/  CS2R R90, SRZ ;  /* 0x00000000005a7805 */ /* 0x000fe4000001ff00 */
[----:B------:R-:W-:Y:S02]  /*42c0*/  CS2R R88, SRZ ;  /* 0x0000000000587805 */ /* 0x000fe4000001ff00 */
[----:B------:R-:W-:Y:S01]  /*42d0*/  LOP3.LUT R0, R0, 0x6, R19, 0xf8, !PT ;  /* 0x0000000600007812 */ /* 0x000fe200078ef813 */
[----:B------:R-:W1:Y:S01]  /*42e0*/  LDSM.16.M88.4 R172, [R210+0xf400] ;  /* 0x00f40000d2ac783b */ /* 0x000e620000000200 */
[----:B------:R-:W-:Y:S01]  /*42f0*/  IMAD R6, RZ, RZ, -UR23 ;  /* 0x80000017ff067e24 */ /* 0x000fe2000f8e02ff */
[----:B------:R-:W-:Y:S02]  /*4300*/  CS2R R86, SRZ ;  /* 0x0000000000567805 */ /* 0x000fe4000001ff00 */
[----:B------:R-:W-:Y:S01]  /*4310*/  CS2R R84, SRZ ;  /* 0x0000000000547805 */ /* 0x000fe2000001ff00 */
[----:B------:R-:W-:Y:S01]  /*4320*/  IMAD R225, R225, 0x80, R0 ;  /* 0x00000080e1e17824 */ /* 0x000fe200078e0200 */
[----:B------:R-:W1:Y:S01]  /*4330*/  LDSM.16.M88.4 R176, [R209+0x11000] ;  /* 0x01100000d1b0783b */ /* 0x000e620000000200 */
[----:B------:R-:W-:Y:S01]  /*4340*/  VIADD R0, R17, 0xffffffc0 ;  /* 0xffffffc011007836 */ /* 0x000fe20000000000 */
[----:B------:R-:W-:-:S02]  /*4350*/  CS2R R78, SRZ ;  /* 0x00000000004e7805 */ /* 0x000fc4000001ff00 */
[----:B------:R-:W-:Y:S01]  /*4360*/  CS2R R76, SRZ ;  /* 0x00000000004c7805 */ /* 0x000fe2000001ff00 */
[----:B------:R-:W1:Y:S01]  /*4370*/  LDSM.16.M88.4 R180, [R209+0x11400] ;  /* 0x01140000d1b4783b */ /* 0x000e620000000200 */
[----:B------:R-:W-:Y:S02]  /*4380*/  CS2R R82, SRZ ;  /* 0x0000000000527805 */ /* 0x000fe4000001ff00 */
[----:B------:R-:W-:Y:S02]  /*4390*/  CS2R R80, SRZ ;  /* 0x0000000000507805 */ /* 0x000fe4000001ff00 */
[----:B------:R-:W-:Y:S01]  /*43a0*/  CS2R R74, SRZ ;  /* 0x00000000004a7805 */ /* 0x000fe2000001ff00 */
[----:B------:R-:W1:Y:S01]  /*43b0*/  LDSM.16.M88.4 R184, [R210+0x11000] ;  /* 0x01100000d2b8783b */ /* 0x000e620000000200 */
[----:B----4-:R-:W-:Y:S01]  /*43c0*/  IMAD.SHL.U32 R5, R17, 0x4, RZ ;  /* 0x0000000411057824 */ /* 0x010fe200078e00ff */
[----:B------:R-:W-:Y:S02]  /*43d0*/  CS2R R72, SRZ ;  /* 0x0000000000487805 */ /* 0x000fe4000001ff00 */
[----:B------:R-:W-:Y:S01]  /*43e0*/  CS2R R70, SRZ ;  /* 0x0000000000467805 */ /* 0x000fe2000001ff00 */
[----:B------:R-:W4:Y:S01]  /*43f0*/  LDSM.16.M88.4 R188, [R210+0x11400] ;  /* 0x01140000d2bc783b */ /* 0x000f220000000200 */
[----:B------:R-:W-:-:S02]  /*4400*/  CS2R R68, SRZ ;  /* 0x0000000000447805 */ /* 0x000fc4000001ff00 */
[----:B------:R-:W-:Y:S02]  /*4410*/  CS2R R62, SRZ ;  /* 0x00000000003e7805 */ /* 0x000fe4000001ff00 */
[----:B------:R-:W-:Y:S01]  /*4420*/  CS2R R60, SRZ ;  /* 0x00000000003c7805 */ /* 0x000fe2000001ff00 */
[----:B------:R-:W1:Y:S01]  /*4430*/  LDSM.16.M88.4 R192, [R209+0x13000] ;  /* 0x01300000d1c0783b */ /* 0x000e620000000200 */
[----:B------:R-:W-:Y:S02]  /*4440*/  CS2R R66, SRZ ;  /* 0x0000000000427805 */ /* 0x000fe4000001ff00 */
[----:B------:R-:W-:Y:S02]  /*4450*/  CS2R R64, SRZ ;  /* 0x0000000000407805 */ /* 0x000fe4000001ff00 */
[----:B------:R-:W-:Y:S01]  /*4460*/  CS2R R58, SRZ ;  /* 0x00000000003a7805 */ /* 0x000fe2000001ff00 */
[----:B------:R-:W1:Y:S01]  /*4470*/  LDSM.16.M88.4 R196, [R209+0x13400] ;  /* 0x01340000d1c4783b */ /* 0x000e620000000200 */
        /* <DEDUP_REMOVED lines=8> */
[----:B------:R-:W-:-:S02]  /*4500*/  USHF.L.U32 UR21, UR35, 0x4, URZ ;  /* 0x0000000423157899 */ /* 0x000fc4000800063f */
[----:B------:R-:W-:Y:S02]  /*4510*/  USHF.L.U32 UR20, UR35, 0x3, URZ ;  /* 0x0000000323147899 */ /* 0x000fe4000800063f */
[----:B------:R-:W-:Y:S02]  /*4520*/  UIADD3 UR8, UR21, 0x40, URZ ;  /* 0x0000004015087890 */ /* 0x000fe4000fffe03f */
[----:B------:R-:W-:Y:S02]  /*4530*/  UIADD3 UR30, UR21, 0x20, URZ ;  /* 0x00000020151e7890 */ /* 0x000fe4000fffe03f */
[----:B------:R-:W-:Y:S02]  /*4540*/  UIADD3 UR8, UR20, UR8, URZ ;  /* 0x0000000814087290 */ /* 0x000fe4000fffe03f */
[----:B------:R-:W-:Y:S02]  /*4550*/  UIADD3 UR29, UR20, UR30, URZ ;  /* 0x0000001e141d7290 */ /* 0x000fe4000fffe03f */
[----:B------:R-:W-:-:S02]  /*4560*/  UIADD3 UR8, UR20, UR8, URZ ;  /* 0x0000000814087290 */ /* 0x000fc4000fffe03f */
[----:B------:R-:W-:Y:S02]  /*4570*/  UIADD3 UR28, UR20, UR29, URZ ;  /* 0x0000001d141c7290 */ /* 0x000fe4000fffe03f */
[----:B------:R-:W-:Y:S02]  /*4580*/  UIADD3 UR25, UR21, 0x40, URZ ;  /* 0x0000004015197890 */ /* 0x000fe4000fffe03f */
[----:B------:R-:W-:Y:S02]  /*4590*/  UIADD3 UR27, UR20, UR28, URZ ;  /* 0x0000001c141b7290 */ /* 0x000fe4000fffe03f */
[----:B------:R-:W-:Y:S01]  /*45a0*/  UIADD3 UR31, UR20, UR8, URZ ;  /* 0x00000008141f7290 */ /* 0x000fe2000fffe03f */
[----:B------:R-:W-:Y:S01]  /*45b0*/  CS2R R48, SRZ ;  /* 0x0000000000307805 */ /* 0x000fe2000001ff00 */
[----:B------:R-:W-:Y:S01]  /*45c0*/  UIADD3 UR41, -UR6, 0x80, UR40 ;  /* 0x0000008006297890 */ /* 0x000fe2000fffe128 */
[----:B------:R-:W-:Y:S01]  /*45d0*/  CS2R R42, SRZ ;  /* 0x00000000002a7805 */ /* 0x000fe2000001ff00 */
[----:B------:R-:W-:Y:S01]  /*45e0*/  UIADD3 UR24, UR20, UR25, URZ ;  /* 0x0000001914187290 */ /* 0x000fe2000fffe03f */
[----:B------:R-:W-:Y:S01]  /*45f0*/  CS2R R40, SRZ ;  /* 0x0000000000287805 */ /* 0x000fe2000001ff00 */
[----:B------:R-:W-:Y:S01]  /*4600*/  UIADD3 UR26, UR20, UR27, URZ ;  /* 0x0000001b141a7290 */ /* 0x000fe2000fffe03f */
[----:B------:R-:W-:Y:S01]  /*4610*/  CS2R R38, SRZ ;  /* 0x0000000000267805 */ /* 0x000fe2000001ff00 */
[----:B------:R-:W-:Y:S01]  /*4620*/  UIADD3 UR23, UR20, UR31, URZ ;  /* 0x0000001f14177290 */ /* 0x000fe2000fffe03f */
[----:B------:R-:W-:Y:S01]  /*4630*/  CS2R R36, SRZ ;  /* 0x0000000000247805 */ /* 0x000fe2000001ff00 */
[----:B------:R-:W-:Y:S01]  /*4640*/  UMOV UR5, URZ ;  /* 0x0000003f00057c82 */ /* 0x000fe20008000000 */
[----:B------:R-:W-:Y:S01]  /*4650*/  ULDC UR15, c[0x0][0x394] ;  /* 0x0000e500000f7ab9 */ /* 0x000fe20000000800 */
[----:B------:R-:W-:-:S02]  /*4660*/  UIMAD UR39, UR35, 0x18, URZ ;  /* 0x00000018232778a4 */ /* 0x000fc4000f8e023f */
[----:B------:R-:W-:Y:S02]  /*4670*/  USHF.L.U32 UR38, UR35, 0x5, URZ ;  /* 0x0000000523267899 */ /* 0x000fe4000800063f */
[----:B------:R-:W-:Y:S02]  /*4680*/  UIMAD UR37, UR35, 0x28, URZ ;  /* 0x00000028232578a4 */ /* 0x000fe4000f8e023f */
[----:B------:R-:W-:Y:S01]  /*4690*/  UIMAD UR36, UR35, 0x30, URZ ;  /* 0x00000030232478a4 */ /* 0x000fe2000f8e023f */
[----:B------:R-:W-:Y:S01]  /*46a0*/  ULDC UR43, c[0x0][0x2d0] ;  /* 0x0000b400002b7ab9 */ /* 0x000fe20000000800 */
[----:B------:R-:W-:Y:S02]  /*46b0*/  UIADD3 UR42, UR45, 0x80, URZ ;  /* 0x000000802d2a7890 */ /* 0x000fe4000fffe03f */
[----:B------:R-:W-:Y:S02]  /*46c0*/  UIMAD UR35, UR35, 0x38, URZ ;  /* 0x00000038232378a4 */ /* 0x000fe4000f8e023f */
[----:B------:R-:W-:-:S02]  /*46d0*/  UIADD3 UR41, UR41, -UR50, URZ ;  /* 0x8000003229297290 */ /* 0x000fc4000fffe03f */
[----:B------:R-:W-:Y:S02]  /*46e0*/  UIADD3 UR33, UR20, UR24, URZ ;  /* 0x0000001814217290 */ /* 0x000fe4000fffe03f */
[----:B------:R-:W-:Y:S02]  /*46f0*/  UIADD3 UR34, UR20, UR26, URZ ;  /* 0x0000001a14227290 */ /* 0x000fe4000fffe03f */
[----:B------:R-:W-:Y:S01]  /*4700*/  UIADD3 UR32, UR20, UR23, URZ ;  /* 0x0000001714207290 */ /* 0x000fe2000fffe03f */
[----:B------:R-:W-:Y:S01]  /*4710*/  UMOV UR9, UR15 ;  /* 0x0000000f00097c82 */ /* 0x000fe20008000000 */
[----:B------:R-:W-:Y:S01]  /*4720*/  ULDC UR46, c[0x0][0x398] ;  /* 0x0000e600002e7ab9 */ /* 0x000fe20000000800 */
[----:B--2---:R-:W-:Y:S04]  /*4730*/  STL [R1], R11 ;  /* 0x0000000b01007387 */ /* 0x004fe80000100800 */
[----:B------:R-:W-:Y:S04]  /*4740*/  STL [R1+0x14], R6 ;  /* 0x0000140601007387 */ /* 0x000fe80000100800 */
[----:B------:R2:W-:Y:S04]  /*4750*/  STL [R1+0x30], R5 ;  /* 0x0000300501007387 */ /* 0x0005e80000100800 */
[----:B---3--:R-:W-:Y:S01]  /*4760*/  STL [R1+0x4], R10 ;  /* 0x0000040a01007387 */ /* 0x008fe20000100800 */
[----:B-1----:R-:W-:-:S05]  /*4770*/  @P1 FMUL.FTZ R3, R4, R3 ;  /* 0x0000000304031220 */ /* 0x002fca0000410000 */
[----:B------:R-:W-:Y:S01]  /*4780*/  @P1 R2UR UR12, R3 ;  /* 0x00000000030c12ca */ /* 0x000fe200000e0000 */
[----:B------:R-:W-:Y:S01]  /*4790*/  VIADD R3, R219, 0x1800 ;  /* 0x00001800db037836 */ /* 0x000fe20000000000 */
[----:B--2---:R-:W-:-:S04]  /*47a0*/  SHF.L.U64.HI R5, R17, 0x2, R8 ;  /* 0x0000000211057819 */ /* 0x004fc80000010208 */
[----:B------:R-:W-:Y:S02]  /*47b0*/  SEL R208, R3, R219, !P0 ;  /* 0x000000db03d07207 */ /* 0x000fe40004000000 */
[----:B------:R-:W-:-:S04]  /*47c0*/  SHF.R.S32.HI R3, RZ, 0x1f, R0 ;  /* 0x0000001fff037819 */ /* 0x000fc80000011400 */
[C---:B------:R-:W-:Y:S01]  /*47d0*/  SHF.L.U64.HI R3, R0.reuse, 0x2, R3 ;  /* 0x0000000200037819 */ /* 0x040fe20000010203 */
[----:B------:R-:W-:Y:S01]  /*47e0*/  IMAD.SHL.U32 R0, R0, 0x4, RZ ;  /* 0x0000000400007824 */ /* 0x000fe200078e00ff */
[----:B------:R-:W-:Y:S04]  /*47f0*/  STL [R1+0x2c], R5 ;  /* 0x00002c0501007387 */ /* 0x000fe80000100800 */
[----:B------:R1:W-:Y:S04]  /*4800*/  STL [R1+0x28], R3 ;  /* 0x0000280301007387 */ /* 0x0003e80000100800 */
[----:B------:R2:W-:Y:S01]  /*4810*/  STL [R1+0x24], R0 ;  /* 0x0000240001007387 */ /* 0x0005e20000100800 */
[----:B------:R-:W-:Y:S01]  /*4820*/  VIADD R4, R217, 0x1800 ;  /* 0x00001800d9047836 */ /* 0x000fe20000000000 */
[----:B------:R-:W-:-:S04]  /*4830*/  LEA R208, R208, UR4, 0x1 ;  /* 0x00000004d0d07c11 */ /* 0x000fc8000f8e08ff */
[----:B------:R-:W-:Y:S01]  /*4840*/  SEL R4, R4, R217, !P0 ;  /* 0x000000d904047207 */ /* 0x000fe20004000000 */
[----:B------:R-:W-:Y:S01]  /*4850*/  @UP1 UMOV UR5, UR12 ;  /* 0x0000000c00051c82 */ /* 0x000fe20008000000 */
[----:B------:R-:W-:Y:S02]  /*4860*/  ULDC UR12, c[0x0][0x2ec] ;  /* 0x0000bb00000c7ab9 */ /* 0x000fe40000000800 */
[----:B-1--4-:R-:W-:-:S07]  /*4870*/  LEA R3, R4, UR4, 0x1 ;  /* 0x0000000404037c11 */ /* 0x012fce000f8e08ff */
.L_x_236:
[----:B------:R-:W3:Y:S01]  /*4880*/  LDL R152, [R1+0x30] ;  /* 0x0000300001987983 */ /* 0x000ee20000100800 */
[----:B--2---:R-:W-:Y:S01]  /*4890*/  IMAD.IADD R0, R218, 0x1, R208 ;  /* 0x00000001da007824 */ /* 0x004fe200078e02d0 */
[----:B------:R-:W-:Y:S01]  /*48a0*/  USHF.L.U32 UR8, UR7, 0x6, URZ ;  /* 0x0000000607087899 */ /* 0x000fe2000800063f */
[----:B------:R-:W-:Y:S03]  /*48b0*/  IMAD.MOV.U32 R229, RZ, RZ, R227 ;  /* 0x000000ffffe57224 */ /* 0x000fe600078e00e3 */
[----:B------:R-:W2:Y:S01]  /*48c0*/  LDL R156, [R1+0x2c] ;  /* 0x00002c00019c7983 */ /* 0x000ea20000100800 */
[----:B------:R-:W-:Y:S01]  /*48d0*/  UMOV UR13, UR61 ;  /* 0x0000003d000d7c82 */ /* 0x000fe20008000000 */
[----:B------:R-:W-:Y:S04]  /*48e0*/  UISETP.GE.AND UP0, UPT, UR8, UR41, UPT ;  /* 0x000000290800728c */ /* 0x000fe8000bf06270 */
[----:B------:R-:W0:Y:S06]  /*48f0*/  LDGDEPBAR ;  /* 0x00000000000079af */ /* 0x000e2c0000000000 */
[----:B------:R-:W4:Y:S01]  /*4900*/  LDL R238, [R1+0x10] ;  /* 0x0000100001ee7983 */ /* 0x000f220000100800 */
[----:B------:R-:W-:Y:S04]  /*4910*/  DEPBAR.LE SB0, 0x0 ;  /* 0x000080000000791a */ /* 0x000fe80000000000 */
[----:B------:R-:W-:Y:S06]  /*4920*/  BAR.SYNC.DEFER_BLOCKING 0x0 ;  /* 0x0000000000007b1d */ /* 0x000fec0000010000 */
[----:B------:R-:W-:Y:S06]  /*4930*/  LDSM.16.M88.4 R32, [R208] ;  /* 0x00000000d020783b */ /* 0x000fec0000000200 */
[----:B------:R-:W1:Y:S06]  /*4940*/  LDSM.16.M88.4 R16, [R209+0x9000] ;  /* 0x00900000d110783b */ /* 0x000e6c0000000200 */
[----:B------:R-:W1:Y:S06]  /*4950*/  LDSM.16.M88.4 R28, [R208+0x800] ;  /* 0x00080000d01c783b */ /* 0x000e6c0000000200 */
[----:B------:R-:W1:Y:S06]  /*4960*/  LDSM.16.M88.4 R132, [R209+0x9400] ;  /* 0x00940000d184783b */ /* 0x000e6c0000000200 */
[----:B------:R-:W-:Y:S06]  /*4970*/  LDSM.16.M88.4 R136, [R0] ;  /* 0x000000000088783b */ /* 0x000fec0000000200 */
[----:B------:R-:W1:Y:S06]  /*4980*/  LDSM.16.M88.4 R140, [R210+0x9000] ;  /* 0x00900000d28c783b */ /* 0x000e6c0000000200 */
[----:B------:R-:W1:Y:S06]  /*4990*/  LDSM.16.M88.4 R144, [R0+0x800] ;  /* 0x000800000090783b */ /* 0x000e6c0000000200 */
[----:B------:R-:W1:Y:S02]  /*49a0*/  LDSM.16.M88.4 R148, [R210+0x9400] ;  /* 0x00940000d294783b */ /* 0x000e640000000200 */
[-C--:B-1----:R-:W-:Y:S06]  /*49b0*/  HMMA.16816.F32 R4, R32, R16.reuse, RZ ;  /* 0x000000102004723c */ /* 0x082fec00000018ff */
[C---:B------:R-:W-:Y:S06]  /*49c0*/  HMMA.16816.F32 R8, R28.reuse, R16, RZ ;  /* 0x000000101c08723c */ /* 0x040fec00000018ff */
[-C--:B------:R-:W-:Y:S06]  /*49d0*/  HMMA.16816.F32 R12, R28, R18.reuse, RZ ;  /* 0x000000121c0c723c */ /* 0x080fec00000018ff */
[C---:B------:R-:W-:Y:S06]  /*49e0*/  HMMA.16816.F32 R16, R32.reuse, R18, RZ ;  /* 0x000000122010723c */ /* 0x040fec00000018ff */
[-C--:B------:R-:W-:Y:S06]  /*49f0*/  HMMA.16816.F32 R20, R32, R132.reuse, RZ ;  /* 0x000000842014723c */ /* 0x080fec00000018ff */
[C---:B------:R-:W-:Y:S06]  /*4a00*/  HMMA.16816.F32 R24, R28.reuse, R132, RZ ;  /* 0x000000841c18723c */ /* 0x040fec00000018ff */
[-C--:B------:R-:W-:Y:S06]  /*4a10*/  HMMA.16816.F32 R28, R28, R134.reuse, RZ ;  /* 0x000000861c1c723c */ /* 0x080fec00000018ff */
[----:B------:R-:W-:Y:S01]  /*4a20*/  HMMA.16816.F32 R32, R32, R134, RZ ;  /* 0x000000862020723c */ /* 0x000fe200000018ff */
[----:B------:R-:W-:Y:S05]  /*4a30*/  LDSM.16.M88.4 R132, [R208+0x1000] ;  /* 0x00100000d084783b */ /* 0x000fea0000000200 */
[-C--:B------:R-:W-:Y:S06]  /*4a40*/  HMMA.16816.F32 R4, R136, R140.reuse, R4 ;  /* 0x0000008c8804723c */ /* 0x080fec0000001804 */
        /* <DEDUP_REMOVED lines=9> */
[----:B------:R-:W-:Y:S06]  /*4ae0*/  LDSM.16.M88.4 R136, [R0+0x1000] ;  /* 0x001000000088783b */ /* 0x000fec0000000200 */
[----:B------:R-:W-:Y:S01]  /*4af0*/  LDSM.16.M88.4 R148, [R210+0xb400] ;  /* 0x00b40000d294783b */ /* 0x000fe20000000200 */
[-C--:B-1----:R-:W-:Y:S05]  /*4b00*/  HMMA.16816.F32 R4, R132, R140.reuse, R4 ;  /* 0x0000008c8404723c */ /* 0x082fea0000001804 */
[----:B---3-5:R-:W-:Y:S02]  /*4b10*/  IADD3 R220, P0, R152, UR19, RZ ;  /* 0x0000001398dc7c10 */ /* 0x028fe4000ff1e0ff */
[----:B------:R-:W1:Y:S04]  /*4b20*/  LDSM.16.M88.4 R152, [R208+0x1800] ;  /* 0x00180000d098783b */ /* 0x000e680000000200 */
[----:B--2---:R-:W-:Y:S02]  /*4b30*/  IADD3.X R221, R156, UR18, RZ, P0, !PT ;  /* 0x000000129cdd7c10 */ /* 0x004fe400087fe4ff */
[----:B------:R-:W2:Y:S06]  /*4b40*/  LDSM.16.M88.4 R156, [R209+0xb400] ;  /* 0x00b40000d19c783b */ /* 0x000eac0000000200 */
[----:B-----5:R3:W5:Y:S06]  /*4b50*/  LDG.E R224, desc[UR10][R220.64] ;  /* 0x0000000adce07981 */ /* 0x02076c000c1e1900 */
[----:B------:R3:W5:Y:S06]  /*4b60*/  LDG.E R223, desc[UR10][R220.64+0x20] ;  /* 0x0000200adcdf7981 */ /* 0x00076c000c1e1900 */
[----:B------:R3:W5:Y:S01]  /*4b70*/  LDG.E R222, desc[UR10][R220.64+0x80] ;  /* 0x0000800adcde7981 */ /* 0x000762000c1e1900 */
[C---:B-1----:R-:W-:Y:S05]  /*4b80*/  HMMA.16816.F32 R8, R152.reuse, R140, R8 ;  /* 0x0000008c9808723c */ /* 0x042fea0000001808 */
[----:B------:R3:W5:Y:S01]  /*4b90*/  LDG.E R220, desc[UR10][R220.64+0xa0] ;  /* 0x0000a00adcdc7981 */ /* 0x000762000c1e1900 */
[-C--:B------:R-:W-:Y:S06]  /*4ba0*/  HMMA.16816.F32 R12, R152, R142.reuse, R12 ;  /* 0x0000008e980c723c */ /* 0x080fec000000180c */
[C---:B------:R-:W-:Y:S01]  /*4bb0*/  HMMA.16816.F32 R16, R132.reuse, R142, R16 ;  /* 0x0000008e8410723c */ /* 0x040fe20000001810 */
[----:B------:R-:W1:Y:S05]  /*4bc0*/  LDSM.16.M88.4 R140, [R210+0xb000] ;  /* 0x00b00000d28c783b */ /* 0x000e6a0000000200 */
[-C--:B--2---:R-:W-:Y:S06]  /*4bd0*/  HMMA.16816.F32 R20, R132, R156.reuse, R20 ;  /* 0x0000009c8414723c */ /* 0x084fec0000001814 */
[C---:B------:R-:W-:Y:S06]  /*4be0*/  HMMA.16816.F32 R24, R152.reuse, R156, R24 ;  /* 0x0000009c9818723c */ /* 0x040fec0000001818 */
[-C--:B------:R-:W-:Y:S01]  /*4bf0*/  HMMA.16816.F32 R28, R152, R158.reuse, R28 ;  /* 0x0000009e981c723c */ /* 0x080fe2000000181c */
[----:B------:R-:W-:Y:S05]  /*4c00*/  LDSM.16.M88.4 R152, [R208+0x2800] ;  /* 0x00280000d098783b */ /* 0x000fea0000000200 */
[----:B------:R-:W-:Y:S01]  /*4c10*/  HMMA.16816.F32 R32, R132, R158, R32 ;  /* 0x0000009e8420723c */ /* 0x000fe20000001820 */
[----:B------:R-:W-:Y:S05]  /*4c20*/  LDSM.16.M88.4 R132, [R208+0x2000] ;  /* 0x00200000d084783b */ /* 0x000fea0000000200 */
        /* <DEDUP_REMOVED lines=10> */
[----:B------:R-:W-:Y:S06]  /*4cd0*/  LDSM.16.M88.4 R136, [R0+0x2000] ;  /* 0x002000000088783b */ /* 0x000fec0000000200 */
[----:B------:R4:W-:Y:S01]  /*4ce0*/  LDSM.16.M88.4 R148, [R0+0x2800] ;  /* 0x002800000094783b */ /* 0x0009e20000000200 */
[-C--:B-1----:R-:W-:Y:S06]  /*4cf0*/  HMMA.16816.F32 R4, R132, R140.reuse, R4 ;  /* 0x0000008c8404723c */ /* 0x082fec0000001804 */
[C---:B------:R-:W-:Y:S06]  /*4d00*/  HMMA.16816.F32 R8, R152.reuse, R140, R8 ;  /* 0x0000008c9808723c */ /* 0x040fec0000001808 */
[-C--:B------:R-:W-:Y:S05]  /*4d10*/  HMMA.16816.F32 R12, R152, R142.reuse, R12 ;  /* 0x0000008e980c723c */ /* 0x080fea000000180c */
[----:B----4-:R-:W-:Y:S01]  /*4d20*/  IADD3 R0, R238, -UR14, -R225 ;  /* 0x8000000eee007c10 */ /* 0x010fe2000fffe8e1 */
[C---:B------:R-:W-:Y:S01]  /*4d30*/  HMMA.16816.F32 R16, R132.reuse, R142, R16 ;  /* 0x0000008e8410723c */ /* 0x040fe20000001810 */
[----:B------:R-:W1:Y:S04]  /*4d40*/  LDSM.16.M88.4 R140, [R210+0xd000] ;  /* 0x00d00000d28c783b */ /* 0x000e680000000200 */
[----:B------:R-:W-:Y:S01]  /*4d50*/  VIADD R0, R0, UR6 ;  /* 0x0000000600007c36 */ /* 0x000fe20008000000 */
[-C--:B--2---:R-:W-:Y:S05]  /*4d60*/  HMMA.16816.F32 R20, R132, R144.reuse, R20 ;  /* 0x000000908414723c */ /* 0x084fea0000001814 */
[----:B------:R-:W-:Y:S01]  /*4d70*/  VIADD R0, R0, UR8 ;  /* 0x0000000800007c36 */ /* 0x000fe20008000000 */
[C---:B------:R-:W-:Y:S06]  /*4d80*/  HMMA.16816.F32 R24, R152.reuse, R144, R24 ;  /* 0x000000909818723c */ /* 0x040fec0000001818 */
[-C--:B------:R-:W-:Y:S01]  /*4d90*/  HMMA.16816.F32 R28, R152, R146.reuse, R28 ;  /* 0x00000092981c723c */ /* 0x080fe2000000181c */
[----:B------:R-:W2:Y:S04]  /*4da0*/  LDSM.16.M88.4 R152, [R210+0xd400] ;  /* 0x00d40000d298783b */ /* 0x000ea80000000200 */
[----:B------:R-:W-:Y:S01]  /*4db0*/  VIADD R144, R0, 0xffffffff ;  /* 0xffffffff00907836 */ /* 0x000fe20000000000 */
[----:B------:R-:W-:Y:S04]  /*4dc0*/  HMMA.16816.F32 R32, R132, R146, R32 ;  /* 0x000000928420723c */ /* 0x000fe80000001820 */
[----:B------:R-:W-:Y:S01]  /*4dd0*/  ISETP.GE.AND P3, PT, R144, RZ, PT ;  /* 0x000000ff9000720c */ /* 0x000fe20003f66270 */
[C---:B------:R-:W-:Y:S02]  /*4de0*/  VIADD R145, R0.reuse, 0xfffffff7 ;  /* 0xfffffff700917836 */ /* 0x040fe40000000000 */
[C---:B------:R-:W-:Y:S04]  /*4df0*/  VIADD R132, R0.reuse, 0x27 ;  /* 0x0000002700847836 */ /* 0x040fe80000000000 */
[----:B------:R-:W-:Y:S01]  /*4e00*/  VIADD R133, R0, 0x28 ;  /* 0x0000002800857836 */ /* 0x000fe20000000000 */
[----:B------:R-:W-:Y:S01]  /*4e10*/  ISETP.GE.AND P0, PT, R132, RZ, PT ;  /* 0x000000ff8400720c */ /* 0x000fe20003f06270 */
[C---:B------:R-:W-:Y:S02]  /*4e20*/  VIADD R135, R0.reuse, 0x18 ;  /* 0x0000001800877836 */ /* 0x040fe40000000000 */
[C---:B------:R-:W-:Y:S01]  /*4e30*/  VIADD R134, R0.reuse, 0x17 ;  /* 0x0000001700867836 */ /* 0x040fe20000000000 */
[----:B------:R-:W-:Y:S01]  /*4e40*/  ISETP.GE.AND P1, PT, R133, RZ, PT ;  /* 0x000000ff8500720c */ /* 0x000fe20003f26270 */
[-C--:B-1----:R-:W-:Y:S05]  /*4e50*/  HMMA.16816.F32 R4, R136, R140.reuse, R4 ;  /* 0x0000008c8804723c */ /* 0x082fea0000001804 */
[C---:B------:R-:W-:Y:S01]  /*4e60*/  @!P3 IADD3 R144, -R0.reuse, 0x1, RZ ;  /* 0x000000010090b810 */ /* 0x040fe20007ffe1ff */
[C---:B------:R-:W-:Y:S04]  /*4e70*/  HMMA.16816.F32 R8, R148.reuse, R140, R8 ;  /* 0x0000008c9408723c */ /* 0x040fe80000001808 */
[----:B------:R-:W-:Y:S01]  /*4e80*/  ISETP.GE.AND P3, PT, R135, RZ, PT ;  /* 0x000000ff8700720c */ /* 0x000fe20003f66270 */
[C---:B------:R-:W-:Y:S01]  /*4e90*/  VIADD R146, R0.reuse, 0xfffffff8 ;  /* 0xfffffff800927836 */ /* 0x040fe20000000000 */
[C---:B------:R-:W-:Y:S01]  /*4ea0*/  @!P0 IADD3 R132, -R0.reuse, -0x27, RZ ;  /* 0xffffffd900848810 */ /* 0x040fe20007ffe1ff */
[-C--:B------:R-:W-:Y:S04]  /*4eb0*/  HMMA.16816.F32 R12, R148, R142.reuse, R12 ;  /* 0x0000008e940c723c */ /* 0x080fe8000000180c */
[C---:B------:R-:W-:Y:S01]  /*4ec0*/  @!P1 IADD3 R133, -R0.reuse, -0x28, RZ ;  /* 0xffffffd800859810 */ /* 0x040fe20007ffe1ff */
[C---:B------:R-:W-:Y:S01]  /*4ed0*/  VIADD R141, R0.reuse, 0x20 ;  /* 0x00000020008d7836 */ /* 0x040fe20000000000 */
[----:B------:R-:W-:Y:S01]  /*4ee0*/  ISETP.GE.AND P1, PT, R145, RZ, PT ;  /* 0x000000ff9100720c */ /* 0x000fe20003f26270 */
[C---:B------:R-:W-:Y:S04]  /*4ef0*/  HMMA.16816.F32 R16, R136.reuse, R142, R16 ;  /* 0x0000008e8810723c */ /* 0x040fe80000001810 */
[----:B------:R-:W-:Y:S01]  /*4f00*/  ISETP.GE.AND P5, PT, R141, RZ, PT ;  /* 0x000000ff8d00720c */ /* 0x000fe20003fa6270 */
[C---:B------:R-:W-:Y:S01]  /*4f10*/  VIADD R140, R0.reuse, 0x1f ;  /* 0x0000001f008c7836 */ /* 0x040fe20000000000 */
[C---:B------:R-:W-:Y:S01]  /*4f20*/  @!P3 IADD3 R135, -R0.reuse, -0x18, RZ ;  /* 0xffffffe80087b810 */ /* 0x040fe20007ffe1ff */
[C---:B------:R-:W-:Y:S01]  /*4f30*/  VIADD R143, R0.reuse, 0x8 ;  /* 0x00000008008f7836 */ /* 0x040fe20000000000 */
[----:B------:R-:W-:Y:S01]  /*4f40*/  I2FP.F32.S32 R144, R144 ;  /* 0x0000009000907245 */ /* 0x000fe20000201400 */
[-C--:B--2---:R-:W-:Y:S03]  /*4f50*/  HMMA.16816.F32 R20, R136, R152.reuse, R20 ;  /* 0x000000988814723c */ /* 0x084fe60000001814 */
[----:B------:R-:W-:Y:S01]  /*4f60*/  ISETP.GE.AND P2, PT, R143, RZ, PT ;  /* 0x000000ff8f00720c */ /* 0x000fe20003f46270 */
[----:B------:R-:W-:Y:S01]  /*4f70*/  VIADD R142, R0, 0x7 ;  /* 0x00000007008e7836 */ /* 0x000fe20000000000 */
[----:B------:R-:W-:Y:S01]  /*4f80*/  ISETP.GE.AND P4, PT, R140, RZ, PT ;  /* 0x000000ff8c00720c */ /* 0x000fe20003f86270 */
[C---:B------:R-:W-:Y:S04]  /*4f90*/  HMMA.16816.F32 R24, R148.reuse, R152, R24 ;  /* 0x000000989418723c */ /* 0x040fe80000001818 */
[----:B------:R-:W-:Y:S01]  /*4fa0*/  ISETP.GE.AND P6, PT, R142, RZ, PT ;  /* 0x000000ff8e00720c */ /* 0x000fe20003fc6270 */
[C---:B------:R-:W-:Y:S01]  /*4fb0*/  VIADD R147, R0.reuse, 0xffffffef ;  /* 0xffffffef00937836 */ /* 0x040fe20000000000 */
[C---:B------:R-:W-:Y:S01]  /*4fc0*/  @!P5 IADD3 R141, -R0.reuse, -0x20, RZ ;  /* 0xffffffe0008dd810 */ /* 0x040fe20007ffe1ff */
[-C--:B------:R-:W-:Y:S03]  /*4fd0*/  HMMA.16816.F32 R28, R148, R154.reuse, R28 ;  /* 0x0000009a941c723c */ /* 0x080fe6000000181c */
[----:B------:R-:W-:Y:S01]  /*4fe0*/  ISETP.GE.AND P5, PT, R147, RZ, PT ;  /* 0x000000ff9300720c */ /* 0x000fe20003fa6270 */
[C---:B------:R-:W-:Y:S01]  /*4ff0*/  VIADD R152, R0.reuse, 0xffffffe8 ;  /* 0xffffffe800987836 */ /* 0x040fe20000000000 */
[----:B------:R-:W-:Y:S01]  /*5000*/  @!P2 IADD3 R143, -R0, -0x8, RZ ;  /* 0xfffffff8008fa810 */ /* 0x000fe20007ffe1ff */
[----:B------:R-:W-:Y:S04]  /*5010*/  HMMA.16816.F32 R32, R136, R154, R32 ;  /* 0x0000009a8820723c */ /* 0x000fe80000001820 */
[----:B------:R-:W-:Y:S01]  /*5020*/  ISETP.GE.AND P2, PT, R134, RZ, PT ;  /* 0x000000ff8600720c */ /* 0x000fe20003f46270 */
[C---:B------:R-:W-:Y:S01]  /*5030*/  VIADD R148, R0.reuse, 0xfffffff0 ;  /* 0xfffffff000947836 */ /* 0x040fe20000000000 */
[C---:B------:R-:W-:Y:S01]  /*5040*/  @!P6 IADD3 R142, -R0.reuse, -0x7, RZ ;  /* 0xfffffff9008ee810 */ /* 0x040fe20007ffe1ff */
[----:B------:R-:W-:Y:S01]  /*5050*/  VIADD R150, R0, 0x10 ;  /* 0x0000001000967836 */ /* 0x000fe20000000000 */
[----:B------:R-:W-:Y:S02]  /*5060*/  ISETP.GE.AND P6, PT, R146, RZ, PT ;  /* 0x000000ff9200720c */ /* 0x000fe40003fc6270 */
[----:B------:R-:W-:Y:S01]  /*5070*/  ISETP.GE.AND P0, PT, R148, RZ, PT ;  /* 0x000000ff9400720c */ /* 0x000fe20003f06270 */
[C---:B------:R-:W-:Y:S01]  /*5080*/  VIADD R149, R0.reuse, 0xf ;  /* 0x0000000f00957836 */ /* 0x040fe20000000000 */
[C---:B------:R-:W-:Y:S01]  /*5090*/  @!P4 IADD3 R140, -R0.reuse, -0x1f, RZ ;  /* 0xffffffe1008cc810 */ /* 0x040fe20007ffe1ff */
[----:B------:R-:W-:Y:S01]  /*50a0*/  VIADD R151, R0, 0xffffffe7 ;  /* 0xffffffe700977836 */ /* 0x000fe20000000000 */
[----:B------:R-:W-:Y:S01]  /*50b0*/  ISETP.GE.AND P4, PT, R150, RZ, PT ;  /* 0x000000ff9600720c */ /* 0x000fe20003f86270 */
[C---:B------:R-:W-:Y:S01]  /*50c0*/  FFMA.FTZ R5, R144.reuse, -UR5, R5 ;  /* 0x8000000590057c23 */ /* 0x040fe20008010005 */
[----:B------:R-:W-:Y:S01]  /*50d0*/  ISETP.GE.AND P3, PT, R149, RZ, PT ;  /* 0x000000ff9500720c */ /* 0x000fe20003f66270 */
[----:B------:R-:W-:Y:S01]  /*50e0*/  FFMA.FTZ R19, R144, -UR5, R19 ;  /* 0x8000000590137c23 */ /* 0x000fe20008010013 */
[----:B------:R-:W-:Y:S02]  /*50f0*/  @!P2 IADD3 R134, -R0, -0x17, RZ ;  /* 0xffffffe90086a810 */ /* 0x000fe40007ffe1ff */
[----:B------:R-:W-:Y:S02]  /*5100*/  ISETP.GE.AND P2, PT, R152, RZ, PT ;  /* 0x000000ff9800720c */ /* 0x000fe40003f46270 */
[C---:B------:R-:W-:Y:S02]  /*5110*/  @!P6 IADD3 R146, -R0.reuse, 0x8, RZ ;  /* 0x000000080092e810 */ /* 0x040fe40007ffe1ff */
[----:B------:R-:W-:Y:S02]  /*5120*/  ISETP.GE.AND P6, PT, R151, RZ, PT ;  /* 0x000000ff9700720c */ /* 0x000fe40003fc6270 */
[C---:B------:R-:W-:Y:S02]  /*5130*/  @!P0 IADD3 R148, -R0.reuse, 0x10, RZ ;  /* 0x0000001000948810 */ /* 0x040fe40007ffe1ff */
[----:B------:R-:W-:Y:S02]  /*5140*/  PLOP3.LUT P0, PT, PT, PT, UP0, 0x80, 0x0 ;  /* 0x000000000000781c */ /* 0x000fe40003f0f008 */
[----:B------:R-:W-:Y:S02]  /*5150*/  IABS R153, R0 ;  /* 0x0000000000997213 */ /* 0x000fe40000000000 */
[C---:B------:R-:W-:Y:S02]  /*5160*/  @!P1 IADD3 R145, -R0.reuse, 0x9, RZ ;  /* 0x0000000900919810 */ /* 0x040fe40007ffe1ff */
[C---:B------:R-:W-:Y:S02]  /*5170*/  @!P5 IADD3 R147, -R0.reuse, 0x11, RZ ;  /* 0x000000110093d810 */ /* 0x040fe40007ffe1ff */
[C---:B------:R-:W-:Y:S02]  /*5180*/  @!P4 IADD3 R150, -R0.reuse, -0x10, RZ ;  /* 0xfffffff00096c810 */ /* 0x040fe40007ffe1ff */
[C---:B------:R-:W-:Y:S02]  /*5190*/  @!P3 IADD3 R149, -R0.reuse, -0xf, RZ ;  /* 0xfffffff10095b810 */ /* 0x040fe40007ffe1ff */
[C---:B------:R-:W-:Y:S02]  /*51a0*/  @!P2 IADD3 R152, -R0.reuse, 0x18, RZ ;  /* 0x000000180098a810 */ /* 0x040fe40007ffe1ff */
[----:B------:R-:W-:Y:S02]  /*51b0*/  @!P6 IADD3 R151, -R0, 0x19, RZ ;  /* 0x000000190097e810 */ /* 0x000fe40007ffe1ff */
[----:B------:R-:W-:Y:S02]  /*51c0*/  I2FP.F32.S32 R0, R153 ;  /* 0x0000009900007245 */ /* 0x000fe40000201400 */
[----:B------:R-:W-:Y:S02]  /*51d0*/  I2FP.F32.S32 R143, R143 ;  /* 0x0000008f008f7245 */ /* 0x000fe40000201400 */
[----:B------:R-:W-:Y:S01]  /*51e0*/  I2FP.F32.S32 R142, R142 ;  /* 0x0000008e008e7245 */ /* 0x000fe20000201400 */
[----:B------:R-:W-:Y:S01]  /*51f0*/  FFMA.FTZ R4, R0, -UR5, R4 ;  /* 0x8000000500047c23 */ /* 0x000fe20008010004 */
        /* <DEDUP_REMOVED lines=9> */
[C---:B------:R-:W-:Y:S01]  /*5290*/  FFMA.FTZ R8, R141.reuse, -UR5, R8 ;  /* 0x800000058d087c23 */ /* 0x040fe20008010008 */
[----:B------:R-:W-:Y:S01]  /*52a0*/  I2FP.F32.S32 R134, R134 ;  /* 0x0000008600867245 */ /* 0x000fe20000201400 */
[C---:B------:R-:W-:Y:S01]  /*52b0*/  FFMA.FTZ R9, R140.reuse, -UR5, R9 ;  /* 0x800000058c097c23 */ /* 0x040fe20008010009 */
        /* <DEDUP_REMOVED lines=31> */
[----:B---3--:R-:W-:Y:S06]  /*54b0*/  @!P0 BRA `(.L_x_232) ;  /* 0x0000000000248947 */ /* 0x008fec0003800000 */
        /* <DEDUP_REMOVED lines=9> */
.L_x_232:
[----:B------:R-:W-:Y:S01]  /*5550*/  UIADD3 UR15, UR6, 0x1, -UR14 ;  /* 0x00000001060f7890 */ /* 0x000fe2000fffe80e */
[----:B------:R-:W-:Y:S01]  /*5560*/  VIADD R133, R238, UR8 ;  /* 0x00000008ee857c36 */ /* 0x000fe20008000000 */
[----:B------:R-:W-:Y:S01]  /*5570*/  UIADD3 UR9, -UR13, UR6, -UR14 ;  /* 0x000000060d097290 */ /* 0x000fe2000fffe90e */
[C---:B------:R-:W-:Y:S01]  /*5580*/  VIADD R141, R225.reuse, 0x1 ;  /* 0x00000001e18d7836 */ /* 0x040fe20000000000 */
        /* <DEDUP_REMOVED lines=8> */
[----:B------:R-:W-:Y:S01]  /*5610*/  ISETP.GE.AND P1, PT, R141, R132, PT ;  /* 0x000000848d00720c */ /* 0x000fe20003f26270 */
[----:B------:R-:W-:Y:S01]  /*5620*/  VIADD R136, R225, 0x18 ;  /* 0x00000018e1887836 */ /* 0x000fe20000000000 */
[----:B------:R-:W-:Y:S01]  /*5630*/  VIADDMNMX R0, R133, R0, UR6, PT ;  /* 0x0000000685007e46 */ /* 0x000fe2000b800100 */
[C---:B------:R-:W-:Y:S01]  /*5640*/  VIADD R135, R225.reuse, 0x19 ;  /* 0x00000019e1877836 */ /* 0x040fe20000000000 */
[----:B------:R-:W-:Y:S01]  /*5650*/  ISETP.GE.AND P0, PT, R140, R132, PT ;  /* 0x000000848c00720c */ /* 0x000fe20003f06270 */
[----:B------:R-:W-:Y:S01]  /*5660*/  IMAD.U32 R143, RZ, RZ, UR8 ;  /* 0x00000008ff8f7e24 */ /* 0x000fe2000f8e00ff */
[----:B------:R-:W-:Y:S01]  /*5670*/  ISETP.GE.OR P2, PT, R225, R0, !P2 ;  /* 0x00000000e100720c */ /* 0x000fe20005746670 */
[----:B------:R-:W-:Y:S01]  /*5680*/  VIADD R134, R133, 0x20 ;  /* 0x0000002085867836 */ /* 0x000fe20000000000 */
[-C--:B------:R-:W-:Y:S01]  /*5690*/  ISETP.GE.AND P6, PT, R139, R132.reuse, PT ;  /* 0x000000848b00720c */ /* 0x080fe20003fc6270 */
[----:B------:R-:W-:Y:S01]  /*56a0*/  IMAD.U32 R142, RZ, RZ, UR8 ;  /* 0x00000008ff8e7e24 */ /* 0x000fe2000f8e00ff */
[----:B------:R-:W-:Y:S02]  /*56b0*/  FSEL R4, R4, -INF , !P2 ;  /* 0xff80000004047808 */ /* 0x000fe40005000000 */
        /* <DEDUP_REMOVED lines=21> */
[C---:B------:R-:W-:Y:S02]  /*5810*/  ISETP.GE.AND P6, PT, R140.reuse, R132, PT ;  /* 0x000000848c00720c */ /* 0x040fe40003fc6270 */
[-C--:B------:R-:W-:Y:S02]  /*5820*/  ISETP.GE.OR P1, PT, R225, R0.reuse, !P1 ;  /* 0x00000000e100720c */ /* 0x080fe40004f26670 */
[-C--:B------:R-:W-:Y:S02]  /*5830*/  ISETP.GE.OR P0, PT, R141, R0.reuse, !P0 ;  /* 0x000000008d00720c */ /* 0x080fe40004706670 */
[----:B------:R-:W-:Y:S02]  /*5840*/  ISETP.GE.OR P6, PT, R140, R0, !P6 ;  /* 0x000000008c00720c */ /* 0x000fe400077c6670 */
        /* <DEDUP_REMOVED lines=17> */
[----:B------:R-:W-:Y:S02]  /*5960*/  ISETP.GE.AND P6, PT, R141, R134, PT ;  /* 0x000000868d00720c */ /* 0x000fe40003fc6270 */
        /* <DEDUP_REMOVED lines=23> */
[----:B------:R-:W-:Y:S02]  /*5ae0*/  ISETP.GE.AND P6, PT, R141, R132, PT ;  /* 0x000000848d00720c */ /* 0x000fe40003fc6270 */
[----:B------:R-:W-:Y:S02]  /*5af0*/  VIMNMX R0, R142, UR6, PT ;  /* 0x000000068e007c48 */ /* 0x000fe4000bfe0100 */
[-C--:B------:R-:W-:Y:S02]  /*5b00*/  ISETP.GE.OR P5, PT, R140, R133.reuse, !P5 ;  /* 0x000000858c00720c */ /* 0x080fe40006fa6670 */
[-C--:B------:R-:W-:Y:S02]  /*5b10*/  ISETP.GE.OR P4, PT, R139, R133.reuse, !P4 ;  /* 0x000000858b00720c */ /* 0x080fe40006786670 */
[-C--:B------:R-:W-:Y:S02]  /*5b20*/  ISETP.GE.OR P3, PT, R138, R133.reuse, !P3 ;  /* 0x000000858a00720c */ /* 0x080fe40005f66670 */
[-C--:B------:R-:W-:Y:S02]  /*5b30*/  ISETP.GE.OR P2, PT, R137, R133.reuse, !P2 ;  /* 0x000000858900720c */ /* 0x080fe40005746670 */
[-C--:B------:R-:W-:Y:S02]  /*5b40*/  ISETP.GE.OR P1, PT, R136, R133.reuse, !P1 ;  /* 0x000000858800720c */ /* 0x080fe40004f26670 */
[----:B------:R-:W-:Y:S02]  /*5b50*/  ISETP.GE.OR P0, PT, R135, R133, !P0 ;  /* 0x000000858700720c */ /* 0x000fe40004706670 */
[----:B------:R-:W-:Y:S02]  /*5b60*/  ISETP.GE.OR P6, PT, R141, R0, !P6 ;  /* 0x000000008d00720c */ /* 0x000fe400077c6670 */
        /* <DEDUP_REMOVED lines=28> */
.L_x_233:
[----:B------:R-:W2:Y:S01]  /*5d30*/  LDL R132, [R1] ;  /* 0x0000000001847983 */ /* 0x000ea20000100800 */
[----:B------:R-:W-:Y:S03]  /*5d40*/  UISETP.GT.AND UP3, UPT, UR7, UR22, UPT ;  /* 0x000000160700728c */ /* 0x000fe6000bf64270 */
[----:B------:R-:W3:Y:S01]  /*5d50*/  LDL R0, [R1+0x4] ;  /* 0x0000040001007983 */ /* 0x000ee20000100800 */
[C---:B--2---:R-:W-:Y:S01]  /*5d60*/  FMUL.FTZ R133, R132.reuse, 1.4426950216293334961 ;  /* 0x3fb8aa3b84857820 */ /* 0x044fe20000410000 */
[----:B------:R-:W-:Y:S01]  /*5d70*/  FSETP.NEU.FTZ.AND P0, PT, R132, -INF , PT ;  /* 0xff8000008400780b */ /* 0x000fe20003f1d000 */
[C---:B---3--:R-:W-:Y:S03]  /*5d80*/  FMUL.FTZ R132, R0.reuse, 1.4426950216293334961 ;  /* 0x3fb8aa3b00847820 */ /* 0x048fe60000410000 */
[----:B------:R-:W-:Y:S02]  /*5d90*/  FSEL R133, R133, RZ, P0 ;  /* 0x000000ff85857208 */ /* 0x000fe40000000000 */
[----:B------:R-:W-:Y:S01]  /*5da0*/  FSETP.NEU.FTZ.AND P0, PT, R0, -INF , PT ;  /* 0xff8000000000780b */ /* 0x000fe20003f1d000 */
[----:B------:R-:W-:Y:S02]  /*5db0*/  FMUL.FTZ R0, R252, 1.4426950216293334961 ;  /* 0x3fb8aa3bfc007820 */ /* 0x000fe40000410000 */
        /* <DEDUP_REMOVED lines=21> */
[----:B-1----:R-:W-:Y:S05]  /*5f10*/  FMUL.FTZ R4, R249, 1.4426950216293334961 ;  /* 0x3fb8aa3bf9047820 */ /* 0x002fea0000410000 */
[----:B------:R-:W-:Y:S04]  /*5f20*/  FSEL R4, R4, RZ, P0 ;  /* 0x000000ff04047208 */ /* 0x000fe80000000000 */
[----:B------:R-:W1:Y:S01]  /*5f30*/  MUFU.EX2 R147, R7 ;  /* 0x0000000700937308 */ /* 0x000e620000000800 */
[----:B--2---:R-:W-:Y:S01]  /*5f40*/  F2FP.F16.F32.PACK_AB R5, R141, R142 ;  /* 0x0000008e8d05723e */ /* 0x004fe200000000ff */
        /* <DEDUP_REMOVED lines=8> */
[----:B------:R-:W-:Y:S01]  /*5fd0*/  FSETP.NEU.FTZ.AND P0, PT, R252, -INF , PT ;  /* 0xff800000fc00780b */ /* 0x000fe20003f1d000 */
[----:B------:R2:W-:Y:S01]  /*5fe0*/  STS [R233+0x13000], R5 ;  /* 0x01300005e9007388 */ /* 0x0005e20000000800 */
[----:B------:R-:W-:Y:S02]  /*5ff0*/  MUFU.EX2 R243, R16 ;  /* 0x0000001000f37308 */ /* 0x000fe40000000800 */
[----:B------:R-:W-:Y:S02]  /*6000*/  FSEL R0, R0, RZ, P0 ;  /* 0x000000ff00007208 */ /* 0x000fe40000000000 */
[----:B------:R-:W-:Y:S03]  /*6010*/  PLOP3.LUT P0, PT, PT, PT, UP3, 0x80, 0x0 ;  /* 0x000000000000781c */ /* 0x000fe60003f0f038 */
        /* <DEDUP_REMOVED lines=9> */
[----:B------:R-:W3:Y:S10]  /*60b0*/  MUFU.EX2 R242, R17 ;  /* 0x0000001100f27308 */ /* 0x000ef40000000800 */
[----:B------:R-:W-:Y:S01]  /*60c0*/  MUFU.EX2 R241, R18 ;  /* 0x0000001200f17308 */ /* 0x000fe20000000800 */
[----:B-1----:R-:W-:Y:S05]  /*60d0*/  F2FP.F16.F32.PACK_AB R4, R147, R140 ;  /* 0x0000008c9304723e */ /* 0x002fea00000000ff */
[----:B------:R1:W-:Y:S04]  /*60e0*/  STS [R233+0x13400], R4 ;  /* 0x01340004e9007388 */ /* 0x0003e80000000800 */
[----:B------:R-:W4:Y:S01]  /*60f0*/  MUFU.EX2 R240, R19 ;  /* 0x0000001300f07308 */ /* 0x000f220000000800 */
[----:B---3--:R-:W-:Y:S05]  /*6100*/  F2FP.F16.F32.PACK_AB R7, R242, R243 ;  /* 0x000000f3f207723e */ /* 0x008fea00000000ff */
[----:B------:R3:W-:Y:S04]  /*6110*/  STS [R232+0x13000], R7 ;  /* 0x01300007e8007388 */ /* 0x0007e80000000800 */
[----:B------:R-:W-:Y:S10]  /*6120*/  MUFU.EX2 R146, R8 ;  /* 0x0000000800927308 */ /* 0x000ff40000000800 */
[----:B------:R-:W2:Y:S01]  /*6130*/  MUFU.EX2 R145, R9 ;  /* 0x0000000900917308 */ /* 0x000ea20000000800 */
[----:B----4-:R-:W-:Y:S05]  /*6140*/  F2FP.F16.F32.PACK_AB R6, R240, R241 ;  /* 0x000000f1f006723e */ /* 0x010fea00000000ff */
[----:B------:R4:W-:Y:S04]  /*6150*/  STS [R232+0x13400], R6 ;  /* 0x01340006e8007388 */ /* 0x0009e80000000800 */
[----:B------:R-:W-:Y:S10]  /*6160*/  MUFU.EX2 R144, R10 ;  /* 0x0000000a00907308 */ /* 0x000ff40000000800 */
[----:B------:R-:W1:Y:S01]  /*6170*/  MUFU.EX2 R143, R11 ;  /* 0x0000000b008f7308 */ /* 0x000e620000000800 */
[----:B--2---:R-:W-:Y:S05]  /*6180*/  F2FP.F16.F32.PACK_AB R5, R145, R146 ;  /* 0x000000929105723e */ /* 0x004fea00000000ff */
[----:B------:R2:W-:Y:S04]  /*6190*/  STS [R233+0x14000], R5 ;  /* 0x01400005e9007388 */ /* 0x0005e80000000800 */
[----:B------:R-:W-:Y:S10]  /*61a0*/  MUFU.EX2 R148, R12 ;  /* 0x0000000c00947308 */ /* 0x000ff40000000800 */
[----:B------:R-:W3:Y:S01]  /*61b0*/  MUFU.EX2 R151, R13 ;  /* 0x0000000d00977308 */ /* 0x000ee20000000800 */
[----:B-1----:R-:W-:Y:S05]  /*61c0*/  F2FP.F16.F32.PACK_AB R4, R143, R144 ;  /* 0x000000908f04723e */ /* 0x002fea00000000ff */
[----:B------:R1:W-:Y:S04]  /*61d0*/  STS [R233+0x14400], R4 ;  /* 0x01440004e9007388 */ /* 0x0003e80000000800 */
[----:B------:R-:W-:Y:S10]  /*61e0*/  MUFU.EX2 R150, R14 ;  /* 0x0000000e00967308 */ /* 0x000ff40000000800 */
[----:B------:R-:W4:Y:S01]  /*61f0*/  MUFU.EX2 R149, R15 ;  /* 0x0000000f00957308 */ /* 0x000f220000000800 */
[----:B---3--:R-:W-:Y:S05]  /*6200*/  F2FP.F16.F32.PACK_AB R7, R151, R148 ;  /* 0x000000949707723e */ /* 0x008fea00000000ff */
[----:B------:R-:W-:Y:S04]  /*6210*/  STS [R232+0x14000], R7 ;  /* 0x01400007e8007388 */ /* 0x000fe80000000800 */
[----:B------:R-:W-:Y:S10]  /*6220*/  MUFU.EX2 R239, R20 ;  /* 0x0000001400ef7308 */ /* 0x000ff40000000800 */
[----:B------:R-:W2:Y:S01]  /*6230*/  MUFU.EX2 R238, R21 ;  /* 0x0000001500ee7308 */ /* 0x000ea20000000800 */
[----:B----4-:R-:W-:Y:S05]  /*6240*/  F2FP.F16.F32.PACK_AB R6, R149, R150 ;  /* 0x000000969506723e */ /* 0x010fea00000000ff */
[----:B------:R-:W-:Y:S04]  /*6250*/  STS [R232+0x14400], R6 ;  /* 0x01440006e8007388 */ /* 0x000fe80000000800 */
        /* <DEDUP_REMOVED lines=8> */
[----:B------:R3:W-:Y:S10]  /*62e0*/  MUFU.EX2 R152, R0 ;  /* 0x0000000000987308 */ /* 0x0007f40000000800 */
[----:B------:R-:W-:Y:S10]  /*62f0*/  MUFU.EX2 R245, R34 ;  /* 0x0000002200f57308 */ /* 0x000ff40000000800 */
[----:B------:R-:W2:Y:S01]  /*6300*/  MUFU.EX2 R244, R132 ;  /* 0x0000008400f47308 */ /* 0x000ea20000000800 */
[----:B---3--:R-:W-:Y:S05]  /*6310*/  F2FP.F16.F32.PACK_AB R0, R246, R247 ;  /* 0x000000f7f600723e */ /* 0x008fea00000000ff */
        /* <DEDUP_REMOVED lines=9> */
[----:B------:R-:W1:Y:S10]  /*63b0*/  MUFU.EX2 R221, R28 ;  /* 0x0000001c00dd7308 */ /* 0x000e740000000800 */
[----:B------:R-:W3:Y:S01]  /*63c0*/  MUFU.EX2 R153, R30 ;  /* 0x0000001e00997308 */ /* 0x000ee20000000800 */
[----:B--2---:R-:W-:Y:S05]  /*63d0*/  F2FP.F16.F32.PACK_AB R6, R154, R155 ;  /* 0x0000009b9a06723e */ /* 0x004fea00000000ff */
[----:B------:R-:W-:Y:S01]  /*63e0*/  STS [R231+0x14400], R6 ;  /* 0x01440006e7007388 */ /* 0x000fe20000000800 */
[----:B-1----:R-:W-:Y:S05]  /*63f0*/  F2FP.F16.F32.PACK_AB R4, R157, R221 ;  /* 0x000000dd9d04723e */ /* 0x002fea00000000ff */
[----:B------:R-:W-:Y:S01]  /*6400*/  STS [R230+0x14000], R4 ;  /* 0x01400004e6007388 */ /* 0x000fe20000000800 */
[----:B---3--:R-:W-:Y:S05]  /*6410*/  F2FP.F16.F32.PACK_AB R0, R152, R153 ;  /* 0x000000999800723e */ /* 0x008fea00000000ff */
        /* <DEDUP_REMOVED lines=80> */
[----:B------:R-:W-:Y:S01]  /*6920*/  FADD.FTZ R9, -R222, R9 ;  /* 0x00000009de097221 */ /* 0x000fe20000010100 */
[----:B------:R-:W-:Y:S01]  /*6930*/  FADD.FTZ R10, -R220, R10 ;  /* 0x0000000adc0a7221 */ /* 0x000fe20000010100 */
        /* <DEDUP_REMOVED lines=25> */
[----:B------:R-:W-:Y:S01]  /*6ad0*/  FADD.FTZ R30, -R220, R30 ;  /* 0x0000001edc1e7221 */ /* 0x000fe20000010100 */
        /* <DEDUP_REMOVED lines=85> */
.L_x_234:
        /* <DEDUP_REMOVED lines=124> */
.L_x_235:
        /* <DEDUP_REMOVED lines=452> */
.L_x_237:
[----:B------:R-:W-:Y:S01]  /*9430*/  @UP0 UIADD3 UR5, UR44, UR47, URZ ;  /* 0x0000002f2c050290 */ /* 0x000fe2000fffe03f */
[----:B--2--5:R-:W-:Y:S01]  /*9440*/  LEA R0, R220, UR4, 0x1 ;  /* 0x00000004dc007c11 */ /* 0x024fe2000f8e08ff */
[----:B------:R-:W-:Y:S02]  /*9450*/  @UP0 ULDC.64 UR12, c[0x0][0x458] ;  /* 0x00011600000c0ab9 */ /* 0x000fe40000000a00 */
        /* <DEDUP_REMOVED lines=16> */
.L_x_238:
        /* <DEDUP_REMOVED lines=13> */
[----:B------:R-:W-:Y:S01]  /*9630*/  USHF.R.S32.HI UR20, URZ, 0x1f, UR57 ;  /* 0x0000001f3f147899 */ /* 0x000fe20008011439 */
[----:B------:R-:W-:-:S02]  /*9640*/  ULDC.64 UR16, c[0x0][0x468] ;  /* 0x00011a0000107ab9 */ /* 0x000fc40000000a00 */
[----:B------:R-:W-:Y:S01]  /*9650*/  IMAD.U32 R8, RZ, RZ, UR7 ;  /* 0x00000007ff087e24 */ /* 0x000fe2000f8e00ff */
[----:B------:R-:W-:Y:S01]  /*9660*/  IADD3 R4, P0, R4, UR18, RZ ;  /* 0x0000001204047c10 */ /* 0x000fe2000ff1e0ff */
[C---:B------:R-:W-:Y:S01]  /*9670*/  VIADD R9, R3.reuse, 0x40 ;  /* 0x0000004003097836 */ /* 0x040fe20000000000 */
[----:B------:R-:W-:Y:S01]  /*9680*/  ISETP.GE.AND P4, PT, R3, UR6, PT ;  /* 0x0000000603007c0c */ /* 0x000fe2000bf86270 */
[----:B------:R-:W-:Y:S01]  /*9690*/  UIMAD UR7, UR20, UR16, URZ ;  /* 0x00000010140772a4 */ /* 0x000fe2000f8e023f */
[----:B------:R-:W-:Y:S01]  /*96a0*/  IADD3.X R5, R5, UR19, R8, P0, !PT ;  /* 0x0000001305057c10 */ /* 0x000fe200087fe408 */
[----:B------:R-:W-:Y:S01]  /*96b0*/  IMAD.U32 R8, RZ, RZ, UR16 ;  /* 0x00000010ff087e24 */ /* 0x000fe2000f8e00ff */
[----:B------:R-:W-:Y:S01]  /*96c0*/  ISETP.GE.AND P3, PT, R9, UR6, PT ;  /* 0x0000000609007c0c */ /* 0x000fe2000bf66270 */
[----:B------:R1:W2:Y:S01]  /*96d0*/  LDS.128 R36, [R0+0xa000] ;  /* 0x00a0000000247984 */ /* 0x0002a20000000c00 */
[----:B------:R-:W-:Y:S01]  /*96e0*/  UIMAD UR17, UR57, UR17, UR7 ;  /* 0x00000011391172a4 */ /* 0x000fe2000f8e0207 */
[----:B------:R-:W-:Y:S01]  /*96f0*/  IMAD.WIDE.U32 R8, R8, UR57, R4 ;  /* 0x0000003908087c25 */ /* 0x000fe2000f8e0004 */
[----:B------:R-:W-:Y:S01]  /*9700*/  SHF.R.S32.HI R26, RZ, 0x1f, R3 ;  /* 0x0000001fff1a7819 */ /* 0x000fe20000011403 */
[----:B------:R1:W3:Y:S03]  /*9710*/  LDS.128 R32, [R0+0xc000] ;  /* 0x00c0000000207984 */ /* 0x0002e60000000c00 */
        /* <DEDUP_REMOVED lines=25> */
.L_x_240:
[----:B------:R-:W-:Y:S05]  /*98b0*/  BSYNC B0 ;  /* 0x0000000000007941 */ /* 0x000fea0003800000 */
.L_x_239:
        /* <DEDUP_REMOVED lines=19> */
.L_x_242:
[----:B------:R-:W-:Y:S05]  /*99f0*/  BSYNC B0 ;  /* 0x0000000000007941 */ /* 0x000fea0003800000 */
.L_x_241:
        /* <DEDUP_REMOVED lines=35> */
.L_x_244:
[----:B------:R-:W-:Y:S05]  /*9c30*/  BSYNC B0 ;  /* 0x0000000000007941 */ /* 0x000fea0003800000 */
.L_x_243:
        /* <DEDUP_REMOVED lines=18> */
.L_x_218:
[----:B------:R-:W-:Y:S05]  /*9d60*/  BSYNC B1 ;  /* 0x0000000000017941 */ /* 0x000fea0003800000 */
.L_x_204:
        /* <DEDUP_REMOVED lines=8> */
.L_x_245:
[----:B------:R-:W-:Y:S05]  /*9df0*/  EXIT ;  /* 0x000000000000794d */ /* 0x000fea0003800000 */
.L_x_247:
        /* <DEDUP_REMOVED lines=16> */
.L_x_1284:


//--------------------- .text._ZN5flash27flash_bwd_convert_dq_kernelI23Flash_bwd_kernel_traitsILi96ELi64ELi128ELi8ELi2ELi4ELi4ELb1ELb0EN7cutlass6half_tE19Flash_kernel_traitsILi96ELi64ELi128ELi8ES3_EEEEvNS_16Flash_bwd_paramsEi --------------------------
	.section	.text._ZN5flash27flash_bwd_convert_dq_kernelI23Flash_bwd_kernel_traitsILi96ELi64ELi128ELi8ELi2ELi4ELi4ELb1ELb0EN7cutlass6half_tE19Flash_kernel_traitsILi96ELi64ELi128ELi8ES3_EEEEvNS_16Flash_bwd_paramsEi,"ax",@progbits
	.align	128
        .global         _ZN5flash27flash_bwd_convert_dq_kernelI23Flash_bwd_kernel_traitsILi96ELi64ELi128ELi8ELi2ELi4ELi4ELb1ELb0EN7cutlass6half_tE19Flash_kernel_traitsILi96ELi64ELi128ELi8ES3_EEEEvNS_16Flash_bwd_paramsEi
        .type           _ZN5flash27flash_bwd_convert_dq_kernelI23Flash_bwd_kernel_traitsILi96ELi64ELi128ELi8ELi2ELi4ELi4ELb1ELb0EN7cutlass6half_tE19Flash_kernel_traitsILi96ELi64ELi128ELi8ES3_EEEEvNS_16Flash_bwd_paramsEi,@function
        .size           _ZN5flash27flash_bwd_convert_dq_kernelI23Flash_bwd_kernel_traitsILi96ELi64ELi128ELi8ELi2ELi4ELi4ELb1ELb0EN7cutlass6half_tE19Flash_kernel_traitsILi96ELi64ELi128ELi8ES3_EEEEvNS_16Flash_bwd_paramsEi,(.L_x_1285 - _ZN5flash27flash_bwd_convert_dq_kernelI23Flash_bwd_kernel_traitsILi96ELi64ELi128ELi8ELi2ELi4ELi4ELb1ELb0EN7cutlass6half_tE19Flash_kernel_traitsILi96ELi64ELi128ELi8ES3_EEEEvNS_16Flash_bwd_paramsEi)
        .other          _ZN5flash27flash_bwd_convert_dq_kernelI23Flash_bwd_kernel_traitsILi96ELi64ELi128ELi8ELi2ELi4ELi4ELb1ELb0EN7cutlass6half_tE19Flash_kernel_traitsILi96ELi64ELi128ELi8ES3_EEEEvNS_16Flash_bwd_paramsEi,@"STO_CUDA_ENTRY STV_DEFAULT"
_ZN5flash27flash_bwd_convert_dq_kernelI23Flash_bwd_kernel_traitsILi96ELi64ELi128ELi8ELi2ELi4ELi4ELb1ELb0EN7cutlass6half_tE19Flash_kernel_traitsILi96ELi64ELi128ELi8ES3_EEEEvNS_16Flash_bwd_paramsEi:
.text._ZN5flash27flash_bwd_convert_dq_kernelI23Flash_bwd_kernel_traitsILi96ELi64ELi128ELi8ELi2ELi4ELi4ELb1ELb0EN7cutlass6half_tE19Flash_kernel_traitsILi96ELi64ELi128ELi8ES3_EEEEvNS_16Flash_bwd_paramsEi:
[----:B------:R-:W-:Y:S08]  /*0000*/  LDC R1, c[0x0][0x28] ;  /* 0x00000a00ff017b82 */ /* 0x000ff00000000800 */
[----:B------:R-:W0:Y:S01]  /*0010*/  S2UR UR16, SR_CTAID.Y ;  /* 0x00000000001079c3 */ /* 0x000e220000002600 */
[----:B------:R-:W-:Y:S01]  /*0020*/  ULDC.64 UR4, c[0x0][0x2f0] ;  /* 0x0000bc0000047ab9 */ /* 0x000fe20000000a00 */
[----:B------:R-:W-:Y:S01]  /*0030*/  ULDC.64 UR22, c[0x0][0x208] ;  /* 0x0000820000167ab9 */ /* 0x000fe20000000a00 */
[----:B------:R-:W-:-:S04]  /*0040*/  UISETP.NE.U32.AND UP0, UPT, UR4, URZ, UPT ;  /* 0x0000003f0400728c */ /* 0x000fc8000bf05070 */
[----:B------:R-:W-:-:S03]  /*0050*/  UISETP.NE.AND.EX UP0, UPT, UR5, URZ, UPT, UP0 ;  /* 0x0000003f0500728c */ /* 0x000fc6000bf05300 */
[----:B------:R-:W-:-:S03]  /*0060*/  ULDC.64 UR4, c[0x0][0x2f0] ;  /* 0x0000bc0000047ab9 */ /* 0x000fc60000000a00 */
[----:B------:R-:W-:Y:S01]  /*0070*/  PLOP3.LUT P0, PT, PT, PT, UP0, 0x80, 0x0 ;  /* 0x000000000000781c */ /* 0x000fe20003f0f008 */
[----:B0-----:R-:W-:-:S06]  /*0080*/  UIMAD.WIDE UR4, UR16, 0x4, UR4 ;  /* 0x00000004100478a5 */ /* 0x001fcc000f8e0204 */
[----:B------:R-:W-:Y:S02]  /*0090*/  IMAD.U32 R2, RZ, RZ, UR4 ;  /* 0x00000004ff027e24 */ /* 0x000fe4000f8e00ff */
[----:B------:R-:W-:-:S05]  /*00a0*/  IMAD.U32 R3, RZ, RZ, UR5 ;  /* 0x00000005ff037e24 */ /* 0x000fca000f8e00ff */
[----:B------:R-:W2:Y:S04]  /*00b0*/  @P0 LDG.E R4, desc[UR22][R2.64] ;  /* 0x0000001602040981 */ /* 0x000ea8000c1e1900 */
[----:B------:R-:W3:Y:S01]  /*00c0*/  @P0 LDG.E R0, desc[UR22][R2.64+0x4] ;  /* 0x0000041602000981 */ /* 0x000ee2000c1e1900 */
[----:B------:R-:W0:Y:S01]  /*00d0*/  S2UR UR5, SR_CTAID.X ;  /* 0x00000000000579c3 */ /* 0x000e220000002500 */
[----:B------:R-:W-:Y:S01]  /*00e0*/  UMOV UR8, 0xffffffff ;  /* 0xffffffff00087882 */ /* 0x000fe20000000000 */
[----:B0-----:R-:W-:Y:S01]  /*00f0*/  USHF.L.U32 UR5, UR5, 0x6, URZ ;  /* 0x0000000605057899 */ /* 0x001fe2000800063f */
[----:B--2---:R-:W-:Y:S02]  /*0100*/  @P0 R2UR UR8, R4 ;  /* 0x00000000040802ca */ /* 0x004fe400000e0000 */
[----:B---3--:R-:W-:-:S13]  /*0110*/  @P0 R2UR UR6, R0 ;  /* 0x00000000000602ca */ /* 0x008fda00000e0000 */
[----:B------:R-:W-:-:S07]  /*0120*/  @UP0 UIADD3 UR6, UR6, -UR8, URZ ;  /* 0x8000000806060290 */ /* 0x000fce000fffe03f */
[----:B------:R-:W-:Y:S02]  /*0130*/  @!UP0 ULDC UR6, c[0x0][0x2c4] ;  /* 0x0000b10000068ab9 */ /* 0x000fe40000000800 */
[----:B------:R-:W-:-:S06]  /*0140*/  UISETP.GT.AND UP1, UPT, UR6, UR5, UPT ;  /* 0x000000050600728c */ /* 0x000fcc000bf24270 */
[----:B------:R-:W-:-:S13]  /*0150*/  PLOP3.LUT P0, PT, PT, PT, UP1, 0x80, 0x0 ;  /* 0x000000000000781c */ /* 0x000fda0003f0f018 */
[----:B------:R-:W-:Y:S05]  /*0160*/  @!P0 EXIT ;  /* 0x000000000000894d */ /* 0x000fea0003800000 */
[----:B------:R-:W-:Y:S01]  /*0170*/  UISETP.NE.AND UP1, UPT, UR8, -0x1, UPT ;  /* 0xffffffff0800788c */ /* 0x000fe2000bf25270 */
[----:B------:R-:W0:Y:S01]  /*0180*/  S2R R19, SR_TID.X ;  /* 0x0000000000137919 */ /* 0x000e220000002100 */
[----:B------:R-:W1:Y:S01]  /*0190*/  S2UR UR25, SR_CTAID.Z ;  /* 0x00000000001979c3 */ /* 0x000e620000002700 */
[----:B------:R-:W-:Y:S01]  /*01a0*/  UMOV UR4, URZ ;  /* 0x0000003f00047c82 */ /* 0x000fe20008000000 */
[----:B------:R-:W-:Y:S01]  /*01b0*/  HFMA2.MMA R16, -RZ, RZ, 0, 0 ;  /* 0x00000000ff107435 */ /* 0x000fe200000001ff */
[----:B------:R-:W-:Y:S02]  /*01c0*/  CS2R R8, SRZ ;  /* 0x0000000000087805 */ /* 0x000fe4000001ff00 */
[----:B------:R-:W-:Y:S02]  /*01d0*/  PLOP3.LUT P0, PT, PT, PT, UP1, 0x80, 0x0 ;  /* 0x000000000000781c */ /* 0x000fe40003f0f018 */
[----:B------:R-:W-:Y:S01]  /*01e0*/  CS2R R48, SRZ ;  /* 0x0000000000307805 */ /* 0x000fe2000001ff00 */
[----:B------:R-:W-:Y:S01]  /*01f0*/  IMAD.MOV.U32 R50, RZ, RZ, RZ ;  /* 0x000000ffff327224 */ /* 0x000fe200078e00ff */
[----:B------:R-:W-:Y:S01]  /*0200*/  CS2R R12, SRZ ;  /* 0x00000000000c7805 */ /* 0x000fe2000001ff00 */
[----:B------:R-:W-:Y:S01]  /*0210*/  IMAD.MOV.U32 R14, RZ, RZ, RZ ;  /* 0x000000ffff0e7224 */ /* 0x000fe200078e00ff */
[----:B------:R-:W-:Y:S01]  /*0220*/  @UP1 ULDC.64 UR12, c[0x0][0x448] ;  /* 0x00011200000c1ab9 */ /* 0x000fe20000000a00 */
[----:B------:R-:W-:Y:S01]  /*0230*/  @UP1 UMOV UR14, UR8 ;  /* 0x00000008000e1c82 */ /* 0x000fe20008000000 */
[----:B------:R-:W-:Y:S01]  /*0240*/  @UP1 UIMAD.WIDE.U32 UR10, UR8, UR12, URZ ;  /* 0x0000000c080a12a5 */ /* 0x000fe2000f8e003f */
[----:B------:R-:W-:-:S02]  /*0250*/  CS2R R2, SRZ ;  /* 0x0000000000027805 */ /* 0x000fc4000001ff00 */
[----:B------:R-:W-:Y:S01]  /*0260*/  CS2R R4, SRZ ;  /* 0x0000000000047805 */ /* 0x000fe2000001ff00 */
[----:B------:R-:W-:Y:S01]  /*0270*/  IMAD.MOV.U32 R7, RZ, RZ, RZ ;  /* 0x000000ffff077224 */ /* 0x000fe200078e00ff */
[----:B------:R-:W-:Y:S01]  /*0280*/  @UP1 UIMAD UR7, UR8, UR13, UR11 ;  /* 0x0000000d080712a4 */ /* 0x000fe2000f8e020b */
[----:B------:R-:W-:Y:S11]  /*0290*/  @P0 BRA `(.L_x_248) ;  /* 0x00000000001c0947 */ /* 0x000ff60003800000 */
[----:B------:R-:W-:Y:S01]  /*02a0*/  USHF.R.S32.HI UR7, URZ, 0x1f, UR16 ;  /* 0x0000001f3f077899 */ /* 0x000fe20008011410 */
[----:B------:R-:W-:Y:S01]  /*02b0*/  ULDC.64 UR8, c[0x0][0x430] ;  /* 0x00010c0000087ab9 */ /* 0x000fe20000000a00 */
[----:B------:R-:W-:Y:S02]  /*02c0*/  UMOV UR14, 0xffffffff ;  /* 0xffffffff000e7882 */ /* 0x000fe40000000000 */
[----:B------:R-:W-:Y:S02]  /*02d0*/  UIMAD UR7, UR7, UR8, URZ ;  /* 0x00000008070772a4 */ /* 0x000fe4000f8e023f */
[----:B------:R-:W-:Y:S02]  /*02e0*/  UIMAD.WIDE.U32 UR10, UR16, UR8, URZ ;  /* 0x00000008100a72a5 */ /* 0x000fe4000f8e003f */
[----:B------:R-:W-:-:S04]  /*02f0*/  UIMAD UR7, UR16, UR9, UR7 ;  /* 0x00000009100772a4 */ /* 0x000fc8000f8e0207 */
[----:B------:R-:W-:-:S12]  /*0300*/  UIADD3 UR7, UR11, UR7, URZ ;  /* 0x000000070b077290 */ /* 0x000fd8000fffe03f */
.L_x_248:
[----:B------:R-:W-:Y:S01]  /*0310*/  ULDC UR28, c[0x0][0x490] ;  /* 0x00012400001c7ab9 */ /* 0x000fe20000000800 */
[----:B0-----:R-:W-:Y:S01]  /*0320*/  SHF.R.S32.HI R6, RZ, 0x1f, R19 ;  /* 0x0000001fff067819 */ /* 0x001fe20000011413 */
[----:B------:R-:W-:Y:S01]  /*0330*/  UISETP.GE.AND UP2, UPT, UR28, 0x1, UPT ;  /* 0x000000011c00788c */ /* 0x000fe2000bf46270 */
[----:B------:R-:W-:Y:S01]  /*0340*/  CS2R R42, SRZ ;  /* 0x00000000002a7805 */ /* 0x000fe2000001ff00 */
[----:B------:R-:W-:Y:S01]  /*0350*/  USHF.R.S32.HI UR20, URZ, 0x1f, UR5 ;  /* 0x0000001f3f147899 */ /* 0x000fe20008011405 */
[----:B------:R-:W-:Y:S02]  /*0360*/  LEA.HI R6, R6, R19, RZ, 0x5 ;  /* 0x0000001306067211 */ /* 0x000fe400078f28ff */
[----:B------:R-:W-:Y:S01]  /*0370*/  CS2R R10, SRZ ;  /* 0x00000000000a7805 */ /* 0x000fe2000001ff00 */
[----:B------:R-:W-:Y:S01]  /*0380*/  IMAD.MOV.U32 R17, RZ, RZ, RZ ;  /* 0x000000ffff117224 */ /* 0x000fe200078e00ff */
[----:B------:R-:W-:Y:S01]  /*0390*/  PLOP3.LUT P0, PT, PT, PT, UP2, 0x80, 0x0 ;  /* 0x000000000000781c */ /* 0x000fe20003f0f028 */
[----:B------:R-:W-:Y:S01]  /*03a0*/  IMAD.MOV.U32 R44, RZ, RZ, RZ ;  /* 0x000000ffff2c7224 */ /* 0x000fe200078e00ff */
[----:B------:R-:W-:Y:S01]  /*03b0*/  MOV R36, RZ ;  /* 0x000000ff00247202 */ /* 0x000fe20000000f00 */
[----:B------:R-:W-:Y:S01]  /*03c0*/  IMAD.MOV.U32 R0, RZ, RZ, RZ ;  /* 0x000000ffff007224 */ /* 0x000fe200078e00ff */
[----:B------:R-:W-:Y:S01]  /*03d0*/  MOV R15, RZ ;  /* 0x000000ff000f7202 */ /* 0x000fe20000000f00 */
[----:B------:R-:W-:Y:S01]  /*03e0*/  IMAD.MOV.U32 R51, RZ, RZ, RZ ;  /* 0x000000ffff337224 */ /* 0x000fe200078e00ff */
[----:B------:R-:W-:-:S07]  /*03f0*/  SHF.R.S32.HI R18, RZ, 0x5, R6 ;  /* 0x00000005ff127819 */ /* 0x000fce0000011406 */
[----:B------:R-:W-:Y:S05]  /*0400*/  @!P0 BRA `(.L_x_249) ;  /* 0x0000000800bc8947 */ /* 0x000fea0003800000 */
[----:B------:R-:W-:Y:S01]  /*0410*/  UIMAD.WIDE UR12, UR16, 0x80, URZ ;  /* 0x00000080100c78a5 */ /* 0x000fe2000f8e023f */
[----:B------:R-:W-:Y:S01]  /*0420*/  LOP3.LUT R6, R6, 0xffffffe0, RZ, 0xc0, !PT ;  /* 0xffffffe006067812 */ /* 0x000fe200078ec0ff */
[----:B------:R-:W-:Y:S01]  /*0430*/  ULDC UR17, c[0x0][0x2d4] ;  /* 0x0000b50000117ab9 */ /* 0x000fe20000000800 */
[----:B------:R-:W-:Y:S01]  /*0440*/  ULDC UR32, c[0x0][0x270] ;  /* 0x00009c0000207ab9 */ /* 0x000fe20000000800 */
[----:B------:R-:W-:Y:S01]  /*0450*/  ULDC UR33, c[0x0][0x2dc] ;  /* 0x0000b70000217ab9 */ /* 0x000fe20000000800 */
[----:B------:R-:W-:Y:S01]  /*0460*/  USEL UR19, UR12, URZ, UP0 ;  /* 0x0000003f0c137287 */ /* 0x000fe20008000000 */
[----:B------:R-:W-:Y:S01]  /*0470*/  IMAD.IADD R9, R19, 0x1, -R6 ;  /* 0x0000000113097824 */ /* 0x000fe200078e0a06 */
[----:B------:R-:W-:Y:S02]  /*0480*/  UIMAD.WIDE UR16, UR16, UR17, URZ ;  /* 0x00000011101072a5 */ /* 0x000fe4000f8e023f */
[----:B------:R-:W-:Y:S02]  /*0490*/  UIMAD.WIDE UR8, UR32, UR33, URZ ;  /* 0x00000021200872a5 */ /* 0x000fe4000f8e023f */
[----:B------:R-:W-:-:S02]  /*04a0*/  USEL UR26, UR13, URZ, UP0 ;  /* 0x0000003f0d1a7287 */ /* 0x000fc40008000000 */
[----:B------:R-:W-:Y:S02]  /*04b0*/  UIADD3 UR19, UP0, UR5, UR19, URZ ;  /* 0x0000001305137290 */ /* 0x000fe4000ff1e03f */
[----:B------:R-:W-:Y:S02]  /*04c0*/  UIMAD UR27, UR17, UR32, URZ ;  /* 0x00000020111b72a4 */ /* 0x000fe4000f8e023f */
[----:B------:R-:W-:Y:S02]  /*04d0*/  USHF.R.S32.HI UR21, URZ, 0x1f, UR32 ;  /* 0x0000001f3f157899 */ /* 0x000fe40008011420 */
[----:B------:R-:W-:Y:S02]  /*04e0*/  UIMAD UR17, UR9, UR14, URZ ;  /* 0x0000000e091172a4 */ /* 0x000fe4000f8e023f */
[----:B------:R-:W-:Y:S02]  /*04f0*/  UIADD3.X UR20, UR20, UR26, URZ, UP0, !UPT ;  /* 0x0000001a14147290 */ /* 0x000fe400087fe43f */
[----:B------:R-:W-:-:S02]  /*0500*/  UIMAD.WIDE.U32 UR12, UR16, UR32, URZ ;  /* 0x00000020100c72a5 */ /* 0x000fc4000f8e003f */
[----:B------:R-:W-:Y:S02]  /*0510*/  UIMAD UR27, UR16, UR21, UR27 ;  /* 0x00000015101b72a4 */ /* 0x000fe4000f8e021b */
[----:B------:R-:W-:Y:S02]  /*0520*/  UIMAD UR4, UR8, UR4, UR17 ;  /* 0x00000004080472a4 */ /* 0x000fe4000f8e0211 */
[----:B------:R-:W-:Y:S02]  /*0530*/  UIMAD UR29, UR32, UR33, URZ ;  /* 0x00000021201d72a4 */ /* 0x000fe4000f8e023f */
[----:B------:R-:W-:Y:S02]  /*0540*/  UIMAD.WIDE.U32 UR16, UR19, UR32, URZ ;  /* 0x00000020131072a5 */ /* 0x000fe4000f8e003f */
[----:B------:R-:W-:Y:S02]  /*0550*/  UIMAD UR32, UR20, UR32, URZ ;  /* 0x00000020142072a4 */ /* 0x000fe4000f8e023f */
[----:B------:R-:W-:Y:S01]  /*0560*/  UIMAD.WIDE.U32 UR14, UR8, UR14, URZ ;  /* 0x0000000e080e72a5 */ /* 0x000fe2000f8e003f */
[----:B------:R-:W-:Y:S01]  /*0570*/  IMAD R9, R18, UR29, R9 ;  /* 0x0000001d12097c24 */ /* 0x000fe2000f8e0209 */
[----:B------:R-:W-:Y:S01]  /*0580*/  UIMAD.WIDE.U32 UR30, UR12, UR33, URZ ;  /* 0x000000210c1e72a5 */ /* 0x000fe2000f8e003f */
[----:B------:R-:W-:Y:S01]  /*0590*/  IMAD.U32 R31, RZ, RZ, UR29 ;  /* 0x0000001dff1f7e24 */ /* 0x000fe2000f8e00ff */
[----:B------:R-:W-:-:S02]  /*05a0*/  UIMAD UR32, UR21, UR19, UR32 ;  /* 0x00000013152072a4 */ /* 0x000fc4000f8e0220 */
[----:B------:R-:W-:Y:S01]  /*05b0*/  UIADD3 UR26, UR13, UR27, URZ ;  /* 0x0000001b0d1a7290 */ /* 0x000fe2000fffe03f */
[----:B------:R-:W-:Y:S01]  /*05c0*/  SHF.R.S32.HI R6, RZ, 0x1f, R9 ;  /* 0x0000001fff067819 */ /* 0x000fe20000011409 */
[----:B------:R-:W-:Y:S02]  /*05d0*/  USEL UR13, UR30, UR14, !UP1 ;  /* 0x0000000e1e0d7287 */ /* 0x000fe4000c800000 */
[----:B------:R-:W-:Y:S02]  /*05e0*/  UIADD3 UR14, UR17, UR32, URZ ;  /* 0x00000020110e7290 */ /* 0x000fe4000fffe03f */
[----:B------:R-:W-:Y:S02]  /*05f0*/  UIADD3 UR4, UR15, UR4, URZ ;  /* 0x000000040f047290 */ /* 0x000fe4000fffe03f */
[----:B------:R-:W-:Y:S02]  /*0600*/  USHF.R.S32.HI UR24, URZ, 0x1f, UR33 ;  /* 0x0000001f3f187899 */ /* 0x000fe40008011421 */
[----:B------:R-:W-:-:S02]  /*0610*/  UIMAD UR26, UR26, UR33, URZ ;  /* 0x000000211a1a72a4 */ /* 0x000fc4000f8e023f */
[----:B------:R-:W-:Y:S02]  /*0620*/  UIMAD UR15, UR14, UR33, URZ ;  /* 0x000000210e0f72a4 */ /* 0x000fe4000f8e023f */
[----:B-1----:R-:W-:Y:S02]  /*0630*/  UIMAD UR18, UR25, UR33, URZ ;  /* 0x00000021191272a4 */ /* 0x002fe4000f8e023f */
[----:B------:R-:W-:Y:S02]  /*0640*/  UIMAD.WIDE.U32 UR34, UR16, UR33, URZ ;  /* 0x00000021102272a5 */ /* 0x000fe4000f8e003f */
[----:B------:R-:W-:Y:S02]  /*0650*/  UIMAD UR15, UR24, UR16, UR15 ;  /* 0x00000010180f72a4 */ /* 0x000fe4000f8e020f */
[----:B------:R-:W-:Y:S02]  /*0660*/  UIMAD UR26, UR24, UR12, UR26 ;  /* 0x0000000c181a72a4 */ /* 0x000fe4000f8e021a */
[----:B------:R-:W-:-:S02]  /*0670*/  UIMAD UR17, UR20, UR8, URZ ;  /* 0x00000008141172a4 */ /* 0x000fc4000f8e023f */
[----:B------:R-:W-:Y:S02]  /*0680*/  UIADD3 UR20, UP0, UR18, UR13, URZ ;  /* 0x0000000d12147290 */ /* 0x000fe4000ff1e03f */
[----:B------:R-:W-:Y:S02]  /*0690*/  UIADD3 UR12, UR35, UR15, URZ ;  /* 0x0000000f230c7290 */ /* 0x000fe4000fffe03f */
[----:B------:R-:W-:Y:S02]  /*06a0*/  @!UP1 UIADD3 UR4, UR31, UR26, URZ ;  /* 0x0000001a1f049290 */ /* 0x000fe4000fffe03f */
[----:B------:R-:W-:Y:S02]  /*06b0*/  USHF.L.U32 UR11, UR29, 0x3, URZ ;  /* 0x000000031d0b7899 */ /* 0x000fe4000800063f */
[----:B------:R-:W-:Y:S02]  /*06c0*/  USHF.L.U32 UR14, UR34, 0x2, URZ ;  /* 0x00000002220e7899 */ /* 0x000fe4000800063f */
[----:B------:R-:W-:-:S02]  /*06d0*/  USHF.L.U64.HI UR15, UR34, 0x2, UR12 ;  /* 0x00000002220f7899 */ /* 0x000fc4000801020c */
[----:B------:R-:W-:Y:S02]  /*06e0*/  ULEA.HI.X.SX32 UR21, UR18, UR4, 0x1, UP0 ;  /* 0x0000000412157291 */ /* 0x000fe400080f0e3f */
[----:B------:R-:W-:Y:S02]  /*06f0*/  UIADD3 UR36, UR11, 0x20, UR11 ;  /* 0x000000200b247890 */ /* 0x000fe4000fffe00b */
[----:B------:R-:W-:Y:S02]  /*0700*/  UIMAD UR9, UR9, UR19, UR17 ;  /* 0x00000013090972a4 */ /* 0x000fe4000f8e0211 */
[----:B------:R-:W-:Y:S02]  /*0710*/  UIMAD.WIDE UR16, UR11, 0x4, UR14 ;  /* 0x000000040b1078a5 */ /* 0x000fe4000f8e020e */
[----:B------:R-:W-:Y:S01]  /*0720*/  UIMAD.WIDE.U32 UR20, UR8, UR19, UR20 ;  /* 0x00000013081472a5 */ /* 0x000fe2000f8e0014 */
[----:B------:R-:W-:Y:S01]  /*0730*/  IMAD.U32 R37, RZ, RZ, UR36 ;  /* 0x00000024ff257e24 */ /* 0x000fe2000f8e00ff */
[----:B------:R-:W-:Y:S01]  /*0740*/  UIADD3 UR12, UR11, UR36, URZ ;  /* 0x000000240b0c7290 */ /* 0x000fe2000fffe03f */
[----:B------:R-:W-:Y:S01]  /*0750*/  IMAD.U32 R29, RZ, RZ, UR9 ;  /* 0x00000009ff1d7e24 */ /* 0x000fe2000f8e00ff */
[----:B------:R-:W-:-:S02]  /*0760*/  UIMAD.WIDE UR14, UR18, 0x4, UR14 ;  /* 0x00000004120e78a5 */ /* 0x000fc4000f8e020e */
[----:B------:R-:W-:Y:S01]  /*0770*/  UIMAD.WIDE UR16, UR18, 0x4, UR16 ;  /* 0x00000004121078a5 */ /* 0x000fe2000f8e0210 */
[C---:B------:R-:W-:Y:S01]  /*0780*/  IADD3 R18, P0, R9.reuse, UR20, RZ ;  /* 0x0000001409127c10 */ /* 0x040fe2000ff1e0ff */
[----:B------:R-:W-:Y:S02]  /*0790*/  UIADD3 UR18, UR11, UR12, URZ ;  /* 0x0000000c0b127290 */ /* 0x000fe4000fffe03f */
[----:B------:R-:W-:Y:S01]  /*07a0*/  IMAD.U32 R27, RZ, RZ, UR12 ;  /* 0x0000000cff1b7e24 */ /* 0x000fe2000f8e00ff */
[----:B------:R-:W-:Y:S01]  /*07b0*/  MOV R35, UR15 ;  /* 0x0000000f00237c02 */ /* 0x000fe20008000f00 */
[----:B------:R-:W-:Y:S01]  /*07c0*/  IMAD.U32 R34, RZ, RZ, UR14 ;  /* 0x0000000eff227e24 */ /* 0x000fe2000f8e00ff */
[----:B------:R-:W-:Y:S01]  /*07d0*/  UIADD3 UR9, UR11, UR18, URZ ;  /* 0x000000120b097290 */ /* 0x000fe2000fffe03f */
[----:B------:R-:W-:Y:S01]  /*07e0*/  IADD3.X R29, R6, UR21, R29, P0, !PT ;  /* 0x00000015061d7c10 */ /* 0x000fe200087fe41d */
[----:B------:R-:W-:Y:S01]  /*07f0*/  IMAD.U32 R32, RZ, RZ, UR16 ;  /* 0x00000010ff207e24 */ /* 0x000fe2000f8e00ff */
[C---:B------:R-:W-:Y:S01]  /*0800*/  SHF.L.U32 R28, R18.reuse, 0x2, RZ ;  /* 0x00000002121c7819 */ /* 0x040fe200000006ff */
[----:B------:R-:W-:Y:S01]  /*0810*/  IMAD.U32 R33, RZ, RZ, UR17 ;  /* 0x00000011ff217e24 */ /* 0x000fe2000f8e00ff */
[----:B------:R-:W-:Y:S01]  /*0820*/  UIADD3 UR14, UR11, UR9, URZ ;  /* 0x000000090b0e7290 */ /* 0x000fe2000fffe03f */
[----:B------:R-:W-:Y:S01]  /*0830*/  SHF.L.U64.HI R29, R18, 0x2, R29 ;  /* 0x00000002121d7819 */ /* 0x000fe2000001021d */
[----:B------:R-:W-:Y:S01]  /*0840*/  IMAD.WIDE R34, R9, 0x4, R34 ;  /* 0x0000000409227825 */ /* 0x000fe200078e0222 */
[----:B------:R-:W-:-:S02]  /*0850*/  USHF.L.U32 UR15, UR13, 0x2, URZ ;  /* 0x000000020d0f7899 */ /* 0x000fc4000800063f */
[----:B------:R-:W-:Y:S01]  /*0860*/  USHF.L.U64.HI UR4, UR13, 0x2, UR4 ;  /* 0x000000020d047899 */ /* 0x000fe20008010204 */
[----:B------:R-:W-:Y:S01]  /*0870*/  IMAD.WIDE R32, R9, 0x4, R32 ;  /* 0x0000000409207825 */ /* 0x000fe200078e0220 */
[----:B------:R-:W-:Y:S01]  /*0880*/  MOV R9, UR11 ;  /* 0x0000000b00097c02 */ /* 0x000fe20008000f00 */
[----:B------:R-:W-:Y:S01]  /*0890*/  UIADD3 UR11, UR11, UR14, URZ ;  /* 0x0000000e0b0b7290 */ /* 0x000fe2000fffe03f */
[----:B------:R-:W-:Y:S01]  /*08a0*/  IADD3 R45, P0, R34, UR15, RZ ;  /* 0x0000000f222d7c10 */ /* 0x000fe2000ff1e0ff */
[----:B------:R-:W-:Y:S01]  /*08b0*/  IMAD.WIDE R30, R31, 0x20, R28 ;  /* 0x000000201f1e7825 */ /* 0x000fe200078e021c */
[----:B------:R-:W-:Y:S01]  /*08c0*/  IADD3 R46, P1, R32, UR15, RZ ;  /* 0x0000000f202e7c10 */ /* 0x000fe2000ff3e0ff */
[----:B------:R-:W-:Y:S01]  /*08d0*/  ULDC.64 UR16, c[0x0][0x488] ;  /* 0x0001220000107ab9 */ /* 0x000fe20000000a00 */
[----:B------:R-:W-:Y:S01]  /*08e0*/  IADD3.X R47, R35, UR4, RZ, P0, !PT ;  /* 0x00000004232f7c10 */ /* 0x000fe200087fe4ff */
[----:B------:R-:W-:Y:S01]  /*08f0*/  IMAD.U32 R25, RZ, RZ, UR18 ;  /* 0x00000012ff197e24 */ /* 0x000fe2000f8e00ff */
[----:B------:R-:W-:Y:S01]  /*0900*/  IADD3.X R6, R33, UR4, RZ, P1, !PT ;  /* 0x0000000421067c10 */ /* 0x000fe20008ffe4ff */
[----:B------:R-:W-:Y:S01]  /*0910*/  IMAD.U32 R23, RZ, RZ, UR9 ;  /* 0x00000009ff177e24 */ /* 0x000fe2000f8e00ff */
[----:B------:R-:W-:Y:S01]  /*0920*/  USHF.L.U64.HI UR8, UR16, 0x2, UR17 ;  /* 0x0000000210087899 */ /* 0x000fe20008010211 */
[----:B------:R-:W-:Y:S01]  /*0930*/  IMAD.U32 R19, RZ, RZ, UR11 ;  /* 0x0000000bff137e24 */ /* 0x000fe2000f8e00ff */
[----:B------:R-:W-:Y:S01]  /*0940*/  UMOV UR4, URZ ;  /* 0x0000003f00047c82 */ /* 0x000fe20008000000 */
[----:B------:R-:W-:Y:S01]  /*0950*/  IMAD.U32 R21, RZ, RZ, UR14 ;  /* 0x0000000eff157e24 */ /* 0x000fe2000f8e00ff */
[----:B------:R-:W-:Y:S01]  /*0960*/  ULDC.64 UR12, c[0x0][0x400] ;  /* 0x00010000000c7ab9 */ /* 0x000fe20000000a00 */
[----:B------:R-:W-:Y:S01]  /*0970*/  IMAD.WIDE R30, R9, 0x4, R30 ;  /* 0x00000004091e7825 */ /* 0x000fe200078e021e */
[----:B------:R-:W-:-:S03]  /*0980*/  HFMA2.MMA R9, -RZ, RZ, 0, 0 ;  /* 0x00000000ff097435 */ /* 0x000fc600000001ff */
[----:B------:R-:W-:-:S04]  /*0990*/  IMAD.WIDE R18, R19, 0x4, R28 ;  /* 0x0000000413127825 */ /* 0x000fc800078e021c */
[----:B------:R-:W-:-:S04]  /*09a0*/  IMAD.WIDE R20, R21, 0x4, R28 ;  /* 0x0000000415147825 */ /* 0x000fc800078e021c */
[----:B------:R-:W-:-:S04]  /*09b0*/  IMAD.WIDE R22, R23, 0x4, R28 ;  /* 0x0000000417167825 */ /* 0x000fc800078e021c */
[----:B------:R-:W-:-:S04]  /*09c0*/  IMAD.WIDE R24, R25, 0x4, R28 ;  /* 0x0000000419187825 */ /* 0x000fc800078e021c */
[----:B------:R-:W-:-:S04]  /*09d0*/  IMAD.WIDE R26, R27, 0x4, R28 ;  /* 0x000000041b1a7825 */ /* 0x000fc800078e021c */
[----:B------:R-:W-:-:S07]  /*09e0*/  IMAD.WIDE R28, R37, 0x4, R28 ;  /* 0x00000004251c7825 */ /* 0x000fce00078e021c */
.L_x_250:
[----:B------:R-:W-:Y:S01]  /*09f0*/  IADD3 R40, P0, R30, UR12, RZ ;  /* 0x0000000c1e287c10 */ /* 0x000fe2000ff1e0ff */
[----:B------:R-:W-:-:S03]  /*0a00*/  IMAD.U32 R39, RZ, RZ, UR29 ;  /* 0x0000001dff277e24 */ /* 0x000fc6000f8e00ff */
[----:B------:R-:W-:Y:S01]  /*0a10*/  IADD3.X R41, R31, UR13, RZ, P0, !PT ;  /* 0x0000000d1f297c10 */ /* 0x000fe200087fe4ff */
[----:B------:R-:W-:Y:S02]  /*0a20*/  IMAD.U32 R33, RZ, RZ, UR29 ;  /* 0x0000001dff217e24 */ /* 0x000fe4000f8e00ff */
[----:B------:R-:W-:Y:S02]  /*0a30*/  IMAD.WIDE R38, R39, 0x20, R40 ;  /* 0x0000002027267825 */ /* 0x000fe400078e0228 */
[----:B------:R-:W2:Y:S04]  /*0a40*/  LDG.E R52, desc[UR22][R40.64] ;  /* 0x0000001628347981 */ /* 0x000ea8000c1e1900 */
[----:B------:R0:W3:Y:S02]  /*0a50*/  LDG.E R53, desc[UR22][R38.64] ;  /* 0x0000001626357981 */ /* 0x0000e4000c1e1900 */
[----:B0-----:R-:W-:-:S05]  /*0a60*/  IMAD.WIDE R38, R33, 0x20, R38 ;  /* 0x0000002021267825 */ /* 0x001fca00078e0226 */
[----:B------:R0:W4:Y:S01]  /*0a70*/  LDG.E R37, desc[UR22][R38.64] ;  /* 0x0000001626257981 */ /* 0x000122000c1e1900 */
[----:B------:R-:W-:-:S04]  /*0a80*/  IMAD.WIDE R32, R33, 0x20, R38 ;  /* 0x0000002021207825 */ /* 0x000fc800078e0226 */
[----:B------:R-:W-:Y:S01]  /*0a90*/  IMAD.U32 R35, RZ, RZ, UR29 ;  /* 0x0000001dff237e24 */ /* 0x000fe2000f8e00ff */
[----:B------:R-:W-:-:S03]  /*0aa0*/  MOV R41, UR29 ;  /* 0x0000001d00297c02 */ /* 0x000fc60008000f00 */
[----:B------:R-:W-:Y:S02]  /*0ab0*/  IMAD.WIDE R34, R35, 0x20, R32 ;  /* 0x0000002023227825 */ /* 0x000fe400078e0220 */
[----:B------:R-:W5:Y:S01]  /*0ac0*/  LDG.E R33, desc[UR22][R32.64] ;  /* 0x0000001620217981 */ /* 0x000f62000c1e1900 */
[----:B0-----:R-:W-:Y:S01]  /*0ad0*/  IADD3 R38, P0, R45, UR12, RZ ;  /* 0x0000000c2d267c10 */ /* 0x001fe2000ff1e0ff */
[----:B------:R-:W-:Y:S02]  /*0ae0*/  IMAD.WIDE R40, R41, 0x20, R34 ;  /* 0x0000002029287825 */ /* 0x000fe400078e0222 */
[----:B------:R0:W5:Y:S01]  /*0af0*/  LDG.E R32, desc[UR22][R34.64] ;  /* 0x0000001622207981 */ /* 0x000162000c1e1900 */
[----:B------:R-:W-:-:S03]  /*0b00*/  IADD3.X R39, R47, UR13, RZ, P0, !PT ;  /* 0x0000000d2f277c10 */ /* 0x000fc600087fe4ff */
[----:B------:R-:W5:Y:S01]  /*0b10*/  LDG.E R40, desc[UR22][R40.64] ;  /* 0x0000001628287981 */ /* 0x000f62000c1e1900 */
[----:B0-----:R-:W-:-:S03]  /*0b20*/  IADD3 R34, P0, R46, UR12, RZ ;  /* 0x0000000c2e227c10 */ /* 0x001fc6000ff1e0ff */
[----:B------:R-:W5:Y:S01]  /*0b30*/  LDG.E R41, desc[UR22][R38.64+0x100] ;  /* 0x0001001626297981 */ /* 0x000f62000c1e1900 */
[----:B------:R-:W-:Y:S01]  /*0b40*/  IADD3.X R35, R6, UR13, RZ, P0, !PT ;  /* 0x0000000d06237c10 */ /* 0x000fe200087fe4ff */
[----:B--2---:R-:W-:Y:S02]  /*0b50*/  FADD.FTZ R42, R52, R42 ;  /* 0x0000002a342a7221 */ /* 0x004fe40000010000 */
[----:B------:R-:W2:Y:S01]  /*0b60*/  LDG.E R52, desc[UR22][R38.64] ;  /* 0x0000001626347981 */ /* 0x000ea2000c1e1900 */
[----:B---3--:R-:W-:-:S03]  /*0b70*/  FADD.FTZ R0, R53, R0 ;  /* 0x0000000035007221 */ /* 0x008fc60000010000 */
[----:B------:R-:W3:Y:S04]  /*0b80*/  LDG.E R53, desc[UR22][R38.64+0x80] ;  /* 0x0000801626357981 */ /* 0x000ee8000c1e1900 */
[----:B------:R-:W3:Y:S01]  /*0b90*/  LDG.E R38, desc[UR22][R34.64] ;  /* 0x0000001622267981 */ /* 0x000ee2000c1e1900 */
[----:B----4-:R-:W-:-:S03]  /*0ba0*/  FADD.FTZ R44, R37, R44 ;  /* 0x0000002c252c7221 */ /* 0x010fc60000010000 */
[----:B------:R-:W4:Y:S01]  /*0bb0*/  LDG.E R37, desc[UR22][R34.64+0x80] ;  /* 0x0000801622257981 */ /* 0x000f22000c1e1900 */
[----:B-----5:R-:W-:-:S03]  /*0bc0*/  FADD.FTZ R36, R33, R36 ;  /* 0x0000002421247221 */ /* 0x020fc60000010000 */
[----:B------:R-:W5:Y:S01]  /*0bd0*/  LDG.E R34, desc[UR22][R34.64+0x100] ;  /* 0x0001001622227981 */ /* 0x000f62000c1e1900 */
[----:B------:R-:W-:Y:S01]  /*0be0*/  FADD.FTZ R17, R32, R17 ;  /* 0x0000001120117221 */ /* 0x000fe20000010000 */
[----:B------:R-:W-:-:S04]  /*0bf0*/  IADD3 R32, P0, R24, UR12, RZ ;  /* 0x0000000c18207c10 */ /* 0x000fc8000ff1e0ff */
[----:B------:R-:W-:Y:S01]  /*0c00*/  IADD3.X R33, R25, UR13, RZ, P0, !PT ;  /* 0x0000000d19217c10 */ /* 0x000fe200087fe4ff */
[----:B------:R-:W-:Y:S01]  /*0c10*/  FADD.FTZ R11, R40, R11 ;  /* 0x0000000b280b7221 */ /* 0x000fe20000010000 */
[----:B------:R-:W-:-:S03]  /*0c20*/  IADD3 R40, P0, R22, UR12, RZ ;  /* 0x0000000c16287c10 */ /* 0x000fc6000ff1e0ff */
[----:B------:R-:W5:Y:S01]  /*0c30*/  LDG.E R39, desc[UR22][R32.64] ;  /* 0x0000001620277981 */ /* 0x000f62000c1e1900 */
[----:B------:R-:W-:Y:S01]  /*0c40*/  FADD.FTZ R14, R41, R14 ;  /* 0x0000000e290e7221 */ /* 0x000fe20000010000 */
[----:B------:R-:W-:Y:S02]  /*0c50*/  IADD3.X R41, R23, UR13, RZ, P0, !PT ;  /* 0x0000000d17297c10 */ /* 0x000fe400087fe4ff */
[----:B------:R0:W5:Y:S04]  /*0c60*/  LDG.E R33, desc[UR22][R32.64+0x80] ;  /* 0x0000801620217981 */ /* 0x000168000c1e1900 */
[----:B------:R-:W5:Y:S04]  /*0c70*/  LDG.E R35, desc[UR22][R40.64] ;  /* 0x0000001628237981 */ /* 0x000f68000c1e1900 */
[----:B------:R1:W5:Y:S01]  /*0c80*/  LDG.E R41, desc[UR22][R40.64+0x80] ;  /* 0x0000801628297981 */ /* 0x000362000c1e1900 */
[----:B--2---:R-:W-:Y:S01]  /*0c90*/  FADD.FTZ R15, R52, R15 ;  /* 0x0000000f340f7221 */ /* 0x004fe20000010000 */
[----:B------:R-:W-:Y:S01]  /*0ca0*/  IADD3 R52, P0, R20, UR12, RZ ;  /* 0x0000000c14347c10 */ /* 0x000fe2000ff1e0ff */
[----:B---3--:R-:W-:-:S03]  /*0cb0*/  FADD.FTZ R10, R53, R10 ;  /* 0x0000000a350a7221 */ /* 0x008fc60000010000 */
[----:B------:R-:W-:Y:S01]  /*0cc0*/  IADD3.X R53, R21, UR13, RZ, P0, !PT ;  /* 0x0000000d15357c10 */ /* 0x000fe200087fe4ff */
[----:B----4-:R-:W-:-:S04]  /*0cd0*/  FADD.FTZ R43, R37, R43 ;  /* 0x0000002b252b7221 */ /* 0x010fc80000010000 */
[----:B------:R-:W2:Y:S01]  /*0ce0*/  LDG.E R37, desc[UR22][R52.64] ;  /* 0x0000001634257981 */ /* 0x000ea2000c1e1900 */
[----:B------:R-:W-:Y:S01]  /*0cf0*/  FADD.FTZ R51, R38, R51 ;  /* 0x0000003326337221 */ /* 0x000fe20000010000 */
[----:B------:R-:W-:Y:S01]  /*0d00*/  IADD3 R38, P0, R18, UR12, RZ ;  /* 0x0000000c12267c10 */ /* 0x000fe2000ff1e0ff */
[----:B-----5:R-:W-:Y:S01]  /*0d10*/  FADD.FTZ R49, R34, R49 ;  /* 0x0000003122317221 */ /* 0x020fe20000010000 */
[----:B------:R-:W3:Y:S01]  /*0d20*/  LDG.E R53, desc[UR22][R52.64+0x80] ;  /* 0x0000801634357981 */ /* 0x000ee2000c1e1900 */
[----:B------:R-:W-:Y:S01]  /*0d30*/  FADD.FTZ R8, R39, R8 ;  /* 0x0000000827087221 */ /* 0x000fe20000010000 */
[----:B------:R-:W-:Y:S02]  /*0d40*/  IADD3.X R39, R19, UR13, RZ, P0, !PT ;  /* 0x0000000d13277c10 */ /* 0x000fe400087fe4ff */
[----:B0-----:R-:W-:-:S03]  /*0d50*/  IADD3 R32, P0, R28, UR12, RZ ;  /* 0x0000000c1c207c10 */ /* 0x001fc6000ff1e0ff */
[----:B------:R-:W4:Y:S01]  /*0d60*/  LDG.E R34, desc[UR22][R38.64] ;  /* 0x0000001626227981 */ /* 0x000f22000c1e1900 */
[----:B------:R-:W-:Y:S01]  /*0d70*/  FADD.FTZ R16, R33, R16 ;  /* 0x0000001021107221 */ /* 0x000fe20000010000 */
[----:B------:R-:W-:Y:S02]  /*0d80*/  IADD3.X R33, R29, UR13, RZ, P0, !PT ;  /* 0x0000000d1d217c10 */ /* 0x000fe400087fe4ff */
[----:B-1----:R-:W-:Y:S01]  /*0d90*/  IADD3 R40, P0, R26, UR12, RZ ;  /* 0x0000000c1a287c10 */ /* 0x002fe2000ff1e0ff */
[----:B------:R-:W-:Y:S02]  /*0da0*/  FADD.FTZ R5, R35, R5 ;  /* 0x0000000523057221 */ /* 0x000fe40000010000 */
[----:B------:R-:W5:Y:S04]  /*0db0*/  LDG.E R35, desc[UR22][R32.64] ;  /* 0x0000001620237981 */ /* 0x000f68000c1e1900 */
[----:B------:R-:W5:Y:S01]  /*0dc0*/  LDG.E R38, desc[UR22][R38.64+0x80] ;  /* 0x0000801626267981 */ /* 0x000f62000c1e1900 */
[----:B------:R-:W-:Y:S01]  /*0dd0*/  FADD.FTZ R50, R41, R50 ;  /* 0x0000003229327221 */ /* 0x000fe20000010000 */
[----:B------:R-:W-:-:S02]  /*0de0*/  IADD3.X R41, R27, UR13, RZ, P0, !PT ;  /* 0x0000000d1b297c10 */ /* 0x000fc400087fe4ff */
[----:B------:R-:W5:Y:S04]  /*0df0*/  LDG.E R32, desc[UR22][R32.64+0x80] ;  /* 0x0000801620207981 */ /* 0x000f68000c1e1900 */
[----:B------:R-:W5:Y:S01]  /*0e00*/  LDG.E R52, desc[UR22][R40.64] ;  /* 0x0000001628347981 */ /* 0x000f62000c1e1900 */
[----:B--2---:R-:W-:-:S03]  /*0e10*/  FADD.FTZ R4, R37, R4 ;  /* 0x0000000425047221 */ /* 0x004fc60000010000 */
[----:B------:R-:W2:Y:S01]  /*0e20*/  LDG.E R37, desc[UR22][R40.64+0x80] ;  /* 0x0000801628257981 */ /* 0x000ea2000c1e1900 */
[----:B------:R-:W-:-:S04]  /*0e30*/  UIADD3 UR4, UR4, 0x1, URZ ;  /* 0x0000000104047890 */ /* 0x000fc8000fffe03f */
[----:B------:R-:W-:-:S06]  /*0e40*/  UISETP.GE.AND UP0, UPT, UR4, UR28, UPT ;  /* 0x0000001c0400728c */ /* 0x000fcc000bf06270 */
[----:B------:R-:W-:Y:S01]  /*0e50*/  PLOP3.LUT P0, PT, PT, PT, UP0, 0x80, 0x0 ;  /* 0x000000000000781c */ /* 0x000fe20003f0f008 */
[----:B------:R-:W-:Y:S01]  /*0e60*/  ULEA UR12, UP1, UR16, UR12, 0x2 ;  /* 0x0000000c100c7291 */ /* 0x000fe2000f82103f */
[----:B---3--:R-:W-:-:S03]  /*0e70*/  FADD.FTZ R48, R53, R48 ;  /* 0x0000003035307221 */ /* 0x008fc60000010000 */
[----:B------:R-:W-:Y:S01]  /*0e80*/  UIADD3.X UR13, UR13, UR8, URZ, UP1, !UPT ;  /* 0x000000080d0d7290 */ /* 0x000fe20008ffe43f */
[----:B----4-:R-:W-:Y:S01]  /*0e90*/  FADD.FTZ R3, R34, R3 ;  /* 0x0000000322037221 */ /* 0x010fe20000010000 */
[----:B-----5:R-:W-:Y:S01]  /*0ea0*/  FADD.FTZ R2, R35, R2 ;  /* 0x0000000223027221 */ /* 0x020fe20000010000 */
[----:B------:R-:W-:Y:S01]  /*0eb0*/  FADD.FTZ R9, R38, R9 ;  /* 0x0000000926097221 */ /* 0x000fe20000010000 */
[----:B------:R-:W-:Y:S01]  /*0ec0*/  FADD.FTZ R13, R32, R13 ;  /* 0x0000000d200d7221 */ /* 0x000fe20000010000 */
[----:B------:R-:W-:Y:S01]  /*0ed0*/  FADD.FTZ R7, R52, R7 ;  /* 0x0000000734077221 */ /* 0x000fe20000010000 */
[----:B--2---:R-:W-:Y:S02]  /*0ee0*/  FADD.FTZ R12, R37, R12 ;  /* 0x0000000c250c7221 */ /* 0x004fe40000010000 */
[----:B------:R-:W-:Y:S05]  /*0ef0*/  @!P0 BRA `(.L_x_250) ;  /* 0xfffffff800bc8947 */ /* 0x000fea000383ffff */
.L_x_249:
[----:B------:R-:W0:Y:S01]  /*0f00*/  S2R R26, SR_TID.X ;  /* 0x00000000001a7919 */ /* 0x000e220000002100 */
[----:B------:R-:W2:Y:S01]  /*0f10*/  S2UR UR8, SR_CgaCtaId ;  /* 0x00000000000879c3 */ /* 0x000ea20000008800 */
[----:B------:R-:W-:Y:S01]  /*0f20*/  UMOV UR4, 0x400 ;  /* 0x0000040000047882 */ /* 0x000fe20000000000 */
[----:B------:R-:W-:Y:S01]  /*0f30*/  ULDC UR9, c[0x0][0x390] ;  /* 0x0000e40000097ab9 */ /* 0x000fe20000000800 */
[----:B------:R-:W-:Y:S01]  /*0f40*/  UIADD3 UR6, -UR5, UR6, URZ ;  /* 0x0000000605067290 */ /* 0x000fe2000fffe13f */
        /* <DEDUP_REMOVED lines=20> */
[----:B--2---:R-:W-:Y:S01]  /*1090*/  ULEA UR4, UR8, UR4, 0x18 ;  /* 0x0000000408047291 */ /* 0x004fe2000f8ec03f */
[----:B------:R-:W-:-:S02]  /*10a0*/  F2FP.F16.F32.PACK_AB R12, R12, R13 ;  /* 0x0000000d0c0c723e */ /* 0x000fc400000000ff */
[----:B------:R-:W-:Y:S02]  /*10b0*/  F2FP.F16.F32.PACK_AB R3, R3, R16 ;  /* 0x000000100303723e */ /* 0x000fe400000000ff */
[----:B------:R-:W-:Y:S02]  /*10c0*/  F2FP.F16.F32.PACK_AB R9, R9, R48 ;  /* 0x000000300909723e */ /* 0x000fe400000000ff */
[----:B0-----:R-:W-:-:S04]  /*10d0*/  SHF.R.S32.HI R23, RZ, 0x1f, R26 ;  /* 0x0000001fff177819 */ /* 0x001fc8000001141a */
[CC--:B------:R-:W-:Y:S02]  /*10e0*/  LEA.HI R29, R23.reuse, R26.reuse, RZ, 0x2 ;  /* 0x0000001a171d7211 */ /* 0x0c0fe400078f10ff */
[CC--:B------:R-:W-:Y:S02]  /*10f0*/  LEA.HI R20, R23.reuse, R26.reuse, RZ, 0x5 ;  /* 0x0000001a17147211 */ /* 0x0c0fe400078f28ff */
[--C-:B------:R-:W-:Y:S02]  /*1100*/  SHF.R.S32.HI R18, RZ, 0x2, R29.reuse ;  /* 0x00000002ff127819 */ /* 0x100fe4000001141d */
[----:B------:R-:W-:Y:S02]  /*1110*/  SHF.R.S32.HI R19, RZ, 0x1f, R29 ;  /* 0x0000001fff137819 */ /* 0x000fe4000001141d */
[----:B------:R-:W-:Y:S02]  /*1120*/  LEA.HI R21, R23, R26, RZ, 0x3 ;  /* 0x0000001a17157211 */ /* 0x000fe400078f18ff */
[----:B------:R-:W-:-:S02]  /*1130*/  LEA.HI R19, R19, R18, RZ, 0x3 ;  /* 0x0000001213137211 */ /* 0x000fc400078f18ff */
[----:B------:R-:W-:Y:S02]  /*1140*/  LEA.HI R24, R23, R26, RZ, 0x7 ;  /* 0x0000001a17187211 */ /* 0x000fe400078f38ff */
[----:B------:R-:W-:Y:S02]  /*1150*/  LOP3.LUT R19, R19, 0xfffffff8, RZ, 0xc0, !PT ;  /* 0xfffffff813137812 */ /* 0x000fe400078ec0ff */
[----:B------:R-:W-:-:S03]  /*1160*/  LOP3.LUT R27, R29, 0xfffffffc, RZ, 0xc0, !PT ;  /* 0xfffffffc1d1b7812 */ /* 0x000fc600078ec0ff */
[----:B------:R-:W-:Y:S01]  /*1170*/  IMAD.IADD R6, R18, 0x1, -R19 ;  /* 0x0000000112067824 */ /* 0x000fe200078e0a13 */
[----:B------:R-:W-:Y:S01]  /*1180*/  SHF.R.S32.HI R19, RZ, 0x5, R20 ;  /* 0x00000005ff137819 */ /* 0x000fe20000011414 */
[----:B------:R-:W-:Y:S01]  /*1190*/  IMAD.IADD R31, R26, 0x1, -R27 ;  /* 0x000000011a1f7824 */ /* 0x000fe200078e0a1b */
[----:B------:R-:W-:Y:S02]  /*11a0*/  SHF.R.U32.HI R27, RZ, 0x4, R24 ;  /* 0x00000004ff1b7819 */ /* 0x000fe40000011618 */
[----:B------:R-:W-:Y:S02]  /*11b0*/  LEA.HI R20, R6, R6, RZ, 0x1 ;  /* 0x0000000606147211 */ /* 0x000fe400078f08ff */
[----:B------:R-:W-:Y:S02]  /*11c0*/  SHF.R.S32.HI R22, RZ, 0x1f, R19 ;  /* 0x0000001fff167819 */ /* 0x000fe40000011413 */
[----:B------:R-:W-:Y:S02]  /*11d0*/  LOP3.LUT R25, R20, 0x3fffffe, RZ, 0xc0, !PT ;  /* 0x03fffffe14197812 */ /* 0x000fe400078ec0ff */
[----:B------:R-:W-:-:S02]  /*11e0*/  LEA.HI R23, R22, R19, RZ, 0x2 ;  /* 0x0000001316177211 */ /* 0x000fc400078f10ff */
[----:B------:R-:W-:Y:S01]  /*11f0*/  SHF.R.S32.HI R22, RZ, 0x3, R21 ;  /* 0x00000003ff167819 */ /* 0x000fe20000011415 */
[----:B------:R-:W-:Y:S01]  /*1200*/  IMAD.IADD R25, R6, 0x1, -R25 ;  /* 0x0000000106197824 */ /* 0x000fe200078e0a19 */
[----:B------:R-:W-:Y:S02]  /*1210*/  LOP3.LUT R6, R23, 0x7ffffc, RZ, 0xc0, !PT ;  /* 0x007ffffc17067812 */ /* 0x000fe400078ec0ff */
[----:B------:R-:W-:Y:S01]  /*1220*/  SHF.R.S32.HI R21, RZ, 0x1, R20 ;  /* 0x00000001ff157819 */ /* 0x000fe20000011414 */
[----:B------:R-:W-:Y:S01]  /*1230*/  IMAD.SHL.U32 R22, R22, 0x40, RZ ;  /* 0x0000004016167824 */ /* 0x000fe200078e00ff */
[----:B------:R-:W-:Y:S02]  /*1240*/  IADD3 R20, R19, -R6, RZ ;  /* 0x8000000613147210 */ /* 0x000fe40007ffe0ff */
[----:B------:R-:W-:Y:S01]  /*1250*/  LEA.HI R23, R29, R18, RZ, 0x1 ;  /* 0x000000121d177211 */ /* 0x000fe200078f08ff */
[C---:B------:R-:W-:Y:S01]  /*1260*/  IMAD.SHL.U32 R6, R21.reuse, 0x40, RZ ;  /* 0x0000004015067824 */ /* 0x040fe200078e00ff */
[----:B------:R-:W-:Y:S01]  /*1270*/  LOP3.LUT P0, RZ, R21, 0x2, RZ, 0xc0, !PT ;  /* 0x0000000215ff7812 */ /* 0x000fe2000780c0ff */
[----:B------:R-:W-:Y:S01]  /*1280*/  IMAD R26, R20, 0x100, R31 ;  /* 0x00000100141a7824 */ /* 0x000fe200078e021f */
[----:B------:R-:W-:-:S02]  /*1290*/  LOP3.LUT R29, R23, 0x7fffffe, RZ, 0xc0, !PT ;  /* 0x07fffffe171d7812 */ /* 0x000fc400078ec0ff */
[----:B------:R-:W-:Y:S01]  /*12a0*/  LOP3.LUT R20, R6, 0xc0, RZ, 0xc0, !PT ;  /* 0x000000c006147812 */ /* 0x000fe200078ec0ff */
[----:B------:R-:W-:Y:S01]  /*12b0*/  IMAD R26, R25, 0x10, R26 ;  /* 0x00000010191a7824 */ /* 0x000fe200078e021a */
[----:B------:R-:W-:Y:S01]  /*12c0*/  LOP3.LUT R23, R22, 0xc0, RZ, 0xc0, !PT ;  /* 0x000000c016177812 */ /* 0x000fe200078ec0ff */
[----:B------:R-:W-:Y:S01]  /*12d0*/  IMAD.IADD R24, R18, 0x1, -R29 ;  /* 0x0000000112187824 */ /* 0x000fe200078e0a1d */
[----:B------:R-:W-:Y:S01]  /*12e0*/  LOP3.LUT R27, R20, 0x8, R27, 0xf8, !PT ;  /* 0x00000008141b7812 */ /* 0x000fe200078ef81b */
[----:B------:R-:W-:Y:S01]  /*12f0*/  FMUL.FTZ R25, R36, UR9 ;  /* 0x0000000924197c20 */ /* 0x000fe20008410000 */
[----:B------:R-:W-:Y:S01]  /*1300*/  SHF.R.U32.HI R20, RZ, 0x3, R20 ;  /* 0x00000003ff147819 */ /* 0x000fe20000011614 */
[----:B------:R-:W-:Y:S01]  /*1310*/  IMAD R19, R19, 0x8, R24 ;  /* 0x0000000813137824 */ /* 0x000fe200078e0218 */
[----:B------:R-:W-:Y:S01]  /*1320*/  SHF.L.U32 R6, R31, 0x3, RZ ;  /* 0x000000031f067819 */ /* 0x000fe200000006ff */
[----:B------:R-:W-:Y:S01]  /*1330*/  FMUL.FTZ R24, R11, UR9 ;  /* 0x000000090b187c20 */ /* 0x000fe20008410000 */
[----:B------:R-:W-:Y:S01]  /*1340*/  LOP3.LUT R27, R27, R20, RZ, 0x3c, !PT ;  /* 0x000000141b1b7212 */ /* 0x000fe200078e3cff */
[----:B------:R-:W-:Y:S01]  /*1350*/  FMUL.FTZ R11, R10, UR9 ;  /* 0x000000090a0b7c20 */ /* 0x000fe20008410000 */
[----:B------:R-:W-:-:S02]  /*1360*/  SHF.R.U32.HI R22, RZ, 0x3, R23 ;  /* 0x00000003ff167819 */ /* 0x000fc40000011617 */
[----:B------:R-:W-:Y:S02]  /*1370*/  LOP3.LUT R23, R23, 0x18, R6, 0xf8, !PT ;  /* 0x0000001817177812 */ /* 0x000fe400078ef806 */
[----:B------:R-:W-:Y:S01]  /*1380*/  LEA R21, R26, R27, 0x1 ;  /* 0x0000001b1a157211 */ /* 0x000fe200078e08ff */
[----:B------:R-:W-:Y:S01]  /*1390*/  FMUL.FTZ R26, R43, UR9 ;  /* 0x000000092b1a7c20 */ /* 0x000fe20008410000 */
[----:B------:R-:W-:Y:S01]  /*13a0*/  LOP3.LUT R20, R23, R22, RZ, 0x3c, !PT ;  /* 0x0000001617147212 */ /* 0x000fe200078e3cff */
[----:B------:R-:W-:Y:S01]  /*13b0*/  FMUL.FTZ R22, R51, UR9 ;  /* 0x0000000933167c20 */ /* 0x000fe20008410000 */
[----:B------:R-:W-:Y:S01]  /*13c0*/  FMUL.FTZ R23, R0, UR9 ;  /* 0x0000000900177c20 */ /* 0x000fe20008410000 */
[----:B------:R-:W-:Y:S02]  /*13d0*/  LEA R21, R21, UR4, 0x1 ;  /* 0x0000000415157c11 */ /* 0x000fe4000f8e08ff */
[----:B------:R-:W-:Y:S01]  /*13e0*/  F2FP.F16.F32.PACK_AB R26, R26, R11 ;  /* 0x0000000b1a1a723e */ /* 0x000fe200000000ff */
[----:B------:R-:W-:Y:S01]  /*13f0*/  FMUL.FTZ R11, R7, UR9 ;  /* 0x00000009070b7c20 */ /* 0x000fe20008410000 */
[----:B------:R-:W-:Y:S01]  /*1400*/  F2FP.F16.F32.PACK_AB R0, R22, R15 ;  /* 0x0000000f1600723e */ /* 0x000fe200000000ff */
[----:B------:R-:W-:Y:S01]  /*1410*/  VIADD R8, R21, 0x20 ;  /* 0x0000002015087836 */ /* 0x000fe20000000000 */
[----:B------:R-:W-:Y:S01]  /*1420*/  F2FP.F16.F32.PACK_AB R10, R23, R42 ;  /* 0x0000002a170a723e */ /* 0x000fe200000000ff */
[----:B------:R-:W-:Y:S01]  /*1430*/  @P0 VIADD R8, R21, 0xffffffe0 ;  /* 0xffffffe015080836 */ /* 0x000fe20000000000 */
[----:B------:R-:W-:Y:S01]  /*1440*/  F2FP.F16.F32.PACK_AB R25, R25, R44 ;  /* 0x0000002c1919723e */ /* 0x000fe200000000ff */
[----:B------:R0:W-:Y:S01]  /*1450*/  STS [R21], R0 ;  /* 0x0000000015007388 */ /* 0x0001e20000000800 */
[----:B------:R-:W-:-:S02]  /*1460*/  F2FP.F16.F32.PACK_AB R17, R24, R17 ;  /* 0x000000111811723e */ /* 0x000fc400000000ff */
[----:B------:R-:W-:Y:S01]  /*1470*/  F2FP.F16.F32.PACK_AB R2, R11, R2 ;  /* 0x000000020b02723e */ /* 0x000fe200000000ff */
[----:B------:R0:W-:Y:S01]  /*1480*/  STS [R21+0x200], R10 ;  /* 0x0002000a15007388 */ /* 0x0001e20000000800 */
[----:B------:R-:W-:-:S03]  /*1490*/  ISETP.GE.AND P0, PT, R18, UR6, PT ;  /* 0x0000000612007c0c */ /* 0x000fc6000bf06270 */
[----:B------:R0:W-:Y:S04]  /*14a0*/  STS [R8], R25 ;  /* 0x0000001908007388 */ /* 0x0001e80000000800 */
        /* <DEDUP_REMOVED lines=9> */
[----:B------:R-:W-:Y:S06]  /*1540*/  BAR.SYNC.DEFER_BLOCKING 0x0 ;  /* 0x0000000000007b1d */ /* 0x000fec0000010000 */
[----:B-1----:R-:W-:Y:S05]  /*1550*/  @P0 EXIT ;  /* 0x000000000000094d */ /* 0x002fea0003800000 */
[----:B------:R-:W-:Y:S01]  /*1560*/  USHF.R.S32.HI UR6, URZ, 0x1f, UR5 ;  /* 0x0000001f3f067899 */ /* 0x000fe20008011405 */
[----:B------:R-:W-:Y:S01]  /*1570*/  SHF.R.S32.HI R7, RZ, 0x1f, R6 ;  /* 0x0000001fff077819 */ /* 0x000fe20000011406 */
[----:B------:R-:W-:Y:S01]  /*1580*/  ULDC UR9, c[0x0][0x2d0] ;  /* 0x0000b40000097ab9 */ /* 0x000fe20000000800 */
[----:B------:R-:W-:Y:S01]  /*1590*/  ULDC.64 UR14, c[0x0][0x448] ;  /* 0x00011200000e7ab9 */ /* 0x000fe20000000a00 */
[----:B------:R-:W-:Y:S01]  /*15a0*/  ISETP.GE.AND P0, PT, R6, UR9, PT ;  /* 0x0000000906007c0c */ /* 0x000fe2000bf06270 */
[----:B------:R-:W-:Y:S02]  /*15b0*/  UIMAD UR6, UR6, UR14, URZ ;  /* 0x0000000e060672a4 */ /* 0x000fe4000f8e023f */
[----:B0-----:R-:W-:Y:S01]  /*15c0*/  MOV R3, UR14 ;  /* 0x0000000e00037c02 */ /* 0x001fe20008000f00 */
[----:B------:R-:W-:Y:S01]  /*15d0*/  IMAD.U32 R19, R19, 0x20, R20 ;  /* 0x0000002013137824 */ /* 0x000fe200078e0014 */
[----:B------:R-:W-:Y:S01]  /*15e0*/  ULDC.64 UR12, c[0x0][0x460] ;  /* 0x00011800000c7ab9 */ /* 0x000fe20000000a00 */
[----:B------:R-:W-:Y:S01]  /*15f0*/  UIMAD UR8, UR5, UR15, UR6 ;  /* 0x0000000f050872a4 */ /* 0x000fe2000f8e0206 */
[----:B------:R-:W-:Y:S01]  /*1600*/  SHF.R.S32.HI R0, RZ, 0x1f, R18 ;  /* 0x0000001fff007819 */ /* 0x000fe20000011412 */
[----:B------:R-:W-:Y:S01]  /*1610*/  IMAD.WIDE.U32 R2, R3, UR5, R6 ;  /* 0x0000000503027c25 */ /* 0x000fe2000f8e0006 */
[----:B------:R-:W-:Y:S01]  /*1620*/  LEA R4, R19, UR4, 0x1 ;  /* 0x0000000413047c11 */ /* 0x000fe2000f8e08ff */
[----:B------:R-:W-:-:S02]  /*1630*/  USHF.R.S32.HI UR6, URZ, 0x1f, UR25 ;  /* 0x0000001f3f067899 */ /* 0x000fc40008011419 */
[----:B------:R-:W-:Y:S01]  /*1640*/  IMAD.U32 R5, RZ, RZ, UR8 ;  /* 0x00000008ff057e24 */ /* 0x000fe2000f8e00ff */
[----:B------:R-:W-:Y:S01]  /*1650*/  IADD3 R2, P1, R2, UR10, RZ ;  /* 0x0000000a02027c10 */ /* 0x000fe2000ff3e0ff */
[----:B------:R-:W0:Y:S01]  /*1660*/  LDS.128 R12, [R4+0x1000] ;  /* 0x00100000040c7984 */ /* 0x000e220000000c00 */
[----:B------:R-:W-:Y:S02]  /*1670*/  UIMAD UR6, UR6, UR12, URZ ;  /* 0x0000000c060672a4 */ /* 0x000fe4000f8e023f */
[----:B------:R-:W-:Y:S01]  /*1680*/  IADD3.X R3, R3, UR7, R5, P1, !PT ;  /* 0x0000000703037c10 */ /* 0x000fe20008ffe405 */
[----:B------:R-:W1:Y:S01]  /*1690*/  @!P0 LDS.128 R8, [R4] ;  /* 0x0000000004088984 */ /* 0x000e620000000c00 */
[----:B------:R-:W-:Y:S01]  /*16a0*/  MOV R5, UR12 ;  /* 0x0000000c00057c02 */ /* 0x000fe20008000f00 */
[----:B------:R-:W-:-:S03]  /*16b0*/  UIMAD UR6, UR25, UR13, UR6 ;  /* 0x0000000d190672a4 */ /* 0x000fc6000f8e0206 */
[----:B------:R-:W-:Y:S01]  /*16c0*/  ULDC.64 UR12, c[0x0][0x3e8] ;  /* 0x0000fa00000c7ab9 */ /* 0x000fe20000000a00 */
[----:B------:R-:W-:-:S04]  /*16d0*/  IMAD.WIDE.U32 R2, R5, UR25, R2 ;  /* 0x0000001905027c25 */ /* 0x000fc8000f8e0002 */
[----:B------:R-:W-:Y:S02]  /*16e0*/  IMAD R5, R0, UR14, RZ ;  /* 0x0000000e00057c24 */ /* 0x000fe4000f8e02ff */
[----:B------:R-:W-:Y:S02]  /*16f0*/  VIADD R3, R3, UR6 ;  /* 0x0000000603037c36 */ /* 0x000fe40008000000 */
[C---:B------:R-:W-:Y:S02]  /*1700*/  IMAD R5, R18.reuse, UR15, R5 ;  /* 0x0000000f12057c24 */ /* 0x040fe4000f8e0205 */
[----:B------:R-:W-:-:S04]  /*1710*/  IMAD.WIDE.U32 R18, R18, UR14, R2 ;  /* 0x0000000e12127c25 */ /* 0x000fc8000f8e0002 */
[C---:B------:R-:W-:Y:S01]  /*1720*/  VIADD R0, R6.reuse, 0x20 ;  /* 0x0000002006007836 */ /* 0x040fe20000000000 */
[----:B------:R-:W-:Y:S01]  /*1730*/  IADD3 R3, R19, R5, RZ ;  /* 0x0000000513037210 */ /* 0x000fe20007ffe0ff */
[----:B------:R-:W-:Y:S01]  /*1740*/  VIADD R6, R6, 0x40 ;  /* 0x0000004006067836 */ /* 0x000fe20000000000 */
[----:B------:R-:W-:Y:S02]  /*1750*/  LEA R2, P2, R18, UR12, 0x1 ;  /* 0x0000000c12027c11 */ /* 0x000fe4000f8408ff */
[----:B------:R-:W-:Y:S02]  /*1760*/  ISETP.GE.AND P1, PT, R0, UR9, PT ;  /* 0x0000000900007c0c */ /* 0x000fe4000bf26270 */
[----:B------:R-:W-:Y:S02]  /*1770*/  LEA.HI.X R3, R18, UR13, R3, 0x1, P2 ;  /* 0x0000000d12037c11 */ /* 0x000fe400090f0c03 */
[----:B------:R-:W-:-:S09]  /*1780*/  ISETP.GE.AND P2, PT, R6, UR9, PT ;  /* 0x0000000906007c0c */ /* 0x000fd2000bf46270 */
[----:B0-----:R0:W-:Y:S04]  /*1790*/  @!P1 STG.E.128 desc[UR22][R2.64+0x40], R12 ;  /* 0x0000400c02009986 */ /* 0x0011e8000c101d16 */
[----:B-1----:R0:W-:Y:S01]  /*17a0*/  @!P0 STG.E.128 desc[UR22][R2.64], R8 ;  /* 0x0000000802008986 */ /* 0x0021e2000c101d16 */
[----:B------:R-:W-:Y:S05]  /*17b0*/  @P2 EXIT ;  /* 0x000000000000294d */ /* 0x000fea0003800000 */
[----:B------:R-:W1:Y:S04]  /*17c0*/  LDS.128 R4, [R4+0x2000] ;  /* 0x0020000004047984 */ /* 0x000e680000000c00 */
[----:B-1----:R-:W-:Y:S01]  /*17d0*/  STG.E.128 desc[UR22][R2.64+0x80], R4 ;  /* 0x0000800402007986 */ /* 0x002fe2000c101d16 */
[----:B------:R-:W-:Y:S05]  /*17e0*/  EXIT ;  /* 0x000000000000794d */ /* 0x000fea0003800000 */
.L_x_251:
        /* <DEDUP_REMOVED lines=9> */
.L_x_1285:


//--------------------- .text._ZN5flash44flash_bwd_dq_dk_dv_loop_seqk_parallel_kernelI23Flash_bwd_kernel_traitsILi96ELi64ELi128ELi8ELi2ELi4ELi4ELb1ELb0EN7cutlass6half_tE19Flash_kernel_traitsILi96ELi64ELi128ELi8ES3_EELb1ELb0ELb0ELb0ELb0ELb1ELb0EEEvNS_16Flash_bwd_paramsE --------------------------
	.section	.text._ZN5flash44flash_bwd_dq_dk_dv_loop_seqk_parallel_kernelI23Flash_bwd_kernel_traitsILi96ELi64ELi128ELi8ELi2ELi4ELi4ELb1ELb0EN7cutlass6half_tE19Flash_kernel_traitsILi96ELi64ELi128ELi8ES3_EELb1ELb0ELb0ELb0ELb0ELb1ELb0EEEvNS_16Flash_bwd_paramsE,"ax",@progbits
	.align	128
        .global         _ZN5flash44flash_bwd_dq_dk_dv_loop_seqk_parallel_kernelI23Flash_bwd_kernel_traitsILi96ELi64ELi128ELi8ELi2ELi4ELi4ELb1ELb0EN7cutlass6half_tE19Flash_kernel_traitsILi96ELi64ELi128ELi8ES3_EELb1ELb0ELb0ELb0ELb0ELb1ELb0EEEvNS_16Flash_bwd_paramsE
        .type           _ZN5flash44flash_bwd_dq_dk_dv_loop_seqk_parallel_kernelI23Flash_bwd_kernel_traitsILi96ELi64ELi128ELi8ELi2ELi4ELi4ELb1ELb0EN7cutlass6half_tE19Flash_kernel_traitsILi96ELi64ELi128ELi8ES3_EELb1ELb0ELb0ELb0ELb0ELb1ELb0EEEvNS_16Flash_bwd_paramsE,@function
        .size           _ZN5flash44flash_bwd_dq_dk_dv_loop_seqk_parallel_kernelI23Flash_bwd_kernel_traitsILi96ELi64ELi128ELi8ELi2ELi4ELi4ELb1ELb0EN7cutlass6half_tE19Flash_kernel_traitsILi96ELi64ELi128ELi8ES3_EELb1ELb0ELb0ELb0ELb0ELb1ELb0EEEvNS_16Flash_bwd_paramsE,(.L_x_1286 - _ZN5flash44flash_bwd_dq_dk_dv_loop_seqk_parallel_kernelI23Flash_bwd_kernel_traitsILi96ELi64ELi128ELi8ELi2ELi4ELi4ELb1ELb0EN7cutlass6half_tE19Flash_kernel_traitsILi96ELi64ELi128ELi8ES3_EELb1ELb0ELb0ELb0ELb0ELb1ELb0EEEvNS_16Flash_bwd_paramsE)
        .other          _ZN5flash44flash_bwd_dq_dk_dv_loop_seqk_parallel_kernelI23Flash_bwd_kernel_traitsILi96ELi64ELi128ELi8ELi2ELi4ELi4ELb1ELb0EN7cutlass6half_tE19Flash_kernel_traitsILi96ELi64ELi128ELi8ES3_EELb1ELb0ELb0ELb0ELb0ELb1ELb0EEEvNS_16Flash_bwd_paramsE,@"STO_CUDA_ENTRY STV_DEFAULT"
_ZN5flash44flash_bwd_dq_dk_dv_loop_seqk_parallel_kernelI23Flash_bwd_kernel_traitsILi96ELi64ELi128ELi8ELi2ELi4ELi4ELb1ELb0EN7cutlass6half_tE19Flash_kernel_traitsILi96ELi64ELi128ELi8ES3_EELb1ELb0ELb0ELb0ELb0ELb1ELb0EEEvNS_16Flash_bwd_paramsE:
.text._ZN5flash44flash_bwd_dq_dk_dv_loop_seqk_parallel_kernelI23Flash_bwd_kernel_traitsILi96ELi64ELi128ELi8ELi2ELi4ELi4ELb1ELb0EN7cutlass6half_tE19Flash_kernel_traitsILi96ELi64ELi128ELi8ES3_EELb1ELb0ELb0ELb0ELb0ELb1ELb0EEEvNS_16Flash_bwd_paramsE:
        /* <DEDUP_REMOVED lines=18> */
[----:B------:R-:W-:-:S04]  /*0120*/  IMAD.MOV.U32 R235, RZ, RZ, -0x10 ;  /* 0xfffffff0ffeb7424 */ /* 0x000fc800078e00ff */
[----:B------:R-:W4:Y:S08]  /*0130*/  S2UR UR56, SR_CTAID.Z ;  /* 0x00000000003879c3 */ /* 0x000f300000002700 */
[----:B------:R-:W5:Y:S01]  /*0140*/  S2UR UR44, SR_CTAID.Y ;  /* 0x00000000002c79c3 */ /* 0x000f620000002600 */
[----:B---3--:R-:W-:-:S04]  /*0150*/  ULEA UR4, UR4, UR5, 0x18 ;  /* 0x0000000504047291 */ /* 0x008fc8000f8ec03f */
[----:B------:R-:W-:Y:S01]  /*0160*/  UIADD3 UR5, UR4, 0xf000, URZ ;  /* 0x0000f00004057890 */ /* 0x000fe2000fffe03f */
[----:B--2---:R-:W-:Y:S01]  /*0170*/  SHF.R.S32.HI R3, RZ, 0x1f, R10 ;  /* 0x0000001fff037819 */ /* 0x004fe2000001140a */
[----:B----4-:R-:W-:-:S03]  /*0180*/  USHF.R.S32.HI UR6, URZ, 0x1f, UR56 ;  /* 0x0000001f3f067899 */ /* 0x010fc60008011438 */
[CC--:B------:R-:W-:Y:S02]  /*0190*/  LEA.HI R4, R3.reuse, R10.reuse, RZ, 0x4 ;  /* 0x0000000a03047211 */ /* 0x0c0fe400078f20ff */
[CC--:B------:R-:W-:Y:S02]  /*01a0*/  LEA.HI R2, R3.reuse, R10.reuse, RZ, 0x5 ;  /* 0x0000000a03027211 */ /* 0x0c0fe400078f28ff */
[----:B-1----:R-:W-:Y:S01]  /*01b0*/  SHF.R.S32.HI R0, RZ, 0x4, R4 ;  /* 0x00000004ff007819 */ /* 0x002fe20000011404 */
[----:B-----5:R-:W-:Y:S01]  /*01c0*/  USHF.L.U32 UR7, UR44, 0x7, URZ ;  /* 0x000000072c077899 */ /* 0x020fe2000800063f */
[CC--:B------:R-:W-:Y:S02]  /*01d0*/  LEA.HI R5, R3.reuse, R10.reuse, RZ, 0x2 ;  /* 0x0000000a03057211 */ /* 0x0c0fe400078f10ff */
[CC--:B------:R-:W-:Y:S02]  /*01e0*/  LEA.HI R17, R3.reuse, R10.reuse, RZ, 0x3 ;  /* 0x0000000a03117211 */ /* 0x0c0fe400078f18ff */
[----:B------:R-:W-:-:S02]  /*01f0*/  LEA.HI R12, R3, R10, RZ, 0x6 ;  /* 0x0000000a030c7211 */ /* 0x000fc400078f30ff */
[----:B------:R-:W-:Y:S02]  /*0200*/  LEA.HI R14, R3, R10, RZ, 0x7 ;  /* 0x0000000a030e7211 */ /* 0x000fe400078f38ff */
[----:B------:R-:W-:Y:S02]  /*0210*/  LOP3.LUT R3, R2, 0xffffffe0, RZ, 0xc0, !PT ;  /* 0xffffffe002037812 */ /* 0x000fe400078ec0ff */
[C---:B------:R-:W-:Y:S02]  /*0220*/  LOP3.LUT R6, R4.reuse, 0xfffffff0, RZ, 0xc0, !PT ;  /* 0xfffffff004067812 */ /* 0x040fe400078ec0ff */
[----:B------:R-:W-:Y:S01]  /*0230*/  LEA.HI R4, R4, R0, RZ, 0x1 ;  /* 0x0000000004047211 */ /* 0x000fe200078f08ff */
[C---:B------:R-:W-:Y:S01]  /*0240*/  IMAD.IADD R3, R10.reuse, 0x1, -R3 ;  /* 0x000000010a037824 */ /* 0x040fe200078e0a03 */
[----:B------:R-:W-:Y:S01]  /*0250*/  LOP3.LUT R7, R17, 0xfffffff8, RZ, 0xc0, !PT ;  /* 0xfffffff811077812 */ /* 0x000fe200078ec0ff */
[----:B------:R-:W-:Y:S01]  /*0260*/  IMAD.IADD R8, R10, 0x1, -R6 ;  /* 0x000000010a087824 */ /* 0x000fe200078e0a06 */
[----:B------:R-:W-:-:S02]  /*0270*/  LOP3.LUT R4, R4, 0xfffffffe, RZ, 0xc0, !PT ;  /* 0xfffffffe04047812 */ /* 0x000fc400078ec0ff */
[----:B------:R-:W-:Y:S01]  /*0280*/  SHF.R.S32.HI R252, RZ, 0x2, R5 ;  /* 0x00000002fffc7819 */ /* 0x000fe20000011405 */
[----:B------:R-:W-:Y:S01]  /*0290*/  IMAD.IADD R13, R10, 0x1, -R7 ;  /* 0x000000010a0d7824 */ /* 0x000fe200078e0a07 */
[----:B------:R-:W-:Y:S01]  /*02a0*/  SHF.R.S32.HI R6, RZ, 0x1f, R3 ;  /* 0x0000001fff067819 */ /* 0x000fe20000011403 */
[----:B------:R-:W-:Y:S01]  /*02b0*/  IMAD.IADD R15, R0, 0x1, -R4 ;  /* 0x00000001000f7824 */ /* 0x000fe200078e0a04 */
[--C-:B------:R-:W-:Y:S02]  /*02c0*/  SHF.R.S32.HI R0, RZ, 0x5, R2.reuse ;  /* 0x00000005ff007819 */ /* 0x100fe40000011402 */
[----:B------:R-:W-:Y:S02]  /*02d0*/  SHF.R.S32.HI R4, RZ, 0x1f, R2 ;  /* 0x0000001fff047819 */ /* 0x000fe40000011402 */
[----:B------:R-:W-:Y:S02]  /*02e0*/  LEA.HI R7, R5, R252, RZ, 0x1 ;  /* 0x000000fc05077211 */ /* 0x000fe400078f08ff */
[----:B------:R-:W-:-:S02]  /*02f0*/  LEA.HI R250, R6, R3, RZ, 0x2 ;  /* 0x0000000306fa7211 */ /* 0x000fc400078f10ff */
[-C--:B------:R-:W-:Y:S02]  /*0300*/  LEA.HI R3, R2, R0.reuse, RZ, 0x1 ;  /* 0x0000000002037211 */ /* 0x080fe400078f08ff */
[----:B------:R-:W-:Y:S02]  /*0310*/  LEA.HI R2, R4, R0, RZ, 0x2 ;  /* 0x0000000004027211 */ /* 0x000fe400078f10ff */
[----:B------:R-:W-:Y:S02]  /*0320*/  LOP3.LUT R4, R7, 0x7fffffe, RZ, 0xc0, !PT ;  /* 0x07fffffe07047812 */ /* 0x000fe400078ec0ff */
[----:B------:R-:W-:Y:S02]  /*0330*/  LOP3.LUT R9, R5, 0xfffffffc, RZ, 0xc0, !PT ;  /* 0xfffffffc05097812 */ /* 0x000fe400078ec0ff */
[----:B------:R-:W-:Y:S02]  /*0340*/  SHF.R.S32.HI R7, RZ, 0x3, R17 ;  /* 0x00000003ff077819 */ /* 0x000fe40000011411 */
[----:B------:R-:W-:Y:S01]  /*0350*/  LOP3.LUT R6, R3, 0xfffffffe, RZ, 0xc0, !PT ;  /* 0xfffffffe03067812 */ /* 0x000fe200078ec0ff */
[----:B------:R-:W-:Y:S01]  /*0360*/  IMAD.IADD R3, R252, 0x1, -R4 ;  /* 0x00000001fc037824 */ /* 0x000fe200078e0a04 */
[----:B------:R-:W-:Y:S01]  /*0370*/  LOP3.LUT R2, R2, 0xfffffffc, RZ, 0xc0, !PT ;  /* 0xfffffffc02027812 */ /* 0x000fe200078ec0ff */
[----:B------:R-:W-:Y:S01]  /*0380*/  IMAD.IADD R20, R10, 0x1, -R9 ;  /* 0x000000010a147824 */ /* 0x000fe200078e0a09 */
[----:B------:R-:W-:Y:S01]  /*0390*/  LEA.HI R9, R13, R13, RZ, 0x1 ;  /* 0x0000000d0d097211 */ /* 0x000fe200078f08ff */
[----:B------:R-:W-:Y:S01]  /*03a0*/  IMAD.SHL.U32 R4, R7, 0x40, RZ ;  /* 0x0000004007047824 */ /* 0x000fe200078e00ff */
[----:B------:R-:W-:Y:S01]  /*03b0*/  SHF.R.S32.HI R21, RZ, 0x6, R12 ;  /* 0x00000006ff157819 */ /* 0x000fe2000001140c */
[C---:B------:R-:W-:Y:S01]  /*03c0*/  IMAD.IADD R22, R0.reuse, 0x1, -R6 ;  /* 0x0000000100167824 */ /* 0x040fe200078e0a06 */
[----:B------:R-:W-:Y:S01]  /*03d0*/  SHF.R.S32.HI R10, RZ, 0x1f, R8 ;  /* 0x0000001fff0a7819 */ /* 0x000fe20000011408 */
[C---:B------:R-:W-:Y:S01]  /*03e0*/  IMAD.IADD R11, R0.reuse, 0x1, -R2 ;  /* 0x00000001000b7824 */ /* 0x040fe200078e0a02 */
[----:B------:R-:W-:Y:S01]  /*03f0*/  LOP3.LUT R2, R9, 0x7fffffe, RZ, 0xc0, !PT ;  /* 0x07fffffe09027812 */ /* 0x000fe200078ec0ff */
[----:B------:R-:W-:Y:S01]  /*0400*/  IMAD R7, R0, 0x8, R3 ;  /* 0x0000000800077824 */ /* 0x000fe200078e0203 */
[----:B------:R-:W-:Y:S01]  /*0410*/  LOP3.LUT R0, R4, 0xc0, RZ, 0xc0, !PT ;  /* 0x000000c004007812 */ /* 0x000fe200078ec0ff */
[----:B------:R-:W-:Y:S01]  /*0420*/  IMAD.SHL.U32 R18, R20, 0x8, RZ ;  /* 0x0000000814127824 */ /* 0x000fe200078e00ff */
[----:B------:R-:W-:Y:S01]  /*0430*/  SHF.R.S32.HI R3, RZ, 0x1f, R5 ;  /* 0x0000001fff037819 */ /* 0x000fe20000011405 */
[----:B------:R-:W-:Y:S01]  /*0440*/  IMAD.IADD R4, R13, 0x1, -R2 ;  /* 0x000000010d047824 */ /* 0x000fe200078e0a02 */
[----:B------:R-:W-:Y:S01]  /*0450*/  SHF.R.U32.HI R6, RZ, 0x3, R0 ;  /* 0x00000003ff067819 */ /* 0x000fe20000011600 */
[----:B------:R-:W-:Y:S01]  /*0460*/  STL [R1+0x1c], R22 ;  /* 0x00001c1601007387 */ /* 0x000fe20000100800 */
[----:B------:R-:W-:Y:S01]  /*0470*/  LOP3.LUT R5, R0, 0x18, R18, 0xf8, !PT ;  /* 0x0000001800057812 */ /* 0x000fe200078ef812 */
[----:B------:R-:W-:Y:S01]  /*0480*/  IMAD R0, R21, 0x4, R15 ;  /* 0x0000000415007824 */ /* 0x000fe200078e020f */
[----:B------:R-:W-:Y:S01]  /*0490*/  LEA.HI R2, R3, R252, RZ, 0x3 ;  /* 0x000000fc03027211 */ /* 0x000fe200078f18ff */
[----:B------:R-:W-:Y:S01]  /*04a0*/  STL [R1+0x18], R21 ;  /* 0x0000181501007387 */ /* 0x000fe20000100800 */
[----:B------:R-:W-:Y:S01]  /*04b0*/  LOP3.LUT R5, R5, R6, RZ, 0x3c, !PT ;  /* 0x0000000605057212 */ /* 0x000fe200078e3cff */
[----:B------:R-:W-:Y:S01]  /*04c0*/  IMAD R0, R0, 0x8, R4 ;  /* 0x0000000800007824 */ /* 0x000fe200078e0204 */
[----:B------:R-:W-:Y:S01]  /*04d0*/  LOP3.LUT R2, R2, 0xfffffff8, RZ, 0xc0, !PT ;  /* 0xfffffff802027812 */ /* 0x000fe200078ec0ff */
[----:B------:R1:W-:Y:S01]  /*04e0*/  STL [R1+0x20], R18 ;  /* 0x0000201201007387 */ /* 0x0003e20000100800 */
[-C--:B------:R-:W-:Y:S01]  /*04f0*/  LEA.HI R3, R8, R8.reuse, RZ, 0x1 ;  /* 0x0000000808037211 */ /* 0x080fe200078f08ff */
[----:B------:R-:W-:Y:S01]  /*0500*/  IMAD.U32 R5, R7, 0x20, R5 ;  /* 0x0000002007057824 */ /* 0x000fe200078e0005 */
[----:B------:R-:W-:Y:S01]  /*0510*/  LEA.HI R10, R10, R8, RZ, 0x3 ;  /* 0x000000080a0a7211 */ /* 0x000fe200078f18ff */
[----:B------:R-:W-:Y:S01]  /*0520*/  IMAD.IADD R2, R252, 0x1, -R2 ;  /* 0x00000001fc027824 */ /* 0x000fe200078e0a02 */
[----:B------:R-:W-:-:S02]  /*0530*/  SHF.R.S32.HI R6, RZ, 0x1, R3 ;  /* 0x00000001ff067819 */ /* 0x000fc40000011403 */
[----:B------:R-:W-:Y:S01]  /*0540*/  SHF.R.S32.HI R4, RZ, 0x1f, R3 ;  /* 0x0000001fff047819 */ /* 0x000fe20000011403 */
[----:B------:R2:W-:Y:S01]  /*0550*/  STL [R1+0x10], R5 ;  /* 0x0000100501007387 */ /* 0x0005e20000100800 */
[----:B------:R-:W-:Y:S02]  /*0560*/  LOP3.LUT P4, RZ, R2, 0x2, RZ, 0xc0, !PT ;  /* 0x0000000202ff7812 */ /* 0x000fe4000788c0ff */
[----:B------:R-:W-:Y:S02]  /*0570*/  LEA.HI R7, R4, R6, RZ, 0x2 ;  /* 0x0000000604077211 */ /* 0x000fe400078f10ff */
[----:B------:R-:W-:Y:S02]  /*0580*/  LOP3.LUT R4, R2, 0x1, RZ, 0xc0, !PT ;  /* 0x0000000102047812 */ /* 0x000fe400078ec0ff */
[----:B------:R-:W-:Y:S02]  /*0590*/  LOP3.LUT R7, R7, 0xfffffffc, RZ, 0xc0, !PT ;  /* 0xfffffffc07077812 */ /* 0x000fe400078ec0ff */
[----:B------:R-:W-:Y:S01]  /*05a0*/  ISETP.NE.U32.AND P5, PT, R4, 0x1, PT ;  /* 0x000000010400780c */ /* 0x000fe20003fa5070 */
[----:B------:R-:W-:Y:S01]  /*05b0*/  IMAD.SHL.U32 R4, R13, 0x40, RZ ;  /* 0x000000400d047824 */ /* 0x000fe200078e00ff */
[----:B------:R-:W-:-:S02]  /*05c0*/  LEA.HI R13, R2, R2, RZ, 0x1 ;  /* 0x00000002020d7211 */ /* 0x000fc400078f08ff */
[----:B------:R-:W-:Y:S01]  /*05d0*/  SHF.R.S32.HI R12, RZ, 0x7, R14 ;  /* 0x00000007ff0c7819 */ /* 0x000fe2000001140e */
[----:B------:R-:W-:Y:S01]  /*05e0*/  IMAD.SHL.U32 R14, R21, 0x20, RZ ;  /* 0x00000020150e7824 */ /* 0x000fe200078e00ff */
[----:B------:R-:W-:Y:S01]  /*05f0*/  SEL R235, R235, 0x10, !P5 ;  /* 0x00000010ebeb7807 */ /* 0x000fe20006800000 */
[----:B-1----:R-:W-:Y:S01]  /*0600*/  IMAD.IADD R18, R6, 0x1, -R7 ;  /* 0x0000000106127824 */ /* 0x002fe200078e0a07 */
[----:B------:R-:W-:Y:S01]  /*0610*/  SHF.R.S32.HI R250, RZ, 0x2, R250 ;  /* 0x00000002fffa7819 */ /* 0x000fe200000114fa */
[----:B------:R-:W-:-:S04]  /*0620*/  IMAD.SHL.U32 R6, R11, 0x10, RZ ;  /* 0x000000100b067824 */ /* 0x000fc800078e00ff */
[----:B------:R-:W-:Y:S01]  /*0630*/  IMAD R250, R22, 0x10, R250 ;  /* 0x0000001016fa7824 */ /* 0x000fe200078e02fa */
[----:B--2---:R-:W-:Y:S02]  /*0640*/  LOP3.LUT R5, R3, 0x7fffffe, RZ, 0xc0, !PT ;  /* 0x07fffffe03057812 */ /* 0x004fe400078ec0ff */
[----:B------:R-:W-:-:S03]  /*0650*/  LOP3.LUT R3, R10, 0xfffffff8, RZ, 0xc0, !PT ;  /* 0xfffffff80a037812 */ /* 0x000fc600078ec0ff */
[C---:B------:R-:W-:Y:S02]  /*0660*/  IMAD.IADD R16, R8.reuse, 0x1, -R5 ;  /* 0x0000000108107824 */ /* 0x040fe400078e0a05 */
[----:B------:R-:W-:Y:S01]  /*0670*/  IMAD.IADD R19, R8, 0x1, -R3 ;  /* 0x0000000108137824 */ /* 0x000fe200078e0a03 */
[----:B------:R-:W-:Y:S01]  /*0680*/  SHF.R.S32.HI R3, RZ, 0x1, R9 ;  /* 0x00000001ff037819 */ /* 0x000fe20000011409 */
[----:B------:R-:W-:Y:S01]  /*0690*/  IMAD.SHL.U32 R9, R20, 0x2, RZ ;  /* 0x0000000214097824 */ /* 0x000fe200078e00ff */
[----:B------:R-:W-:Y:S02]  /*06a0*/  LOP3.LUT R8, R4, 0x1c0, RZ, 0xc0, !PT ;  /* 0x000001c004087812 */ /* 0x000fe400078ec0ff */
[C---:B------:R-:W-:Y:S01]  /*06b0*/  LOP3.LUT P6, RZ, R3.reuse, 0x2, RZ, 0xc0, !PT ;  /* 0x0000000203ff7812 */ /* 0x040fe200078cc0ff */
[----:B------:R-:W-:Y:S01]  /*06c0*/  IMAD.SHL.U32 R5, R3, 0x40, RZ ;  /* 0x0000004003057824 */ /* 0x000fe200078e00ff */
[----:B------:R-:W-:Y:S02]  /*06d0*/  LOP3.LUT R3, R13, 0x3fffffe, RZ, 0xc0, !PT ;  /* 0x03fffffe0d037812 */ /* 0x000fe400078ec0ff */
[----:B------:R-:W-:-:S03]  /*06e0*/  SHF.R.S32.HI R4, RZ, 0x3, R10 ;  /* 0x00000003ff047819 */ /* 0x000fc6000001140a */
[C---:B------:R-:W-:Y:S01]  /*06f0*/  IMAD.IADD R20, R2.reuse, 0x1, -R3 ;  /* 0x0000000102147824 */ /* 0x040fe200078e0a03 */
[----:B------:R-:W-:Y:S01]  /*0700*/  LOP3.LUT R3, R5, 0xc0, RZ, 0xc0, !PT ;  /* 0x000000c005037812 */ /* 0x000fe200078ec0ff */
[----:B------:R-:W-:Y:S01]  /*0710*/  IMAD.SHL.U32 R2, R2, 0x40, RZ ;  /* 0x0000004002027824 */ /* 0x000fe200078e00ff */
[----:B------:R-:W-:Y:S01]  /*0720*/  LOP3.LUT R5, R8, 0x30, R6, 0xf8, !PT ;  /* 0x0000003008057812 */ /* 0x000fe200078ef806 */
[----:B------:R-:W-:Y:S01]  /*0730*/  IMAD R21, R4, 0x8, R16 ;  /* 0x0000000804157824 */ /* 0x000fe200078e0210 */
[----:B------:R-:W-:Y:S01]  /*0740*/  LOP3.LUT R7, R3, 0x8, R17, 0xf8, !PT ;  /* 0x0000000803077812 */ /* 0x000fe200078ef811 */
[C---:B------:R-:W-:Y:S01]  /*0750*/  IMAD R16, R11.reuse, 0x2, R4 ;  /* 0x000000020b107824 */ /* 0x040fe200078e0204 */
[----:B------:R-:W-:Y:S01]  /*0760*/  LOP3.LUT R2, R2, 0x1c0, RZ, 0xc0, !PT ;  /* 0x000001c002027812 */ /* 0x000fe200078ec0ff */
[----:B------:R-:W-:Y:S01]  /*0770*/  IMAD R11, R11, 0x200, R9 ;  /* 0x000002000b0b7824 */ /* 0x000fe200078e0209 */
[----:B------:R-:W-:Y:S02]  /*0780*/  LOP3.LUT R10, R5, 0x8, R17, 0xf8, !PT ;  /* 0x00000008050a7812 */ /* 0x000fe400078ef811 */
[----:B------:R-:W-:Y:S01]  /*0790*/  SHF.R.U32.HI R5, RZ, 0x3, R3 ;  /* 0x00000003ff057819 */ /* 0x000fe20000011603 */
[----:B------:R-:W-:Y:S01]  /*07a0*/  IMAD R3, R12, 0x1000, R9 ;  /* 0x000010000c037824 */ /* 0x000fe200078e0209 */
[----:B------:R-:W-:Y:S01]  /*07b0*/  LOP3.LUT R6, R2, 0x20, R14, 0xf8, !PT ;  /* 0x0000002002067812 */ /* 0x000fe200078ef80e */
[----:B------:R-:W-:Y:S01]  /*07c0*/  IMAD R11, R20, 0x20, R11 ;  /* 0x00000020140b7824 */ /* 0x000fe200078e020b */
[----:B------:R-:W-:Y:S01]  /*07d0*/  SHF.R.U32.HI R4, RZ, 0x3, R2 ;  /* 0x00000003ff047819 */ /* 0x000fe20000011602 */
[----:B------:R-:W-:Y:S01]  /*07e0*/  IMAD R3, R22, 0x400, R3 ;  /* 0x0000040016037824 */ /* 0x000fe200078e0203 */
[----:B------:R-:W-:-:S02]  /*07f0*/  LOP3.LUT R2, R7, R5, RZ, 0x3c, !PT ;  /* 0x0000000507027212 */ /* 0x000fc400078e3cff */
[----:B------:R-:W-:Y:S02]  /*0800*/  LOP3.LUT R4, R6, R4, RZ, 0x3c, !PT ;  /* 0x0000000406047212 */ /* 0x000fe400078e3cff */
[----:B------:R-:W-:Y:S01]  /*0810*/  SHF.R.U32.HI R8, RZ, 0x3, R8 ;  /* 0x00000003ff087819 */ /* 0x000fe20000011608 */
[----:B------:R-:W-:Y:S02]  /*0820*/  IMAD.U32 R230, R0, 0x20, R2 ;  /* 0x0000002000e67824 */ /* 0x000fe400078e0002 */
[----:B------:R-:W-:Y:S01]  /*0830*/  IMAD.SHL.U32 R0, R12, 0x8, RZ ;  /* 0x000000080c007824 */ /* 0x000fe200078e00ff */
[----:B------:R-:W-:Y:S01]  /*0840*/  LOP3.LUT R6, R10, R8, RZ, 0x3c, !PT ;  /* 0x000000080a067212 */ /* 0x000fe200078e3cff */
[----:B------:R-:W-:Y:S01]  /*0850*/  IMAD.IADD R236, R4, 0x1, R3 ;  /* 0x0000000104ec7824 */ /* 0x000fe200078e0203 */
[----:B------:R-:W-:Y:S01]  /*0860*/  LEA R222, R230, UR5, 0x1 ;  /* 0x00000005e6de7c11 */ /* 0x000fe2000f8e08ff */
[----:B------:R-:W-:Y:S01]  /*0870*/  IMAD.SHL.U32 R3, R18, 0x40, RZ ;  /* 0x0000004012037824 */ /* 0x000fe200078e00ff */
[----:B------:R-:W-:Y:S01]  /*0880*/  LOP3.LUT R4, R0, 0x8, RZ, 0xc0, !PT ;  /* 0x0000000800047812 */ /* 0x000fe200078ec0ff */
[C---:B------:R-:W-:Y:S01]  /*0890*/  IMAD.SHL.U32 R2, R15.reuse, 0x8, RZ ;  /* 0x000000080f027824 */ /* 0x040fe200078e00ff */
[----:B------:R-:W-:Y:S01]  /*08a0*/  SHF.R.S32.HI R0, RZ, 0x1, R13 ;  /* 0x00000001ff007819 */ /* 0x000fe2000001140d */
[----:B------:R-:W-:Y:S01]  /*08b0*/  IMAD.SHL.U32 R8, R15, 0x10, RZ ;  /* 0x000000100f087824 */ /* 0x000fe200078e00ff */
[----:B------:R-:W-:Y:S01]  /*08c0*/  LOP3.LUT R3, R3, 0xc0, RZ, 0xc0, !PT ;  /* 0x000000c003037812 */ /* 0x000fe200078ec0ff */
[----:B------:R-:W-:Y:S01]  /*08d0*/  IMAD R6, R15, 0x200, R6 ;  /* 0x000002000f067824 */ /* 0x000fe200078e0206 */
[C---:B------:R-:W-:Y:S01]  /*08e0*/  LOP3.LUT P3, RZ, R0.reuse, 0x2, RZ, 0xc0, !PT ;  /* 0x0000000200ff7812 */ /* 0x040fe2000786c0ff */
[----:B------:R-:W-:Y:S01]  /*08f0*/  IMAD.SHL.U32 R0, R0, 0x40, RZ ;  /* 0x0000004000007824 */ /* 0x000fe200078e00ff */
[----:B------:R-:W-:Y:S01]  /*0900*/  LOP3.LUT R5, R2, 0x8, RZ, 0xc0, !PT ;  /* 0x0000000802057812 */ /* 0x000fe200078ec0ff */
[----:B------:R-:W-:Y:S01]  /*0910*/  IMAD.SHL.U32 R2, R19, 0x40, RZ ;  /* 0x0000004013027824 */ /* 0x000fe200078e00ff */
[----:B------:R-:W-:-:S02]  /*0920*/  LOP3.LUT R8, R4, 0x10, R8, 0xf8, !PT ;  /* 0x0000001004087812 */ /* 0x000fc400078ef808 */
[----:B------:R-:W-:Y:S02]  /*0930*/  LOP3.LUT R0, R0, 0xc0, RZ, 0xc0, !PT ;  /* 0x000000c000007812 */ /* 0x000fe400078ec0ff */
[----:B------:R-:W-:Y:S02]  /*0940*/  LOP3.LUT R2, R2, 0x1c0, RZ, 0xc0, !PT ;  /* 0x000001c002027812 */ /* 0x000fe400078ec0ff */
[----:B------:R-:W-:Y:S02]  /*0950*/  SHF.R.U32.HI R7, RZ, 0x3, R0 ;  /* 0x00000003ff077819 */ /* 0x000fe40000011600 */
[----:B------:R-:W-:Y:S02]  /*0960*/  SHF.R.U32.HI R223, RZ, 0x3, R2 ;  /* 0x00000003ffdf7819 */ /* 0x000fe40000011602 */
[----:B------:R-:W-:Y:S02]  /*0970*/  LOP3.LUT R7, R7, R0, R4, 0x1e, !PT ;  /* 0x0000000007077212 */ /* 0x000fe400078e1e04 */
[----:B------:R-:W-:-:S02]  /*0980*/  SHF.R.U32.HI R0, RZ, 0x3, R3 ;  /* 0x00000003ff007819 */ /* 0x000fc40000011603 */
[--C-:B------:R-:W-:Y:S01]  /*0990*/  LOP3.LUT R223, R223, R2, R5.reuse, 0x1e, !PT ;  /* 0x00000002dfdf7212 */ /* 0x100fe200078e1e05 */
[----:B------:R-:W-:Y:S01]  /*09a0*/  IMAD.SHL.U32 R2, R21, 0x20, RZ ;  /* 0x0000002015027824 */ /* 0x000fe200078e00ff */
[C---:B------:R-:W-:Y:S01]  /*09b0*/  LOP3.LUT R4, R0.reuse, R3, R5, 0x1e, !PT ;  /* 0x0000000300047212 */ /* 0x040fe200078e1e05 */
[----:B------:R-:W-:Y:S01]  /*09c0*/  IMAD.IADD R7, R7, 0x1, R11 ;  /* 0x0000000107077824 */ /* 0x000fe200078e020b */
[----:B------:R-:W-:Y:S01]  /*09d0*/  LOP3.LUT R3, R0, R8, R3, 0x1e, !PT ;  /* 0x0000000800037212 */ /* 0x000fe200078e1e03 */
[----:B------:R-:W-:Y:S01]  /*09e0*/  IMAD R5, R22, 0x200, R2 ;  /* 0x0000020016057824 */ /* 0x000fe200078e0202 */
[----:B------:R-:W-:Y:S01]  /*09f0*/  SEL R0, R227, 0xffffffe0, !P6 ;  /* 0xffffffe0e3007807 */ /* 0x000fe20007000000 */
[----:B------:R-:W-:Y:S01]  /*0a00*/  IMAD.U32 R223, R16, 0x200, R223 ;  /* 0x0000020010df7824 */ /* 0x000fe200078e00df */
[----:B------:R-:W-:Y:S01]  /*0a10*/  R2P PR, R19, 0x6 ;  /* 0x0000000613007804 */ /* 0x000fe20000000000 */
[----:B------:R-:W-:Y:S01]  /*0a20*/  IMAD.IADD R228, R2, 0x1, R3 ;  /* 0x0000000102e47824 */ /* 0x000fe200078e0203 */
[----:B------:R-:W-:Y:S01]  /*0a30*/  LEA R236, R236, UR4, 0x1 ;  /* 0x00000004ecec7c11 */ /* 0x000fe2000f8e08ff */
[----:B------:R-:W-:Y:S01]  /*0a40*/  IMAD.IADD R222, R222, 0x1, R0 ;  /* 0x00000001dede7824 */ /* 0x000fe200078e0200 */
[----:B------:R-:W-:Y:S01]  /*0a50*/  LEA R223, R223, UR5, 0x1 ;  /* 0x00000005dfdf7c11 */ /* 0x000fe2000f8e08ff */
[----:B------:R-:W-:Y:S01]  /*0a60*/  IMAD.U32 R0, RZ, RZ, UR6 ;  /* 0x00000006ff007e24 */ /* 0x000fe2000f8e00ff */
[----:B------:R-:W-:Y:S01]  /*0a70*/  USHF.R.S32.HI UR6, URZ, 0x1f, UR44 ;  /* 0x0000001f3f067899 */ /* 0x000fe2000801142c */
[----:B------:R-:W-:Y:S01]  /*0a80*/  IMAD.U32 R0, RZ, RZ, UR7 ;  /* 0x00000007ff007e24 */ /* 0x000fe2000f8e00ff */
[----:B------:R-:W-:Y:S01]  /*0a90*/  USHF.R.S32.HI UR7, URZ, 0x1f, UR56 ;  /* 0x0000001f3f077899 */ /* 0x000fe20008011438 */
[----:B------:R-:W-:Y:S01]  /*0aa0*/  IMAD.IADD R229, R5, 0x1, R4 ;  /* 0x0000000105e57824 */ /* 0x000fe200078e0204 */
[C---:B------:R-:W-:Y:S01]  /*0ab0*/  SEL R224, R227.reuse, 0xffffffe0, !P1 ;  /* 0xffffffe0e3e07807 */ /* 0x040fe20004800000 */
[----:B------:R-:W-:Y:S01]  /*0ac0*/  VIADD R237, R236, 0x20 ;  /* 0x00000020eced7836 */ /* 0x000fe20000000000 */
[----:B------:R-:W-:Y:S01]  /*0ad0*/  LOP3.LUT P0, RZ, R18, 0x2, RZ, 0xc0, !PT ;  /* 0x0000000212ff7812 */ /* 0x000fe2000780c0ff */
[----:B------:R-:W-:Y:S01]  /*0ae0*/  IMAD.U32 R2, RZ, RZ, UR6 ;  /* 0x00000006ff027e24 */ /* 0x000fe2000f8e00ff */
[----:B------:R-:W-:Y:S01]  /*0af0*/  UIADD3 UR6, UR4, 0x9000, URZ ;  /* 0x0000900004067890 */ /* 0x000fe2000fffe03f */
[----:B------:R-:W-:Y:S01]  /*0b00*/  IMAD.U32 R2, RZ, RZ, UR7 ;  /* 0x00000007ff027e24 */ /* 0x000fe2000f8e00ff */
[----:B------:R-:W-:Y:S01]  /*0b10*/  SEL R227, R227, 0xffffffe0, !P0 ;  /* 0xffffffe0e3e37807 */ /* 0x000fe20004000000 */
[----:B------:R-:W-:Y:S01]  /*0b20*/  IMAD.U32 R0, RZ, RZ, UR7 ;  /* 0x00000007ff007e24 */ /* 0x000fe2000f8e00ff */
[----:B------:R-:W-:Y:S01]  /*0b30*/  LEA R3, R6, UR4, 0x1 ;  /* 0x0000000406037c11 */ /* 0x000fe2000f8e08ff */
[----:B------:R-:W-:Y:S01]  /*0b40*/  IMAD.MOV.U32 R0, RZ, RZ, 0x40 ;  /* 0x00000040ff007424 */ /* 0x000fe200078e00ff */
[----:B------:R-:W-:Y:S01]  /*0b50*/  LEA R4, R7, UR6, 0x1 ;  /* 0x0000000607047c11 */ /* 0x000fe2000f8e08ff */
[----:B------:R-:W-:Y:S01]  /*0b60*/  @P4 VIADD R237, R236, 0xffffffe0 ;  /* 0xffffffe0eced4836 */ /* 0x000fe20000000000 */
[----:B------:R-:W-:Y:S01]  /*0b70*/  ULDC.64 UR6, c[0x0][0x208] ;  /* 0x0000820000067ab9 */ /* 0x000fe20000000a00 */
[----:B------:R-:W-:Y:S01]  /*0b80*/  IMAD.IADD R224, R223, 0x1, R224 ;  /* 0x00000001dfe07824 */ /* 0x000fe200078e02e0 */
[----:B------:R-:W-:Y:S01]  /*0b90*/  SEL R0, R0, 0xffffffc0, !P2 ;  /* 0xffffffc000007807 */ /* 0x000fe20005000000 */
[C---:B------:R-:W-:Y:S01]  /*0ba0*/  VIADD R2, R4.reuse, 0x20 ;  /* 0x0000002004027836 */ /* 0x040fe20000000000 */
[----:B------:R1:W-:Y:S01]  /*0bb0*/  STL [R1+0x8], R4 ;  /* 0x0000080401007387 */ /* 0x0003e20000100800 */
[----:B------:R-:W-:-:S02]  /*0bc0*/  @P3 VIADD R2, R4, 0xffffffe0 ;  /* 0xffffffe004023836 */ /* 0x000fc40000000000 */
[----:B------:R-:W-:Y:S02]  /*0bd0*/  IMAD.IADD R238, R236, 0x1, R235 ;  /* 0x00000001ecee7824 */ /* 0x000fe400078e02eb */
[----:B------:R-:W-:Y:S01]  /*0be0*/  IMAD.IADD R235, R235, 0x1, R237 ;  /* 0x00000001ebeb7824 */ /* 0x000fe200078e02ed */
[----:B------:R1:W-:Y:S01]  /*0bf0*/  STL [R1+0xc], R2 ;  /* 0x00000c0201007387 */ /* 0x0003e20000100800 */
[--C-:B------:R-:W-:Y:S02]  /*0c00*/  IMAD.IADD R226, R223, 0x1, R0.reuse ;  /* 0x00000001dfe27824 */ /* 0x100fe400078e0200 */
[----:B------:R-:W-:-:S07]  /*0c10*/  IMAD.IADD R225, R224, 0x1, R0 ;  /* 0x00000001e0e17824 */ /* 0x000fce00078e0200 */
.L_x_280:
        /* <DEDUP_REMOVED lines=67> */
.L_x_252:
[----:B------:R-:W-:Y:S02]  /*1050*/  @!UP3 UIADD3 UR5, UR9, UR8, -UR40 ;  /* 0x000000080905b290 */ /* 0x000fe4000fffe828 */
[----:B------:R-:W-:Y:S02]  /*1060*/  @UP2 UIADD3 UR29, UR11, -UR16, URZ ;  /* 0x800000100b1d2290 */ /* 0x000fe4000fffe03f */
[----:B------:R-:W-:-:S05]  /*1070*/  UISETP.GT.AND UP0, UPT, UR5, UR28, UPT ;  /* 0x0000001c0500728c */ /* 0x000fca000bf04270 */
[----:B------:R-:W-:Y:S01]  /*1080*/  @!UP2 ULDC UR29, c[0x0][0x2c4] ;  /* 0x0000b100001daab9 */ /* 0x000fe20000000800 */
[----:B------:R-:W-:-:S13]  /*1090*/  PLOP3.LUT P0, PT, PT, PT, UP0, 0x80, 0x0 ;  /* 0x000000000000781c */ /* 0x000fda0003f0f008 */
[----:B------:R-:W-:Y:S05]  /*10a0*/  @!P0 BRA `(.L_x_253) ;  /* 0x0000008000d08947 */ /* 0x000fea0003800000 */
[----:B------:R-:W1:Y:S01]  /*10b0*/  LDC R7, c[0x0][0x278] ;  /* 0x00009e00ff077b82 */ /* 0x000e620000000800 */
[----:B------:R-:W-:Y:S01]  /*10c0*/  ULDC.64 UR10, c[0x0][0x488] ;  /* 0x00012200000a7ab9 */ /* 0x000fe20000000a00 */
[----:B------:R-:W-:Y:S01]  /*10d0*/  UISETP.NE.AND UP0, UPT, UR41, -0x1, UPT ;  /* 0xffffffff2900788c */ /* 0x000fe2000bf05270 */
[----:B------:R-:W-:Y:S01]  /*10e0*/  IABS R2, UR56 ;  /* 0x0000003800027c13 */ /* 0x000fe20008000000 */
[----:B------:R-:W-:Y:S01]  /*10f0*/  UISETP.NE.AND UP1, UPT, UR16, -0x1, UPT ;  /* 0xffffffff1000788c */ /* 0x000fe2000bf25270 */
[----:B------:R-:W-:Y:S01]  /*1100*/  ULDC.64 UR8, c[0x0][0x228] ;  /* 0x00008a0000087ab9 */ /* 0x000fe20000000a00 */
[----:B------:R-:W-:Y:S02]  /*1110*/  UIADD3 UR14, UR29, 0x3f, URZ ;  /* 0x0000003f1d0e7890 */ /* 0x000fe4000fffe03f */
[----:B------:R-:W2:Y:S01]  /*1120*/  S2UR UR12, SR_CTAID.X ;  /* 0x00000000000c79c3 */ /* 0x000ea20000002500 */
[----:B------:R-:W-:Y:S02]  /*1130*/  UIMAD.WIDE.U32 UR18, UR44, UR8, URZ ;  /* 0x000000082c1272a5 */ /* 0x000fe4000f8e003f */
[----:B------:R-:W-:Y:S01]  /*1140*/  UIMAD UR8, UR57, UR8, URZ ;  /* 0x00000008390872a4 */ /* 0x000fe2000f8e023f */
[----:B------:R-:W-:Y:S01]  /*1150*/  ULDC.64 UR34, c[0x0][0x240] ;  /* 0x0000900000227ab9 */ /* 0x000fe20000000a00 */
[----:B------:R-:W-:Y:S01]  /*1160*/  ULDC UR58, c[0x0][0x2d4] ;  /* 0x0000b500003a7ab9 */ /* 0x000fe20000000800 */
[----:B------:R-:W-:Y:S01]  /*1170*/  USHF.L.U64.HI UR15, UR44, 0x7, UR57 ;  /* 0x000000072c0f7899 */ /* 0x000fe20008010239 */
[----:B------:R-:W-:Y:S01]  /*1180*/  ULDC.U8 UR23, c[0x0][0x480] ;  /* 0x0001200000177ab9 */ /* 0x000fe20000000000 */
[----:B------:R-:W-:Y:S01]  /*1190*/  ULDC.U8 UR22, c[0x0][0x3d8] ;  /* 0x0000f60000167ab9 */ /* 0x000fe20000000000 */
[----:B------:R-:W-:-:S02]  /*11a0*/  USHF.R.S32.HI UR20, URZ, 0x1f, UR14 ;  /* 0x0000001f3f147899 */ /* 0x000fc4000801140e */
[----:B------:R-:W-:Y:S02]  /*11b0*/  @UP0 UIADD3 UR17, UR40, UR41, URZ ;  /* 0x0000002928110290 */ /* 0x000fe4000fffe03f */
[----:B------:R-:W-:Y:S01]  /*11c0*/  UIMAD UR24, UR44, UR9, UR8 ;  /* 0x000000092c1872a4 */ /* 0x000fe2000f8e0208 */
[----:B-1----:R-:W-:Y:S01]  /*11d0*/  IABS R6, R7 ;  /* 0x0000000700067213 */ /* 0x002fe20000000000 */
[----:B------:R-:W-:Y:S01]  /*11e0*/  USHF.R.S32.HI UR38, URZ, 0x1f, UR58 ;  /* 0x0000001f3f267899 */ /* 0x000fe2000801143a */
[----:B------:R-:W-:Y:S01]  /*11f0*/  ISETP.NE.AND P3, PT, R7, RZ, PT ;  /* 0x000000ff0700720c */ /* 0x000fe20003f65270 */
[----:B------:R-:W-:Y:S01]  /*1200*/  UISETP.NE.AND UP4, UPT, UR23, URZ, UPT ;  /* 0x0000003f1700728c */ /* 0x000fe2000bf85270 */
[----:B------:R-:W1:Y:S01]  /*1210*/  I2F.RP R4, R6 ;  /* 0x0000000600047306 */ /* 0x000e620000209400 */
[----:B------:R-:W-:Y:S01]  /*1220*/  UISETP.NE.AND UP3, UPT, UR22, URZ, UPT ;  /* 0x0000003f1600728c */ /* 0x000fe2000bf65270 */
[----:B------:R-:W-:Y:S01]  /*1230*/  @!UP1 ULDC.64 UR8, c[0x0][0x418] ;  /* 0x0001060000089ab9 */ /* 0x000fe20000000a00 */
[----:B--2---:R-:W-:Y:S01]  /*1240*/  UIMAD.WIDE.U32 UR26, UR12, UR10, URZ ;  /* 0x0000000a0c1a72a5 */ /* 0x004fe2000f8e003f */
[----:B------:R-:W-:Y:S01]  /*1250*/  @UP0 ULDC.64 UR22, c[0x0][0x248] ;  /* 0x0000920000160ab9 */ /* 0x000fe20000000a00 */
[----:B------:R-:W-:-:S02]  /*1260*/  USEL UR31, UR15, URZ, UP2 ;  /* 0x0000003f0f1f7287 */ /* 0x000fc40009000000 */
[----:B------:R-:W-:Y:S02]  /*1270*/  UIMAD UR47, UR12, UR11, UR27 ;  /* 0x0000000b0c2f72a4 */ /* 0x000fe4000f8e021b */
[----:B------:R-:W-:Y:S01]  /*1280*/  USHF.L.U32 UR12, UR44, 0x7, URZ ;  /* 0x000000072c0c7899 */ /* 0x000fe2000800063f */
[----:B------:R-:W-:Y:S01]  /*1290*/  @UP1 ULDC.64 UR10, c[0x0][0x420] ;  /* 0x00010800000a1ab9 */ /* 0x000fe20000000a00 */
[----:B------:R-:W-:Y:S01]  /*12a0*/  ULEA.HI UR43, UR20, UR14, URZ, 0x6 ;  /* 0x0000000e142b7291 */ /* 0x000fe2000f8f303f */
[----:B-1----:R-:W1:Y:S01]  /*12b0*/  MUFU.RCP R4, R4 ;  /* 0x0000000400047308 */ /* 0x002e620000001000 */
[----:B------:R-:W-:Y:S02]  /*12c0*/  USEL UR30, UR12, URZ, UP2 ;  /* 0x0000003f0c1e7287 */ /* 0x000fe40009000000 */
[----:B------:R-:W-:Y:S02]  /*12d0*/  UIMAD.WIDE.U32 UR12, UR16, UR34, URZ ;  /* 0x00000022100c72a5 */ /* 0x000fe4000f8e003f */
[----:B------:R-:W-:-:S02]  /*12e0*/  @UP1 UIMAD.WIDE.U32 UR36, UR16, UR10, URZ ;  /* 0x0000000a102412a5 */ /* 0x000fc4000f8e003f */
[----:B------:R-:W-:Y:S02]  /*12f0*/  USEL UR54, UR18, UR12, !UP1 ;  /* 0x0000000c12367287 */ /* 0x000fe4000c800000 */
[----:B------:R-:W-:Y:S02]  /*1300*/  @!UP1 UIMAD UR10, UR57, UR8, URZ ;  /* 0x00000008390a92a4 */ /* 0x000fe4000f8e023f */
[----:B------:R-:W-:Y:S02]  /*1310*/  @UP0 UIMAD.WIDE.U32 UR14, UR17, UR22, URZ ;  /* 0x00000016110e02a5 */ /* 0x000fe4000f8e003f */
[----:B------:R-:W-:Y:S02]  /*1320*/  @UP0 UIMAD UR18, UR17, UR23, URZ ;  /* 0x00000017111202a4 */ /* 0x000fe4000f8e023f */
[----:B------:R-:W-:Y:S01]  /*1330*/  UIMAD UR17, UR38, UR44, URZ ;  /* 0x0000002c261172a4 */ /* 0x000fe2000f8e023f */
[----:B-1----:R-:W-:Y:S01]  /*1340*/  VIADD R4, R4, 0xffffffe ;  /* 0x0ffffffe04047836 */ /* 0x002fe20000000000 */
[----:B------:R-:W-:Y:S01]  /*1350*/  ULDC UR61, c[0x0][0x2dc] ;  /* 0x0000b700003d7ab9 */ /* 0x000fe20000000800 */
[----:B------:R-:W-:Y:S01]  /*1360*/  ULDC UR60, c[0x0][0x270] ;  /* 0x00009c00003c7ab9 */ /* 0x000fe20000000800 */
[----:B------:R-:W-:Y:S01]  /*1370*/  @UP1 UIMAD UR45, UR16, UR11, UR37 ;  /* 0x0000000b102d12a4 */ /* 0x000fe2000f8e0225 */
[----:B------:R-:W1:Y:S01]  /*1380*/  F2I.FTZ.U32.TRUNC.NTZ R5, R4 ;  /* 0x0000000400057305 */ /* 0x000e62000021f000 */
[----:B------:R-:W-:-:S02]  /*1390*/  @!UP1 UIMAD.WIDE.U32 UR32, UR44, UR8, URZ ;  /* 0x000000082c2092a5 */ /* 0x000fc4000f8e003f */
[----:B------:R-:W-:Y:S02]  /*13a0*/  @!UP1 UIMAD UR27, UR44, UR9, UR10 ;  /* 0x000000092c1b92a4 */ /* 0x000fe4000f8e020a */
[----:B------:R-:W-:Y:S02]  /*13b0*/  UIMAD UR21, UR16, UR35, URZ ;  /* 0x00000023101572a4 */ /* 0x000fe4000f8e023f */
[----:B------:R-:W-:Y:S02]  /*13c0*/  UIMAD.WIDE UR8, UR61, UR60, URZ ;  /* 0x0000003c3d0872a5 */ /* 0x000fe4000f8e023f */
[----:B------:R-:W-:Y:S02]  /*13d0*/  UIMAD.WIDE.U32 UR10, UR44, UR58, URZ ;  /* 0x0000003a2c0a72a5 */ /* 0x000fe4000f8e003f */
[----:B------:R-:W-:Y:S02]  /*13e0*/  UIMAD UR17, UR57, UR58, UR17 ;  /* 0x0000003a391172a4 */ /* 0x000fe4000f8e0211 */
[----:B------:R-:W-:Y:S01]  /*13f0*/  UIADD3 UR24, UR19, UR24, URZ ;  /* 0x0000001813187290 */ /* 0x000fe2000fffe03f */
[----:B-1----:R-:W-:Y:S01]  /*1400*/  IMAD.MOV R0, RZ, RZ, -R5 ;  /* 0x000000ffff007224 */ /* 0x002fe200078e0a05 */
[----:B------:R-:W-:Y:S01]  /*1410*/  @UP1 UIADD3 UR24, UR13, UR21, URZ ;  /* 0x000000150d181290 */ /* 0x000fe2000fffe03f */
[----:B------:R-:W-:Y:S01]  /*1420*/  IMAD.MOV.U32 R4, RZ, RZ, RZ ;  /* 0x000000ffff047224 */ /* 0x000fe200078e00ff */
[----:B------:R-:W-:Y:S01]  /*1430*/  @UP0 UIADD3 UR48, UR15, UR18, URZ ;  /* 0x000000120f300290 */ /* 0x000fe2000fffe03f */
[----:B------:R-:W-:Y:S01]  /*1440*/  IMAD R0, R0, R6, RZ ;  /* 0x0000000600007224 */ /* 0x000fe200078e02ff */
[----:B------:R-:W-:Y:S01]  /*1450*/  @UP0 UMOV UR46, UR14 ;  /* 0x0000000e002e0c82 */ /* 0x000fe20008000000 */
[----:B------:R-:W-:-:S02]  /*1460*/  UIMAD.WIDE.U32 UR12, UR8, UR10, URZ ;  /* 0x0000000a080c72a5 */ /* 0x000fc4000f8e003f */
[----:B------:R-:W-:Y:S01]  /*1470*/  IMAD.HI.U32 R0, R5, R0, R4 ;  /* 0x0000000005007227 */ /* 0x000fe200078e0004 */
[----:B------:R-:W-:Y:S02]  /*1480*/  UIMAD UR15, UR9, UR10, URZ ;  /* 0x0000000a090f72a4 */ /* 0x000fe4000f8e023f */
[----:B------:R-:W-:Y:S02]  /*1490*/  UIADD3 UR14, UR11, UR17, URZ ;  /* 0x000000110b0e7290 */ /* 0x000fe4000fffe03f */
[----:B------:R-:W-:Y:S01]  /*14a0*/  UIMAD.WIDE.U32 UR10, UR8, UR16, URZ ;  /* 0x00000010080a72a5 */ /* 0x000fe2000f8e003f */
[----:B------:R-:W-:Y:S01]  /*14b0*/  IMAD.HI.U32 R0, R0, R2, RZ ;  /* 0x0000000200007227 */ /* 0x000fe200078e00ff */
[----:B------:R-:W-:Y:S01]  /*14c0*/  ULDC UR42, c[0x0][0x2c4] ;  /* 0x0000b100002a7ab9 */ /* 0x000fe20000000800 */
[----:B------:R-:W-:Y:S02]  /*14d0*/  UIMAD UR14, UR8, UR14, UR15 ;  /* 0x0000000e080e72a4 */ /* 0x000fe4000f8e020f */
[----:B------:R-:W-:Y:S01]  /*14e0*/  IMAD.MOV R4, RZ, RZ, -R0 ;  /* 0x000000ffff047224 */ /* 0x000fe200078e0a00 */
[----:B------:R-:W-:-:S02]  /*14f0*/  @UP3 UIMAD UR15, UR44, UR42, URZ ;  /* 0x0000002a2c0f32a4 */ /* 0x000fc4000f8e023f */
[----:B------:R-:W-:Y:S01]  /*1500*/  USEL UR55, UR12, UR10, !UP1 ;  /* 0x0000000a0c377287 */ /* 0x000fe2000c800000 */
[C---:B------:R-:W-:Y:S01]  /*1510*/  IMAD R2, R6.reuse, R4, R2 ;  /* 0x0000000406027224 */ /* 0x040fe200078e0202 */
[----:B------:R-:W-:Y:S02]  /*1520*/  ULOP3.LUT UR12, UR43, 0xffffffc0, URZ, 0xc0, !UPT ;  /* 0xffffffc02b0c7892 */ /* 0x000fe4000f8ec03f */
[----:B------:R-:W-:Y:S02]  /*1530*/  UIADD3 UR21, UR13, UR14, URZ ;  /* 0x0000000e0d157290 */ /* 0x000fe4000fffe03f */
[----:B------:R-:W-:Y:S01]  /*1540*/  ISETP.GT.U32.AND P1, PT, R6, R2, PT ;  /* 0x000000020600720c */ /* 0x000fe20003f24070 */
[----:B------:R-:W-:Y:S02]  /*1550*/  @UP3 USEL UR10, UR15, UR16, !UP1 ;  /* 0x000000100f0a3287 */ /* 0x000fe4000c800000 */
[----:B------:R-:W-:Y:S01]  /*1560*/  UIADD3 UR13, UR12, -0x40, URZ ;  /* 0xffffffc00c0d7890 */ /* 0x000fe2000fffe03f */
[----:B------:R-:W-:Y:S01]  /*1570*/  @UP3 ULDC UR17, c[0x0][0x2e4] ;  /* 0x0000b90000113ab9 */ /* 0x000fe20000000800 */
[----:B------:R-:W-:-:S02]  /*1580*/  @!UP3 UIMAD UR14, UR44, UR60, UR56 ;  /* 0x0000003c2c0eb2a4 */ /* 0x000fc4000f8e0238 */
[----:B------:R-:W-:Y:S02]  /*1590*/  @UP3 UIMAD UR19, UR56, UR17, UR10 ;  /* 0x00000011381332a4 */ /* 0x000fe4000f8e020a */
[----:B------:R-:W-:Y:S02]  /*15a0*/  USHF.R.S32.HI UR18, URZ, 0x1f, UR13 ;  /* 0x0000001f3f127899 */ /* 0x000fe4000801140d */
[----:B------:R-:W-:Y:S02]  /*15b0*/  UIADD3 UR10, UP2, UR13, UR30, URZ ;  /* 0x0000001e0d0a7290 */ /* 0x000fe4000ff5e03f */
[-C--:B------:R-:W-:Y:S01]  /*15c0*/  @!P1 IADD3 R2, R2, -R6.reuse, RZ ;  /* 0x8000000602029210 */ /* 0x080fe20007ffe0ff */
[----:B------:R-:W-:Y:S01]  /*15d0*/  UIMAD UR12, UR9, UR16, URZ ;  /* 0x00000010090c72a4 */ /* 0x000fe2000f8e023f */
[----:B------:R-:W-:Y:S01]  /*15e0*/  @!P1 VIADD R0, R0, 0x1 ;  /* 0x0000000100009836 */ /* 0x000fe20000000000 */
[----:B------:R-:W-:Y:S01]  /*15f0*/  UIADD3.X UR17, UR18, UR31, URZ, UP2, !UPT ;  /* 0x0000001f12117290 */ /* 0x000fe200097fe43f */
[----:B------:R-:W-:Y:S01]  /*1600*/  ISETP.GE.U32.AND P0, PT, R2, R6, PT ;  /* 0x000000060200720c */ /* 0x000fe20003f06070 */
[----:B------:R-:W-:Y:S01]  /*1610*/  UIMAD UR9, UR9, UR10, URZ ;  /* 0x0000000a090972a4 */ /* 0x000fe2000f8e023f */
[----:B------:R-:W-:Y:S01]  /*1620*/  LOP3.LUT R2, R7, UR56, RZ, 0x3c, !PT ;  /* 0x0000003807027c12 */ /* 0x000fe2000f8e3cff */
[----:B------:R-:W-:Y:S01]  /*1630*/  @UP0 UIADD3 UR25, UR40, UR41, URZ ;  /* 0x0000002928190290 */ /* 0x000fe2000fffe03f */
[----:B------:R-:W-:Y:S01]  /*1640*/  PLOP3.LUT P1, PT, PT, PT, UP0, 0x80, 0x0 ;  /* 0x000000000000781c */ /* 0x000fe20003f2f008 */
[----:B------:R-:W-:Y:S01]  /*1650*/  @!UP3 UIMAD UR19, UR14, UR42, URZ ;  /* 0x0000002a0e13b2a4 */ /* 0x000fe2000f8e023f */
[----:B------:R-:W-:Y:S01]  /*1660*/  ISETP.GE.AND P2, PT, R2, RZ, PT ;  /* 0x000000ff0200720c */ /* 0x000fe20003f46270 */
[----:B------:R-:W-:Y:S01]  /*1670*/  UIMAD.WIDE.U32 UR30, UR8, UR10, URZ ;  /* 0x0000000a081e72a5 */ /* 0x000fe2000f8e003f */
[----:B------:R-:W-:Y:S01]  /*1680*/  @UP0 ULDC.64 UR14, c[0x0][0x250] ;  /* 0x00009400000e0ab9 */ /* 0x000fe20000000a00 */
[----:B------:R-:W-:-:S02]  /*1690*/  UIMAD UR10, UR8, UR17, UR9 ;  /* 0x00000011080a72a4 */ /* 0x000fc4000f8e0209 */
[----:B------:R-:W-:Y:S02]  /*16a0*/  @UP0 UIMAD.WIDE.U32 UR8, UR25, UR14, URZ ;  /* 0x0000000e190802a5 */ /* 0x000fe4000f8e003f */
[----:B------:R-:W-:Y:S01]  /*16b0*/  @P0 VIADD R0, R0, 0x1 ;  /* 0x0000000100000836 */ /* 0x000fe20000000000 */
[----:B------:R-:W-:Y:S01]  /*16c0*/  @UP1 UIADD3 UR21, UR11, UR12, URZ ;  /* 0x0000000c0b151290 */ /* 0x000fe2000fffe03f */
[----:B------:R-:W-:Y:S01]  /*16d0*/  PLOP3.LUT P0, PT, PT, PT, UP3, 0x80, 0x0 ;  /* 0x000000000000781c */ /* 0x000fe20003f0f038 */
[----:B------:R-:W-:Y:S02]  /*16e0*/  UIMAD UR49, UR56, UR61, URZ ;  /* 0x0000003d383172a4 */ /* 0x000fe4000f8e023f */
[----:B------:R-:W-:Y:S01]  /*16f0*/  @UP0 UIMAD UR11, UR25, UR15, URZ ;  /* 0x0000000f190b02a4 */ /* 0x000fe2000f8e023f */
[----:B------:R-:W-:Y:S01]  /*1700*/  @!P2 IADD3 R0, -R0, RZ, RZ ;  /* 0x000000ff0000a210 */ /* 0x000fe20007ffe1ff */
[----:B------:R-:W-:Y:S01]  /*1710*/  USEL UR52, UR47, URZ, UP4 ;  /* 0x0000003f2f347287 */ /* 0x000fe2000a000000 */
[----:B------:R-:W-:Y:S01]  /*1720*/  @!P3 LOP3.LUT R0, RZ, R7, RZ, 0x33, !PT ;  /* 0x00000007ff00b212 */ /* 0x000fe200078e33ff */
[----:B------:R-:W-:-:S02]  /*1730*/  USHF.R.S32.HI UR51, URZ, 0x1f, UR28 ;  /* 0x0000001f3f337899 */ /* 0x000fc4000801141c */
        /* <DEDUP_REMOVED lines=19> */
.L_x_254:
        /* <DEDUP_REMOVED lines=13> */
.L_x_255:
        /* <DEDUP_REMOVED lines=11> */
.L_x_256:
[----:B------:R-:W-:-:S04]  /*19f0*/  UIMAD UR10, UR44, UR60, UR56 ;  /* 0x0000003c2c0a72a4 */ /* 0x000fc8000f8e0238 */
[----:B------:R-:W-:-:S12]  /*1a00*/  UIMAD UR10, UR10, UR58, URZ ;  /* 0x0000003a0a0a72a4 */ /* 0x000fd8000f8e023f */
.L_x_257:
[----:B------:R-:W2:Y:S04]  /*1a10*/  LDL.64 R4, [R1+0x20] ;  /* 0x0000200001047983 */ /* 0x000ea80000100a00 */
[----:B------:R1:W3:Y:S01]  /*1a20*/  LDL.64 R12, [R1+0x20] ;  /* 0x00002000010c7983 */ /* 0x0002e20000100a00 */
[----:B------:R-:W-:Y:S01]  /*1a30*/  SHF.R.S32.HI R27, RZ, 0x1f, R252 ;  /* 0x0000001fff1b7819 */ /* 0x000fe200000114fc */
[----:B------:R-:W-:Y:S01]  /*1a40*/  USHF.R.S32.HI UR17, URZ, 0x1f, UR56 ;  /* 0x0000001f3f117899 */ /* 0x000fe20008011438 */
[----:B------:R-:W-:Y:S01]  /*1a50*/  IADD3 R2, P0, R252, UR13, RZ ;  /* 0x0000000dfc027c10 */ /* 0x000fe2000ff1e0ff */
[----:B------:R-:W4:Y:S01]  /*1a60*/  S2R R26, SR_TID.X ;  /* 0x00000000001a7919 */ /* 0x000f220000002100 */
[----:B------:R-:W-:Y:S01]  /*1a70*/  UIADD3 UR20, UR13, UR10, URZ ;  /* 0x0000000a0d147290 */ /* 0x000fe2000fffe03f */
[----:B------:R-:W-:Y:S01]  /*1a80*/  BSSY B1, `(.L_x_253) ;  /* 0x0000796000017945 */ /* 0x000fe20003800000 */
[----:B------:R-:W-:-:S02]  /*1a90*/  UIADD3 UR19, UR13, UR19, URZ ;  /* 0x000000130d137290 */ /* 0x000fc4000fffe03f */
[----:B------:R-:W-:Y:S01]  /*1aa0*/  UISETP.GE.AND UP2, UPT, UR29, 0x1, UPT ;  /* 0x000000011d00788c */ /* 0x000fe2000bf46270 */
[----:B------:R-:W-:Y:S01]  /*1ab0*/  ULDC.64 UR32, c[0x0][0x2b0] ;  /* 0x0000ac0000207ab9 */ /* 0x000fe20000000a00 */
[----:B------:R-:W-:Y:S01]  /*1ac0*/  ULDC.64 UR36, c[0x0][0x478] ;  /* 0x00011e0000247ab9 */ /* 0x000fe20000000a00 */
[----:B------:R-:W-:Y:S01]  /*1ad0*/  ULEA.HI.SX32 UR27, UR43, 0xffffffff, 0x1a ;  /* 0xffffffff2b1b7891 */ /* 0x000fe2000f8fd23f */
[----:B--2---:R-:W-:Y:S01]  /*1ae0*/  IADD3.X R5, R27, UR18, RZ, P0, !PT ;  /* 0x000000121b057c10 */ /* 0x004fe200087fe4ff */
[----:B---3--:R-:W-:-:S04]  /*1af0*/  IMAD.MOV.U32 R12, RZ, RZ, R4 ;  /* 0x000000ffff0c7224 */ /* 0x008fc800078e0004 */
[----:B------:R-:W-:Y:S01]  /*1b00*/  IMAD R6, R5, UR34, RZ ;  /* 0x0000002205067c24 */ /* 0x000fe2000f8e02ff */
[----:B------:R-:W-:-:S03]  /*1b10*/  SHF.R.S32.HI R13, RZ, 0x1f, R12 ;  /* 0x0000001fff0d7819 */ /* 0x000fc6000001140c */
[----:B------:R-:W-:Y:S01]  /*1b20*/  IMAD R8, R2, UR35, R6 ;  /* 0x0000002302087c24 */ /* 0x000fe2000f8e0206 */
[----:B------:R-:W-:Y:S01]  /*1b30*/  IADD3 R4, P0, R12, UR8, RZ ;  /* 0x000000080c047c10 */ /* 0x000fe2000ff1e0ff */
[----:B------:R-:W-:Y:S02]  /*1b40*/  ULDC.64 UR8, c[0x0][0x420] ;  /* 0x0001080000087ab9 */ /* 0x000fe40000000a00 */
[----:B------:R-:W-:Y:S01]  /*1b50*/  UIMAD UR11, UR18, UR8, URZ ;  /* 0x00000008120b72a4 */ /* 0x000fe2000f8e023f */
[----:B------:R-:W-:Y:S01]  /*1b60*/  IADD3.X R5, R13, UR45, RZ, P0, !PT ;  /* 0x0000002d0d057c10 */ /* 0x000fe200087fe4ff */
[----:B------:R-:W-:Y:S01]  /*1b70*/  IMAD.U32 R9, RZ, RZ, UR8 ;  /* 0x00000008ff097e24 */ /* 0x000fe2000f8e00ff */
[----:B------:R1:W-:Y:S01]  /*1b80*/  STL [R1+0x24], R13 ;  /* 0x0000240d01007387 */ /* 0x0003e20000100800 */
[----:B------:R-:W-:Y:S01]  /*1b90*/  IMAD.WIDE.U32 R6, R2, UR34, R12 ;  /* 0x0000002202067c25 */ /* 0x000fe2000f8e000c */
[----:B------:R-:W-:Y:S02]  /*1ba0*/  UIMAD UR12, UR13, UR9, UR11 ;  /* 0x000000090d0c72a4 */ /* 0x000fe4000f8e020b */
[----:B------:R-:W-:Y:S01]  /*1bb0*/  UIMAD UR34, UR61, UR60, URZ ;  /* 0x0000003c3d2272a4 */ /* 0x000fe2000f8e023f */
[----:B------:R-:W-:Y:S01]  /*1bc0*/  IMAD.WIDE.U32 R4, R9, UR13, R4 ;  /* 0x0000000d09047c25 */ /* 0x000fe2000f8e0004 */
[----:B------:R-:W-:Y:S01]  /*1bd0*/  IADD3 R6, P0, R6, UR54, RZ ;  /* 0x0000003606067c10 */ /* 0x000fe2000ff1e0ff */
[----:B------:R-:W-:Y:S01]  /*1be0*/  ULDC.64 UR10, c[0x0][0x428] ;  /* 0x00010a00000a7ab9 */ /* 0x000fe20000000a00 */
[----:B------:R-:W-:Y:S01]  /*1bf0*/  USHF.L.U32 UR26, UR34, 0x6, URZ ;  /* 0x00000006221a7899 */ /* 0x000fe2000800063f */
[----:B------:R-:W-:Y:S01]  /*1c00*/  VIADD R5, R5, UR12 ;  /* 0x0000000c05057c36 */ /* 0x000fe20008000000 */
[----:B------:R-:W-:Y:S01]  /*1c10*/  UIMAD UR12, UR17, UR10, URZ ;  /* 0x0000000a110c72a4 */ /* 0x000fe2000f8e023f */
[----:B------:R-:W-:Y:S01]  /*1c20*/  IADD3.X R7, R7, UR24, R8, P0, !PT ;  /* 0x0000001807077c10 */ /* 0x000fe200087fe408 */
[----:B------:R-:W-:Y:S01]  /*1c30*/  IMAD.U32 R2, RZ, RZ, UR10 ;  /* 0x0000000aff027e24 */ /* 0x000fe2000f8e00ff */
[----:B----4-:R-:W-:Y:S01]  /*1c40*/  SHF.R.S32.HI R8, RZ, 0x1f, R26 ;  /* 0x0000001fff087819 */ /* 0x010fe2000001141a */
[----:B------:R-:W-:-:S02]  /*1c50*/  UIMAD UR16, UR56, UR11, UR12 ;  /* 0x0000000b381072a4 */ /* 0x000fc4000f8e020c */
[----:B------:R-:W-:Y:S01]  /*1c60*/  IMAD.WIDE.U32 R4, R2, UR56, R4 ;  /* 0x0000003802047c25 */ /* 0x000fe2000f8e0004 */
[----:B------:R-:W-:Y:S01]  /*1c70*/  ULDC.64 UR10, c[0x0][0x258] ;  /* 0x00009600000a7ab9 */ /* 0x000fe20000000a00 */
[----:B------:R-:W-:Y:S01]  /*1c80*/  LEA.HI R2, R8, R26, RZ, 0x5 ;  /* 0x0000001a08027211 */ /* 0x000fe200078f28ff */
[----:B------:R-:W-:Y:S01]  /*1c90*/  UIMAD UR12, UR17, UR10, URZ ;  /* 0x0000000a110c72a4 */ /* 0x000fe2000f8e023f */
[----:B------:R-:W-:Y:S01]  /*1ca0*/  IMAD.U32 R8, RZ, RZ, UR10 ;  /* 0x0000000aff087e24 */ /* 0x000fe2000f8e00ff */
[----:B------:R-:W-:Y:S01]  /*1cb0*/  USHF.R.S32.HI UR10, URZ, 0x1f, UR26 ;  /* 0x0000001f3f0a7899 */ /* 0x000fe2000801141a */
[----:B------:R-:W-:Y:S01]  /*1cc0*/  LOP3.LUT R9, R2, 0xffffffe0, RZ, 0xc0, !PT ;  /* 0xffffffe002097812 */ /* 0x000fe200078ec0ff */
[----:B------:R-:W-:Y:S01]  /*1cd0*/  UIMAD UR18, UR56, UR11, UR12 ;  /* 0x0000000b381272a4 */ /* 0x000fe2000f8e020c */
[----:B------:R-:W-:Y:S01]  /*1ce0*/  IMAD.WIDE.U32 R6, R8, UR56, R6 ;  /* 0x0000003808067c25 */ /* 0x000fe2000f8e0006 */
[----:B------:R-:W-:Y:S01]  /*1cf0*/  UIADD3 UR11, UP1, UP0, UR30, UR26, UR49 ;  /* 0x0000001a1e0b7290 */ /* 0x000fe2000f83e031 */
[----:B------:R-:W-:Y:S01]  /*1d00*/  SHF.R.S32.HI R2, RZ, 0x5, R2 ;  /* 0x00000005ff027819 */ /* 0x000fe20000011402 */
[----:B------:R-:W-:Y:S01]  /*1d10*/  ULDC.64 UR12, c[0x0][0x210] ;  /* 0x00008400000c7ab9 */ /* 0x000fe20000000a00 */
[----:B------:R-:W-:Y:S01]  /*1d20*/  IMAD.IADD R26, R26, 0x1, -R9 ;  /* 0x000000011a1a7824 */ /* 0x000fe200078e0a09 */
[----:B------:R-:W-:Y:S01]  /*1d30*/  LEA R242, P0, R6, UR12, 0x1 ;  /* 0x0000000c06f27c11 */ /* 0x000fe2000f8008ff */
[----:B------:R-:W-:Y:S01]  /*1d40*/  IMAD R8, R27, UR8, RZ ;  /* 0x000000081b087c24 */ /* 0x000fe2000f8e02ff */
[----:B------:R-:W-:Y:S01]  /*1d50*/  UIADD3.X UR10, UR47, UR10, UR53, UP1, UP0 ;  /* 0x0000000a2f0a7290 */ /* 0x000fe20008fe0435 */
[----:B------:R-:W-:Y:S01]  /*1d60*/  VIADD R9, R7, UR18 ;  /* 0x0000001207097c36 */ /* 0x000fe20008000000 */
[----:B------:R-:W-:Y:S01]  /*1d70*/  ULDC.64 UR24, c[0x0][0x3e0] ;  /* 0x0000f80000187ab9 */ /* 0x000fe20000000a00 */
[----:B------:R-:W-:Y:S01]  /*1d80*/  VIADD R5, R5, UR16 ;  /* 0x0000001005057c36 */ /* 0x000fe20008000000 */
[----:B------:R-:W-:Y:S01]  /*1d90*/  ULDC.64 UR16, c[0x0][0x400] ;  /* 0x0001000000107ab9 */ /* 0x000fe20000000a00 */
[----:B------:R-:W-:Y:S01]  /*1da0*/  IMAD R8, R252, UR9, R8 ;  /* 0x00000009fc087c24 */ /* 0x000fe2000f8e0208 */
[----:B------:R-:W-:Y:S01]  /*1db0*/  UIADD3 UR9, UP1, UP0, UR50, UR11, UR55 ;  /* 0x0000000b32097290 */ /* 0x000fe2000f83e037 */
[----:B------:R-:W-:Y:S01]  /*1dc0*/  IMAD R7, R2, UR34, R26 ;  /* 0x0000002202077c24 */ /* 0x000fe2000f8e021a */
[----:B------:R-:W-:Y:S01]  /*1dd0*/  LEA.HI.X R243, R6, UR13, R9, 0x1, P0 ;  /* 0x0000000d06f37c11 */ /* 0x000fe200080f0c09 */
[----:B------:R-:W-:Y:S01]  /*1de0*/  IMAD.WIDE.U32 R4, R252, UR8, R4 ;  /* 0x00000008fc047c25 */ /* 0x000fe2000f8e0004 */
[----:B------:R-:W-:Y:S01]  /*1df0*/  PLOP3.LUT P0, PT, PT, PT, UP2, 0x80, 0x0 ;  /* 0x000000000000781c */ /* 0x000fe20003f0f028 */
[----:B------:R-:W-:Y:S01]  /*1e00*/  UIADD3.X UR8, UR52, UR10, UR21, UP1, UP0 ;  /* 0x0000000a34087290 */ /* 0x000fe20008fe0415 */
[----:B------:R-:W-:Y:S01]  /*1e10*/  IADD3 R2, P2, R7, UR9, RZ ;  /* 0x0000000907027c10 */ /* 0x000fe2000ff5e0ff */
[----:B------:R-:W-:Y:S01]  /*1e20*/  IMAD.IADD R5, R5, 0x1, R8 ;  /* 0x0000000105057824 */ /* 0x000fe200078e0208 */
[----:B------:R-:W-:Y:S01]  /*1e30*/  LEA R240, P3, R4, UR24, 0x1 ;  /* 0x0000001804f07c11 */ /* 0x000fe2000f8608ff */
[----:B------:R-:W-:Y:S01]  /*1e40*/  UIMAD.WIDE UR18, UR19, 0x4, UR32 ;  /* 0x00000004131278a5 */ /* 0x000fe2000f8e0220 */
[----:B------:R-:W-:Y:S01]  /*1e50*/  LEA R245, P1, R2, UR16, 0x2 ;  /* 0x0000001002f57c11 */ /* 0x000fe2000f8210ff */
[----:B------:R-:W-:Y:S01]  /*1e60*/  UIMAD.WIDE UR20, UR20, 0x4, UR36 ;  /* 0x00000004141478a5 */ /* 0x000fe2000f8e0224 */
[----:B------:R-:W-:-:S02]  /*1e70*/  LEA.HI.X.SX32 R7, R7, UR8, 0x1, P2 ;  /* 0x0000000807077c11 */ /* 0x000fc400090f0eff */
[----:B------:R-:W-:Y:S02]  /*1e80*/  LEA.HI.X R241, R4, UR25, R5, 0x1, P3 ;  /* 0x0000001904f17c11 */ /* 0x000fe400098f0c05 */
[----:B------:R-:W-:Y:S01]  /*1e90*/  LEA.HI.X R244, R2, UR17, R7, 0x2, P1 ;  /* 0x0000001102f47c11 */ /* 0x000fe200088f1407 */
[----:B-1----:R-:W-:Y:S06]  /*1ea0*/  @!P0 BRA `(.L_x_258) ;  /* 0x0000006c002c8947 */ /* 0x002fec0003800000 */
[----:B------:R-:W2:Y:S01]  /*1eb0*/  LDL R28, [R1+0x10] ;  /* 0x00001000011c7983 */ /* 0x000ea20000100800 */
[----:B------:R-:W-:Y:S01]  /*1ec0*/  UIMAD UR10, UR51, UR14, URZ ;  /* 0x0000000e330a72a4 */ /* 0x000fe2000f8e023f */
[----:B------:R-:W-:Y:S01]  /*1ed0*/  IMAD.U32 R6, RZ, RZ, UR14 ;  /* 0x0000000eff067e24 */ /* 0x000fe2000f8e00ff */
[----:B------:R-:W-:Y:S01]  /*1ee0*/  UIMAD UR9, UR51, UR22, URZ ;  /* 0x00000016330972a4 */ /* 0x000fe2000f8e023f */
[----:B------:R-:W-:Y:S01]  /*1ef0*/  VIADD R2, R252, 0x40 ;  /* 0x00000040fc027836 */ /* 0x000fe20000000000 */
[----:B------:R-:W-:Y:S01]  /*1f00*/  UIMAD UR8, UR39, -0x80, UR5 ;  /* 0xffffff80270878a4 */ /* 0x000fe2000f8e0205 */
[----:B------:R-:W-:Y:S01]  /*1f10*/  IMAD.U32 R4, RZ, RZ, UR22 ;  /* 0x00000016ff047e24 */ /* 0x000fe2000f8e00ff */
[----:B------:R-:W-:Y:S01]  /*1f20*/  UIMAD UR12, UR28, UR15, UR10 ;  /* 0x0000000f1c0c72a4 */ /* 0x000fe2000f8e020a */
[--C-:B------:R-:W-:Y:S01]  /*1f30*/  IMAD.WIDE.U32 R6, R6, UR28, R12.reuse ;  /* 0x0000001c06067c25 */ /* 0x100fe2000f8e000c */
[----:B------:R-:W-:Y:S02]  /*1f40*/  UIMAD UR9, UR28, UR23, UR9 ;  /* 0x000000171c0972a4 */ /* 0x000fe4000f8e0209 */
[----:B------:R-:W-:Y:S01]  /*1f50*/  ISETP.GE.AND P2, PT, R2, UR8, PT ;  /* 0x0000000802007c0c */ /* 0x000fe2000bf46270 */
[----:B------:R-:W-:Y:S01]  /*1f60*/  IMAD.WIDE.U32 R4, R4, UR28, R12 ;  /* 0x0000001c04047c25 */ /* 0x000fe2000f8e000c */
[----:B------:R-:W-:Y:S01]  /*1f70*/  IADD3 R8, P1, R6, UR38, RZ ;  /* 0x0000002606087c10 */ /* 0x000fe2000ff3e0ff */
[----:B------:R-:W-:Y:S01]  /*1f80*/  ULDC.64 UR10, c[0x0][0x268] ;  /* 0x00009a00000a7ab9 */ /* 0x000fe20000000a00 */
[----:B------:R-:W-:Y:S01]  /*1f90*/  UMOV UR16, UR18 ;  /* 0x0000001200107c82 */ /* 0x000fe20008000000 */
[----:B------:R-:W-:Y:S01]  /*1fa0*/  IMAD.U32 R2, RZ, RZ, UR12 ;  /* 0x0000000cff027e24 */ /* 0x000fe2000f8e00ff */
[----:B------:R-:W-:Y:S01]  /*1fb0*/  IADD3 R6, P0, R4, UR46, RZ ;  /* 0x0000002e04067c10 */ /* 0x000fe2000ff1e0ff */
[----:B------:R-:W-:Y:S01]  /*1fc0*/  IMAD.U32 R11, RZ, RZ, UR9 ;  /* 0x00000009ff0b7e24 */ /* 0x000fe2000f8e00ff */
[----:B------:R-:W-:Y:S01]  /*1fd0*/  ISETP.GE.AND P3, PT, R252, UR8, PT ;  /* 0x00000008fc007c0c */ /* 0x000fe2000bf66270 */
[----:B------:R-:W-:Y:S01]  /*1fe0*/  ULDC.64 UR8, c[0x0][0x260] ;  /* 0x0000980000087ab9 */ /* 0x000fe20000000a00 */
[----:B------:R-:W-:Y:S01]  /*1ff0*/  IADD3.X R9, R7, UR42, R2, P1, !PT ;  /* 0x0000002a07097c10 */ /* 0x000fe20008ffe402 */
[----:B------:R-:W-:Y:S01]  /*2000*/  IMAD R2, R10, UR8, RZ ;  /* 0x000000080a027c24 */ /* 0x000fe2000f8e02ff */
[----:B------:R-:W-:Y:S01]  /*2010*/  IADD3.X R7, R5, UR48, R11, P0, !PT ;  /* 0x0000003005077c10 */ /* 0x000fe200087fe40b */
[----:B------:R-:W1:Y:S01]  /*2020*/  @!P2 LDC.64 R20, c[0x0][0x220] ;  /* 0x00008800ff14ab82 */ /* 0x000e620000000a00 */
[----:B------:R-:W-:Y:S01]  /*2030*/  @!P2 IADD3 R12, P0, R252, 0x40, RZ ;  /* 0x00000040fc0ca810 */ /* 0x000fe20007f1e0ff */
[C---:B------:R-:W-:Y:S01]  /*2040*/  IMAD R2, R0.reuse, UR9, R2 ;  /* 0x0000000900027c24 */ /* 0x040fe2000f8e0202 */
[----:B------:R-:W-:Y:S01]  /*2050*/  UMOV UR17, UR19 ;  /* 0x0000001300117c82 */ /* 0x000fe20008000000 */
[----:B------:R-:W-:-:S04]  /*2060*/  IMAD.WIDE.U32 R6, R0, UR8, R6 ;  /* 0x0000000800067c25 */ /* 0x000fc8000f8e0006 */
[----:B------:R-:W-:Y:S01]  /*2070*/  IMAD.MOV.U32 R248, RZ, RZ, 0x7f800000 ;  /* 0x7f800000fff87424 */ /* 0x000fe200078e00ff */
[----:B------:R-:W3:Y:S01]  /*2080*/  @!P3 LDC.64 R24, c[0x0][0x220] ;  /* 0x00008800ff18bb82 */ /* 0x000ee20000000a00 */
[----:B------:R-:W-:Y:S02]  /*2090*/  IMAD.IADD R7, R7, 0x1, R2 ;  /* 0x0000000107077824 */ /* 0x000fe400078e0202 */
[----:B------:R-:W-:Y:S02]  /*20a0*/  IMAD.MOV.U32 R249, RZ, RZ, 0x7f800000 ;  /* 0x7f800000fff97424 */ /* 0x000fe400078e00ff */
[----:B------:R-:W-:Y:S02]  /*20b0*/  IMAD.MOV.U32 R246, RZ, RZ, 0x7f800000 ;  /* 0x7f800000fff67424 */ /* 0x000fe400078e00ff */
[----:B------:R-:W-:Y:S01]  /*20c0*/  IMAD.MOV.U32 R247, RZ, RZ, 0x7f800000 ;  /* 0x7f800000fff77424 */ /* 0x000fe200078e00ff */
[----:B------:R-:W-:Y:S01]  /*20d0*/  LEA R208, R230, UR4, 0x1 ;  /* 0x00000004e6d07c11 */ /* 0x000fe2000f8e08ff */
[----:B------:R-:W-:Y:S01]  /*20e0*/  @!P2 IMAD.X R2, RZ, RZ, R27, P0 ;  /* 0x000000ffff02a224 */ /* 0x000fe200000e061b */
[----:B------:R-:W-:Y:S01]  /*20f0*/  PLOP3.LUT P0, PT, PT, PT, UP4, 0x80, 0x0 ;  /* 0x000000000000781c */ /* 0x000fe20003f0f048 */
[----:B------:R-:W-:Y:S01]  /*2100*/  IMAD R4, R10, UR10, RZ ;  /* 0x0000000a0a047c24 */ /* 0x000fe2000f8e02ff */
[----:B------:R-:W-:Y:S01]  /*2110*/  @!P2 IADD3 R14, P1, R252, 0x40, RZ ;  /* 0x00000040fc0ea810 */ /* 0x000fe20007f3e0ff */
[----:B------:R-:W-:-:S02]  /*2120*/  IMAD R251, RZ, RZ, -UR26 ;  /* 0x8000001afffb7e24 */ /* 0x000fc4000f8e02ff */
[----:B------:R-:W-:Y:S02]  /*2130*/  VIADD R221, R229, 0x1800 ;  /* 0x00001800e5dd7836 */ /* 0x000fe40000000000 */
[----:B------:R-:W-:Y:S01]  /*2140*/  VIADD R220, R228, 0x1800 ;  /* 0x00001800e4dc7836 */ /* 0x000fe20000000000 */
[----:B------:R-:W-:Y:S01]  /*2150*/  CS2R R126, SRZ ;  /* 0x00000000007e7805 */ /* 0x000fe2000001ff00 */
[C---:B------:R-:W-:Y:S01]  /*2160*/  IMAD R10, R0.reuse, UR11, R4 ;  /* 0x0000000b000a7c24 */ /* 0x040fe2000f8e0204 */
[----:B------:R-:W-:Y:S01]  /*2170*/  CS2R R124, SRZ ;  /* 0x00000000007c7805 */ /* 0x000fe2000001ff00 */
[----:B------:R-:W-:Y:S01]  /*2180*/  IMAD.WIDE.U32 R4, R0, UR10, R8 ;  /* 0x0000000a00047c25 */ /* 0x000fe2000f8e0008 */
[----:B------:R-:W-:Y:S02]  /*2190*/  CS2R R130, SRZ ;  /* 0x0000000000827805 */ /* 0x000fe4000001ff00 */
[----:B------:R-:W-:Y:S02]  /*21a0*/  CS2R R128, SRZ ;  /* 0x0000000000807805 */ /* 0x000fe4000001ff00 */
[----:B------:R-:W-:Y:S01]  /*21b0*/  CS2R R122, SRZ ;  /* 0x00000000007a7805 */ /* 0x000fe2000001ff00 */
[----:B------:R-:W-:Y:S01]  /*21c0*/  @!P3 IMAD R0, R27, UR14, RZ ;  /* 0x0000000e1b00bc24 */ /* 0x000fe2000f8e02ff */
[----:B------:R-:W-:Y:S01]  /*21d0*/  CS2R R120, SRZ ;  /* 0x0000000000787805 */ /* 0x000fe2000001ff00 */
[----:B------:R-:W-:Y:S01]  /*21e0*/  @!P2 IMAD.X R15, RZ, RZ, R27, P1 ;  /* 0x000000ffff0fa224 */ /* 0x000fe200008e061b */
[----:B------:R-:W-:Y:S01]  /*21f0*/  CS2R R118, SRZ ;  /* 0x0000000000767805 */ /* 0x000fe2000001ff00 */
[----:B------:R-:W-:Y:S01]  /*2200*/  @!P3 IMAD R18, R252, UR15, R0 ;  /* 0x0000000ffc12bc24 */ /* 0x000fe2000f8e0200 */
[----:B------:R-:W-:Y:S01]  /*2210*/  CS2R R116, SRZ ;  /* 0x0000000000747805 */ /* 0x000fe2000001ff00 */
[----:B------:R-:W-:Y:S01]  /*2220*/  @!P2 IMAD.MOV.U32 R16, RZ, RZ, R6 ;  /* 0x000000ffff10a224 */ /* 0x000fe200078e0006 */
[----:B------:R-:W-:Y:S01]  /*2230*/  CS2R R110, SRZ ;  /* 0x00000000006e7805 */ /* 0x000fe2000001ff00 */
[----:B------:R-:W-:Y:S01]  /*2240*/  @!P2 IMAD.MOV.U32 R17, RZ, RZ, R7 ;  /* 0x000000ffff11a224 */ /* 0x000fe200078e0007 */
[----:B------:R-:W-:Y:S01]  /*2250*/  CS2R R108, SRZ ;  /* 0x00000000006c7805 */ /* 0x000fe2000001ff00 */
[----:B------:R-:W-:Y:S01]  /*2260*/  @!P2 IMAD R0, R15, UR22, RZ ;  /* 0x000000160f00ac24 */ /* 0x000fe2000f8e02ff */
[----:B------:R-:W-:Y:S01]  /*2270*/  CS2R R114, SRZ ;  /* 0x0000000000727805 */ /* 0x000fe2000001ff00 */
[----:B------:R-:W-:Y:S01]  /*2280*/  IMAD.IADD R5, R5, 0x1, R10 ;  /* 0x0000000105057824 */ /* 0x000fe200078e020a */
[----:B------:R-:W-:Y:S01]  /*2290*/  CS2R R112, SRZ ;  /* 0x0000000000707805 */ /* 0x000fe2000001ff00 */
[C---:B------:R-:W-:Y:S01]  /*22a0*/  @!P2 IMAD R23, R14.reuse, UR23, R0 ;  /* 0x000000170e17ac24 */ /* 0x040fe2000f8e0200 */
[----:B------:R-:W-:Y:S01]  /*22b0*/  CS2R R106, SRZ ;  /* 0x00000000006a7805 */ /* 0x000fe2000001ff00 */
[----:B------:R-:W-:Y:S01]  /*22c0*/  @!P2 IMAD.WIDE.U32 R14, R14, UR22, R16 ;  /* 0x000000160e0eac25 */ /* 0x000fe2000f8e0010 */
[----:B------:R-:W-:Y:S01]  /*22d0*/  CS2R R104, SRZ ;  /* 0x0000000000687805 */ /* 0x000fe2000001ff00 */
[----:B------:R-:W4:Y:S01]  /*22e0*/  @!P3 LDC.64 R16, c[0x0][0x218] ;  /* 0x00008600ff10bb82 */ /* 0x000f220000000a00 */
[----:B------:R-:W-:Y:S01]  /*22f0*/  CS2R R102, SRZ ;  /* 0x0000000000667805 */ /* 0x000fe2000001ff00 */
[----:B------:R-:W-:Y:S01]  /*2300*/  @!P2 IMAD R2, R2, UR14, RZ ;  /* 0x0000000e0202ac24 */ /* 0x000fe2000f8e02ff */
[----:B------:R-:W-:Y:S01]  /*2310*/  CS2R R100, SRZ ;  /* 0x0000000000647805 */ /* 0x000fe2000001ff00 */
[----:B------:R-:W-:Y:S01]  /*2320*/  @!P3 IMAD.WIDE.U32 R8, R252, UR14, R4 ;  /* 0x0000000efc08bc25 */ /* 0x000fe2000f8e0004 */
[----:B------:R-:W-:Y:S01]  /*2330*/  UMOV UR8, UR27 ;  /* 0x0000001b00087c82 */ /* 0x000fe20008000000 */
[----:B------:R-:W-:-:S02]  /*2340*/  CS2R R94, SRZ ;  /* 0x00000000005e7805 */ /* 0x000fc4000001ff00 */
[----:B------:R-:W-:Y:S01]  /*2350*/  CS2R R92, SRZ ;  /* 0x00000000005c7805 */ /* 0x000fe2000001ff00 */
[----:B------:R-:W-:Y:S01]  /*2360*/  @!P2 IMAD R22, R12, UR15, R2 ;  /* 0x0000000f0c16ac24 */ /* 0x000fe2000f8e0202 */
[----:B------:R-:W-:Y:S01]  /*2370*/  CS2R R98, SRZ ;  /* 0x0000000000627805 */ /* 0x000fe2000001ff00 */
[----:B------:R-:W-:Y:S01]  /*2380*/  @!P2 IMAD.MOV.U32 R10, RZ, RZ, R4 ;  /* 0x000000ffff0aa224 */ /* 0x000fe200078e0004 */
[C---:B---3--:R-:W-:Y:S01]  /*2390*/  @!P3 LEA R4, P1, R8.reuse, R24, 0x1 ;  /* 0x000000180804b211 */ /* 0x048fe200078208ff */
[----:B------:R-:W-:Y:S01]  /*23a0*/  @!P3 IMAD.IADD R2, R9, 0x1, R18 ;  /* 0x000000010902b824 */ /* 0x000fe200078e0212 */
[----:B------:R-:W-:Y:S01]  /*23b0*/  ULEA.HI UR10, UR8, UR8, URZ, 0x1 ;  /* 0x00000008080a7291 */ /* 0x000fe2000f8f083f */
[----:B------:R-:W-:Y:S01]  /*23c0*/  @!P2 IMAD.MOV.U32 R11, RZ, RZ, R5 ;  /* 0x000000ffff0ba224 */ /* 0x000fe200078e0005 */
[----:B------:R-:W3:Y:S01]  /*23d0*/  @!P2 LDC.64 R18, c[0x0][0x218] ;  /* 0x00008600ff12ab82 */ /* 0x000ee20000000a00 */
[----:B------:R-:W-:Y:S02]  /*23e0*/  CS2R R96, SRZ ;  /* 0x0000000000607805 */ /* 0x000fe4000001ff00 */
[----:B------:R-:W-:Y:S01]  /*23f0*/  @!P3 LEA.HI.X R5, R8, R25, R2, 0x1, P1 ;  /* 0x000000190805b211 */ /* 0x000fe200008f0c02 */
[----:B------:R-:W-:Y:S01]  /*2400*/  ULOP3.LUT UR10, UR10, 0xfffffffe, URZ, 0xc0, !UPT ;  /* 0xfffffffe0a0a7892 */ /* 0x000fe2000f8ec03f */
[----:B------:R-:W-:-:S03]  /*2410*/  @!P2 IMAD.WIDE.U32 R12, R12, UR14, R10 ;  /* 0x0000000e0c0cac25 */ /* 0x000fc6000f8e000a */
[----:B------:R-:W-:Y:S01]  /*2420*/  @P0 BAR.SYNC.DEFER_BLOCKING 0x0 ;  /* 0x0000000000000b1d */ /* 0x000fe20000010000 */
[----:B------:R-:W-:Y:S02]  /*2430*/  UIMAD UR9, UR8, -0x40, UR29 ;  /* 0xffffffc0080978a4 */ /* 0x000fe4000f8e021d */
[----:B------:R-:W-:Y:S01]  /*2440*/  UIADD3 UR10, UR8, -UR10, URZ ;  /* 0x8000000a080a7290 */ /* 0x000fe2000fffe03f */
[----:B------:R-:W-:Y:S01]  /*2450*/  @!P3 IMAD R2, R27, UR22, RZ ;  /* 0x000000161b02bc24 */ /* 0x000fe2000f8e02ff */
[----:B-1----:R-:W-:Y:S01]  /*2460*/  @!P2 LEA R8, P0, R12, R20, 0x1 ;  /* 0x000000140c08a211 */ /* 0x002fe200078008ff */
[C---:B------:R-:W-:Y:S01]  /*2470*/  @!P3 IMAD.WIDE.U32 R10, R252.reuse, UR22, R6 ;  /* 0x00000016fc0abc25 */ /* 0x040fe2000f8e0006 */
[----:B------:R-:W-:Y:S01]  /*2480*/  UISETP.NE.AND UP0, UPT, UR10, 0x1, UPT ;  /* 0x000000010a00788c */ /* 0x000fe2000bf05270 */
[C---:B------:R-:W-:Y:S01]  /*2490*/  ISETP.GE.AND P1, PT, R252.reuse, UR9, PT ;  /* 0x00000009fc007c0c */ /* 0x040fe2000bf26270 */
[----:B------:R-:W-:Y:S01]  /*24a0*/  UMOV UR18, UR21 ;  /* 0x0000001500127c82 */ /* 0x000fe20008000000 */
[----:B------:R-:W-:Y:S01]  /*24b0*/  @!P3 IMAD R2, R252, UR23, R2 ;  /* 0x00000017fc02bc24 */ /* 0x000fe2000f8e0202 */
[----:B----4-:R-:W-:Y:S01]  /*24c0*/  @!P3 LEA R6, P5, R10, R16, 0x1 ;  /* 0x000000100a06b211 */ /* 0x010fe200078a08ff */
[----:B------:R-:W-:Y:S01]  /*24d0*/  UMOV UR19, UR20 ;  /* 0x0000001400137c82 */ /* 0x000fe20008000000 */
[----:B------:R-:W-:Y:S01]  /*24e0*/  UIADD3 UR11, UR28, 0x80, URZ ;  /* 0x000000801c0b7890 */ /* 0x000fe2000fffe03f */
[----:B------:R-:W-:Y:S01]  /*24f0*/  @!P3 IMAD.IADD R2, R11, 0x1, R2 ;  /* 0x000000010b02b824 */ /* 0x000fe200078e0202 */
[----:B------:R-:W-:-:S02]  /*2500*/  CS2R R90, SRZ ;  /* 0x00000000005a7805 */ /* 0x000fc4000001ff00 */
[----:B------:R-:W-:Y:S02]  /*2510*/  CS2R R88, SRZ ;  /* 0x0000000000587805 */ /* 0x000fe4000001ff00 */
[----:B------:R-:W-:Y:S02]  /*2520*/  CS2R R86, SRZ ;  /* 0x0000000000567805 */ /* 0x000fe4000001ff00 */
[----:B------:R-:W-:Y:S02]  /*2530*/  CS2R R84, SRZ ;  /* 0x0000000000547805 */ /* 0x000fe4000001ff00 */
[----:B------:R-:W-:Y:S02]  /*2540*/  @!P3 LEA.HI.X R7, R10, R17, R2, 0x1, P5 ;  /* 0x000000110a07b211 */ /* 0x000fe400028f0c02 */
[----:B------:R-:W-:Y:S01]  /*2550*/  CS2R R78, SRZ ;  /* 0x00000000004e7805 */ /* 0x000fe2000001ff00 */
[----:B------:R-:W1:Y:S01]  /*2560*/  LDC.64 R10, c[0x0][0x3b8] ;  /* 0x0000ee00ff0a7b82 */ /* 0x000e620000000a00 */
        /* <DEDUP_REMOVED lines=23> */
[----:B------:R-:W-:Y:S02]  /*26e0*/  USHF.L.U32 UR37, UR34, 0x5, URZ ;  /* 0x0000000522257899 */ /* 0x000fe4000800063f */
[----:B------:R-:W-:Y:S02]  /*26f0*/  UIMAD UR36, UR34, 0x28, URZ ;  /* 0x00000028222478a4 */ /* 0x000fe4000f8e023f */
[----:B------:R-:W-:Y:S01]  /*2700*/  UIMAD UR35, UR34, 0x30, URZ ;  /* 0x00000030222378a4 */ /* 0x000fe2000f8e023f */
[----:B------:R-:W-:Y:S01]  /*2710*/  ULDC UR13, c[0x0][0x2ec] ;  /* 0x0000bb00000d7ab9 */ /* 0x000fe20000000800 */
[----:B--2---:R-:W-:Y:S01]  /*2720*/  LEA R0, R28, UR4, 0x1 ;  /* 0x000000041c007c11 */ /* 0x004fe2000f8e08ff */
[----:B------:R-:W-:Y:S01]  /*2730*/  UIMAD UR38, UR34, 0x18, URZ ;  /* 0x00000018222678a4 */ /* 0x000fe2000f8e023f */
[----:B------:R-:W-:-:S03]  /*2740*/  ULDC.U8 UR14, c[0x0][0x388] ;  /* 0x0000e200000e7ab9 */ /* 0x000fc60000000000 */
        /* <DEDUP_REMOVED lines=13> */
[----:B------:R-:W-:Y:S01]  /*2820*/  @P2 STS.128 [R0+0x14000], RZ ;  /* 0x014000ff00002388 */ /* 0x000fe20000000c00 */
[----:B--2---:R-:W-:-:S05]  /*2830*/  @!P2 IMAD.IADD R4, R13, 0x1, R22 ;  /* 0x000000010d04a824 */ /* 0x004fca00078e0216 */
[----:B------:R-:W-:Y:S01]  /*2840*/  @!P2 LEA.HI.X R9, R12, R21, R4, 0x1, P0 ;  /* 0x000000150c09a211 */ /* 0x000fe200000f0c04 */
[----:B------:R-:W-:Y:S01]  /*2850*/  VIADD R12, R28, 0x1800 ;  /* 0x000018001c0c7836 */ /* 0x000fe20000000000 */
[----:B------:R-:W-:-:S03]  /*2860*/  PLOP3.LUT P0, PT, PT, PT, UP0, 0x80, 0x0 ;  /* 0x000000000000781c */ /* 0x000fc60003f0f008 */
[----:B------:R-:W-:Y:S01]  /*2870*/  @!PT LDS RZ, [RZ] ;  /* 0x00000000fffff984 */ /* 0x000fe20000000800 */
[----:B------:R-:W-:Y:S01]  /*2880*/  @!PT LDS RZ, [RZ] ;  /* 0x00000000fffff984 */ /* 0x000fe20000000800 */
[----:B------:R-:W-:Y:S01]  /*2890*/  @!PT LDS RZ, [RZ] ;  /* 0x00000000fffff984 */ /* 0x000fe20000000800 */
[----:B------:R-:W-:Y:S01]  /*28a0*/  @!P2 LDGSTS.E.BYPASS.LTC128B.128 [R0+0x10000], desc[UR6][R8.64] ;  /* 0x100000000800afae */ /* 0x000fe2000b901d46 */
[----:B------:R-:W-:-:S03]  /*28b0*/  SEL R2, R12, R28, !P0 ;  /* 0x0000001c0c027207 */ /* 0x000fc60004000000 */
[----:B------:R-:W-:Y:S01]  /*28c0*/  @!P2 LDGSTS.E.BYPASS.LTC128B.128 [R0+0x12000], desc[UR6][R8.64+0x40] ;  /* 0x120000400800afae */ /* 0x000fe2000b901d46 */
[----:B------:R-:W-:-:S03]  /*28d0*/  LEA R239, R2, UR4, 0x1 ;  /* 0x0000000402ef7c11 */ /* 0x000fc6000f8e08ff */
[----:B------:R2:W-:Y:S04]  /*28e0*/  @!P2 LDGSTS.E.BYPASS.LTC128B.128 [R0+0x14000], desc[UR6][R8.64+0x80] ;  /* 0x140000800800afae */ /* 0x0005e8000b901d46 */
[----:B------:R-:W0:Y:S01]  /*28f0*/  LDGDEPBAR ;  /* 0x00000000000079af */ /* 0x000e220000000000 */
[----:B------:R-:W-:-:S03]  /*2900*/  @!P2 IMAD.IADD R5, R15, 0x1, R23 ;  /* 0x000000010f05a824 */ /* 0x000fc600078e0217 */
[----:B------:R-:W-:Y:S04]  /*2910*/  @P1 STS [R0+0x6000], RZ ;  /* 0x006000ff00001388 */ /* 0x000fe80000000800 */
[----:B------:R-:W-:Y:S04]  /*2920*/  @P1 STS [R0+0x6004], RZ ;  /* 0x006004ff00001388 */ /* 0x000fe80000000800 */
[----:B------:R-:W-:Y:S04]  /*2930*/  @P1 STS.64 [R0+0x6008], RZ ;  /* 0x006008ff00001388 */ /* 0x000fe80000000a00 */
[----:B------:R-:W-:Y:S04]  /*2940*/  @P1 STS.128 [R0+0x7000], RZ ;  /* 0x007000ff00001388 */ /* 0x000fe80000000c00 */
[----:B------:R-:W-:Y:S01]  /*2950*/  @P1 STS.128 [R0+0x8000], RZ ;  /* 0x008000ff00001388 */ /* 0x000fe20000000c00 */
[----:B---3--:R-:W-:-:S03]  /*2960*/  @!P2 LEA R4, P4, R14, R18, 0x1 ;  /* 0x000000120e04a211 */ /* 0x008fc600078808ff */
        /* <DEDUP_REMOVED lines=42> */
[----:B------:R-:W-:Y:S01]  /*2c10*/  @!P2 LDGSTS.E.BYPASS.LTC128B.128 [R0+0xa000], desc[UR6][R4.64] ;  /* 0x0a0000000400afae */ /* 0x000fe2000b901d46 */
[----:B------:R-:W-:-:S03]  /*2c20*/  VIADD R2, R250, 0x28 ;  /* 0x00000028fa027836 */ /* 0x000fc60000000000 */
[----:B------:R-:W-:Y:S04]  /*2c30*/  @!P2 LDGSTS.E.BYPASS.LTC128B.128 [R0+0xc000], desc[UR6][R4.64+0x40] ;  /* 0x0c0000400400afae */ /* 0x000fe8000b901d46 */
[----:B------:R1:W-:Y:S04]  /*2c40*/  @!P2 LDGSTS.E.BYPASS.LTC128B.128 [R0+0xe000], desc[UR6][R4.64+0x80] ;  /* 0x0e0000800400afae */ /* 0x0003e8000b901d46 */
[----:B------:R-:W0:Y:S01]  /*2c50*/  LDGDEPBAR ;  /* 0x00000000000079af */ /* 0x000e220000000000 */
[----:B--2---:R-:W-:Y:S01]  /*2c60*/  VIADD R9, R250, 0x8 ;  /* 0x00000008fa097836 */ /* 0x004fe20000000000 */
[----:B------:R-:W-:Y:S01]  /*2c70*/  ISETP.GE.AND P1, PT, R2, UR9, PT ;  /* 0x0000000902007c0c */ /* 0x000fe2000bf26270 */
[C---:B------:R-:W-:Y:S01]  /*2c80*/  VIADD R8, R250.reuse, 0x20 ;  /* 0x00000020fa087836 */ /* 0x040fe20000000000 */
[----:B------:R-:W-:-:S02]  /*2c90*/  ISETP.GE.AND P4, PT, R250, UR9, PT ;  /* 0x00000009fa007c0c */ /* 0x000fc4000bf86270 */
[----:B------:R-:W-:Y:S02]  /*2ca0*/  ISETP.GE.AND P3, PT, R9, UR9, PT ;  /* 0x0000000909007c0c */ /* 0x000fe4000bf66270 */
[----:B------:R-:W-:Y:S01]  /*2cb0*/  ISETP.GE.AND P2, PT, R8, UR9, PT ;  /* 0x0000000908007c0c */ /* 0x000fe2000bf46270 */
[----:B---3--:R-:W-:-:S06]  /*2cc0*/  IMAD.MOV.U32 R6, RZ, RZ, 0x4 ;  /* 0x00000004ff067424 */ /* 0x008fcc00078e00ff */
[----:B------:R-:W-:-:S05]  /*2cd0*/  @!P1 IMAD.WIDE R6, R2, R6, UR16 ;  /* 0x0000001002069e25 */ /* 0x000fca000f8e0206 */
[----:B------:R-:W5:Y:S01]  /*2ce0*/  @!P1 LDG.E R247, desc[UR6][R6.64] ;  /* 0x0000000606f79981 */ /* 0x000f62000c1e1900 */
[----:B-1----:R-:W-:Y:S01]  /*2cf0*/  IMAD.MOV.U32 R4, RZ, RZ, 0x4 ;  /* 0x00000004ff047424 */ /* 0x002fe200078e00ff */
[----:B------:R-:W-:-:S04]  /*2d00*/  DEPBAR.LE SB0, 0x1 ;  /* 0x000080400000791a */ /* 0x000fc80000000000 */
[----:B------:R-:W-:-:S05]  /*2d10*/  IMAD.WIDE R4, R250, R4, UR16 ;  /* 0x00000010fa047e25 */ /* 0x000fca000f8e0204 */
[----:B------:R-:W5:Y:S04]  /*2d20*/  @!P4 LDG.E R248, desc[UR6][R4.64] ;  /* 0x0000000604f8c981 */ /* 0x000f68000c1e1900 */
[----:B------:R-:W5:Y:S04]  /*2d30*/  @!P3 LDG.E R249, desc[UR6][R4.64+0x20] ;  /* 0x0000200604f9b981 */ /* 0x000f68000c1e1900 */
[----:B------:R1:W5:Y:S01]  /*2d40*/  @!P2 LDG.E R246, desc[UR6][R4.64+0x80] ;  /* 0x0000800604f6a981 */ /* 0x000362000c1e1900 */
[----:B------:R-:W-:Y:S06]  /*2d50*/  BAR.SYNC.DEFER_BLOCKING 0x0 ;  /* 0x0000000000007b1d */ /* 0x000fec0000010000 */
[----:B------:R-:W2:Y:S04]  /*2d60*/  LDG.E.64 R4, desc[UR6][R10.64+0x8] ;  /* 0x000008060a047981 */ /* 0x000ea8000c1e1b00 */
[----:B------:R-:W3:Y:S01]  /*2d70*/  LDG.E.64 R6, desc[UR6][R10.64] ;  /* 0x000000060a067981 */ /* 0x000ee2000c1e1b00 */
[----:B------:R-:W1:Y:S01]  /*2d80*/  S2R R13, SR_TID.X ;  /* 0x00000000000d7919 */ /* 0x000e620000002100 */
[----:B------:R-:W1:Y:S01]  /*2d90*/  S2R R14, SR_TID.X ;  /* 0x00000000000e7919 */ /* 0x000e620000002100 */
[----:B------:R-:W-:Y:S01]  /*2da0*/  UIMAD UR9, UR44, UR60, UR56 ;  /* 0x0000003c2c0972a4 */ /* 0x000fe2000f8e0238 */
[----:B----4-:R-:W-:Y:S01]  /*2db0*/  SHF.R.S32.HI R0, RZ, 0x1f, R26 ;  /* 0x0000001fff007819 */ /* 0x010fe2000001141a */
[----:B------:R-:W4:Y:S02]  /*2dc0*/  LDSM.16.M88.4 R172, [R208+0xf000] ;  /* 0x00f00000d0ac783b */ /* 0x000f240000000200 */
[----:B------:R-:W-:-:S02]  /*2dd0*/  USHF.L.U32 UR9, UR9, 0x5, URZ ;  /* 0x0000000509097899 */ /* 0x000fc4000800063f */
[----:B------:R-:W2:Y:S02]  /*2de0*/  LDSM.16.M88.4 R176, [R208+0xf400] ;  /* 0x00f40000d0b0783b */ /* 0x000ea40000000200 */
[----:B------:R-:W-:Y:S02]  /*2df0*/  USHF.R.S32.HI UR10, URZ, 0x1f, UR9 ;  /* 0x0000001f3f0a7899 */ /* 0x000fe40008011409 */
[----:B------:R-:W2:Y:S04]  /*2e00*/  LDSM.16.M88.4 R188, [R208+0x11000] ;  /* 0x01100000d0bc783b */ /* 0x000ea80000000200 */
[----:B------:R-:W2:Y:S04]  /*2e10*/  LDSM.16.M88.4 R192, [R208+0x11400] ;  /* 0x01140000d0c0783b */ /* 0x000ea80000000200 */
[----:B------:R-:W2:Y:S04]  /*2e20*/  LDSM.16.M88.4 R204, [R208+0x13000] ;  /* 0x01300000d0cc783b */ /* 0x000ea80000000200 */
[----:B------:R-:W2:Y:S01]  /*2e30*/  LDSM.16.M88.4 R208, [R208+0x13400] ;  /* 0x01340000d0d0783b */ /* 0x000ea20000000200 */
[----:B-1----:R-:W-:-:S03]  /*2e40*/  SHF.R.S32.HI R13, RZ, 0x1f, R13 ;  /* 0x0000001fff0d7819 */ /* 0x002fc6000001140d */
[----:B------:R-:W1:Y:S01]  /*2e50*/  LDSM.16.M88.4 R180, [R222] ;  /* 0x00000000deb4783b */ /* 0x000e620000000200 */
[----:B------:R-:W-:-:S03]  /*2e60*/  LEA.HI R13, R13, R14, RZ, 0x6 ;  /* 0x0000000e0d0d7211 */ /* 0x000fc600078f30ff */
[----:B------:R-:W1:Y:S04]  /*2e70*/  LDSM.16.M88.4 R184, [R222+0x400] ;  /* 0x00040000deb8783b */ /* 0x000e680000000200 */
[----:B------:R-:W1:Y:S04]  /*2e80*/  LDSM.16.M88.4 R196, [R222+0x2000] ;  /* 0x00200000dec4783b */ /* 0x000e680000000200 */
[----:B------:R-:W1:Y:S04]  /*2e90*/  LDSM.16.M88.4 R200, [R222+0x2400] ;  /* 0x00240000dec8783b */ /* 0x000e680000000200 */
[----:B------:R-:W1:Y:S04]  /*2ea0*/  LDSM.16.M88.4 R212, [R222+0x4000] ;  /* 0x00400000ded4783b */ /* 0x000e680000000200 */
[----:B------:R-:W1:Y:S01]  /*2eb0*/  LDSM.16.M88.4 R216, [R222+0x4400] ;  /* 0x00440000ded8783b */ /* 0x000e620000000200 */
[----:B------:R-:W-:Y:S01]  /*2ec0*/  SHF.R.S32.HI R13, RZ, 0x6, R13 ;  /* 0x00000006ff0d7819 */ /* 0x000fe2000001140d */
[----:B------:R-:W-:-:S02]  /*2ed0*/  USHF.L.U32 UR21, UR34, 0x4, URZ ;  /* 0x0000000422157899 */ /* 0x000fc4000800063f */
[----:B------:R-:W-:Y:S02]  /*2ee0*/  USHF.L.U32 UR20, UR34, 0x3, URZ ;  /* 0x0000000322147899 */ /* 0x000fe4000800063f */
[----:B------:R-:W-:Y:S02]  /*2ef0*/  UIADD3 UR30, UR21, 0x20, URZ ;  /* 0x00000020151e7890 */ /* 0x000fe4000fffe03f */
[----:B------:R-:W-:Y:S02]  /*2f00*/  UIADD3 UR26, UR21, 0x40, URZ ;  /* 0x00000040151a7890 */ /* 0x000fe4000fffe03f */
[----:B------:R-:W-:Y:S02]  /*2f10*/  UIADD3 UR30, UR20, UR30, URZ ;  /* 0x0000001e141e7290 */ /* 0x000fe4000fffe03f */
[----:B------:R-:W-:Y:S02]  /*2f20*/  UIADD3 UR25, UR20, UR26, URZ ;  /* 0x0000001a14197290 */ /* 0x000fe4000fffe03f */
[----:B------:R-:W-:-:S02]  /*2f30*/  UIADD3 UR29, UR20, UR30, URZ ;  /* 0x0000001e141d7290 */ /* 0x000fc4000fffe03f */
[----:B------:R-:W-:Y:S01]  /*2f40*/  UIADD3 UR24, UR20, UR25, URZ ;  /* 0x0000001914187290 */ /* 0x000fe2000fffe03f */
[----:B------:R-:W-:Y:S01]  /*2f50*/  SEL R221, R221, R229, !P0 ;  /* 0x000000e5dddd7207 */ /* 0x000fe20004000000 */
[----:B------:R-:W-:Y:S01]  /*2f60*/  UIADD3 UR28, UR20, UR29, URZ ;  /* 0x0000001d141c7290 */ /* 0x000fe2000fffe03f */
[----:B------:R-:W-:Y:S01]  /*2f70*/  SEL R220, R220, R228, !P0 ;  /* 0x000000e4dcdc7207 */ /* 0x000fe20004000000 */
[----:B------:R-:W-:Y:S01]  /*2f80*/  UIADD3 UR23, UR20, UR24, URZ ;  /* 0x0000001814177290 */ /* 0x000fe2000fffe03f */
[----:B------:R-:W-:Y:S01]  /*2f90*/  LEA R221, R221, UR4, 0x1 ;  /* 0x00000004dddd7c11 */ /* 0x000fe2000f8e08ff */
[----:B------:R-:W-:Y:S01]  /*2fa0*/  UIADD3 UR27, UR20, UR28, URZ ;  /* 0x0000001c141b7290 */ /* 0x000fe2000fffe03f */
[----:B------:R-:W-:Y:S01]  /*2fb0*/  LEA R220, R220, UR4, 0x1 ;  /* 0x00000004dcdc7c11 */ /* 0x000fe2000f8e08ff */
[----:B------:R-:W-:Y:S02]  /*2fc0*/  UIADD3 UR22, UR20, UR23, URZ ;  /* 0x0000001714167290 */ /* 0x000fe4000fffe03f */
[----:B------:R-:W-:-:S02]  /*2fd0*/  UIMAD UR34, UR34, 0x38, URZ ;  /* 0x00000038222278a4 */ /* 0x000fc4000f8e023f */
[----:B------:R-:W-:Y:S02]  /*2fe0*/  UIADD3 UR33, UR21, 0x20, URZ ;  /* 0x0000002015217890 */ /* 0x000fe4000fffe03f */
[----:B------:R-:W-:Y:S02]  /*2ff0*/  UIADD3 UR32, UR20, UR27, URZ ;  /* 0x0000001b14207290 */ /* 0x000fe4000fffe03f */
[----:B------:R-:W-:Y:S02]  /*3000*/  UIADD3 UR31, UR20, UR22, URZ ;  /* 0x00000016141f7290 */ /* 0x000fe4000fffe03f */
[----:B------:R-:W-:Y:S01]  /*3010*/  UISETP.GE.AND UP0, UPT, UR11, UR5, UPT ;  /* 0x000000050b00728c */ /* 0x000fe2000bf06270 */
[----:B--2---:R-:W-:-:S04]  /*3020*/  IADD3 R26, P2, P1, R4, UR9, R26 ;  /* 0x00000009041a7c10 */ /* 0x004fc8000f95e01a */
[----:B------:R-:W-:Y:S01]  /*3030*/  IADD3.X R0, R5, UR10, R0, P2, P1 ;  /* 0x0000000a05007c10 */ /* 0x000fe200097e2400 */
[----:B------:R-:W-:-:S04]  /*3040*/  IMAD.WIDE.U32 R4, R26, -0x2daee0ad, RZ ;  /* 0xd2511f531a047825 */ /* 0x000fc800078e00ff */
[----:B------:R2:W-:Y:S01]  /*3050*/  STL [R1+0x14], R0 ;  /* 0x0000140001007387 */ /* 0x0005e20000100800 */
[----:B---3--:R-:W-:Y:S02]  /*3060*/  R2UR UR9, R7 ;  /* 0x00000000070972ca */ /* 0x008fe400000e0000 */
[----:B------:R-:W-:Y:S01]  /*3070*/  R2UR UR10, R6 ;  /* 0x00000000060a72ca */ /* 0x000fe200000e0000 */
[----:B--2---:R-:W-:-:S05]  /*3080*/  IMAD.SHL.U32 R0, R13, 0x20, RZ ;  /* 0x000000200d007824 */ /* 0x004fca00078e00ff */
[----:B------:R2:W-:Y:S04]  /*3090*/  STL [R1+0x28], R0 ;  /* 0x0000280001007387 */ /* 0x0005e80000100800 */
[----:B-1--4-:R2:W-:Y:S05]  /*30a0*/  STL.64 [R1], R4 ;  /* 0x0000000401007387 */ /* 0x0125ea0000100a00 */
.L_x_261:
[----:B------:R-:W0:Y:S01]  /*30b0*/  LDGDEPBAR ;  /* 0x00000000000079af */ /* 0x000e220000000000 */
[----:B--2---:R-:W-:Y:S01]  /*30c0*/  LEA R0, R230, UR4, 0x1 ;  /* 0x00000004e6007c11 */ /* 0x004fe2000f8e08ff */
[----:B------:R-:W-:Y:S01]  /*30d0*/  IMAD.IADD R2, R227, 0x1, R221 ;  /* 0x00000001e3027824 */ /* 0x000fe200078e02dd */
[----:B------:R-:W-:Y:S05]  /*30e0*/  PLOP3.LUT P0, PT, PT, PT, UP0, 0x80, 0x0 ;  /* 0x000000000000781c */ /* 0x000fea0003f0f008 */
[----:B------:R-:W2:Y:S01]  /*30f0*/  LDL.64 R232, [R1] ;  /* 0x0000000001e87983 */ /* 0x000ea20000100a00 */
[----:B------:R-:W-:Y:S01]  /*3100*/  PLOP3.LUT P3, PT, PT, PT, UP0, 0x80, 0x0 ;  /* 0x000000000000781c */ /* 0x000fe20003f6f008 */
[----:B------:R-:W-:Y:S01]  /*3110*/  UIADD3 UR11, UR10, -0x61c88647, URZ ;  /* 0x9e3779b90a0b7890 */ /* 0x000fe2000fffe03f */
[----:B------:R-:W-:Y:S01]  /*3120*/  PLOP3.LUT P1, PT, PT, PT, UP0, 0x80, 0x0 ;  /* 0x000000000000781c */ /* 0x000fe20003f2f008 */
[----:B------:R-:W-:Y:S01]  /*3130*/  UIADD3 UR12, UR10, 0x3c6ef372, URZ ;  /* 0x3c6ef3720a0c7890 */ /* 0x000fe2000fffe03f */
[----:B------:R-:W-:Y:S01]  /*3140*/  PLOP3.LUT P4, PT, PT, PT, UP0, 0x80, 0x0 ;  /* 0x000000000000781c */ /* 0x000fe20003f8f008 */
[----:B------:R-:W3:Y:S01]  /*3150*/  LDL R231, [R1+0x28] ;  /* 0x0000280001e77983 */ /* 0x000ee20000100800 */
[----:B------:R-:W-:Y:S01]  /*3160*/  PLOP3.LUT P2, PT, PT, PT, UP0, 0x80, 0x0 ;  /* 0x000000000000781c */ /* 0x000fe20003f4f008 */
[----:B------:R-:W-:Y:S01]  /*3170*/  UIADD3 UR15, UR10, 0x1715609d, URZ ;  /* 0x1715609d0a0f7890 */ /* 0x000fe2000fffe03f */
[----:B------:R-:W-:Y:S01]  /*3180*/  PLOP3.LUT P6, PT, PT, PT, UP0, 0x80, 0x0 ;  /* 0x000000000000781c */ /* 0x000fe20003fcf008 */
[----:B------:R-:W4:Y:S01]  /*3190*/  LDL R234, [R1+0x14] ;  /* 0x0000140001ea7983 */ /* 0x000f220000100800 */
[----:B------:R-:W-:Y:S01]  /*31a0*/  PLOP3.LUT P5, PT, PT, PT, UP0, 0x80, 0x0 ;  /* 0x000000000000781c */ /* 0x000fe20003faf008 */
[----:B------:R-:W-:Y:S01]  /*31b0*/  UISETP.GE.AND UP3, UPT, UR8, 0x1, UPT ;  /* 0x000000010800788c */ /* 0x000fe2000bf66270 */
[----:B------:R-:W-:Y:S04]  /*31c0*/  DEPBAR.LE SB0, 0x0 ;  /* 0x000080000000791a */ /* 0x000fe80000000000 */
[----:B------:R-:W-:Y:S06]  /*31d0*/  BAR.SYNC.DEFER_BLOCKING 0x0 ;  /* 0x0000000000007b1d */ /* 0x000fec0000010000 */
[----:B------:R-:W-:Y:S08]  /*31e0*/  LDSM.16.M88.4 R32, [R221] ;  /* 0x00000000dd20783b */ /* 0x000ff00000000200 */
[----:B------:R-:W1:Y:S08]  /*31f0*/  LDSM.16.M88.4 R16, [R0+0x9000] ;  /* 0x009000000010783b */ /* 0x000e700000000200 */
[----:B------:R-:W1:Y:S08]  /*3200*/  LDSM.16.M88.4 R28, [R221+0x800] ;  /* 0x00080000dd1c783b */ /* 0x000e700000000200 */
[----:B------:R-:W1:Y:S08]  /*3210*/  LDSM.16.M88.4 R132, [R0+0x9400] ;  /* 0x009400000084783b */ /* 0x000e700000000200 */
[----:B------:R-:W-:Y:S08]  /*3220*/  LDSM.16.M88.4 R136, [R2] ;  /* 0x000000000288783b */ /* 0x000ff00000000200 */
[----:B------:R-:W1:Y:S02]  /*3230*/  LDSM.16.M88.4 R140, [R222+-0x6000] ;  /* 0xffa00000de8c783b */ /* 0x000e640000000200 */
[-C--:B-1----:R-:W-:Y:S06]  /*3240*/  HMMA.16816.F32 R4, R32, R16.reuse, RZ ;  /* 0x000000102004723c */ /* 0x082fec00000018ff */
[----:B------:R-:W1:Y:S01]  /*3250*/  LDSM.16.M88.4 R144, [R2+0x800] ;  /* 0x000800000290783b */ /* 0x000e620000000200 */
[C---:B------:R-:W-:Y:S07]  /*3260*/  HMMA.16816.F32 R8, R28.reuse, R16, RZ ;  /* 0x000000101c08723c */ /* 0x040fee00000018ff */
[----:B------:R-:W1:Y:S01]  /*3270*/  LDSM.16.M88.4 R148, [R222+-0x5c00] ;  /* 0xffa40000de94783b */ /* 0x000e620000000200 */
[-C--:B------:R-:W-:Y:S07]  /*3280*/  HMMA.16816.F32 R12, R28, R18.reuse, RZ ;  /* 0x000000121c0c723c */ /* 0x080fee00000018ff */
[----:B------:R-:W-:Y:S01]  /*3290*/  LDSM.16.M88.4 R152, [R221+0x1000] ;  /* 0x00100000dd98783b */ /* 0x000fe20000000200 */
[C---:B------:R-:W-:Y:S07]  /*32a0*/  HMMA.16816.F32 R16, R32.reuse, R18, RZ ;  /* 0x000000122010723c */ /* 0x040fee00000018ff */
[----:B------:R-:W1:Y:S01]  /*32b0*/  LDSM.16.M88.4 R156, [R0+0xb000] ;  /* 0x00b00000009c783b */ /* 0x000e620000000200 */
[-C--:B------:R-:W-:Y:S06]  /*32c0*/  HMMA.16816.F32 R20, R32, R132.reuse, RZ ;  /* 0x000000842014723c */ /* 0x080fec00000018ff */
[C---:B------:R-:W-:Y:S01]  /*32d0*/  HMMA.16816.F32 R24, R28.reuse, R132, RZ ;  /* 0x000000841c18723c */ /* 0x040fe200000018ff */
[----:B-----5:R-:W1:Y:S05]  /*32e0*/  LDSM.16.M88.4 R160, [R221+0x1800] ;  /* 0x00180000dda0783b */ /* 0x020e6a0000000200 */
[-C--:B------:R-:W-:Y:S03]  /*32f0*/  HMMA.16816.F32 R28, R28, R134.reuse, RZ ;  /* 0x000000861c1c723c */ /* 0x080fe600000018ff */
[----:B------:R-:W1:Y:S03]  /*3300*/  LDSM.16.M88.4 R164, [R0+0xb400] ;  /* 0x00b4000000a4783b */ /* 0x000e660000000200 */
[----:B------:R-:W-:Y:S05]  /*3310*/  HMMA.16816.F32 R32, R32, R134, RZ ;  /* 0x000000862020723c */ /* 0x000fea00000018ff */
[----:B------:R-:W-:Y:S01]  /*3320*/  LDSM.16.M88.4 R132, [R2+0x1000] ;  /* 0x001000000284783b */ /* 0x000fe20000000200 */
[-C--:B------:R-:W-:Y:S06]  /*3330*/  HMMA.16816.F32 R4, R136, R140.reuse, R4 ;  /* 0x0000008c8804723c */ /* 0x080fec0000001804 */
[C---:B-1----:R-:W-:Y:S01]  /*3340*/  HMMA.16816.F32 R8, R144.reuse, R140, R8 ;  /* 0x0000008c9008723c */ /* 0x042fe20000001808 */
[----:B------:R-:W-:Y:S05]  /*3350*/  LDSM.16.M88.4 R168, [R2+0x1800] ;  /* 0x0018000002a8783b */ /* 0x000fea0000000200 */
[-C--:B------:R-:W-:Y:S06]  /*3360*/  HMMA.16816.F32 R12, R144, R142.reuse, R12 ;  /* 0x0000008e900c723c */ /* 0x080fec000000180c */
[C---:B------:R-:W-:Y:S01]  /*3370*/  HMMA.16816.F32 R16, R136.reuse, R142, R16 ;  /* 0x0000008e8810723c */ /* 0x040fe20000001810 */
[----:B------:R-:W1:Y:S05]  /*3380*/  LDSM.16.M88.4 R140, [R222+-0x4000] ;  /* 0xffc00000de8c783b */ /* 0x000e6a0000000200 */
[-C--:B------:R-:W-:Y:S06]  /*3390*/  HMMA.16816.F32 R20, R136, R148.reuse, R20 ;  /* 0x000000948814723c */ /* 0x080fec0000001814 */
[C---:B------:R-:W-:Y:S06]  /*33a0*/  HMMA.16816.F32 R24, R144.reuse, R148, R24 ;  /* 0x000000949018723c */ /* 0x040fec0000001818 */
[-C--:B------:R-:W-:Y:S01]  /*33b0*/  HMMA.16816.F32 R28, R144, R150.reuse, R28 ;  /* 0x00000096901c723c */ /* 0x080fe2000000181c */
[----:B------:R-:W1:Y:S05]  /*33c0*/  LDSM.16.M88.4 R144, [R222+-0x3c00] ;  /* 0xffc40000de90783b */ /* 0x000e6a0000000200 */
[----:B------:R-:W-:Y:S03]  /*33d0*/  HMMA.16816.F32 R32, R136, R150, R32 ;  /* 0x000000968820723c */ /* 0x000fe60000001820 */
[----:B------:R-:W-:Y:S03]  /*33e0*/  LDSM.16.M88.4 R136, [R221+0x2000] ;  /* 0x00200000dd88783b */ /* 0x000fe60000000200 */
        /* <DEDUP_REMOVED lines=8> */
[-C--:B------:R-:W-:Y:S01]  /*3470*/  HMMA.16816.F32 R28, R160, R166.reuse, R28 ;  /* 0x000000a6a01c723c */ /* 0x080fe2000000181c */
[----:B------:R-:W-:Y:S05]  /*3480*/  LDSM.16.M88.4 R160, [R222+-0x2000] ;  /* 0xffe00000dea0783b */ /* 0x000fea0000000200 */
[----:B------:R-:W-:Y:S03]  /*3490*/  HMMA.16816.F32 R32, R152, R166, R32 ;  /* 0x000000a69820723c */ /* 0x000fe60000001820 */
[----:B------:R-:W-:Y:S03]  /*34a0*/  LDSM.16.M88.4 R152, [R2+0x2000] ;  /* 0x002000000298783b */ /* 0x000fe60000000200 */
[-C--:B-1----:R-:W-:Y:S05]  /*34b0*/  HMMA.16816.F32 R4, R132, R140.reuse, R4 ;  /* 0x0000008c8404723c */ /* 0x082fea0000001804 */
[----:B------:R1:W-:Y:S01]  /*34c0*/  LDSM.16.M88.4 R164, [R2+0x2800] ;  /* 0x0028000002a4783b */ /* 0x0003e20000000200 */
[C---:B------:R-:W-:Y:S06]  /*34d0*/  HMMA.16816.F32 R8, R168.reuse, R140, R8 ;  /* 0x0000008ca808723c */ /* 0x040fec0000001808 */
[-C--:B------:R-:W-:Y:S06]  /*34e0*/  HMMA.16816.F32 R12, R168, R142.reuse, R12 ;  /* 0x0000008ea80c723c */ /* 0x080fec000000180c */
[C---:B------:R-:W-:Y:S01]  /*34f0*/  HMMA.16816.F32 R16, R132.reuse, R142, R16 ;  /* 0x0000008e8410723c */ /* 0x040fe20000001810 */
[----:B------:R1:W2:Y:S05]  /*3500*/  LDSM.16.M88.4 R140, [R0+0xd400] ;  /* 0x00d40000008c783b */ /* 0x0002aa0000000200 */
[-C--:B------:R-:W-:Y:S01]  /*3510*/  HMMA.16816.F32 R20, R132, R144.reuse, R20 ;  /* 0x000000908414723c */ /* 0x080fe20000001814 */
[----:B-1----:R-:W-:Y:S05]  /*3520*/  IMAD.U32 R2, RZ, RZ, UR8 ;  /* 0x00000008ff027e24 */ /* 0x002fea000f8e00ff */
[C---:B------:R-:W-:Y:S01]  /*3530*/  HMMA.16816.F32 R24, R168.reuse, R144, R24 ;  /* 0x00000090a818723c */ /* 0x040fe20000001818 */
[----:B------:R-:W4:Y:S04]  /*3540*/  LDL R144, [R1+0x18] ;  /* 0x0000180001907983 */ /* 0x000f280000100800 */
[----:B------:R-:W4:Y:S01]  /*3550*/  LDL R145, [R1+0x1c] ;  /* 0x00001c0001917983 */ /* 0x000f220000100800 */
[-C--:B------:R-:W-:Y:S06]  /*3560*/  HMMA.16816.F32 R28, R168, R146.reuse, R28 ;  /* 0x00000092a81c723c */ /* 0x080fec000000181c */
[----:B------:R-:W-:Y:S01]  /*3570*/  HMMA.16816.F32 R32, R132, R146, R32 ;  /* 0x000000928420723c */ /* 0x000fe20000001820 */
[----:B------:R-:W1:Y:S01]  /*3580*/  @P0 S2R R132, SR_TID.X ;  /* 0x0000000000840919 */ /* 0x000e620000002100 */
[----:B------:R-:W-:Y:S03]  /*3590*/  PLOP3.LUT P0, PT, PT, PT, UP0, 0x80, 0x0 ;  /* 0x000000000000781c */ /* 0x000fe60003f0f008 */
[----:B------:R-:W-:Y:S01]  /*35a0*/  IMAD.U32 R0, RZ, RZ, UR39 ;  /* 0x00000027ff007e24 */ /* 0x000fe2000f8e00ff */
[-C--:B------:R-:W-:Y:S06]  /*35b0*/  HMMA.16816.F32 R4, R136, R148.reuse, R4 ;  /* 0x000000948804723c */ /* 0x080fec0000001804 */
[C---:B------:R-:W-:Y:S06]  /*35c0*/  HMMA.16816.F32 R8, R156.reuse, R148, R8 ;  /* 0x000000949c08723c */ /* 0x040fec0000001808 */
[-C--:B------:R-:W-:Y:S06]  /*35d0*/  HMMA.16816.F32 R12, R156, R150.reuse, R12 ;  /* 0x000000969c0c723c */ /* 0x080fec000000180c */
[C---:B------:R-:W-:Y:S06]  /*35e0*/  HMMA.16816.F32 R16, R136.reuse, R150, R16 ;  /* 0x000000968810723c */ /* 0x040fec0000001810 */
[-C--:B--2---:R-:W-:Y:S05]  /*35f0*/  HMMA.16816.F32 R20, R136, R140.reuse, R20 ;  /* 0x0000008c8814723c */ /* 0x084fea0000001814 */
[----:B-1----:R-:W-:Y:S01]  /*3600*/  @P3 IMAD.SHL.U32 R132, R132, 0x2, RZ ;  /* 0x0000000284843824 */ /* 0x002fe200078e00ff */
[----:B------:R-:W-:Y:S01]  /*3610*/  PLOP3.LUT P3, PT, PT, PT, UP0, 0x80, 0x0 ;  /* 0x000000000000781c */ /* 0x000fe20003f6f008 */
[C---:B------:R-:W-:Y:S06]  /*3620*/  HMMA.16816.F32 R24, R156.reuse, R140, R24 ;  /* 0x0000008c9c18723c */ /* 0x040fec0000001818 */
[-C--:B------:R-:W-:Y:S06]  /*3630*/  HMMA.16816.F32 R28, R156, R142.reuse, R28 ;  /* 0x0000008e9c1c723c */ /* 0x080fec000000181c */
[----:B------:R-:W-:Y:S06]  /*3640*/  HMMA.16816.F32 R32, R136, R142, R32 ;  /* 0x0000008e8820723c */ /* 0x000fec0000001820 */
[-C--:B------:R-:W-:Y:S01]  /*3650*/  HMMA.16816.F32 R4, R152, R160.reuse, R4 ;  /* 0x000000a09804723c */ /* 0x080fe20000001804 */
[----:B------:R-:W-:Y:S04]  /*3660*/  IMAD.U32 R138, RZ, RZ, UR39 ;  /* 0x00000027ff8a7e24 */ /* 0x000fe8000f8e00ff */
[----:B---3--:R-:W-:Y:S01]  /*3670*/  @P1 LOP3.LUT R137, R231, 0x6, R132, 0xf8, !PT ;  /* 0x00000006e7891812 */ /* 0x008fe200078ef884 */
[C---:B------:R-:W-:Y:S01]  /*3680*/  HMMA.16816.F32 R8, R164.reuse, R160, R8 ;  /* 0x000000a0a408723c */ /* 0x040fe20000001808 */
[----:B------:R-:W-:Y:S04]  /*3690*/  PLOP3.LUT P1, PT, PT, PT, UP0, 0x80, 0x0 ;  /* 0x000000000000781c */ /* 0x000fe80003f2f008 */
[----:B----4-:R-:W-:Y:S01]  /*36a0*/  LOP3.LUT R136, R234, UR10, RZ, 0x3c, !PT ;  /* 0x0000000aea887c12 */ /* 0x010fe2000f8e3cff */
[-C--:B------:R-:W-:Y:S06]  /*36b0*/  HMMA.16816.F32 R12, R164, R162.reuse, R12 ;  /* 0x000000a2a40c723c */ /* 0x080fec000000180c */
[C---:B------:R-:W-:Y:S05]  /*36c0*/  HMMA.16816.F32 R16, R152.reuse, R162, R16 ;  /* 0x000000a29810723c */ /* 0x040fea0000001810 */
[----:B------:R-:W-:Y:S02]  /*36d0*/  IMAD R0, R0, 0x4, R144 ;  /* 0x0000000400007824 */ /* 0x000fe400078e0290 */
[----:B------:R-:W-:Y:S04]  /*36e0*/  IMAD R2, R2, 0x4, R145 ;  /* 0x0000000402027824 */ /* 0x000fe800078e0291 */
[----:B------:R-:W-:Y:S01]  /*36f0*/  LOP3.LUT R0, R233, UR9, R0, 0x96, !PT ;  /* 0x00000009e9007c12 */ /* 0x000fe2000f8e9600 */
[----:B------:R-:W-:Y:S04]  /*3700*/  IMAD.WIDE.U32 R134, R2, -0x326172a9, RZ ;  /* 0xcd9e8d5702867825 */ /* 0x000fe800078e00ff */
[----:B------:R-:W-:Y:S01]  /*3710*/  IMAD.WIDE.U32 R132, R0, -0x326172a9, RZ ;  /* 0xcd9e8d5700847825 */ /* 0x000fe200078e00ff */
[-C--:B------:R-:W-:Y:S03]  /*3720*/  LOP3.LUT R141, R135, R136.reuse, RZ, 0x3c, !PT ;  /* 0x00000088878d7212 */ /* 0x080fe600078e3cff */
[----:B------:R-:W-:Y:S01]  /*3730*/  @P0 IMAD R0, R138, 0x80, R137 ;  /* 0x000000808a000824 */ /* 0x000fe200078e0289 */
[----:B------:R-:W-:Y:S02]  /*3740*/  PLOP3.LUT P0, PT, PT, PT, UP0, 0x80, 0x0 ;  /* 0x000000000000781c */ /* 0x000fe40003f0f008 */
[----:B------:R-:W-:Y:S01]  /*3750*/  LOP3.LUT R146, R133, UR11, R134, 0x96, !PT ;  /* 0x0000000b85927c12 */ /* 0x000fe2000f8e9686 */
[----:B------:R-:W-:Y:S01]  /*3760*/  VIADD R134, R2, 0x2 ;  /* 0x0000000202867836 */ /* 0x000fe20000000000 */
[C---:B------:R-:W-:Y:S01]  /*3770*/  @P4 ISETP.GE.AND P4, PT, R0.reuse, UR5, PT ;  /* 0x0000000500004c0c */ /* 0x040fe2000bf86270 */
[----:B------:R-:W-:Y:S01]  /*3780*/  @P2 VIADD R2, R0, 0x1 ;  /* 0x0000000100022836 */ /* 0x000fe20000000000 */
[----:B------:R-:W-:Y:S01]  /*3790*/  PLOP3.LUT P2, PT, PT, PT, UP0, 0x80, 0x0 ;  /* 0x000000000000781c */ /* 0x000fe20003f4f008 */
[----:B------:R-:W-:Y:S01]  /*37a0*/  IMAD.WIDE.U32 R134, R134, -0x326172a9, RZ ;  /* 0xcd9e8d5786867825 */ /* 0x000fe200078e00ff */
[----:B------:R-:W-:Y:S02]  /*37b0*/  @P3 FSEL R6, R6, -INF , !P4 ;  /* 0xff80000006063808 */ /* 0x000fe40006000000 */
[----:B------:R-:W-:Y:S01]  /*37c0*/  PLOP3.LUT P3, PT, PT, PT, UP0, 0x80, 0x0 ;  /* 0x000000000000781c */ /* 0x000fe20003f6f008 */
[----:B------:R-:W-:Y:S01]  /*37d0*/  IMAD.WIDE.U32 R146, R146, -0x2daee0ad, RZ ;  /* 0xd2511f5392927825 */ /* 0x000fe200078e00ff */
[----:B------:R-:W-:Y:S02]  /*37e0*/  @P6 ISETP.GE.AND P6, PT, R2, UR5, PT ;  /* 0x0000000502006c0c */ /* 0x000fe4000bfc6270 */
[----:B------:R-:W-:Y:S01]  /*37f0*/  @P0 FSEL R8, R8, -INF , !P4 ;  /* 0xff80000008080808 */ /* 0x000fe20006000000 */
[----:B------:R-:W-:Y:S01]  /*3800*/  @P1 VIADD R137, R0, 0x8 ;  /* 0x0000000800891836 */ /* 0x000fe20000000000 */
[----:B------:R-:W-:Y:S02]  /*3810*/  PLOP3.LUT P0, PT, PT, PT, UP0, 0x80, 0x0 ;  /* 0x000000000000781c */ /* 0x000fe40003f0f008 */
[----:B------:R-:W-:Y:S02]  /*3820*/  @P5 FSEL R4, R4, -INF , !P4 ;  /* 0xff80000004045808 */ /* 0x000fe40006000000 */
[----:B------:R-:W-:Y:S02]  /*3830*/  PLOP3.LUT P5, PT, PT, PT, UP0, 0x80, 0x0 ;  /* 0x000000000000781c */ /* 0x000fe40003faf008 */
[----:B------:R-:W-:Y:S02]  /*3840*/  PLOP3.LUT P1, PT, PT, PT, UP0, 0x80, 0x0 ;  /* 0x000000000000781c */ /* 0x000fe40003f2f008 */
[----:B------:R-:W-:Y:S02]  /*3850*/  @P3 FSEL R7, R7, -INF , !P6 ;  /* 0xff80000007073808 */ /* 0x000fe40007000000 */
[----:B------:R-:W-:Y:S02]  /*3860*/  PLOP3.LUT P3, PT, PT, PT, UP0, 0x80, 0x0 ;  /* 0x000000000000781c */ /* 0x000fe40003f6f008 */
[----:B------:R-:W-:Y:S02]  /*3870*/  @P2 FSEL R10, R10, -INF , !P4 ;  /* 0xff8000000a0a2808 */ /* 0x000fe40006000000 */
[----:B------:R-:W-:Y:S02]  /*3880*/  @P0 FSEL R9, R9, -INF , !P6 ;  /* 0xff80000009090808 */ /* 0x000fe40007000000 */
[----:B------:R-:W-:Y:S02]  /*3890*/  PLOP3.LUT P0, PT, PT, PT, UP0, 0x80, 0x0 ;  /* 0x000000000000781c */ /* 0x000fe40003f0f008 */
[----:B------:R-:W-:Y:S02]  /*38a0*/  PLOP3.LUT P2, PT, PT, PT, UP0, 0x80, 0x0 ;  /* 0x000000000000781c */ /* 0x000fe40003f4f008 */
[----:B------:R-:W-:Y:S02]  /*38b0*/  LOP3.LUT R140, R135, R136, RZ, 0x3c, !PT ;  /* 0x00000088878c7212 */ /* 0x000fe400078e3cff */
[----:B------:R-:W-:Y:S01]  /*38c0*/  LOP3.LUT R142, R133, UR11, R134, 0x96, !PT ;  /* 0x0000000b858e7c12 */ /* 0x000fe2000f8e9686 */
[----:B------:R-:W-:Y:S01]  /*38d0*/  IMAD.WIDE.U32 R134, R141, -0x2daee0ad, RZ ;  /* 0xd2511f538d867825 */ /* 0x000fe200078e00ff */
[----:B------:R-:W-:Y:S01]  /*38e0*/  LOP3.LUT R136, R132, UR12, RZ, 0x3c, !PT ;  /* 0x0000000c84887c12 */ /* 0x000fe2000f8e3cff */
[----:B------:R-:W-:Y:S01]  /*38f0*/  UIADD3 UR11, UR9, 0x76cf5d0a, URZ ;  /* 0x76cf5d0a090b7890 */ /* 0x000fe2000fffe03f */
[----:B------:R-:W-:Y:S01]  /*3900*/  @P5 FSEL R5, R5, -INF , !P6 ;  /* 0xff80000005055808 */ /* 0x000fe20007000000 */
[----:B------:R-:W-:Y:S01]  /*3910*/  UIADD3 UR12, UR9, -0x4498517b, URZ ;  /* 0xbb67ae85090c7890 */ /* 0x000fe2000fffe03f */
[----:B------:R-:W-:Y:S01]  /*3920*/  PLOP3.LUT P5, PT, PT, PT, UP0, 0x80, 0x0 ;  /* 0x000000000000781c */ /* 0x000fe20003faf008 */
[C---:B------:R-:W-:Y:S01]  /*3930*/  @P0 VIADD R141, R0.reuse, 0x18 ;  /* 0x00000018008d0836 */ /* 0x040fe20000000000 */
[----:B------:R-:W-:Y:S01]  /*3940*/  PLOP3.LUT P0, PT, PT, PT, UP0, 0x80, 0x0 ;  /* 0x000000000000781c */ /* 0x000fe20003f0f008 */
[----:B------:R-:W-:Y:S01]  /*3950*/  @P3 VIADD R139, R0, 0x11 ;  /* 0x00000011008b3836 */ /* 0x000fe20000000000 */
[----:B------:R-:W-:Y:S01]  /*3960*/  PLOP3.LUT P3, PT, PT, PT, UP0, 0x80, 0x0 ;  /* 0x000000000000781c */ /* 0x000fe20003f6f008 */
[----:B------:R-:W-:Y:S01]  /*3970*/  IMAD.WIDE.U32 R132, R140, -0x2daee0ad, RZ ;  /* 0xd2511f538c847825 */ /* 0x000fe200078e00ff */
[----:B------:R-:W-:Y:S02]  /*3980*/  PLOP3.LUT P4, PT, PT, PT, UP0, 0x80, 0x0 ;  /* 0x000000000000781c */ /* 0x000fe40003f8f008 */
[----:B------:R-:W-:Y:S01]  /*3990*/  @P1 ISETP.GE.AND P1, PT, R137, UR5, PT ;  /* 0x0000000589001c0c */ /* 0x000fe2000bf26270 */
[----:B------:R-:W-:Y:S01]  /*39a0*/  @P2 VIADD R137, R0, 0x9 ;  /* 0x0000000900892836 */ /* 0x000fe20000000000 */
[----:B------:R-:W-:Y:S01]  /*39b0*/  PLOP3.LUT P2, PT, PT, PT, UP0, 0x80, 0x0 ;  /* 0x000000000000781c */ /* 0x000fe20003f4f008 */
[----:B------:R-:W-:Y:S01]  /*39c0*/  IMAD.WIDE.U32 R142, R142, -0x2daee0ad, RZ ;  /* 0xd2511f538e8e7825 */ /* 0x000fe200078e00ff */
[----:B------:R-:W-:Y:S01]  /*39d0*/  LOP3.LUT R2, R232, UR12, RZ, 0x3c, !PT ;  /* 0x0000000ce8027c12 */ /* 0x000fe2000f8e3cff */
[----:B------:R-:W-:Y:S01]  /*39e0*/  UIADD3 UR12, UR9, 0x32370b8f, URZ ;  /* 0x32370b8f090c7890 */ /* 0x000fe2000fffe03f */
[----:B------:R-:W-:Y:S01]  /*39f0*/  LOP3.LUT R144, R147, UR11, R134, 0x96, !PT ;  /* 0x0000000b93907c12 */ /* 0x000fe2000f8e9686 */
[----:B------:R-:W-:Y:S01]  /*3a00*/  @P5 VIADD R138, R0, 0x10 ;  /* 0x00000010008a5836 */ /* 0x000fe20000000000 */
[C---:B------:R-:W-:Y:S02]  /*3a10*/  LOP3.LUT R135, R2.reuse, R135, RZ, 0x3c, !PT ;  /* 0x0000008702877212 */ /* 0x040fe400078e3cff */
[----:B------:R-:W-:Y:S01]  /*3a20*/  LOP3.LUT R133, R2, R133, RZ, 0x3c, !PT ;  /* 0x0000008502857212 */ /* 0x000fe200078e3cff */
[----:B------:R-:W-:Y:S01]  /*3a30*/  IMAD.WIDE.U32 R144, R144, -0x326172a9, RZ ;  /* 0xcd9e8d5790907825 */ /* 0x000fe200078e00ff */
[----:B------:R-:W-:Y:S01]  /*3a40*/  LOP3.LUT R140, R143, UR11, R132, 0x96, !PT ;  /* 0x0000000b8f8c7c12 */ /* 0x000fe2000f8e9684 */
[----:B------:R-:W-:Y:S01]  /*3a50*/  UIADD3 UR11, UR10, -0x255992d5, URZ ;  /* 0xdaa66d2b0a0b7890 */ /* 0x000fe2000fffe03f */
[----:B------:R-:W-:Y:S01]  /*3a60*/  @P0 FSEL R12, R12, -INF , !P1 ;  /* 0xff8000000c0c0808 */ /* 0x000fe20004800000 */
[----:B------:R-:W-:Y:S01]  /*3a70*/  IMAD.WIDE.U32 R134, R135, -0x326172a9, RZ ;  /* 0xcd9e8d5787867825 */ /* 0x000fe200078e00ff */
[----:B------:R-:W-:Y:S02]  /*3a80*/  PLOP3.LUT P0, PT, PT, PT, UP0, 0x80, 0x0 ;  /* 0x000000000000781c */ /* 0x000fe40003f0f008 */
[----:B------:R-:W-:Y:S01]  /*3a90*/  @P3 ISETP.GE.AND P3, PT, R141, UR5, PT ;  /* 0x000000058d003c0c */ /* 0x000fe2000bf66270 */
[----:B------:R-:W-:Y:S01]  /*3aa0*/  IMAD.WIDE.U32 R132, R133, -0x326172a9, RZ ;  /* 0xcd9e8d5785847825 */ /* 0x000fe200078e00ff */
[----:B------:R-:W-:Y:S02]  /*3ab0*/  @P4 FSEL R11, R11, -INF , !P6 ;  /* 0xff8000000b0b4808 */ /* 0x000fe40007000000 */
[----:B------:R-:W-:Y:S01]  /*3ac0*/  PLOP3.LUT P6, PT, PT, PT, UP0, 0x80, 0x0 ;  /* 0x000000000000781c */ /* 0x000fe20003fcf008 */
[----:B------:R-:W-:Y:S01]  /*3ad0*/  IMAD.WIDE.U32 R140, R140, -0x326172a9, RZ ;  /* 0xcd9e8d578c8c7825 */ /* 0x000fe200078e00ff */
[----:B------:R-:W-:Y:S02]  /*3ae0*/  @P2 ISETP.GE.AND P2, PT, R138, UR5, PT ;  /* 0x000000058a002c0c */ /* 0x000fe4000bf46270 */
[----:B------:R-:W-:Y:S01]  /*3af0*/  PLOP3.LUT P4, PT, PT, PT, UP0, 0x80, 0x0 ;  /* 0x000000000000781c */ /* 0x000fe20003f8f008 */
[----:B-----5:R-:W-:Y:S01]  /*3b00*/  FMUL.FTZ R2, R246, 1.4426950216293334961 ;  /* 0x3fb8aa3bf6027820 */ /* 0x020fe20000410000 */
[C---:B------:R-:W-:Y:S02]  /*3b10*/  LOP3.LUT R138, R136.reuse, R135, RZ, 0x3c, !PT ;  /* 0x00000087888a7212 */ /* 0x040fe400078e3cff */
[----:B------:R-:W-:Y:S02]  /*3b20*/  LOP3.LUT R150, R145, UR11, R134, 0x96, !PT ;  /* 0x0000000b91967c12 */ /* 0x000fe4000f8e9686 */
[----:B------:R-:W-:Y:S02]  /*3b30*/  LOP3.LUT R136, R136, R133, RZ, 0x3c, !PT ;  /* 0x0000008588887212 */ /* 0x000fe400078e3cff */
[----:B------:R-:W-:Y:S01]  /*3b40*/  LOP3.LUT R148, R141, UR11, R132, 0x96, !PT ;  /* 0x0000000b8d947c12 */ /* 0x000fe2000f8e9684 */
[----:B------:R-:W-:Y:S01]  /*3b50*/  IMAD.WIDE.U32 R150, R150, -0x2daee0ad, RZ ;  /* 0xd2511f5396967825 */ /* 0x000fe200078e00ff */
[----:B------:R-:W-:Y:S01]  /*3b60*/  @P0 FSEL R16, R16, -INF , !P1 ;  /* 0xff80000010100808 */ /* 0x000fe20004800000 */
[----:B------:R-:W1:Y:S01]  /*3b70*/  LDSM.16.M88.4 R132, [R222+-0x1c00] ;  /* 0xffe40000de84783b */ /* 0x000e620000000200 */
[----:B------:R-:W-:Y:S01]  /*3b80*/  PLOP3.LUT P0, PT, PT, PT, UP0, 0x80, 0x0 ;  /* 0x000000000000781c */ /* 0x000fe20003f0f008 */
[----:B------:R-:W-:Y:S01]  /*3b90*/  @P6 VIADD R0, R0, 0x19 ;  /* 0x0000001900006836 */ /* 0x000fe20000000000 */
[----:B------:R-:W-:Y:S01]  /*3ba0*/  PLOP3.LUT P6, PT, PT, PT, UP0, 0x80, 0x0 ;  /* 0x000000000000781c */ /* 0x000fe20003fcf008 */
[----:B------:R-:W-:Y:S01]  /*3bb0*/  IMAD.WIDE.U32 R148, R148, -0x2daee0ad, RZ ;  /* 0xd2511f5394947825 */ /* 0x000fe200078e00ff */
[----:B------:R-:W-:Y:S01]  /*3bc0*/  @P4 ISETP.GE.AND P4, PT, R137, UR5, PT ;  /* 0x0000000589004c0c */ /* 0x000fe2000bf86270 */
[----:B------:R-:W-:Y:S01]  /*3bd0*/  UIADD3 UR11, UR9, -0x126145ec, URZ ;  /* 0xed9eba14090b7890 */ /* 0x000fe2000fffe03f */
[----:B------:R-:W-:Y:S01]  /*3be0*/  PLOP3.LUT P5, PT, PT, PT, UP0, 0x80, 0x0 ;  /* 0x000000000000781c */ /* 0x000fe20003faf008 */
[----:B------:R-:W-:Y:S05]  /*3bf0*/  IMAD.WIDE.U32 R136, R136, -0x2daee0ad, RZ ;  /* 0xd2511f5388887825 */ /* 0x000fea00078e00ff */
[----:B------:R-:W-:Y:S01]  /*3c00*/  LOP3.LUT R142, R137, UR12, R142, 0x96, !PT ;  /* 0x0000000c898e7c12 */ /* 0x000fe2000f8e968e */
[----:B------:R-:W-:Y:S01]  /*3c10*/  FMUL.FTZ R137, R248, 1.4426950216293334961 ;  /* 0x3fb8aa3bf8897820 */ /* 0x000fe20000410000 */
[----:B------:R-:W-:Y:S01]  /*3c20*/  LOP3.LUT R145, R149, UR11, R136, 0x96, !PT ;  /* 0x0000000b95917c12 */ /* 0x000fe2000f8e9688 */
[C---:B------:R-:W-:Y:S01]  /*3c30*/  FMUL.FTZ R136, R249.reuse, 1.4426950216293334961 ;  /* 0x3fb8aa3bf9887820 */ /* 0x040fe20000410000 */
[----:B------:R-:W-:Y:S01]  /*3c40*/  @P0 FSEL R18, R18, -INF , !P1 ;  /* 0xff80000012120808 */ /* 0x000fe20004800000 */
[----:B------:R-:W-:Y:S01]  /*3c50*/  IMAD.WIDE.U32 R142, R142, -0x326172a9, RZ ;  /* 0xcd9e8d578e8e7825 */ /* 0x000fe200078e00ff */
[----:B------:R-:W-:Y:S02]  /*3c60*/  FSETP.NEU.FTZ.AND P0, PT, R249, -INF , PT ;  /* 0xff800000f900780b */ /* 0x000fe40003f1d000 */
[----:B------:R-:W-:Y:S02]  /*3c70*/  @P6 FSEL R14, R14, -INF , !P1 ;  /* 0xff8000000e0e6808 */ /* 0x000fe40004800000 */
[----:B------:R-:W-:Y:S02]  /*3c80*/  FSETP.NEU.FTZ.AND P1, PT, R248, -INF , PT ;  /* 0xff800000f800780b */ /* 0x000fe40003f3d000 */
[----:B------:R-:W-:Y:S02]  /*3c90*/  FSEL R136, R136, RZ, P0 ;  /* 0x000000ff88887208 */ /* 0x000fe40000000000 */
[----:B------:R-:W-:Y:S02]  /*3ca0*/  PLOP3.LUT P0, PT, PT, PT, UP0, 0x80, 0x0 ;  /* 0x000000000000781c */ /* 0x000fe40003f0f008 */
[----:B------:R-:W-:Y:S01]  /*3cb0*/  FSEL R137, R137, RZ, P1 ;  /* 0x000000ff89897208 */ /* 0x000fe20000800000 */
[--C-:B------:R-:W-:Y:S01]  /*3cc0*/  FFMA.FTZ R6, R6, UR13, -R136.reuse ;  /* 0x0000000d06067c23 */ /* 0x100fe20008010888 */
[----:B------:R-:W-:Y:S01]  /*3cd0*/  FSETP.NEU.FTZ.AND P1, PT, R246, -INF , PT ;  /* 0xff800000f600780b */ /* 0x000fe20003f3d000 */
[----:B------:R-:W-:Y:S01]  /*3ce0*/  FFMA.FTZ R7, R7, UR13, -R136 ;  /* 0x0000000d07077c23 */ /* 0x000fe20008010888 */
[----:B------:R-:W-:Y:S01]  /*3cf0*/  PLOP3.LUT P6, PT, PT, PT, UP0, 0x80, 0x0 ;  /* 0x000000000000781c */ /* 0x000fe20003fcf008 */
[--C-:B------:R-:W-:Y:S01]  /*3d00*/  FFMA.FTZ R4, R4, UR13, -R137.reuse ;  /* 0x0000000d04047c23 */ /* 0x100fe20008010889 */
[----:B------:R-:W-:Y:S01]  /*3d10*/  FSEL R2, R2, RZ, P1 ;  /* 0x000000ff02027208 */ /* 0x000fe20000800000 */
[--C-:B------:R-:W-:Y:S01]  /*3d20*/  FFMA.FTZ R5, R5, UR13, -R137.reuse ;  /* 0x0000000d05057c23 */ /* 0x100fe20008010889 */
[----:B------:R-:W-:Y:S01]  /*3d30*/  PLOP3.LUT P1, PT, PT, PT, UP0, 0x80, 0x0 ;  /* 0x000000000000781c */ /* 0x000fe20003f2f008 */
[--C-:B------:R-:W-:Y:S01]  /*3d40*/  FFMA.FTZ R16, R16, UR13, -R137.reuse ;  /* 0x0000000d10107c23 */ /* 0x100fe20008010889 */
[----:B------:R-:W-:Y:S01]  /*3d50*/  @P5 ISETP.GE.AND P5, PT, R139, UR5, PT ;  /* 0x000000058b005c0c */ /* 0x000fe2000bfa6270 */
[-C--:B-1----:R-:W-:Y:S01]  /*3d60*/  HMMA.16816.F32 R20, R152, R132.reuse, R20 ;  /* 0x000000849814723c */ /* 0x082fe20000001814 */
[----:B------:R1:W2:Y:S02]  /*3d70*/  MUFU.EX2 R168, R4 ;  /* 0x0000000400a87308 */ /* 0x0002a40000000800 */
[----:B------:R-:W-:Y:S01]  /*3d80*/  @P0 FSEL R13, R13, -INF , !P4 ;  /* 0xff8000000d0d0808 */ /* 0x000fe20006000000 */
[--C-:B------:R-:W-:Y:S01]  /*3d90*/  FFMA.FTZ R9, R9, UR13, -R2.reuse ;  /* 0x0000000d09097c23 */ /* 0x100fe20008010802 */
[----:B------:R-:W-:Y:S01]  /*3da0*/  PLOP3.LUT P0, PT, PT, PT, UP0, 0x80, 0x0 ;  /* 0x000000000000781c */ /* 0x000fe20003f0f008 */
[C---:B------:R-:W-:Y:S05]  /*3db0*/  HMMA.16816.F32 R24, R164.reuse, R132, R24 ;  /* 0x00000084a418723c */ /* 0x040fea0000001818 */
[----:B------:R3:W-:Y:S01]  /*3dc0*/  MUFU.EX2 R231, R6 ;  /* 0x0000000600e77308 */ /* 0x0007e20000000800 */
[----:B------:R-:W-:Y:S01]  /*3dd0*/  @P6 ISETP.GE.AND P6, PT, R0, UR5, PT ;  /* 0x0000000500006c0c */ /* 0x000fe2000bfc6270 */
[--C-:B------:R-:W-:Y:S01]  /*3de0*/  FFMA.FTZ R12, R12, UR13, -R2.reuse ;  /* 0x0000000d0c0c7c23 */ /* 0x100fe20008010802 */
[----:B------:R-:W-:Y:S01]  /*3df0*/  @P1 FSEL R15, R15, -INF , !P4 ;  /* 0xff8000000f0f1808 */ /* 0x000fe20006000000 */
[-C--:B------:R-:W-:Y:S01]  /*3e00*/  HMMA.16816.F32 R28, R164, R134.reuse, R28 ;  /* 0x00000086a41c723c */ /* 0x080fe2000000181c */
[----:B------:R-:W-:Y:S02]  /*3e10*/  PLOP3.LUT P1, PT, PT, PT, UP0, 0x80, 0x0 ;  /* 0x000000000000781c */ /* 0x000fe40003f2f008 */
[--C-:B------:R-:W-:Y:S01]  /*3e20*/  FFMA.FTZ R13, R13, UR13, -R2.reuse ;  /* 0x0000000d0d0d7c23 */ /* 0x100fe20008010802 */
[----:B------:R-:W-:Y:S02]  /*3e30*/  @P0 FSEL R17, R17, -INF , !P4 ;  /* 0xff80000011110808 */ /* 0x000fe40006000000 */
[----:B------:R-:W-:Y:S01]  /*3e40*/  HMMA.16816.F32 R32, R152, R134, R32 ;  /* 0x000000869820723c */ /* 0x000fe20000001820 */
[----:B------:R-:W-:Y:S01]  /*3e50*/  PLOP3.LUT P0, PT, PT, PT, UP0, 0x80, 0x0 ;  /* 0x000000000000781c */ /* 0x000fe20003f0f008 */
[----:B------:R4:W2:Y:S03]  /*3e60*/  MUFU.EX2 R232, R5 ;  /* 0x0000000500e87308 */ /* 0x0008a60000000800 */
[----:B------:R-:W-:Y:S01]  /*3e70*/  FFMA.FTZ R170, R8, UR13, -R2 ;  /* 0x0000000d08aa7c23 */ /* 0x000fe20008010802 */
[--C-:B------:R-:W-:Y:S01]  /*3e80*/  FFMA.FTZ R18, R18, UR13, -R136.reuse ;  /* 0x0000000d12127c23 */ /* 0x100fe20008010888 */
[--C-:B------:R-:W-:Y:S01]  /*3e90*/  FFMA.FTZ R17, R17, UR13, -R137.reuse ;  /* 0x0000000d11117c23 */ /* 0x100fe20008010889 */
[----:B------:R-:W-:Y:S02]  /*3ea0*/  @P1 FSEL R19, R19, -INF , !P4 ;  /* 0xff80000013131808 */ /* 0x000fe40006000000 */
[C---:B------:R-:W-:Y:S01]  /*3eb0*/  FSETP.NEU.FTZ.AND P4, PT, R247.reuse, -INF , PT ;  /* 0xff800000f700780b */ /* 0x040fe20003f9d000 */
[----:B------:R-:W-:Y:S01]  /*3ec0*/  FMUL.FTZ R0, R247, 1.4426950216293334961 ;  /* 0x3fb8aa3bf7007820 */ /* 0x000fe20000410000 */
[----:B------:R-:W-:Y:S01]  /*3ed0*/  PLOP3.LUT P1, PT, PT, PT, UP0, 0x80, 0x0 ;  /* 0x000000000000781c */ /* 0x000fe20003f2f008 */
[----:B------:R-:W-:Y:S01]  /*3ee0*/  FFMA.FTZ R19, R19, UR13, -R136 ;  /* 0x0000000d13137c23 */ /* 0x000fe20008010888 */
[----:B------:R-:W-:Y:S01]  /*3ef0*/  @P0 FSEL R20, R20, -INF , !P2 ;  /* 0xff80000014140808 */ /* 0x000fe20005000000 */
[----:B------:R-:W-:Y:S01]  /*3f00*/  IMAD.WIDE.U32 R138, R138, -0x2daee0ad, RZ ;  /* 0xd2511f538a8a7825 */ /* 0x000fe200078e00ff */
[----:B------:R-:W-:Y:S01]  /*3f10*/  FSEL R0, R0, RZ, P4 ;  /* 0x000000ff00007208 */ /* 0x000fe20002000000 */
[----:B------:R2:W2:Y:S01]  /*3f20*/  MUFU.EX2 R171, R7 ;  /* 0x0000000700ab7308 */ /* 0x0004a20000000800 */
[----:B------:R-:W-:Y:S01]  /*3f30*/  PLOP3.LUT P4, PT, PT, PT, UP0, 0x80, 0x0 ;  /* 0x000000000000781c */ /* 0x000fe20003f8f008 */
[--C-:B------:R-:W-:Y:S01]  /*3f40*/  FFMA.FTZ R20, R20, UR13, -R137.reuse ;  /* 0x0000000d14147c23 */ /* 0x100fe20008010889 */
[----:B------:R-:W-:Y:S01]  /*3f50*/  PLOP3.LUT P0, PT, PT, PT, UP0, 0x80, 0x0 ;  /* 0x000000000000781c */ /* 0x000fe20003f0f008 */
[----:B------:R-:W-:Y:S01]  /*3f60*/  FFMA.FTZ R10, R10, UR13, -R0 ;  /* 0x0000000d0a0a7c23 */ /* 0x000fe20008010800 */
[----:B------:R-:W-:Y:S01]  /*3f70*/  LOP3.LUT R139, R139, UR12, R146, 0x96, !PT ;  /* 0x0000000c8b8b7c12 */ /* 0x000fe2000f8e9692 */
[----:B------:R-:W-:Y:S01]  /*3f80*/  FFMA.FTZ R11, R11, UR13, -R0 ;  /* 0x0000000d0b0b7c23 */ /* 0x000fe20008010800 */
[----:B------:R-:W-:Y:S01]  /*3f90*/  LOP3.LUT R146, R151, UR11, R138, 0x96, !PT ;  /* 0x0000000b97927c12 */ /* 0x000fe2000f8e968a */
[--C-:B------:R-:W-:Y:S01]  /*3fa0*/  FFMA.FTZ R15, R15, UR13, -R0.reuse ;  /* 0x0000000d0f0f7c23 */ /* 0x100fe20008010800 */
[----:B------:R-:W-:Y:S01]  /*3fb0*/  @P1 FSEL R22, R22, -INF , !P2 ;  /* 0xff80000016161808 */ /* 0x000fe20005000000 */
[----:B------:R-:W-:Y:S01]  /*3fc0*/  FFMA.FTZ R14, R14, UR13, -R0 ;  /* 0x0000000d0e0e7c23 */ /* 0x000fe20008010800 */
[----:B------:R-:W-:Y:S01]  /*3fd0*/  PLOP3.LUT P1, PT, PT, PT, UP0, 0x80, 0x0 ;  /* 0x000000000000781c */ /* 0x000fe20003f2f008 */
[----:B------:R-:W-:Y:S01]  /*3fe0*/  IMAD.WIDE.U32 R146, R146, -0x326172a9, RZ ;  /* 0xcd9e8d5792927825 */ /* 0x000fe200078e00ff */
[----:B------:R2:W-:Y:S01]  /*3ff0*/  MUFU.EX2 R169, R9 ;  /* 0x0000000900a97308 */ /* 0x0005e20000000800 */
[----:B------:R-:W-:Y:S01]  /*4000*/  UIADD3 UR12, UR9, -0x56f99767, URZ ;  /* 0xa9066899090c7890 */ /* 0x000fe2000fffe03f */
[----:B------:R-:W-:Y:S01]  /*4010*/  @P4 FSEL R24, R24, -INF , !P2 ;  /* 0xff80000018184808 */ /* 0x000fe20005000000 */
[----:B------:R-:W-:Y:S01]  /*4020*/  FFMA.FTZ R22, R22, UR13, -R136 ;  /* 0x0000000d16167c23 */ /* 0x000fe20008010888 */
[----:B------:R-:W-:Y:S01]  /*4030*/  @P0 FSEL R26, R26, -INF , !P2 ;  /* 0xff8000001a1a0808 */ /* 0x000fe20005000000 */
[----:B------:R-:W-:Y:S01]  /*4040*/  IMAD.WIDE.U32 R138, R139, -0x326172a9, RZ ;  /* 0xcd9e8d578b8a7825 */ /* 0x000fe200078e00ff */
[----:B------:R-:W-:Y:S01]  /*4050*/  PLOP3.LUT P2, PT, PT, PT, UP0, 0x80, 0x0 ;  /* 0x000000000000781c */ /* 0x000fe20003f4f008 */
[----:B------:R-:W-:Y:S01]  /*4060*/  UIADD3 UR11, UR10, 0x78dde6e4, URZ ;  /* 0x78dde6e40a0b7890 */ /* 0x000fe2000fffe03f */
[----:B------:R-:W-:Y:S01]  /*4070*/  PLOP3.LUT P0, PT, PT, PT, UP0, 0x80, 0x0 ;  /* 0x000000000000781c */ /* 0x000fe20003f0f008 */
[----:B------:R-:W-:Y:S01]  /*4080*/  FFMA.FTZ R24, R24, UR13, -R2 ;  /* 0x0000000d18187c23 */ /* 0x000fe20008010802 */
[----:B------:R-:W-:Y:S01]  /*4090*/  PLOP3.LUT P4, PT, PT, PT, UP0, 0x80, 0x0 ;  /* 0x000000000000781c */ /* 0x000fe20003f8f008 */
[----:B------:R-:W-:Y:S01]  /*40a0*/  FFMA.FTZ R26, R26, UR13, -R0 ;  /* 0x0000000d1a1a7c23 */ /* 0x000fe20008010800 */
[----:B------:R-:W-:Y:S01]  /*40b0*/  @P1 FSEL R21, R21, -INF , !P5 ;  /* 0xff80000015151808 */ /* 0x000fe20006800000 */
[----:B------:R2:W-:Y:S01]  /*40c0*/  MUFU.EX2 R233, R10 ;  /* 0x0000000a00e97308 */ /* 0x0005e20000000800 */
[----:B------:R-:W-:Y:S02]  /*40d0*/  LOP3.LUT R140, R143, UR11, R140, 0x96, !PT ;  /* 0x0000000b8f8c7c12 */ /* 0x000fe4000f8e968c */
[----:B------:R-:W-:Y:S01]  /*40e0*/  LOP3.LUT R139, R139, UR11, R144, 0x96, !PT ;  /* 0x0000000b8b8b7c12 */ /* 0x000fe2000f8e9690 */
[----:B------:R-:W-:Y:S01]  /*40f0*/  IMAD.WIDE.U32 R144, R145, -0x326172a9, RZ ;  /* 0xcd9e8d5791907825 */ /* 0x000fe200078e00ff */
[----:B------:R-:W-:Y:S01]  /*4100*/  PLOP3.LUT P1, PT, PT, PT, UP0, 0x80, 0x0 ;  /* 0x000000000000781c */ /* 0x000fe20003f2f008 */
[----:B------:R-:W-:Y:S01]  /*4110*/  UIADD3 UR11, UR9, 0x646e171e, URZ ;  /* 0x646e171e090b7890 */ /* 0x000fe2000fffe03f */
[----:B-1----:R-:W-:Y:S01]  /*4120*/  LOP3.LUT R4, R147, UR15, R138, 0x96, !PT ;  /* 0x0000000f93047c12 */ /* 0x002fe2000f8e968a */
[----:B------:R-:W-:Y:S01]  /*4130*/  IMAD.WIDE.U32 R138, R139, -0x2daee0ad, RZ ;  /* 0xd2511f538b8a7825 */ /* 0x000fe200078e00ff */
[----:B---3--:R-:W-:Y:S01]  /*4140*/  LOP3.LUT R6, R145, UR15, R142, 0x96, !PT ;  /* 0x0000000f91067c12 */ /* 0x008fe2000f8e968e */
[----:B------:R-:W-:Y:S01]  /*4150*/  MUFU.EX2 R234, R11 ;  /* 0x0000000b00ea7308 */ /* 0x000fe20000000800 */
[----:B------:R-:W-:Y:S01]  /*4160*/  @P2 FSEL R25, R25, -INF , !P5 ;  /* 0xff80000019192808 */ /* 0x000fe20006800000 */
[----:B----4-:R-:W-:Y:S01]  /*4170*/  IMAD.WIDE.U32 R4, R4, -0x2daee0ad, RZ ;  /* 0xd2511f5304047825 */ /* 0x010fe200078e00ff */
[----:B------:R-:W-:Y:S02]  /*4180*/  PLOP3.LUT P2, PT, PT, PT, UP0, 0x80, 0x0 ;  /* 0x000000000000781c */ /* 0x000fe40003f4f008 */
[----:B------:R-:W-:Y:S01]  /*4190*/  @P0 FSEL R27, R27, -INF , !P5 ;  /* 0xff8000001b1b0808 */ /* 0x000fe20006800000 */
[----:B--2---:R-:W-:Y:S01]  /*41a0*/  IMAD.WIDE.U32 R6, R6, -0x2daee0ad, RZ ;  /* 0xd2511f5306067825 */ /* 0x004fe200078e00ff */
[----:B------:R-:W-:Y:S03]  /*41b0*/  SHF.R.U32.HI R143, RZ, 0x10, R4 ;  /* 0x00000010ff8f7819 */ /* 0x000fe60000011604 */
[----:B------:R1:W-:Y:S01]  /*41c0*/  MUFU.EX2 R167, R12 ;  /* 0x0000000c00a77308 */ /* 0x0003e20000000800 */
[----:B------:R-:W-:Y:S01]  /*41d0*/  @P4 FSEL R23, R23, -INF , !P5 ;  /* 0xff80000017174808 */ /* 0x000fe20006800000 */
[--C-:B------:R-:W-:Y:S01]  /*41e0*/  FFMA.FTZ R21, R21, UR13, -R137.reuse ;  /* 0x0000000d15157c23 */ /* 0x100fe20008010889 */
[----:B------:R-:W-:Y:S01]  /*41f0*/  LOP3.LUT R142, R4, 0xffff, RZ, 0xc0, !PT ;  /* 0x0000ffff048e7812 */ /* 0x000fe200078ec0ff */
[----:B------:R-:W-:Y:S01]  /*4200*/  FFMA.FTZ R25, R25, UR13, -R2 ;  /* 0x0000000d19197c23 */ /* 0x000fe20008010802 */
[----:B------:R-:W-:Y:S01]  /*4210*/  PLOP3.LUT P0, PT, PT, PT, UP0, 0x80, 0x0 ;  /* 0x000000000000781c */ /* 0x000fe20003f0f008 */
[----:B------:R-:W-:Y:S01]  /*4220*/  IMAD.WIDE.U32 R140, R140, -0x2daee0ad, RZ ;  /* 0xd2511f538c8c7825 */ /* 0x000fe200078e00ff */
[----:B------:R-:W-:Y:S03]  /*4230*/  PLOP3.LUT P4, PT, PT, PT, UP0, 0x80, 0x0 ;  /* 0x000000000000781c */ /* 0x000fe60003f8f008 */
[----:B------:R2:W-:Y:S01]  /*4240*/  MUFU.EX2 R165, R13 ;  /* 0x0000000d00a57308 */ /* 0x0005e20000000800 */
[----:B------:R-:W-:Y:S01]  /*4250*/  LOP3.LUT R150, R139, UR12, R150, 0x96, !PT ;  /* 0x0000000c8b967c12 */ /* 0x000fe2000f8e9696 */
[----:B------:R-:W-:Y:S01]  /*4260*/  FFMA.FTZ R23, R23, UR13, -R136 ;  /* 0x0000000d17177c23 */ /* 0x000fe20008010888 */
[----:B------:R-:W-:Y:S01]  /*4270*/  LOP3.LUT R8, R7, UR11, R140, 0x96, !PT ;  /* 0x0000000b07087c12 */ /* 0x000fe2000f8e968c */
[----:B------:R-:W-:Y:S01]  /*4280*/  FFMA.FTZ R27, R27, UR13, -R0 ;  /* 0x0000000d1b1b7c23 */ /* 0x000fe20008010800 */
[----:B------:R-:W-:Y:S02]  /*4290*/  @P1 FSEL R28, R28, -INF , !P3 ;  /* 0xff8000001c1c1808 */ /* 0x000fe40005800000 */
[----:B------:R-:W-:Y:S01]  /*42a0*/  LOP3.LUT R138, R5, UR11, R138, 0x96, !PT ;  /* 0x0000000b058a7c12 */ /* 0x000fe2000f8e968a */
[----:B------:R-:W-:Y:S01]  /*42b0*/  UIADD3 UR11, UR10, -0x4ab325aa, URZ ;  /* 0xb54cda560a0b7890 */ /* 0x000fe2000fffe03f */
[----:B------:R-:W-:Y:S01]  /*42c0*/  PLOP3.LUT P1, PT, PT, PT, UP0, 0x80, 0x0 ;  /* 0x000000000000781c */ /* 0x000fe20003f2f008 */
[----:B------:R-:W3:Y:S01]  /*42d0*/  MUFU.EX2 R170, R170 ;  /* 0x000000aa00aa7308 */ /* 0x000ee20000000800 */
[----:B------:R-:W-:Y:S01]  /*42e0*/  LOP3.LUT R133, R4, 0xff, RZ, 0xc0, !PT ;  /* 0x000000ff04857812 */ /* 0x000fe200078ec0ff */
[----:B------:R-:W-:Y:S01]  /*42f0*/  FFMA.FTZ R28, R28, UR13, -R2 ;  /* 0x0000000d1c1c7c23 */ /* 0x000fe20008010802 */
[----:B------:R-:W-:Y:S01]  /*4300*/  SHF.R.U32.HI R132, RZ, 0x18, R4 ;  /* 0x00000018ff847819 */ /* 0x000fe20000011604 */
[----:B------:R-:W-:Y:S01]  /*4310*/  IMAD.WIDE.U32 R4, R150, -0x326172a9, RZ ;  /* 0xcd9e8d5796047825 */ /* 0x000fe200078e00ff */
[----:B------:R-:W-:Y:S02]  /*4320*/  @P2 FSEL R32, R32, -INF , !P3 ;  /* 0xff80000020202808 */ /* 0x000fe40005800000 */
[----:B------:R-:W-:Y:S03]  /*4330*/  LOP3.LUT R148, R141, UR12, R148, 0x96, !PT ;  /* 0x0000000c8d947c12 */ /* 0x000fe6000f8e9694 */
[----:B------:R-:W4:Y:S01]  /*4340*/  MUFU.EX2 R164, R15 ;  /* 0x0000000f00a47308 */ /* 0x000f220000000800 */
[----:B------:R-:W-:Y:S01]  /*4350*/  PLOP3.LUT P2, PT, PT, PT, UP0, 0x80, 0x0 ;  /* 0x000000000000781c */ /* 0x000fe20003f4f008 */
[----:B------:R-:W-:Y:S01]  /*4360*/  FFMA.FTZ R32, R32, UR13, -R137 ;  /* 0x0000000d20207c23 */ /* 0x000fe20008010889 */
[C---:B------:R-:W-:Y:S02]  /*4370*/  LOP3.LUT R141, R6.reuse, 0xffff, RZ, 0xc0, !PT ;  /* 0x0000ffff068d7812 */ /* 0x040fe400078ec0ff */
[----:B------:R-:W-:Y:S02]  /*4380*/  LOP3.LUT R9, R6, 0xff, RZ, 0xc0, !PT ;  /* 0x000000ff06097812 */ /* 0x000fe400078ec0ff */
[----:B------:R-:W-:Y:S03]  /*4390*/  LOP3.LUT R7, R5, UR11, R146, 0x96, !PT ;  /* 0x0000000b05077c12 */ /* 0x000fe6000f8e9692 */
[----:B------:R-:W4:Y:S01]  /*43a0*/  MUFU.EX2 R166, R14 ;  /* 0x0000000e00a67308 */ /* 0x000f220000000800 */
[----:B------:R-:W-:Y:S02]  /*43b0*/  @P0 FSEL R34, R34, -INF , !P3 ;  /* 0xff80000022220808 */ /* 0x000fe40005800000 */
[----:B------:R-:W-:Y:S02]  /*43c0*/  @P4 FSEL R30, R30, -INF , !P3 ;  /* 0xff8000001e1e4808 */ /* 0x000fe40005800000 */
[----:B------:R-:W-:Y:S01]  /*43d0*/  PLOP3.LUT P0, PT, PT, PT, UP0, 0x80, 0x0 ;  /* 0x000000000000781c */ /* 0x000fe20003f0f008 */
[----:B------:R-:W-:Y:S01]  /*43e0*/  FFMA.FTZ R34, R34, UR13, -R136 ;  /* 0x0000000d22227c23 */ /* 0x000fe20008010888 */
[----:B------:R-:W-:Y:S03]  /*43f0*/  ISETP.LE.U32.AND P3, PT, R9, UR14, PT ;  /* 0x0000000e09007c0c */ /* 0x000fe6000bf63070 */
[----:B------:R-:W4:Y:S01]  /*4400*/  MUFU.EX2 R162, R16 ;  /* 0x0000001000a27308 */ /* 0x000f220000000800 */
[----:B------:R-:W-:Y:S01]  /*4410*/  LOP3.LUT R9, R7, 0xffff, RZ, 0xc0, !PT ;  /* 0x0000ffff07097812 */ /* 0x000fe200078ec0ff */
[----:B------:R-:W-:Y:S01]  /*4420*/  FFMA.FTZ R30, R30, UR13, -R0 ;  /* 0x0000000d1e1e7c23 */ /* 0x000fe20008010800 */
[----:B------:R-:W-:Y:S02]  /*4430*/  @P1 FSEL R29, R29, -INF , !P6 ;  /* 0xff8000001d1d1808 */ /* 0x000fe40007000000 */
[----:B------:R-:W-:Y:S02]  /*4440*/  PLOP3.LUT P1, PT, PT, PT, UP0, 0x80, 0x0 ;  /* 0x000000000000781c */ /* 0x000fe40003f2f008 */
[----:B------:R-:W-:Y:S03]  /*4450*/  LOP3.LUT R10, R7, 0xff, RZ, 0xc0, !PT ;  /* 0x000000ff070a7812 */ /* 0x000fe600078ec0ff */
[----:B------:R-:W4:Y:S01]  /*4460*/  MUFU.EX2 R163, R18 ;  /* 0x0000001200a37308 */ /* 0x000f220000000800 */
[----:B------:R-:W-:Y:S01]  /*4470*/  SHF.R.U32.HI R9, RZ, 0x8, R9 ;  /* 0x00000008ff097819 */ /* 0x000fe20000011609 */
[----:B------:R-:W-:Y:S01]  /*4480*/  FFMA.FTZ R2, R29, UR13, -R2 ;  /* 0x0000000d1d027c23 */ /* 0x000fe20008010802 */
[----:B------:R-:W-:Y:S02]  /*4490*/  @P2 FSEL R31, R31, -INF , !P6 ;  /* 0xff8000001f1f2808 */ /* 0x000fe40007000000 */
[----:B------:R-:W-:Y:S02]  /*44a0*/  SHF.R.U32.HI R134, RZ, 0x10, R4 ;  /* 0x00000010ff867819 */ /* 0x000fe40000011604 */
[----:B------:R-:W-:Y:S03]  /*44b0*/  ISETP.LE.U32.AND P2, PT, R10, UR14, PT ;  /* 0x0000000e0a007c0c */ /* 0x000fe6000bf43070 */
[----:B------:R-:W4:Y:S01]  /*44c0*/  MUFU.EX2 R160, R17 ;  /* 0x0000001100a07308 */ /* 0x000f220000000800 */
[C---:B-1----:R-:W-:Y:S01]  /*44d0*/  LOP3.LUT R12, R4.reuse, 0xff, RZ, 0xc0, !PT ;  /* 0x000000ff040c7812 */ /* 0x042fe200078ec0ff */
[----:B------:R-:W-:Y:S01]  /*44e0*/  FFMA.FTZ R0, R31, UR13, -R0 ;  /* 0x0000000d1f007c23 */ /* 0x000fe20008010800 */
[----:B------:R-:W-:Y:S02]  /*44f0*/  LOP3.LUT R11, R4, 0xffff, RZ, 0xc0, !PT ;  /* 0x0000ffff040b7812 */ /* 0x000fe400078ec0ff */
[----:B--2---:R-:W-:Y:S01]  /*4500*/  SHF.R.U32.HI R13, RZ, 0x18, R4 ;  /* 0x00000018ff0d7819 */ /* 0x004fe20000011604 */
[----:B------:R-:W-:Y:S01]  /*4510*/  IMAD.WIDE.U32 R4, R148, -0x326172a9, RZ ;  /* 0xcd9e8d5794047825 */ /* 0x000fe200078e00ff */
[----:B------:R-:W-:Y:S03]  /*4520*/  LOP3.LUT R9, R9, 0xffff, RZ, 0xc0, !PT ;  /* 0x0000ffff09097812 */ /* 0x000fe600078ec0ff */
[----:B------:R-:W1:Y:S01]  /*4530*/  MUFU.EX2 R161, R19 ;  /* 0x0000001300a17308 */ /* 0x000e620000000800 */
[----:B------:R-:W-:Y:S02]  /*4540*/  SHF.R.U32.HI R10, RZ, 0x10, R7 ;  /* 0x00000010ff0a7819 */ /* 0x000fe40000011607 */
[----:B------:R-:W-:Y:S01]  /*4550*/  @P0 FSEL R33, R33, -INF , !P6 ;  /* 0xff80000021210808 */ /* 0x000fe20007000000 */
[----:B------:R-:W-:Y:S01]  /*4560*/  @!P2 FADD.FTZ R168, -R168, -RZ ;  /* 0x800000ffa8a8a221 */ /* 0x000fe20000010100 */
[----:B------:R-:W-:Y:S02]  /*4570*/  ISETP.LE.U32.AND P0, PT, R9, UR14, PT ;  /* 0x0000000e09007c0c */ /* 0x000fe4000bf03070 */
[--C-:B------:R-:W-:Y:S03]  /*4580*/  SHF.R.U32.HI R139, RZ, 0x18, R6.reuse ;  /* 0x00000018ff8b7819 */ /* 0x100fe60000011606 */
[----:B------:R-:W2:Y:S01]  /*4590*/  MUFU.EX2 R154, R20 ;  /* 0x00000014009a7308 */ /* 0x000ea20000000800 */
[----:B------:R-:W-:Y:S01]  /*45a0*/  SHF.R.U32.HI R140, RZ, 0x10, R6 ;  /* 0x00000010ff8c7819 */ /* 0x000fe20000011606 */
[----:B------:R-:W-:Y:S01]  /*45b0*/  FFMA.FTZ R137, R33, UR13, -R137 ;  /* 0x0000000d21897c23 */ /* 0x000fe20008010889 */
[----:B------:R-:W-:Y:S02]  /*45c0*/  LOP3.LUT R9, R10, 0xff, RZ, 0xc0, !PT ;  /* 0x000000ff0a097812 */ /* 0x000fe400078ec0ff */
[----:B------:R-:W-:Y:S02]  /*45d0*/  LOP3.LUT R6, R5, UR11, R144, 0x96, !PT ;  /* 0x0000000b05067c12 */ /* 0x000fe4000f8e9690 */
[----:B------:R-:W-:Y:S03]  /*45e0*/  SHF.R.U32.HI R7, RZ, 0x18, R7 ;  /* 0x00000018ff077819 */ /* 0x000fe60000011607 */
[----:B------:R-:W2:Y:S01]  /*45f0*/  MUFU.EX2 R156, R22 ;  /* 0x00000016009c7308 */ /* 0x000ea20000000800 */
[----:B------:R-:W-:Y:S01]  /*4600*/  @P1 FSEL R35, R35, -INF , !P6 ;  /* 0xff80000023231808 */ /* 0x000fe20007000000 */
[----:B------:R-:W-:Y:S01]  /*4610*/  @!P0 FADD.FTZ R232, -R232, -RZ ;  /* 0x800000ffe8e88221 */ /* 0x000fe20000010100 */
[----:B------:R-:W-:Y:S02]  /*4620*/  ISETP.LE.U32.AND P6, PT, R9, UR14, PT ;  /* 0x0000000e09007c0c */ /* 0x000fe4000bfc3070 */
[----:B------:R-:W-:Y:S01]  /*4630*/  ISETP.LE.U32.AND P1, PT, R7, UR14, PT ;  /* 0x0000000e07007c0c */ /* 0x000fe2000bf23070 */
[----:B------:R-:W-:Y:S01]  /*4640*/  FFMA.FTZ R136, R35, UR13, -R136 ;  /* 0x0000000d23887c23 */ /* 0x000fe20008010888 */
[C---:B------:R-:W-:Y:S03]  /*4650*/  LOP3.LUT R9, R6.reuse, 0xff, RZ, 0xc0, !PT ;  /* 0x000000ff06097812 */ /* 0x040fe600078ec0ff */
[----:B------:R-:W2:Y:S01]  /*4660*/  MUFU.EX2 R152, R23 ;  /* 0x0000001700987308 */ /* 0x000ea20000000800 */
[----:B------:R-:W-:Y:S02]  /*4670*/  LOP3.LUT R7, R6, 0xffff, RZ, 0xc0, !PT ;  /* 0x0000ffff06077812 */ /* 0x000fe400078ec0ff */
[----:B------:R-:W-:Y:S02]  /*4680*/  ISETP.LE.U32.AND P2, PT, R9, UR14, PT ;  /* 0x0000000e09007c0c */ /* 0x000fe4000bf43070 */
[--C-:B------:R-:W-:Y:S02]  /*4690*/  SHF.R.U32.HI R9, RZ, 0x18, R6.reuse ;  /* 0x00000018ff097819 */ /* 0x100fe40000011606 */
[----:B------:R-:W-:Y:S01]  /*46a0*/  SHF.R.U32.HI R6, RZ, 0x10, R6 ;  /* 0x00000010ff067819 */ /* 0x000fe20000011606 */
[----:B------:R-:W-:Y:S01]  /*46b0*/  @!P6 FADD.FTZ R231, -R231, -RZ ;  /* 0x800000ffe7e7e221 */ /* 0x000fe20000010100 */
[----:B------:R-:W-:Y:S01]  /*46c0*/  SHF.R.U32.HI R7, RZ, 0x8, R7 ;  /* 0x00000008ff077819 */ /* 0x000fe20000011607 */
[----:B------:R-:W-:Y:S01]  /*46d0*/  @!P1 FADD.FTZ R171, -R171, -RZ ;  /* 0x800000ffabab9221 */ /* 0x000fe20000010100 */
[----:B------:R-:W-:Y:S01]  /*46e0*/  LOP3.LUT R6, R6, 0xff, RZ, 0xc0, !PT ;  /* 0x000000ff06067812 */ /* 0x000fe200078ec0ff */
[----:B------:R-:W-:Y:S01]  /*46f0*/  MUFU.EX2 R158, R24 ;  /* 0x00000018009e7308 */ /* 0x000fe20000000800 */
[----:B------:R-:W-:Y:S02]  /*4700*/  ISETP.LE.U32.AND P0, PT, R9, UR14, PT ;  /* 0x0000000e09007c0c */ /* 0x000fe4000bf03070 */
[----:B------:R-:W-:Y:S01]  /*4710*/  LOP3.LUT R5, R4, 0xffff, RZ, 0xc0, !PT ;  /* 0x0000ffff04057812 */ /* 0x000fe200078ec0ff */
[----:B---3--:R-:W-:Y:S01]  /*4720*/  @!P2 FADD.FTZ R170, -R170, -RZ ;  /* 0x800000ffaaaaa221 */ /* 0x008fe20000010100 */
[----:B------:R-:W-:Y:S02]  /*4730*/  LOP3.LUT R7, R7, 0xffff, RZ, 0xc0, !PT ;  /* 0x0000ffff07077812 */ /* 0x000fe400078ec0ff */
[----:B------:R-:W-:Y:S03]  /*4740*/  ISETP.LE.U32.AND P1, PT, R6, UR14, PT ;  /* 0x0000000e06007c0c */ /* 0x000fe6000bf23070 */
[----:B------:R-:W-:Y:S01]  /*4750*/  MUFU.EX2 R150, R32 ;  /* 0x0000002000967308 */ /* 0x000fe20000000800 */
[----:B------:R-:W-:Y:S02]  /*4760*/  LOP3.LUT R6, R4, 0xff, RZ, 0xc0, !PT ;  /* 0x000000ff04067812 */ /* 0x000fe400078ec0ff */
[----:B------:R-:W-:Y:S02]  /*4770*/  SHF.R.U32.HI R5, RZ, 0x8, R5 ;  /* 0x00000008ff057819 */ /* 0x000fe40000011605 */
[----:B------:R-:W-:Y:S01]  /*4780*/  ISETP.LE.U32.AND P6, PT, R7, UR14, PT ;  /* 0x0000000e07007c0c */ /* 0x000fe2000bfc3070 */
[----:B------:R-:W-:Y:S01]  /*4790*/  @!P0 FADD.FTZ R234, -R234, -RZ ;  /* 0x800000ffeaea8221 */ /* 0x000fe20000010100 */
[----:B------:R-:W-:Y:S03]  /*47a0*/  ISETP.LE.U32.AND P2, PT, R6, UR14, PT ;  /* 0x0000000e06007c0c */ /* 0x000fe6000bf43070 */
[----:B------:R-:W-:Y:S01]  /*47b0*/  MUFU.EX2 R147, R137 ;  /* 0x0000008900937308 */ /* 0x000fe20000000800 */
[----:B------:R-:W-:Y:S02]  /*47c0*/  LOP3.LUT R6, R5, 0xffff, RZ, 0xc0, !PT ;  /* 0x0000ffff05067812 */ /* 0x000fe400078ec0ff */
[--C-:B------:R-:W-:Y:S01]  /*47d0*/  SHF.R.U32.HI R5, RZ, 0x10, R4.reuse ;  /* 0x00000010ff057819 */ /* 0x100fe20000011604 */
[----:B------:R-:W-:Y:S01]  /*47e0*/  @!P1 FADD.FTZ R233, -R233, -RZ ;  /* 0x800000ffe9e99221 */ /* 0x000fe20000010100 */
[----:B------:R-:W-:Y:S02]  /*47f0*/  SHF.R.U32.HI R4, RZ, 0x18, R4 ;  /* 0x00000018ff047819 */ /* 0x000fe40000011604 */
[----:B------:R-:W-:Y:S03]  /*4800*/  LOP3.LUT R5, R5, 0xff, RZ, 0xc0, !PT ;  /* 0x000000ff05057812 */ /* 0x000fe600078ec0ff */
[----:B------:R-:W-:Y:S01]  /*4810*/  MUFU.EX2 R151, R34 ;  /* 0x0000002200977308 */ /* 0x000fe20000000800 */
[----:B------:R-:W-:Y:S01]  /*4820*/  ISETP.LE.U32.AND P0, PT, R4, UR14, PT ;  /* 0x0000000e04007c0c */ /* 0x000fe2000bf03070 */
[----:B------:R-:W-:Y:S01]  /*4830*/  @!P6 FADD.FTZ R169, -R169, -RZ ;  /* 0x800000ffa9a9e221 */ /* 0x000fe20000010100 */
[----:B------:R-:W-:Y:S01]  /*4840*/  ISETP.LE.U32.AND P1, PT, R5, UR14, PT ;  /* 0x0000000e05007c0c */ /* 0x000fe2000bf23070 */
[----:B------:R-:W-:Y:S01]  /*4850*/  @!P2 FADD.FTZ R167, -R167, -RZ ;  /* 0x800000ffa7a7a221 */ /* 0x000fe20000010100 */
[----:B------:R-:W-:Y:S02]  /*4860*/  ISETP.LE.U32.AND P6, PT, R6, UR14, PT ;  /* 0x0000000e06007c0c */ /* 0x000fe4000bfc3070 */
[----:B------:R-:W-:Y:S03]  /*4870*/  ISETP.LE.U32.AND P2, PT, R12, UR14, PT ;  /* 0x0000000e0c007c0c */ /* 0x000fe6000bf43070 */
[----:B------:R-:W-:Y:S01]  /*4880*/  MUFU.EX2 R146, R2 ;  /* 0x0000000200927308 */ /* 0x000fe20000000800 */
[----:B------:R-:W-:Y:S02]  /*4890*/  LOP3.LUT R5, R134, 0xff, RZ, 0xc0, !PT ;  /* 0x000000ff86057812 */ /* 0x000fe400078ec0ff */
[----:B------:R-:W-:Y:S02]  /*48a0*/  SHF.R.U32.HI R4, RZ, 0x8, R11 ;  /* 0x00000008ff047819 */ /* 0x000fe4000001160b */
[----:B------:R-:W-:Y:S01]  /*48b0*/  SHF.R.U32.HI R6, RZ, 0x10, R138 ;  /* 0x00000010ff067819 */ /* 0x000fe2000001168a */
[----:B----4-:R-:W-:Y:S01]  /*48c0*/  @!P0 FADD.FTZ R164, -R164, -RZ ;  /* 0x800000ffa4a48221 */ /* 0x010fe20000010100 */
[----:B------:R-:W-:Y:S01]  /*48d0*/  LOP3.LUT R4, R4, 0xffff, RZ, 0xc0, !PT ;  /* 0x0000ffff04047812 */ /* 0x000fe200078ec0ff */
[----:B------:R-:W-:Y:S01]  /*48e0*/  @!P1 FADD.FTZ R166, -R166, -RZ ;  /* 0x800000ffa6a69221 */ /* 0x000fe20000010100 */
[----:B------:R-:W-:Y:S01]  /*48f0*/  ISETP.LE.U32.AND P0, PT, R5, UR14, PT ;  /* 0x0000000e05007c0c */ /* 0x000fe2000bf03070 */
[----:B------:R-:W-:Y:S01]  /*4900*/  @!P6 FADD.FTZ R165, -R165, -RZ ;  /* 0x800000ffa5a5e221 */ /* 0x000fe20000010100 */
[----:B------:R-:W-:Y:S01]  /*4910*/  ISETP.LE.U32.AND P1, PT, R4, UR14, PT ;  /* 0x0000000e04007c0c */ /* 0x000fe2000bf23070 */
[----:B------:R-:W-:Y:S01]  /*4920*/  @!P2 FADD.FTZ R162, -R162, -RZ ;  /* 0x800000ffa2a2a221 */ /* 0x000fe20000010100 */
[----:B------:R-:W-:Y:S01]  /*4930*/  ISETP.LE.U32.AND P6, PT, R13, UR14, PT ;  /* 0x0000000e0d007c0c */ /* 0x000fe2000bfc3070 */
[----:B------:R-:W-:Y:S01]  /*4940*/  MUFU.EX2 R149, R136 ;  /* 0x0000008800957308 */ /* 0x000fe20000000800 */
[C---:B------:R-:W-:Y:S02]  /*4950*/  LOP3.LUT R5, R138.reuse, 0xff, RZ, 0xc0, !PT ;  /* 0x000000ff8a057812 */ /* 0x040fe400078ec0ff */
[----:B------:R-:W-:Y:S02]  /*4960*/  LOP3.LUT R4, R138, 0xffff, RZ, 0xc0, !PT ;  /* 0x0000ffff8a047812 */ /* 0x000fe400078ec0ff */
[----:B------:R-:W-:Y:S02]  /*4970*/  ISETP.LE.U32.AND P2, PT, R5, UR14, PT ;  /* 0x0000000e05007c0c */ /* 0x000fe4000bf43070 */
[----:B------:R-:W-:Y:S01]  /*4980*/  LOP3.LUT R5, R6, 0xff, RZ, 0xc0, !PT ;  /* 0x000000ff06057812 */ /* 0x000fe200078ec0ff */
[----:B------:R-:W-:Y:S01]  /*4990*/  @!P0 FADD.FTZ R163, -R163, -RZ ;  /* 0x800000ffa3a38221 */ /* 0x000fe20000010100 */
[----:B------:R-:W-:Y:S01]  /*49a0*/  SHF.R.U32.HI R4, RZ, 0x8, R4 ;  /* 0x00000008ff047819 */ /* 0x000fe20000011604 */
[----:B------:R-:W-:Y:S01]  /*49b0*/  @!P1 FADD.FTZ R160, -R160, -RZ ;  /* 0x800000ffa0a09221 */ /* 0x000fe20000010100 */
[----:B------:R-:W-:Y:S01]  /*49c0*/  ISETP.LE.U32.AND P0, PT, R5, UR14, PT ;  /* 0x0000000e05007c0c */ /* 0x000fe2000bf03070 */
[----:B-1----:R-:W-:Y:S01]  /*49d0*/  @!P6 FADD.FTZ R161, -R161, -RZ ;  /* 0x800000ffa1a1e221 */ /* 0x002fe20000010100 */
[----:B------:R-:W-:Y:S01]  /*49e0*/  LOP3.LUT R4, R4, 0xffff, RZ, 0xc0, !PT ;  /* 0x0000ffff04047812 */ /* 0x000fe200078ec0ff */
[----:B------:R-:W1:Y:S01]  /*49f0*/  MUFU.EX2 R153, R21 ;  /* 0x0000001500997308 */ /* 0x000e620000000800 */
[----:B------:R-:W-:Y:S02]  /*4a00*/  SHF.R.U32.HI R138, RZ, 0x18, R138 ;  /* 0x00000018ff8a7819 */ /* 0x000fe4000001168a */
[----:B------:R-:W-:Y:S01]  /*4a10*/  ISETP.LE.U32.AND P1, PT, R4, UR14, PT ;  /* 0x0000000e04007c0c */ /* 0x000fe2000bf23070 */
[----:B--2---:R-:W-:Y:S01]  /*4a20*/  @!P2 FADD.FTZ R154, -R154, -RZ ;  /* 0x800000ff9a9aa221 */ /* 0x004fe20000010100 */
[----:B------:R-:W-:Y:S02]  /*4a30*/  ISETP.LE.U32.AND P6, PT, R138, UR14, PT ;  /* 0x0000000e8a007c0c */ /* 0x000fe4000bfc3070 */
[----:B------:R-:W-:Y:S03]  /*4a40*/  LOP3.LUT R4, R8, 0xff, RZ, 0xc0, !PT ;  /* 0x000000ff08047812 */ /* 0x000fe600078ec0ff */
[----:B------:R-:W-:Y:S01]  /*4a50*/  MUFU.EX2 R144, R0 ;  /* 0x0000000000907308 */ /* 0x000fe20000000800 */
[----:B------:R-:W-:Y:S01]  /*4a60*/  SHF.R.U32.HI R5, RZ, 0x8, R142 ;  /* 0x00000008ff057819 */ /* 0x000fe2000001168e */
[----:B------:R-:W-:Y:S01]  /*4a70*/  @!P0 FADD.FTZ R156, -R156, -RZ ;  /* 0x800000ff9c9c8221 */ /* 0x000fe20000010100 */
[----:B------:R-:W-:Y:S02]  /*4a80*/  ISETP.LE.U32.AND P2, PT, R4, UR14, PT ;  /* 0x0000000e04007c0c */ /* 0x000fe4000bf43070 */
[----:B------:R-:W-:Y:S02]  /*4a90*/  LOP3.LUT R4, R143, 0xff, RZ, 0xc0, !PT ;  /* 0x000000ff8f047812 */ /* 0x000fe400078ec0ff */
[----:B------:R-:W-:Y:S03]  /*4aa0*/  ISETP.LE.U32.AND P5, PT, R133, UR14, PT ;  /* 0x0000000e85007c0c */ /* 0x000fe6000bfa3070 */
[----:B------:R-:W-:Y:S01]  /*4ab0*/  MUFU.EX2 R155, R25 ;  /* 0x00000019009b7308 */ /* 0x000fe20000000800 */
[----:B------:R-:W-:Y:S01]  /*4ac0*/  ISETP.LE.U32.AND P0, PT, R4, UR14, PT ;  /* 0x0000000e04007c0c */ /* 0x000fe2000bf03070 */
[----:B------:R-:W-:Y:S01]  /*4ad0*/  @!P6 FADD.FTZ R152, -R152, -RZ ;  /* 0x800000ff9898e221 */ /* 0x000fe20000010100 */
[----:B------:R-:W-:Y:S01]  /*4ae0*/  LOP3.LUT R4, R5, 0xffff, RZ, 0xc0, !PT ;  /* 0x0000ffff05047812 */ /* 0x000fe200078ec0ff */
[----:B-1----:R-:W-:Y:S01]  /*4af0*/  @!P1 FADD.FTZ R153, -R153, -RZ ;  /* 0x800000ff99999221 */ /* 0x002fe20000010100 */
[--C-:B------:R-:W-:Y:S02]  /*4b00*/  SHF.R.U32.HI R5, RZ, 0x18, R8.reuse ;  /* 0x00000018ff057819 */ /* 0x100fe40000011608 */
[----:B------:R-:W-:Y:S01]  /*4b10*/  ISETP.LE.U32.AND P6, PT, R4, UR14, PT ;  /* 0x0000000e04007c0c */ /* 0x000fe2000bfc3070 */
[----:B------:R-:W-:Y:S01]  /*4b20*/  @!P2 FADD.FTZ R158, -R158, -RZ ;  /* 0x800000ff9e9ea221 */ /* 0x000fe20000010100 */
[----:B------:R-:W-:Y:S01]  /*4b30*/  SHF.R.U32.HI R4, RZ, 0x10, R8 ;  /* 0x00000010ff047819 */ /* 0x000fe20000011608 */
[----:B------:R-:W1:Y:S01]  /*4b40*/  MUFU.EX2 R159, R26 ;  /* 0x0000001a009f7308 */ /* 0x000e620000000800 */
[----:B------:R-:W-:Y:S01]  /*4b50*/  ISETP.LE.U32.AND P2, PT, R5, UR14, PT ;  /* 0x0000000e05007c0c */ /* 0x000fe2000bf43070 */
[----:B------:R-:W-:Y:S01]  /*4b60*/  @!P5 FADD.FTZ R150, -R150, -RZ ;  /* 0x800000ff9696d221 */ /* 0x000fe20000010100 */
[----:B------:R-:W-:Y:S01]  /*4b70*/  LOP3.LUT R5, R140, 0xff, RZ, 0xc0, !PT ;  /* 0x000000ff8c057812 */ /* 0x000fe200078ec0ff */
[----:B------:R-:W-:Y:S01]  /*4b80*/  @!P0 FADD.FTZ R151, -R151, -RZ ;  /* 0x800000ff97978221 */ /* 0x000fe20000010100 */
[----:B------:R-:W-:Y:S01]  /*4b90*/  LOP3.LUT R4, R4, 0xff, RZ, 0xc0, !PT ;  /* 0x000000ff04047812 */ /* 0x000fe200078ec0ff */
[----:B------:R-:W-:Y:S01]  /*4ba0*/  IMAD.U32 R140, RZ, RZ, UR19 ;  /* 0x00000013ff8c7e24 */ /* 0x000fe2000f8e00ff */
[----:B------:R-:W-:Y:S03]  /*4bb0*/  LOP3.LUT R8, R8, 0xffff, RZ, 0xc0, !PT ;  /* 0x0000ffff08087812 */ /* 0x000fe600078ec0ff */
[----:B------:R-:W2:Y:S01]  /*4bc0*/  MUFU.EX2 R157, R27 ;  /* 0x0000001b009d7308 */ /* 0x000ea20000000800 */
[----:B------:R-:W-:Y:S01]  /*4bd0*/  ISETP.LE.U32.AND P5, PT, R5, UR14, PT ;  /* 0x0000000e05007c0c */ /* 0x000fe2000bfa3070 */
[----:B------:R-:W-:Y:S01]  /*4be0*/  @!P6 FADD.FTZ R147, -R147, -RZ ;  /* 0x800000ff9393e221 */ /* 0x000fe20000010100 */
[----:B------:R-:W-:Y:S02]  /*4bf0*/  ISETP.LE.U32.AND P6, PT, R4, UR14, PT ;  /* 0x0000000e04007c0c */ /* 0x000fe4000bfc3070 */
[----:B------:R-:W-:Y:S02]  /*4c00*/  SHF.R.U32.HI R4, RZ, 0x8, R8 ;  /* 0x00000008ff047819 */ /* 0x000fe40000011608 */
[----:B------:R-:W-:Y:S03]  /*4c10*/  SHF.R.U32.HI R5, RZ, 0x8, R141 ;  /* 0x00000008ff057819 */ /* 0x000fe6000001168d */
[----:B------:R-:W3:Y:S01]  /*4c20*/  MUFU.EX2 R148, R28 ;  /* 0x0000001c00947308 */ /* 0x000ee20000000800 */
[----:B------:R-:W-:Y:S01]  /*4c30*/  LOP3.LUT R6, R4, 0xffff, RZ, 0xc0, !PT ;  /* 0x0000ffff04067812 */ /* 0x000fe200078ec0ff */
[----:B------:R-:W-:Y:S01]  /*4c40*/  IMAD.U32 R141, RZ, RZ, UR18 ;  /* 0x00000012ff8d7e24 */ /* 0x000fe2000f8e00ff */
[----:B------:R-:W-:Y:S02]  /*4c50*/  LOP3.LUT R5, R5, 0xffff, RZ, 0xc0, !PT ;  /* 0x0000ffff05057812 */ /* 0x000fe400078ec0ff */
[----:B------:R-:W-:Y:S02]  /*4c60*/  F2FP.RELU.F16.F32.PACK_AB R4, R171, R231 ;  /* 0x000000e7ab04723e */ /* 0x000fe400000008ff */
[----:B------:R-:W-:Y:S03]  /*4c70*/  ISETP.LE.U32.AND P0, PT, R5, UR14, PT ;  /* 0x0000000e05007c0c */ /* 0x000fe6000bf03070 */
[----:B------:R-:W4:Y:S01]  /*4c80*/  MUFU.EX2 R145, R30 ;  /* 0x0000001e00917308 */ /* 0x000f220000000800 */
[----:B------:R-:W-:Y:S01]  /*4c90*/  F2FP.RELU.F16.F32.PACK_AB R5, R232, R168 ;  /* 0x000000a8e805723e */ /* 0x000fe200000008ff */
[----:B------:R4:W-:Y:S01]  /*4ca0*/  STS [R236+0x13400], R4 ;  /* 0x01340004ec007388 */ /* 0x0009e20000000800 */
[----:B------:R-:W-:Y:S01]  /*4cb0*/  ISETP.LE.U32.AND P4, PT, R132, UR14, PT ;  /* 0x0000000e84007c0c */ /* 0x000fe2000bf83070 */
[----:B-1----:R-:W-:Y:S01]  /*4cc0*/  @!P6 FADD.FTZ R159, -R159, -RZ ;  /* 0x800000ff9f9fe221 */ /* 0x002fe20000010100 */
[----:B------:R-:W-:Y:S01]  /*4cd0*/  F2FP.RELU.F16.F32.PACK_AB R2, R161, R163 ;  /* 0x000000a3a102723e */ /* 0x000fe200000008ff */
[----:B------:R1:W-:Y:S01]  /*4ce0*/  STS [R236+0x13000], R5 ;  /* 0x01300005ec007388 */ /* 0x0003e20000000800 */
[----:B------:R-:W-:Y:S01]  /*4cf0*/  F2FP.RELU.F16.F32.PACK_AB R0, R147, R150 ;  /* 0x000000969300723e */ /* 0x000fe200000008ff */
[----:B--2---:R-:W-:Y:S01]  /*4d00*/  @!P2 FADD.FTZ R157, -R157, -RZ ;  /* 0x800000ff9d9da221 */ /* 0x004fe20000010100 */
[----:B------:R-:W-:Y:S01]  /*4d10*/  ISETP.LE.U32.AND P1, PT, R139, UR14, PT ;  /* 0x0000000e8b007c0c */ /* 0x000fe2000bf23070 */
[----:B------:R2:W-:Y:S01]  /*4d20*/  STS [R238+0x13400], R2 ;  /* 0x01340002ee007388 */ /* 0x0005e20000000800 */
[----:B---3--:R-:W-:Y:S01]  /*4d30*/  @!P3 FADD.FTZ R148, -R148, -RZ ;  /* 0x800000ff9494b221 */ /* 0x008fe20000010100 */
[----:B------:R-:W-:Y:S01]  /*4d40*/  @!P0 FADD.FTZ R146, -R146, -RZ ;  /* 0x800000ff92928221 */ /* 0x000fe20000010100 */
[----:B------:R-:W-:Y:S02]  /*4d50*/  LEA R142, P0, R250, R140, 0x2 ;  /* 0x0000008cfa8e7211 */ /* 0x000fe400078010ff */
[----:B------:R-:W-:Y:S01]  /*4d60*/  FSETP.GE.FTZ.AND P3, PT, R160, RZ, PT ;  /* 0x000000ffa000720b */ /* 0x000fe20003f76000 */
[----:B------:R-:W-:Y:S01]  /*4d70*/  @!P4 FADD.FTZ R149, -R149, -RZ ;  /* 0x800000ff9595c221 */ /* 0x000fe20000010100 */
[----:B------:R-:W-:Y:S01]  /*4d80*/  ISETP.LE.U32.AND P4, PT, R6, UR14, PT ;  /* 0x0000000e06007c0c */ /* 0x000fe2000bf83070 */
[----:B----4-:R-:W-:Y:S01]  /*4d90*/  @!P5 FADD.FTZ R145, -R145, -RZ ;  /* 0x800000ff9191d221 */ /* 0x010fe20000010100 */
[----:B------:R-:W-:Y:S02]  /*4da0*/  F2FP.RELU.F16.F32.PACK_AB R6, R169, R170 ;  /* 0x000000aaa906723e */ /* 0x000fe400000008ff */
[----:B------:R-:W-:Y:S01]  /*4db0*/  LEA.HI.X.SX32 R143, R250, R141, 0x2, P0 ;  /* 0x0000008dfa8f7211 */ /* 0x000fe200000f16ff */
[----:B------:R-:W-:Y:S01]  /*4dc0*/  @!P1 FADD.FTZ R144, -R144, -RZ ;  /* 0x800000ff90909221 */ /* 0x000fe20000010100 */
[----:B------:R-:W-:Y:S02]  /*4dd0*/  FSETP.GE.FTZ.AND P0, PT, R168, RZ, PT ;  /* 0x000000ffa800720b */ /* 0x000fe40003f16000 */
[----:B------:R-:W-:Y:S01]  /*4de0*/  FSETP.GE.FTZ.AND P1, PT, R153, RZ, PT ;  /* 0x000000ff9900720b */ /* 0x000fe20003f36000 */
[----:B------:R-:W3:Y:S01]  /*4df0*/  LDG.E R140, desc[UR6][R142.64] ;  /* 0x000000068e8c7981 */ /* 0x000ee2000c1e1900 */
[----:B------:R-:W-:Y:S02]  /*4e00*/  F2FP.RELU.F16.F32.PACK_AB R4, R160, R162 ;  /* 0x000000a2a004723e */ /* 0x000fe400000008ff */
[----:B------:R-:W-:Y:S01]  /*4e10*/  FSETP.GE.FTZ.AND P5, PT, R232, RZ, PT ;  /* 0x000000ffe800720b */ /* 0x000fe20003fb6000 */
[----:B------:R-:W-:Y:S01]  /*4e20*/  @!P4 FADD.FTZ R155, -R155, -RZ ;  /* 0x800000ff9b9bc221 */ /* 0x000fe20000010100 */
[----:B-1----:R-:W-:Y:S01]  /*4e30*/  F2FP.RELU.F16.F32.PACK_AB R5, R234, R233 ;  /* 0x000000e9ea05723e */ /* 0x002fe200000008ff */
[----:B------:R1:W-:Y:S01]  /*4e40*/  STS [R238+0x13000], R4 ;  /* 0x01300004ee007388 */ /* 0x0003e20000000800 */
[----:B------:R-:W-:Y:S02]  /*4e50*/  FSETP.GE.FTZ.AND P4, PT, R162, RZ, PT ;  /* 0x000000ffa200720b */ /* 0x000fe40003f96000 */
[----:B--2---:R-:W-:Y:S01]  /*4e60*/  F2FP.RELU.F16.F32.PACK_AB R2, R152, R156 ;  /* 0x0000009c9802723e */ /* 0x004fe200000008ff */
[----:B------:R2:W-:Y:S01]  /*4e70*/  STS [R236+0x14000], R6 ;  /* 0x01400006ec007388 */ /* 0x0005e20000000800 */
[----:B------:R-:W-:Y:S03]  /*4e80*/  FSETP.GE.FTZ.AND P2, PT, R154, RZ, PT ;  /* 0x000000ff9a00720b */ /* 0x000fe60003f56000 */
[----:B------:R4:W-:Y:S01]  /*4e90*/  STS [R236+0x14400], R5 ;  /* 0x01440005ec007388 */ /* 0x0009e20000000800 */
[----:B-1----:R-:W-:Y:S02]  /*4ea0*/  F2FP.RELU.F16.F32.PACK_AB R4, R153, R154 ;  /* 0x0000009a9904723e */ /* 0x002fe400000008ff */
[----:B--2---:R-:W-:Y:S02]  /*4eb0*/  F2FP.RELU.F16.F32.PACK_AB R6, R165, R167 ;  /* 0x000000a7a506723e */ /* 0x004fe400000008ff */
[----:B----4-:R-:W-:Y:S03]  /*4ec0*/  F2FP.RELU.F16.F32.PACK_AB R5, R164, R166 ;  /* 0x000000a6a405723e */ /* 0x010fe600000008ff */
[----:B------:R1:W-:Y:S04]  /*4ed0*/  STS [R238+0x14000], R6 ;  /* 0x01400006ee007388 */ /* 0x0003e80000000800 */
[----:B------:R2:W-:Y:S04]  /*4ee0*/  STS [R238+0x14400], R5 ;  /* 0x01440005ee007388 */ /* 0x0005e80000000800 */
[----:B------:R4:W-:Y:S04]  /*4ef0*/  STS [R237+0x13000], R4 ;  /* 0x01300004ed007388 */ /* 0x0009e80000000800 */
[----:B------:R4:W-:Y:S04]  /*4f00*/  STS [R237+0x13400], R2 ;  /* 0x01340002ed007388 */ /* 0x0009e80000000800 */
[----:B------:R4:W-:Y:S01]  /*4f10*/  STS [R235+0x13000], R0 ;  /* 0x01300000eb007388 */ /* 0x0009e20000000800 */
[----:B-1----:R-:W-:Y:S02]  /*4f20*/  F2FP.RELU.F16.F32.PACK_AB R6, R155, R158 ;  /* 0x0000009e9b06723e */ /* 0x002fe400000008ff */
[----:B--2---:R-:W-:Y:S02]  /*4f30*/  F2FP.RELU.F16.F32.PACK_AB R5, R157, R159 ;  /* 0x0000009f9d05723e */ /* 0x004fe400000008ff */
[----:B----4-:R-:W-:Y:S02]  /*4f40*/  F2FP.RELU.F16.F32.PACK_AB R4, R146, R148 ;  /* 0x000000949204723e */ /* 0x010fe400000008ff */
[----:B------:R-:W-:Y:S02]  /*4f50*/  F2FP.RELU.F16.F32.PACK_AB R2, R144, R145 ;  /* 0x000000919002723e */ /* 0x000fe400000008ff */
[----:B------:R-:W-:Y:S05]  /*4f60*/  F2FP.RELU.F16.F32.PACK_AB R0, R149, R151 ;  /* 0x000000979500723e */ /* 0x000fea00000008ff */
[----:B------:R1:W-:Y:S04]  /*4f70*/  STS [R235+0x13400], R0 ;  /* 0x01340000eb007388 */ /* 0x0003e80000000800 */
[----:B------:R-:W-:Y:S04]  /*4f80*/  STS [R237+0x14000], R6 ;  /* 0x01400006ed007388 */ /* 0x000fe80000000800 */
[----:B------:R-:W-:Y:S04]  /*4f90*/  STS [R237+0x14400], R5 ;  /* 0x01440005ed007388 */ /* 0x000fe80000000800 */
[----:B------:R-:W-:Y:S04]  /*4fa0*/  STS [R235+0x14000], R4 ;  /* 0x01400004eb007388 */ /* 0x000fe80000000800 */
[----:B------:R2:W-:Y:S01]  /*4fb0*/  STS [R235+0x14400], R2 ;  /* 0x01440002eb007388 */ /* 0x0005e20000000800 */
[----:B-1----:R-:W-:Y:S05]  /*4fc0*/  LEA R0, R229, UR4, 0x1 ;  /* 0x00000004e5007c11 */ /* 0x002fea000f8e08ff */
[----:B------:R-:W1:Y:S08]  /*4fd0*/  LDSM.16.M88.4 R32, [R0+0x6000] ;  /* 0x006000000020783b */ /* 0x000e700000000200 */
[----:B------:R-:W4:Y:S01]  /*4fe0*/  LDSM.16.M88.4 R28, [R0+0x6800] ;  /* 0x00680000001c783b */ /* 0x000f220000000200 */
[----:B--2---:R-:W-:Y:S07]  /*4ff0*/  IMAD.IADD R2, R0, 0x1, R227 ;  /* 0x0000000100027824 */ /* 0x004fee00078e02e3 */
[----:B------:R-:W2:Y:S08]  /*5000*/  LDSM.16.M88.4 R132, [R2+0x6000] ;  /* 0x006000000284783b */ /* 0x000eb00000000200 */
[----:B------:R-:W2:Y:S01]  /*5010*/  LDSM.16.M88.4 R136, [R2+0x6800] ;  /* 0x006800000288783b */ /* 0x000ea20000000200 */
[-C--:B-1----:R-:W-:Y:S06]  /*5020*/  HMMA.16816.F32 R4, R32, R172.reuse, RZ ;  /* 0x000000ac2004723c */ /* 0x082fec00000018ff */
[C---:B----4-:R-:W-:Y:S06]  /*5030*/  HMMA.16816.F32 R8, R28.reuse, R172, RZ ;  /* 0x000000ac1c08723c */ /* 0x050fec00000018ff */
[-C--:B------:R-:W-:Y:S06]  /*5040*/  HMMA.16816.F32 R12, R28, R174.reuse, RZ ;  /* 0x000000ae1c0c723c */ /* 0x080fec00000018ff */
[C---:B------:R-:W-:Y:S06]  /*5050*/  HMMA.16816.F32 R16, R32.reuse, R174, RZ ;  /* 0x000000ae2010723c */ /* 0x040fec00000018ff */
[-C--:B------:R-:W-:Y:S06]  /*5060*/  HMMA.16816.F32 R20, R32, R176.reuse, RZ ;  /* 0x000000b02014723c */ /* 0x080fec00000018ff */
[C---:B------:R-:W-:Y:S06]  /*5070*/  HMMA.16816.F32 R24, R28.reuse, R176, RZ ;  /* 0x000000b01c18723c */ /* 0x040fec00000018ff */
[-C--:B------:R-:W-:Y:S06]  /*5080*/  HMMA.16816.F32 R28, R28, R178.reuse, RZ ;  /* 0x000000b21c1c723c */ /* 0x080fec00000018ff */
[----:B------:R-:W-:Y:S06]  /*5090*/  HMMA.16816.F32 R32, R32, R178, RZ ;  /* 0x000000b22020723c */ /* 0x000fec00000018ff */
[-C--:B--2---:R-:W-:Y:S06]  /*50a0*/  HMMA.16816.F32 R4, R132, R180.reuse, R4 ;  /* 0x000000b48404723c */ /* 0x084fec0000001804 */
        /* <DEDUP_REMOVED lines=39> */
[----:B--2---:R2:W5:Y:S01]  /*5320*/  LDG.E R2, desc[UR6][R142.64+0x80] ;  /* 0x000080068e027981 */ /* 0x004562000c1e1900 */
[-C--:B-1----:R-:W-:Y:S06]  /*5330*/  HMMA.16816.F32 R4, R132, R212.reuse, R4 ;  /* 0x000000d48404723c */ /* 0x082fec0000001804 */
[C---:B----4-:R-:W-:Y:S06]  /*5340*/  HMMA.16816.F32 R8, R136.reuse, R212, R8 ;  /* 0x000000d48808723c */ /* 0x050fec0000001808 */
[-C--:B------:R-:W-:Y:S06]  /*5350*/  HMMA.16816.F32 R12, R136, R214.reuse, R12 ;  /* 0x000000d6880c723c */ /* 0x080fec000000180c */
[C---:B------:R-:W-:Y:S06]  /*5360*/  HMMA.16816.F32 R16, R132.reuse, R214, R16 ;  /* 0x000000d68410723c */ /* 0x040fec0000001810 */
[----:B---3--:R-:W-:Y:S01]  /*5370*/  FADD.FTZ R0, -R140, R4 ;  /* 0x000000048c007221 */ /* 0x008fe20000010100 */
[-C--:B------:R-:W-:Y:S01]  /*5380*/  HMMA.16816.F32 R20, R132, R216.reuse, R20 ;  /* 0x000000d88414723c */ /* 0x080fe20000001814 */
[----:B------:R-:W3:Y:S03]  /*5390*/  LDG.E R4, desc[UR6][R142.64+0x20] ;  /* 0x000020068e047981 */ /* 0x000ee6000c1e1900 */
[----:B------:R-:W-:Y:S02]  /*53a0*/  FSEL R0, R0, R140, P0 ;  /* 0x0000008c00007208 */ /* 0x000fe40000000000 */
[C---:B------:R-:W-:Y:S04]  /*53b0*/  HMMA.16816.F32 R24, R136.reuse, R216, R24 ;  /* 0x000000d88818723c */ /* 0x040fe80000001818 */
[----:B------:R-:W-:Y:S01]  /*53c0*/  FSETP.GE.FTZ.AND P0, PT, R147, RZ, PT ;  /* 0x000000ff9300720b */ /* 0x000fe20003f16000 */
[----:B------:R-:W-:Y:S01]  /*53d0*/  FMUL.FTZ R168, R168, R0 ;  /* 0x00000000a8a87220 */ /* 0x000fe20000410000 */
[-C--:B------:R-:W-:Y:S01]  /*53e0*/  HMMA.16816.F32 R28, R136, R218.reuse, R28 ;  /* 0x000000da881c723c */ /* 0x080fe2000000181c */
[----:B------:R2:W5:Y:S05]  /*53f0*/  LDG.E R0, desc[UR6][R142.64+0xa0] ;  /* 0x0000a0068e007981 */ /* 0x00056a000c1e1900 */
[----:B------:R-:W-:Y:S05]  /*5400*/  HMMA.16816.F32 R32, R132, R218, R32 ;  /* 0x000000da8420723c */ /* 0x000fea0000001820 */
[C---:B------:R-:W-:Y:S01]  /*5410*/  FADD.FTZ R17, -R140.reuse, R17 ;  /* 0x000000118c117221 */ /* 0x040fe20000010100 */
[C---:B------:R-:W-:Y:S01]  /*5420*/  FADD.FTZ R21, -R140.reuse, R21 ;  /* 0x000000158c157221 */ /* 0x040fe20000010100 */
[C---:B------:R-:W-:Y:S01]  /*5430*/  FADD.FTZ R132, -R140.reuse, R5 ;  /* 0x000000058c847221 */ /* 0x040fe20000010100 */
[C---:B------:R-:W-:Y:S03]  /*5440*/  FADD.FTZ R5, -R140.reuse, R16 ;  /* 0x000000108c057221 */ /* 0x040fe60000010100 */
[-C--:B------:R-:W-:Y:S01]  /*5450*/  FSEL R21, R21, R140.reuse, P1 ;  /* 0x0000008c15157208 */ /* 0x080fe20000800000 */
[----:B------:R-:W-:Y:S01]  /*5460*/  FADD.FTZ R20, -R140, R20 ;  /* 0x000000148c147221 */ /* 0x000fe20000010100 */
[----:B------:R-:W-:Y:S02]  /*5470*/  FSETP.GE.FTZ.AND P1, PT, R150, RZ, PT ;  /* 0x000000ff9600720b */ /* 0x000fe40003f36000 */
[-C--:B------:R-:W-:Y:S01]  /*5480*/  FSEL R16, R132, R140.reuse, P5 ;  /* 0x0000008c84107208 */ /* 0x080fe20002800000 */
[----:B------:R-:W-:Y:S01]  /*5490*/  FMUL.FTZ R21, R153, R21 ;  /* 0x0000001599157220 */ /* 0x000fe20000410000 */
[-C--:B------:R-:W-:Y:S02]  /*54a0*/  FSEL R5, R5, R140.reuse, P4 ;  /* 0x0000008c05057208 */ /* 0x080fe40002000000 */
[----:B------:R-:W-:Y:S01]  /*54b0*/  FSEL R17, R17, R140, P3 ;  /* 0x0000008c11117208 */ /* 0x000fe20001800000 */
[----:B------:R-:W-:Y:S01]  /*54c0*/  FMUL.FTZ R232, R232, R16 ;  /* 0x00000010e8e87220 */ /* 0x000fe20000410000 */
[----:B------:R-:W-:Y:S01]  /*54d0*/  FSEL R20, R20, R140, P2 ;  /* 0x0000008c14147208 */ /* 0x000fe20001000000 */
[----:B------:R-:W-:Y:S01]  /*54e0*/  FMUL.FTZ R162, R162, R5 ;  /* 0x00000005a2a27220 */ /* 0x000fe20000410000 */
[----:B------:R-:W-:Y:S01]  /*54f0*/  FSETP.GE.FTZ.AND P2, PT, R231, RZ, PT ;  /* 0x000000ffe700720b */ /* 0x000fe20003f56000 */
[----:B------:R-:W-:Y:S01]  /*5500*/  FADD.FTZ R32, -R140, R32 ;  /* 0x000000208c207221 */ /* 0x000fe20000010100 */
[----:B------:R-:W-:Y:S01]  /*5510*/  F2FP.F16.F32.PACK_AB R5, R232, R168 ;  /* 0x000000a8e805723e */ /* 0x000fe200000000ff */
[----:B------:R-:W-:Y:S01]  /*5520*/  FMUL.FTZ R17, R160, R17 ;  /* 0x00000011a0117220 */ /* 0x000fe20000410000 */
[----:B------:R-:W-:Y:S02]  /*5530*/  FMUL.FTZ R154, R154, R20 ;  /* 0x000000149a9a7220 */ /* 0x000fe40000410000 */
[----:B------:R-:W-:Y:S01]  /*5540*/  FSEL R32, R32, R140, P1 ;  /* 0x0000008c20207208 */ /* 0x000fe20000800000 */
[----:B------:R-:W-:Y:S01]  /*5550*/  @P0 FADD.FTZ R140, -R140, R33 ;  /* 0x000000218c8c0221 */ /* 0x000fe20000010100 */
[----:B------:R-:W-:Y:S02]  /*5560*/  PLOP3.LUT P0, PT, PT, PT, UP3, 0x80, 0x0 ;  /* 0x000000000000781c */ /* 0x000fe40003f0f038 */
[----:B------:R-:W-:Y:S01]  /*5570*/  FSETP.GE.FTZ.AND P1, PT, R171, RZ, PT ;  /* 0x000000ffab00720b */ /* 0x000fe20003f36000 */
[----:B------:R-:W-:Y:S01]  /*5580*/  FMUL.FTZ R150, R150, R32 ;  /* 0x0000002096967220 */ /* 0x000fe20000410000 */
[----:B------:R-:W-:Y:S01]  /*5590*/  F2FP.F16.F32.PACK_AB R17, R17, R162 ;  /* 0x000000a21111723e */ /* 0x000fe200000000ff */
[----:B------:R-:W-:Y:S01]  /*55a0*/  FMUL.FTZ R20, R147, R140 ;  /* 0x0000008c93147220 */ /* 0x000fe20000410000 */
[----:B------:R-:W-:Y:S01]  /*55b0*/  F2FP.F16.F32.PACK_AB R21, R21, R154 ;  /* 0x0000009a1515723e */ /* 0x000fe200000000ff */
[C---:B---3--:R-:W-:Y:S01]  /*55c0*/  FADD.FTZ R6, -R4.reuse, R6 ;  /* 0x0000000604067221 */ /* 0x048fe20000010100 */
[----:B------:R-:W-:Y:S04]  /*55d0*/  FADD.FTZ R7, -R4, R7 ;  /* 0x0000000704077221 */ /* 0x000fe80000010100 */
[-C--:B------:R-:W-:Y:S02]  /*55e0*/  FSEL R32, R6, R4.reuse, P2 ;  /* 0x0000000406207208 */ /* 0x080fe40001000000 */
[----:B------:R-:W-:Y:S01]  /*55f0*/  FSEL R16, R7, R4, P1 ;  /* 0x0000000407107208 */ /* 0x000fe20000800000 */
[----:B--2---:R-:W-:Y:S06]  /*5600*/  @!P0 BRA `(.L_x_259) ;  /* 0x0000000000488947 */ /* 0x004fec0003800000 */
        /* <DEDUP_REMOVED lines=18> */
.L_x_259:
[----:B------:R2:W-:Y:S01]  /*5730*/  STS [R236+0xf000], R5 ;  /* 0x00f00005ec007388 */ /* 0x0005e20000000800 */
[C---:B------:R-:W-:Y:S01]  /*5740*/  FADD.FTZ R6, -R4.reuse, R19 ;  /* 0x0000001304067221 */ /* 0x040fe20000010100 */
[----:B------:R-:W-:Y:S01]  /*5750*/  FSETP.GE.FTZ.AND P4, PT, R161, RZ, PT ;  /* 0x000000ffa100720b */ /* 0x000fe20003f96000 */
[----:B------:R-:W-:Y:S01]  /*5760*/  FMUL.FTZ R32, R231, R32 ;  /* 0x00000020e7207220 */ /* 0x000fe20000410000 */
[----:B------:R-:W-:Y:S01]  /*5770*/  FMUL.FTZ R171, R171, R16 ;  /* 0x00000010abab7220 */ /* 0x000fe20000410000 */
[----:B------:R-:W-:Y:S01]  /*5780*/  FSETP.GE.FTZ.AND P1, PT, R163, RZ, PT ;  /* 0x000000ffa300720b */ /* 0x000fe20003f36000 */
[----:B------:R-:W-:Y:S01]  /*5790*/  FADD.FTZ R22, -R4, R22 ;  /* 0x0000001604167221 */ /* 0x000fe20000010100 */
[----:B------:R-:W-:Y:S01]  /*57a0*/  FSEL R6, R6, R4, P4 ;  /* 0x0000000406067208 */ /* 0x000fe20002000000 */
[----:B------:R-:W-:Y:S01]  /*57b0*/  FADD.FTZ R16, -R4, R23 ;  /* 0x0000001704107221 */ /* 0x000fe20000010100 */
[----:B------:R-:W-:Y:S01]  /*57c0*/  FSETP.GE.FTZ.AND P3, PT, R156, RZ, PT ;  /* 0x000000ff9c00720b */ /* 0x000fe20003f76000 */
[----:B------:R-:W-:Y:S01]  /*57d0*/  FADD.FTZ R7, -R4, R34 ;  /* 0x0000002204077221 */ /* 0x000fe20000010100 */
[----:B------:R-:W-:Y:S01]  /*57e0*/  FSETP.GE.FTZ.AND P2, PT, R152, RZ, PT ;  /* 0x000000ff9800720b */ /* 0x000fe20003f56000 */
[----:B------:R-:W-:Y:S01]  /*57f0*/  FMUL.FTZ R161, R161, R6 ;  /* 0x00000006a1a17220 */ /* 0x000fe20000410000 */
[----:B------:R-:W-:Y:S01]  /*5800*/  F2FP.F16.F32.PACK_AB R6, R171, R32 ;  /* 0x00000020ab06723e */ /* 0x000fe200000000ff */
[----:B-----5:R-:W-:Y:S01]  /*5810*/  FADD.FTZ R13, -R2, R13 ;  /* 0x0000000d020d7221 */ /* 0x020fe20000010100 */
[-C--:B------:R-:W-:Y:S01]  /*5820*/  FSEL R16, R16, R4.reuse, P2 ;  /* 0x0000000410107208 */ /* 0x080fe20001000000 */
[----:B------:R-:W-:Y:S01]  /*5830*/  FADD.FTZ R10, -R0, R10 ;  /* 0x0000000a000a7221 */ /* 0x000fe20000010100 */
[----:B------:R-:W-:Y:S01]  /*5840*/  FSETP.GE.FTZ.AND P2, PT, R151, RZ, PT ;  /* 0x000000ff9700720b */ /* 0x000fe20003f56000 */
[----:B------:R3:W-:Y:S01]  /*5850*/  STS [R236+0xf400], R6 ;  /* 0x00f40006ec007388 */ /* 0x0007e20000000800 */
[----:B------:R-:W-:Y:S01]  /*5860*/  FSETP.GE.FTZ.AND P4, PT, R158, RZ, PT ;  /* 0x000000ff9e00720b */ /* 0x000fe20003f96000 */
[C---:B------:R-:W-:Y:S01]  /*5870*/  FADD.FTZ R11, -R0.reuse, R11 ;  /* 0x0000000b000b7221 */ /* 0x040fe20000010100 */
[----:B------:R-:W-:Y:S02]  /*5880*/  FSEL R7, R7, R4, P2 ;  /* 0x0000000407077208 */ /* 0x000fe40001000000 */
[----:B------:R-:W-:Y:S01]  /*5890*/  STS [R238+0xf000], R17 ;  /* 0x00f00011ee007388 */ /* 0x000fe20000000800 */
[----:B------:R-:W-:Y:S01]  /*58a0*/  FSETP.GE.FTZ.AND P2, PT, R169, RZ, PT ;  /* 0x000000ffa900720b */ /* 0x000fe20003f56000 */
[----:B------:R-:W-:Y:S01]  /*58b0*/  FADD.FTZ R26, -R0, R26 ;  /* 0x0000001a001a7221 */ /* 0x000fe20000010100 */
[----:B--2---:R-:W-:Y:S01]  /*58c0*/  FADD.FTZ R5, -R4, R18 ;  /* 0x0000001204057221 */ /* 0x004fe20000010100 */
[----:B------:R-:W-:Y:S01]  /*58d0*/  FMUL.FTZ R151, R151, R7 ;  /* 0x0000000797977220 */ /* 0x000fe20000410000 */
[----:B------:R-:W-:Y:S01]  /*58e0*/  FADD.FTZ R7, -R2, R8 ;  /* 0x0000000802077221 */ /* 0x000fe20000010100 */
[----:B------:R-:W-:Y:S01]  /*58f0*/  FSETP.GE.FTZ.AND P5, PT, R164, RZ, PT ;  /* 0x000000ffa400720b */ /* 0x000fe20003fb6000 */
[----:B------:R-:W-:Y:S01]  /*5900*/  FMUL.FTZ R16, R152, R16 ;  /* 0x0000001098107220 */ /* 0x000fe20000410000 */
[----:B------:R-:W-:Y:S01]  /*5910*/  FSEL R5, R5, R4, P1 ;  /* 0x0000000405057208 */ /* 0x000fe20000800000 */
[----:B------:R-:W-:Y:S01]  /*5920*/  FADD.FTZ R30, -R0, R30 ;  /* 0x0000001e001e7221 */ /* 0x000fe20000010100 */
[----:B------:R-:W-:Y:S01]  /*5930*/  FSETP.GE.FTZ.AND P1, PT, R149, RZ, PT ;  /* 0x000000ff9500720b */ /* 0x000fe20003f36000 */
[----:B------:R2:W5:Y:S01]  /*5940*/  LDL R162, [R1+0x10] ;  /* 0x0000100001a27983 */ /* 0x0005620000100800 */
[----:B------:R-:W-:Y:S01]  /*5950*/  F2FP.F16.F32.PACK_AB R20, R20, R150 ;  /* 0x000000961414723e */ /* 0x000fe200000000ff */
[----:B------:R-:W-:Y:S01]  /*5960*/  FMUL.FTZ R163, R163, R5 ;  /* 0x00000005a3a37220 */ /* 0x000fe20000410000 */
[----:B------:R-:W-:Y:S01]  /*5970*/  FSEL R5, R22, R4, P3 ;  /* 0x0000000416057208 */ /* 0x000fe20001800000 */
[----:B------:R-:W-:Y:S01]  /*5980*/  IMAD.MOV.U32 R160, RZ, RZ, R245 ;  /* 0x000000ffffa07224 */ /* 0x000fe200078e00f5 */
[----:B------:R-:W-:Y:S03]  /*5990*/  FSETP.GE.FTZ.AND P3, PT, R170, RZ, PT ;  /* 0x000000ffaa00720b */ /* 0x000fe60003f76000 */
[----:B------:R-:W-:Y:S01]  /*59a0*/  FMUL.FTZ R156, R156, R5 ;  /* 0x000000059c9c7220 */ /* 0x000fe20000410000 */
[----:B------:R-:W-:Y:S01]  /*59b0*/  F2FP.F16.F32.PACK_AB R5, R161, R163 ;  /* 0x000000a3a105723e */ /* 0x000fe200000000ff */
[----:B---3--:R-:W-:Y:S01]  /*59c0*/  FADD.FTZ R6, -R2, R9 ;  /* 0x0000000902067221 */ /* 0x008fe20000010100 */
[-C--:B------:R-:W-:Y:S01]  /*59d0*/  FSEL R7, R7, R2.reuse, P3 ;  /* 0x0000000207077208 */ /* 0x080fe20001800000 */
[----:B------:R-:W-:Y:S01]  /*59e0*/  @P1 FADD.FTZ R4, -R4, R35 ;  /* 0x0000002304041221 */ /* 0x000fe20000010100 */
[----:B------:R-:W-:Y:S01]  /*59f0*/  FSETP.GE.FTZ.AND P1, PT, R167, RZ, PT ;  /* 0x000000ffa700720b */ /* 0x000fe20003f36000 */
[----:B------:R3:W-:Y:S01]  /*5a00*/  STS [R238+0xf400], R5 ;  /* 0x00f40005ee007388 */ /* 0x0007e20000000800 */
[----:B------:R-:W-:Y:S01]  /*5a10*/  FSEL R6, R6, R2, P2 ;  /* 0x0000000206067208 */ /* 0x000fe20001000000 */
[----:B------:R-:W-:Y:S01]  /*5a20*/  FMUL.FTZ R149, R149, R4 ;  /* 0x0000000495957220 */ /* 0x000fe20000410000 */
[----:B------:R-:W-:Y:S01]  /*5a30*/  FADD.FTZ R4, -R2, R12 ;  /* 0x0000000c02047221 */ /* 0x000fe20000010100 */
[----:B------:R-:W-:Y:S01]  /*5a40*/  FSETP.GE.FTZ.AND P2, PT, R165, RZ, PT ;  /* 0x000000ffa500720b */ /* 0x000fe20003f56000 */
[----:B------:R-:W-:Y:S01]  /*5a50*/  FMUL.FTZ R170, R170, R7 ;  /* 0x00000007aaaa7220 */ /* 0x000fe20000410000 */
[----:B------:R-:W-:Y:S01]  /*5a60*/  FADD.FTZ R7, -R2, R24 ;  /* 0x0000001802077221 */ /* 0x000fe20000010100 */
[----:B------:R-:W-:Y:S01]  /*5a70*/  FSETP.GE.FTZ.AND P3, PT, R155, RZ, PT ;  /* 0x000000ff9b00720b */ /* 0x000fe20003f76000 */
[----:B------:R-:W-:Y:S01]  /*5a80*/  IMAD.MOV.U32 R161, RZ, RZ, R244 ;  /* 0x000000ffffa17224 */ /* 0x000fe200078e00f4 */
[-C--:B------:R-:W-:Y:S02]  /*5a90*/  FSEL R4, R4, R2.reuse, P1 ;  /* 0x0000000204047208 */ /* 0x080fe40000800000 */
[----:B------:R-:W-:Y:S02]  /*5aa0*/  FSETP.GE.FTZ.AND P1, PT, R146, RZ, PT ;  /* 0x000000ff9200720b */ /* 0x000fe40003f36000 */
[----:B------:R-:W-:Y:S01]  /*5ab0*/  FSEL R13, R13, R2, P2 ;  /* 0x000000020d0d7208 */ /* 0x000fe20001000000 */
[----:B------:R-:W-:Y:S01]  /*5ac0*/  FMUL.FTZ R167, R167, R4 ;  /* 0x00000004a7a77220 */ /* 0x000fe20000410000 */
[----:B------:R-:W-:Y:S01]  /*5ad0*/  FADD.FTZ R4, -R2, R28 ;  /* 0x0000001c02047221 */ /* 0x000fe20000010100 */
[----:B------:R-:W-:Y:S02]  /*5ae0*/  FSETP.GE.FTZ.AND P2, PT, R148, RZ, PT ;  /* 0x000000ff9400720b */ /* 0x000fe40003f56000 */
[-C--:B------:R-:W-:Y:S01]  /*5af0*/  FSEL R7, R7, R2.reuse, P4 ;  /* 0x0000000207077208 */ /* 0x080fe20002000000 */
[----:B------:R-:W-:Y:S01]  /*5b00*/  FMUL.FTZ R13, R165, R13 ;  /* 0x0000000da50d7220 */ /* 0x000fe20000410000 */
[----:B------:R-:W-:Y:S02]  /*5b10*/  FSEL R4, R4, R2, P2 ;  /* 0x0000000204047208 */ /* 0x000fe40001000000 */
[----:B------:R-:W-:Y:S01]  /*5b20*/  FSETP.GE.FTZ.AND P2, PT, R233, RZ, PT ;  /* 0x000000ffe900720b */ /* 0x000fe20003f56000 */
[----:B------:R-:W-:Y:S01]  /*5b30*/  FMUL.FTZ R158, R158, R7 ;  /* 0x000000079e9e7220 */ /* 0x000fe20000410000 */
[----:B------:R-:W-:Y:S01]  /*5b40*/  FSETP.GE.FTZ.AND P4, PT, R159, RZ, PT ;  /* 0x000000ff9f00720b */ /* 0x000fe20003f96000 */
[----:B---3--:R-:W-:Y:S01]  /*5b50*/  FMUL.FTZ R5, R169, R6 ;  /* 0x00000006a9057220 */ /* 0x008fe20000410000 */
[----:B------:R-:W-:Y:S01]  /*5b60*/  FADD.FTZ R6, -R2, R25 ;  /* 0x0000001902067221 */ /* 0x000fe20000010100 */
[----:B------:R-:W-:Y:S01]  /*5b70*/  FMUL.FTZ R148, R148, R4 ;  /* 0x0000000494947220 */ /* 0x000fe20000410000 */
[----:B------:R-:W-:Y:S01]  /*5b80*/  FSEL R4, R10, R0, P2 ;  /* 0x000000000a047208 */ /* 0x000fe20001000000 */
[----:B------:R-:W-:Y:S01]  /*5b90*/  FADD.FTZ R10, -R0, R15 ;  /* 0x0000000f000a7221 */ /* 0x000fe20000010100 */
[----:B------:R-:W-:Y:S02]  /*5ba0*/  FSETP.GE.FTZ.AND P2, PT, R166, RZ, PT ;  /* 0x000000ffa600720b */ /* 0x000fe40003f56000 */
[----:B------:R-:W-:Y:S01]  /*5bb0*/  FSEL R6, R6, R2, P3 ;  /* 0x0000000206067208 */ /* 0x000fe20001800000 */
[----:B------:R-:W-:Y:S01]  /*5bc0*/  @P1 FADD.FTZ R2, -R2, R29 ;  /* 0x0000001d02021221 */ /* 0x000fe20000010100 */
[----:B------:R-:W-:Y:S01]  /*5bd0*/  FSETP.GE.FTZ.AND P1, PT, R234, RZ, PT ;  /* 0x000000ffea00720b */ /* 0x000fe20003f36000 */
[----:B------:R-:W-:Y:S01]  /*5be0*/  FMUL.FTZ R12, R233, R4 ;  /* 0x00000004e90c7220 */ /* 0x000fe20000410000 */
[----:B------:R-:W-:Y:S01]  /*5bf0*/  FADD.FTZ R4, -R0, R27 ;  /* 0x0000001b00047221 */ /* 0x000fe20000010100 */
[----:B------:R-:W-:Y:S01]  /*5c00*/  FMUL.FTZ R8, R146, R2 ;  /* 0x0000000292087220 */ /* 0x000fe20000410000 */
[----:B------:R-:W-:Y:S01]  /*5c10*/  FADD.FTZ R2, -R0, R14 ;  /* 0x0000000e00027221 */ /* 0x000fe20000010100 */
[----:B------:R-:W-:Y:S01]  /*5c20*/  F2FP.F16.F32.PACK_AB R5, R5, R170 ;  /* 0x000000aa0505723e */ /* 0x000fe200000000ff */
[----:B------:R-:W-:Y:S01]  /*5c30*/  FMUL.FTZ R6, R155, R6 ;  /* 0x000000069b067220 */ /* 0x000fe20000410000 */
[-C--:B------:R-:W-:Y:S02]  /*5c40*/  FSEL R11, R11, R0.reuse, P1 ;  /* 0x000000000b0b7208 */ /* 0x080fe40000800000 */
[C---:B------:R-:W-:Y:S01]  /*5c50*/  FSETP.GE.FTZ.AND P3, PT, R157.reuse, RZ, PT ;  /* 0x000000ff9d00720b */ /* 0x040fe20003f76000 */
[----:B------:R3:W-:Y:S01]  /*5c60*/  STS [R236+0x10000], R5 ;  /* 0x01000005ec007388 */ /* 0x0007e20000000800 */
        /* <DEDUP_REMOVED lines=8> */
[----:B------:R-:W-:Y:S01]  /*5cf0*/  FMUL.FTZ R157, R157, R4 ;  /* 0x000000049d9d7220 */ /* 0x000fe20000410000 */
[----:B------:R-:W-:Y:S01]  /*5d00*/  F2FP.F16.F32.PACK_AB R4, R11, R12 ;  /* 0x0000000c0b04723e */ /* 0x000fe200000000ff */
[----:B------:R-:W-:Y:S01]  /*5d10*/  FMUL.FTZ R159, R159, R2 ;  /* 0x000000029f9f7220 */ /* 0x000fe20000410000 */
[----:B------:R-:W-:Y:S02]  /*5d20*/  F2FP.F16.F32.PACK_AB R7, R13, R167 ;  /* 0x000000a70d07723e */ /* 0x000fe400000000ff */
[----:B------:R-:W-:Y:S01]  /*5d30*/  F2FP.F16.F32.PACK_AB R2, R164, R166 ;  /* 0x000000a6a402723e */ /* 0x000fe200000000ff */
[----:B------:R-:W-:Y:S01]  /*5d40*/  STS [R236+0x10400], R4 ;  /* 0x01040004ec007388 */ /* 0x000fe20000000800 */
[----:B------:R-:W-:Y:S02]  /*5d50*/  FSETP.GE.FTZ.AND P2, PT, R145, RZ, PT ;  /* 0x000000ff9100720b */ /* 0x000fe40003f56000 */
[----:B------:R-:W-:Y:S02]  /*5d60*/  F2FP.F16.F32.PACK_AB R16, R16, R156 ;  /* 0x0000009c1010723e */ /* 0x000fe400000000ff */
[----:B------:R-:W-:Y:S01]  /*5d70*/  STS [R238+0x10000], R7 ;  /* 0x01000007ee007388 */ /* 0x000fe20000000800 */
[----:B------:R-:W-:Y:S01]  /*5d80*/  FSEL R30, R30, R0, P2 ;  /* 0x000000001e1e7208 */ /* 0x000fe20001000000 */
[----:B------:R-:W-:Y:S01]  /*5d90*/  @P1 FADD.FTZ R0, -R0, R31 ;  /* 0x0000001f00001221 */ /* 0x000fe20000010100 */
[----:B------:R-:W-:Y:S02]  /*5da0*/  F2FP.F16.F32.PACK_AB R9, R149, R151 ;  /* 0x000000979509723e */ /* 0x000fe400000000ff */
[----:B------:R-:W-:Y:S01]  /*5db0*/  STS [R238+0x10400], R2 ;  /* 0x01040002ee007388 */ /* 0x000fe20000000800 */
[----:B------:R-:W-:Y:S01]  /*5dc0*/  F2FP.F16.F32.PACK_AB R6, R6, R158 ;  /* 0x0000009e0606723e */ /* 0x000fe200000000ff */
[----:B------:R-:W-:Y:S01]  /*5dd0*/  FMUL.FTZ R145, R145, R30 ;  /* 0x0000001e91917220 */ /* 0x000fe20000410000 */
[----:B------:R-:W-:Y:S02]  /*5de0*/  FMUL.FTZ R144, R144, R0 ;  /* 0x0000000090907220 */ /* 0x000fe40000410000 */
[----:B------:R-:W-:Y:S01]  /*5df0*/  STS [R237+0xf000], R21 ;  /* 0x00f00015ed007388 */ /* 0x000fe20000000800 */
[----:B------:R-:W-:Y:S02]  /*5e00*/  F2FP.F16.F32.PACK_AB R0, R157, R159 ;  /* 0x0000009f9d00723e */ /* 0x000fe400000000ff */
[----:B------:R-:W-:Y:S02]  /*5e10*/  F2FP.F16.F32.PACK_AB R8, R8, R148 ;  /* 0x000000940808723e */ /* 0x000fe400000000ff */
[----:B------:R-:W-:Y:S01]  /*5e20*/  STS [R237+0xf400], R16 ;  /* 0x00f40010ed007388 */ /* 0x000fe20000000800 */
[----:B---3--:R-:W-:Y:S04]  /*5e30*/  F2FP.F16.F32.PACK_AB R5, R144, R145 ;  /* 0x000000919005723e */ /* 0x008fe800000000ff */
[----:B------:R-:W-:Y:S05]  /*5e40*/  STS [R235+0xf000], R20 ;  /* 0x00f00014eb007388 */ /* 0x000fea0000000800 */
[----:B------:R-:W-:Y:S05]  /*5e50*/  STS [R235+0xf400], R9 ;  /* 0x00f40009eb007388 */ /* 0x000fea0000000800 */
[----:B------:R-:W-:Y:S05]  /*5e60*/  STS [R237+0x10000], R6 ;  /* 0x01000006ed007388 */ /* 0x000fea0000000800 */
[----:B------:R3:W-:Y:S05]  /*5e70*/  STS [R237+0x10400], R0 ;  /* 0x01040000ed007388 */ /* 0x0007ea0000000800 */
[----:B------:R-:W-:Y:S05]  /*5e80*/  STS [R235+0x10000], R8 ;  /* 0x01000008eb007388 */ /* 0x000fea0000000800 */
[----:B------:R-:W-:Y:S01]  /*5e90*/  STS [R235+0x10400], R5 ;  /* 0x01040005eb007388 */ /* 0x000fe20000000800 */
[----:B------:R-:W-:Y:S01]  /*5ea0*/  BAR.SYNC.DEFER_BLOCKING 0x0 ;  /* 0x0000000000007b1d */ /* 0x000fe20000010000 */
[----:B---3--:R-:W-:Y:S05]  /*5eb0*/  LEA R0, R228, UR4, 0x1 ;  /* 0x00000004e4007c11 */ /* 0x008fea000f8e08ff */
[----:B------:R-:W-:Y:S05]  /*5ec0*/  LDSM.16.MT88.4 R4, [R3+0x13000] ;  /* 0x013000000304783b */ /* 0x000fea0000004200 */
[----:B------:R-:W3:Y:S05]  /*5ed0*/  LDSM.16.MT88.4 R8, [R0+0x6000] ;  /* 0x006000000008783b */ /* 0x000eea0000004200 */
[----:B------:R-:W4:Y:S05]  /*5ee0*/  LDSM.16.MT88.4 R12, [R3+0x15000] ;  /* 0x01500000030c783b */ /* 0x000f2a0000004200 */
[----:B------:R-:W1:Y:S05]  /*5ef0*/  LDSM.16.MT88.4 R16, [R0+0x7000] ;  /* 0x007000000010783b */ /* 0x000e6a0000004200 */
[----:B------:R-:W2:Y:S05]  /*5f00*/  LDSM.16.MT88.4 R20, [R0+0x8000] ;  /* 0x008000000014783b */ /* 0x000eaa0000004200 */
[----:B------:R-:W-:Y:S05]  /*5f10*/  LDSM.16.MT88.4 R24, [R3+0x13800] ;  /* 0x013800000318783b */ /* 0x000fea0000004200 */
[----:B------:R-:W2:Y:S05]  /*5f20*/  LDSM.16.MT88.4 R28, [R0+0x6400] ;  /* 0x00640000001c783b */ /* 0x000eaa0000004200 */
[----:B------:R-:W2:Y:S05]  /*5f30*/  LDSM.16.MT88.4 R32, [R3+0x15800] ;  /* 0x015800000320783b */ /* 0x000eaa0000004200 */
[----:B------:R-:W2:Y:S01]  /*5f40*/  LDSM.16.MT88.4 R132, [R0+0x7400] ;  /* 0x007400000084783b */ /* 0x000ea20000004200 */
[-C--:B---3--:R-:W-:Y:S04]  /*5f50*/  HMMA.16816.F32 R36, R4, R8.reuse, R36 ;  /* 0x000000080424723c */ /* 0x088fe80000001824 */
[----:B------:R-:W3:Y:S02]  /*5f60*/  LDSM.16.MT88.4 R136, [R0+0x8400] ;  /* 0x008400000088783b */ /* 0x000ee40000004200 */
        /* <DEDUP_REMOVED lines=14> */
[----:B------:R-:W1:Y:S05]  /*6050*/  LDSM.16.MT88.4 R4, [R3+0x14000] ;  /* 0x014000000304783b */ /* 0x000e6a0000004200 */
[-C--:B------:R-:W-:Y:S01]  /*6060*/  HMMA.16816.F32 R36, R24, R28.reuse, R36 ;  /* 0x0000001c1824723c */ /* 0x080fe20000001824 */
[----:B------:R-:W2:Y:S05]  /*6070*/  LDSM.16.MT88.4 R20, [R0+0x8800] ;  /* 0x008800000014783b */ /* 0x000eaa0000004200 */
        /* <DEDUP_REMOVED lines=12> */
[----:B------:R-:W3:Y:S05]  /*6140*/  LDSM.16.MT88.4 R32, [R0+0x6c00] ;  /* 0x006c00000020783b */ /* 0x000eea0000004200 */
[----:B------:R-:W-:Y:S01]  /*6150*/  HMMA.16816.F32 R80, R24, R138, R80 ;  /* 0x0000008a1850723c */ /* 0x000fe20000001850 */
[----:B------:R-:W4:Y:S05]  /*6160*/  LDSM.16.MT88.4 R24, [R0+0x7c00] ;  /* 0x007c00000018783b */ /* 0x000f2a0000004200 */
[-C--:B-1----:R-:W-:Y:S01]  /*6170*/  HMMA.16816.F32 R36, R4, R8.reuse, R36 ;  /* 0x000000080424723c */ /* 0x082fe20000001824 */
[----:B------:R-:W1:Y:S05]  /*6180*/  LDSM.16.MT88.4 R136, [R0+0x8c00] ;  /* 0x008c00000088783b */ /* 0x000e6a0000004200 */
[C---:B------:R-:W-:Y:S01]  /*6190*/  HMMA.16816.F32 R40, R12.reuse, R8, R40 ;  /* 0x000000080c28723c */ /* 0x040fe20000001828 */
[----:B------:R-:W-:Y:S05]  /*61a0*/  BAR.SYNC.DEFER_BLOCKING 0x0 ;  /* 0x0000000000007b1d */ /* 0x000fea0000010000 */
        /* <DEDUP_REMOVED lines=18> */
[-C--:B-1----:R-:W-:Y:S06]  /*62d0*/  HMMA.16816.F32 R68, R28, R136.reuse, R68 ;  /* 0x000000881c44723c */ /* 0x082fec0000001844 */
        /* <DEDUP_REMOVED lines=20> */
.L_x_260:
[----:B------:R-:W-:Y:S01]  /*6420*/  LDSM.16.M88.4 R24, [R223] ;  /* 0x00000000df18783b */ /* 0x000fe20000000200 */
[C---:B------:R-:W-:Y:S01]  /*6430*/  LEA R245, P1, R251.reuse, R160, 0x2 ;  /* 0x000000a0fbf57211 */ /* 0x040fe200078210ff */
[----:B-1----:R-:W-:Y:S01]  /*6440*/  IMAD.MOV.U32 R2, RZ, RZ, 0x4 ;  /* 0x00000004ff027424 */ /* 0x002fe200078e00ff */
[----:B------:R-:W-:Y:S01]  /*6450*/  ULOP3.LUT UR11, UR8, 0x1, URZ, 0xc0, !UPT ;  /* 0x00000001080b7892 */ /* 0x000fe2000f8ec03f */
[----:B------:R-:W1:Y:S01]  /*6460*/  LDSM.16.MT88.4 R8, [R0+0x9000] ;  /* 0x009000000008783b */ /* 0x000e620000004200 */
[----:B------:R-:W-:Y:S01]  /*6470*/  LEA.HI.X.SX32 R244, R251, R161, 0x2, P1 ;  /* 0x000000a1fbf47211 */ /* 0x000fe200008f16ff */
[----:B------:R-:W-:Y:S02]  /*6480*/  @UP3 UIADD3 UR12, UP2, UR16, -0x100, URZ ;  /* 0xffffff00100c3890 */ /* 0x000fe4000ff5e03f */
[----:B------:R-:W2:Y:S01]  /*6490*/  LDSM.16.MT88.4 R16, [R0+0xb000] ;  /* 0x00b000000010783b */ /* 0x000ea20000004200 */
[----:B------:R-:W-:Y:S02]  /*64a0*/  UISETP.NE.U32.AND UP1, UPT, UR11, 0x1, UPT ;  /* 0x000000010b00788c */ /* 0x000fe4000bf25070 */
[----:B------:R-:W-:Y:S01]  /*64b0*/  UIADD3 UR15, UR8, -0x1, URZ ;  /* 0xffffffff080f7890 */ /* 0x000fe2000fffe03f */
[----:B------:R-:W3:Y:S01]  /*64c0*/  LDSM.16.MT88.4 R28, [R0+0xd000] ;  /* 0x00d00000001c783b */ /* 0x000ee20000004200 */
[----:B------:R-:W-:Y:S03]  /*64d0*/  @UP3 UIADD3.X UR11, UR17, -0x1, URZ, UP2, !UPT ;  /* 0xffffffff110b3890 */ /* 0x000fe600097fe43f */
[----:B------:R-:W-:Y:S04]  /*64e0*/  LDSM.16.M88.4 R32, [R224] ;  /* 0x00000000e020783b */ /* 0x000fe80000000200 */
[----:B------:R-:W4:Y:S04]  /*64f0*/  LDSM.16.MT88.4 R132, [R0+0x9400] ;  /* 0x009400000084783b */ /* 0x000f280000004200 */
[----:B------:R-:W4:Y:S04]  /*6500*/  LDSM.16.MT88.4 R136, [R0+0xb400] ;  /* 0x00b400000088783b */ /* 0x000f280000004200 */
[----:B------:R-:W4:Y:S04]  /*6510*/  LDSM.16.MT88.4 R140, [R0+0xd400] ;  /* 0x00d40000008c783b */ /* 0x000f280000004200 */
[----:B------:R-:W-:Y:S04]  /*6520*/  LDSM.16.M88.4 R144, [R226] ;  /* 0x00000000e290783b */ /* 0x000fe80000000200 */
[----:B------:R-:W4:Y:S04]  /*6530*/  LDSM.16.MT88.4 R148, [R0+0x9800] ;  /* 0x009800000094783b */ /* 0x000f280000004200 */
[----:B------:R-:W4:Y:S01]  /*6540*/  LDSM.16.MT88.4 R152, [R0+0xb800] ;  /* 0x00b800000098783b */ /* 0x000f220000004200 */
[C---:B-1----:R-:W-:Y:S03]  /*6550*/  HMMA.16816.F32 R4, R24.reuse, R8, RZ ;  /* 0x000000081804723c */ /* 0x042fe600000018ff */
[----:B------:R-:W-:Y:S03]  /*6560*/  LDSM.16.MT88.4 R156, [R0+0x9c00] ;  /* 0x009c0000009c783b */ /* 0x000fe60000004200 */
[C---:B------:R-:W-:Y:S06]  /*6570*/  HMMA.16816.F32 R8, R24.reuse, R10, RZ ;  /* 0x0000000a1808723c */ /* 0x040fec00000018ff */
[C---:B--2---:R-:W-:Y:S06]  /*6580*/  HMMA.16816.F32 R12, R24.reuse, R16, RZ ;  /* 0x00000010180c723c */ /* 0x044fec00000018ff */
[C---:B------:R-:W-:Y:S06]  /*6590*/  HMMA.16816.F32 R16, R24.reuse, R18, RZ ;  /* 0x000000121810723c */ /* 0x040fec00000018ff */
[C---:B---3--:R-:W-:Y:S06]  /*65a0*/  HMMA.16816.F32 R20, R24.reuse, R28, RZ ;  /* 0x0000001c1814723c */ /* 0x048fec00000018ff */
[----:B------:R-:W-:Y:S01]  /*65b0*/  HMMA.16816.F32 R24, R24, R30, RZ ;  /* 0x0000001e1818723c */ /* 0x000fe200000018ff */
[----:B------:R-:W1:Y:S05]  /*65c0*/  LDSM.16.MT88.4 R28, [R0+0xd800] ;  /* 0x00d80000001c783b */ /* 0x000e6a0000004200 */
[C---:B----4-:R-:W-:Y:S06]  /*65d0*/  HMMA.16816.F32 R4, R32.reuse, R132, R4 ;  /* 0x000000842004723c */ /* 0x050fec0000001804 */
[C---:B------:R-:W-:Y:S01]  /*65e0*/  HMMA.16816.F32 R8, R32.reuse, R134, R8 ;  /* 0x000000862008723c */ /* 0x040fe20000001808 */
[----:B------:R-:W2:Y:S05]  /*65f0*/  LDSM.16.M88.4 R132, [R225] ;  /* 0x00000000e184783b */ /* 0x000eaa0000000200 */
[C---:B------:R-:W-:Y:S06]  /*6600*/  HMMA.16816.F32 R12, R32.reuse, R136, R12 ;  /* 0x00000088200c723c */ /* 0x040fec000000180c */
[C---:B------:R-:W-:Y:S01]  /*6610*/  HMMA.16816.F32 R16, R32.reuse, R138, R16 ;  /* 0x0000008a2010723c */ /* 0x040fe20000001810 */
[----:B------:R-:W3:Y:S05]  /*6620*/  LDSM.16.MT88.4 R136, [R0+0xbc00] ;  /* 0x00bc00000088783b */ /* 0x000eea0000004200 */
[C---:B------:R-:W-:Y:S06]  /*6630*/  HMMA.16816.F32 R20, R32.reuse, R140, R20 ;  /* 0x0000008c2014723c */ /* 0x040fec0000001814 */
        /* <DEDUP_REMOVED lines=9> */
[C---:B-1----:R-:W-:Y:S06]  /*66d0*/  HMMA.16816.F32 R20, R144.reuse, R28, R20 ;  /* 0x0000001c9014723c */ /* 0x042fec0000001814 */
[----:B------:R-:W-:Y:S01]  /*66e0*/  HMMA.16816.F32 R24, R144, R30, R24 ;  /* 0x0000001e9018723c */ /* 0x000fe20000001818 */
[----:B------:R-:W1:Y:S04]  /*66f0*/  LDSM.16.MT88.4 R28, [R0+0xe000] ;  /* 0x00e00000001c783b */ /* 0x000e680000004200 */
[----:B------:R-:W-:Y:S01]  /*6700*/  LDSM.16.M88.4 R144, [R224+0x2000] ;  /* 0x00200000e090783b */ /* 0x000fe20000000200 */
[C---:B--2---:R-:W-:Y:S06]  /*6710*/  HMMA.16816.F32 R4, R132.reuse, R156, R4 ;  /* 0x0000009c8404723c */ /* 0x044fec0000001804 */
[C---:B------:R-:W-:Y:S01]  /*6720*/  HMMA.16816.F32 R8, R132.reuse, R158, R8 ;  /* 0x0000009e8408723c */ /* 0x040fe20000001808 */
[----:B------:R-:W2:Y:S05]  /*6730*/  LDSM.16.MT88.4 R156, [R0+0xa400] ;  /* 0x00a40000009c783b */ /* 0x000eaa0000004200 */
[C---:B---3--:R-:W-:Y:S06]  /*6740*/  HMMA.16816.F32 R12, R132.reuse, R136, R12 ;  /* 0x00000088840c723c */ /* 0x048fec000000180c */
[C---:B------:R-:W-:Y:S01]  /*6750*/  HMMA.16816.F32 R16, R132.reuse, R138, R16 ;  /* 0x0000008a8410723c */ /* 0x040fe20000001810 */
[----:B------:R-:W3:Y:S05]  /*6760*/  LDSM.16.MT88.4 R136, [R0+0xc400] ;  /* 0x00c400000088783b */ /* 0x000eea0000004200 */
        /* <DEDUP_REMOVED lines=22> */
[----:B------:R4:W3:Y:S04]  /*68d0*/  LDSM.16.MT88.4 R32, [R0+0xec00] ;  /* 0x00ec00000020783b */ /* 0x0008e80000004200 */
[----:B------:R-:W-:Y:S01]  /*68e0*/  LDSM.16.MT88.4 R144, [R220+0x1c00] ;  /* 0x001c0000dc90783b */ /* 0x000fe20000004200 */
[C---:B------:R-:W-:Y:S06]  /*68f0*/  HMMA.16816.F32 R4, R132.reuse, R148, R4 ;  /* 0x000000948404723c */ /* 0x040fec0000001804 */
[C---:B------:R-:W-:Y:S06]  /*6900*/  HMMA.16816.F32 R8, R132.reuse, R150, R8 ;  /* 0x000000968408723c */ /* 0x040fec0000001808 */
[C---:B------:R-:W-:Y:S06]  /*6910*/  HMMA.16816.F32 R12, R132.reuse, R152, R12 ;  /* 0x00000098840c723c */ /* 0x040fec000000180c */
[C---:B------:R-:W-:Y:S01]  /*6920*/  HMMA.16816.F32 R16, R132.reuse, R154, R16 ;  /* 0x0000009a8410723c */ /* 0x040fe20000001810 */
[----:B----4-:R-:W-:Y:S05]  /*6930*/  IMAD.U32 R0, RZ, RZ, UR20 ;  /* 0x00000014ff007e24 */ /* 0x010fea000f8e00ff */
[C---:B-1----:R-:W-:Y:S06]  /*6940*/  HMMA.16816.F32 R20, R132.reuse, R28, R20 ;  /* 0x0000001c8414723c */ /* 0x042fec0000001814 */
[----:B------:R-:W-:Y:S05]  /*6950*/  HMMA.16816.F32 R24, R132, R30, R24 ;  /* 0x0000001e8418723c */ /* 0x000fea0000001818 */
[----:B------:R-:W-:Y:S01]  /*6960*/  IMAD.MOV.U32 R28, RZ, RZ, R245 ;  /* 0x000000ffff1c7224 */ /* 0x000fe200078e00f5 */
[C---:B--2---:R-:W-:Y:S01]  /*6970*/  HMMA.16816.F32 R4, R140.reuse, R156, R4 ;  /* 0x0000009c8c04723c */ /* 0x044fe20000001804 */
[----:B------:R-:W-:Y:S04]  /*6980*/  IMAD.U32 R132, RZ, RZ, UR20 ;  /* 0x00000014ff847e24 */ /* 0x000fe8000f8e00ff */
[----:B------:R-:W-:Y:S01]  /*6990*/  @P0 VIADD R30, R250, 0xffffffc0 ;  /* 0xffffffc0fa1e0836 */ /* 0x000fe20000000000 */
[C---:B------:R-:W-:Y:S05]  /*69a0*/  HMMA.16816.F32 R8, R140.reuse, R158, R8 ;  /* 0x0000009e8c08723c */ /* 0x040fea0000001808 */
[----:B------:R-:W-:Y:S01]  /*69b0*/  @P0 IMAD.WIDE R30, R30, R2, UR16 ;  /* 0x000000101e1e0e25 */ /* 0x000fe2000f8e0202 */
[C---:B---3--:R-:W-:Y:S01]  /*69c0*/  HMMA.16816.F32 R12, R140.reuse, R136, R12 ;  /* 0x000000888c0c723c */ /* 0x048fe2000000180c */
[----:B------:R-:W-:Y:S01]  /*69d0*/  @UP3 UMOV UR16, UR12 ;  /* 0x0000000c00103c82 */ /* 0x000fe20008000000 */
[----:B------:R-:W-:Y:S02]  /*69e0*/  @UP3 UMOV UR17, UR11 ;  /* 0x0000000b00113c82 */ /* 0x000fe40008000000 */
[----:B------:R-:W5:Y:S01]  /*69f0*/  @P0 LDG.E R248, desc[UR6][R30.64] ;  /* 0x000000061ef80981 */ /* 0x000f62000c1e1900 */
[----:B------:R-:W-:Y:S01]  /*6a00*/  IMAD.MOV.U32 R29, RZ, RZ, R244 ;  /* 0x000000ffff1d7224 */ /* 0x000fe200078e00f4 */
[C---:B------:R-:W-:Y:S01]  /*6a10*/  HMMA.16816.F32 R16, R140.reuse, R138, R16 ;  /* 0x0000008a8c10723c */ /* 0x040fe20000001810 */
[----:B------:R-:W-:Y:S01]  /*6a20*/  IMAD.U32 R2, RZ, RZ, UR21 ;  /* 0x00000015ff027e24 */ /* 0x000fe2000f8e00ff */
[----:B------:R-:W5:Y:S03]  /*6a30*/  @P0 LDG.E R249, desc[UR6][R30.64+0x20] ;  /* 0x000020061ef90981 */ /* 0x000f66000c1e1900 */
[-C--:B------:R-:W-:Y:S01]  /*6a40*/  LEA R132, P1, R132, R28.reuse, 0x2 ;  /* 0x0000001c84847211 */ /* 0x080fe200078210ff */
[C---:B------:R-:W-:Y:S01]  /*6a50*/  HMMA.16816.F32 R20, R140.reuse, R32, R20 ;  /* 0x000000208c14723c */ /* 0x040fe20000001814 */
[----:B------:R-:W5:Y:S04]  /*6a60*/  @P0 LDG.E R246, desc[UR6][R30.64+0x80] ;  /* 0x000080061ef60981 */ /* 0x000f68000c1e1900 */
[----:B------:R1:W5:Y:S01]  /*6a70*/  @P0 LDG.E R247, desc[UR6][R30.64+0xa0] ;  /* 0x0000a0061ef70981 */ /* 0x000362000c1e1900 */
[----:B------:R-:W-:Y:S01]  /*6a80*/  HMMA.16816.F32 R24, R140, R34, R24 ;  /* 0x000000228c18723c */ /* 0x000fe20000001818 */
[----:B------:R-:W-:Y:S02]  /*6a90*/  IMAD.U32 R32, RZ, RZ, UR38 ;  /* 0x00000026ff207e24 */ /* 0x000fe4000f8e00ff */
[----:B------:R2:W-:Y:S02]  /*6aa0*/  REDG.E.ADD.F32.FTZ.RN.STRONG.GPU desc[UR6][R28.64], R4 ;  /* 0x000000041c0079a6 */ /* 0x0005e4000c10f386 */
[-C--:B------:R-:W-:Y:S01]  /*6ab0*/  LEA.HI.X.SX32 R133, R0, R29.reuse, 0x2, P1 ;  /* 0x0000001d00857211 */ /* 0x080fe200008f16ff */
[----:B------:R-:W-:Y:S01]  /*6ac0*/  IMAD.U32 R0, RZ, RZ, UR21 ;  /* 0x00000015ff007e24 */ /* 0x000fe2000f8e00ff */
[-C--:B------:R-:W-:Y:S01]  /*6ad0*/  LEA R34, P0, R2, R28.reuse, 0x2 ;  /* 0x0000001c02227211 */ /* 0x080fe200078010ff */
[----:B------:R-:W-:Y:S01]  /*6ae0*/  IMAD.U32 R2, RZ, RZ, UR37 ;  /* 0x00000025ff027e24 */ /* 0x000fe2000f8e00ff */
[----:B------:R-:W-:Y:S02]  /*6af0*/  LDSM.16.MT88.4 R136, [R220+0x2400] ;  /* 0x00240000dc88783b */ /* 0x000fe40000004200 */
[-C--:B------:R-:W-:Y:S02]  /*6b00*/  LEA R32, P2, R32, R28.reuse, 0x2 ;  /* 0x0000001c20207211 */ /* 0x080fe400078410ff */
[----:B------:R3:W-:Y:S01]  /*6b10*/  REDG.E.ADD.F32.FTZ.RN.STRONG.GPU desc[UR6][R132.64], R5 ;  /* 0x00000005840079a6 */ /* 0x0007e2000c10f386 */
[-C--:B------:R-:W-:Y:S01]  /*6b20*/  LEA.HI.X.SX32 R35, R0, R29.reuse, 0x2, P0 ;  /* 0x0000001d00237211 */ /* 0x080fe200000f16ff */
[----:B------:R-:W-:Y:S02]  /*6b30*/  IMAD.U32 R0, RZ, RZ, UR36 ;  /* 0x00000024ff007e24 */ /* 0x000fe4000f8e00ff */
[----:B------:R-:W-:Y:S04]  /*6b40*/  LDSM.16.MT88.4 R140, [R220+0x1800] ;  /* 0x00180000dc8c783b */ /* 0x000fe80000004200 */
[----:B------:R4:W-:Y:S01]  /*6b50*/  REDG.E.ADD.F32.FTZ.RN.STRONG.GPU desc[UR6][R34.64], R6 ;  /* 0x00000006220079a6 */ /* 0x0009e2000c10f386 */
[----:B-1----:R-:W-:Y:S05]  /*6b60*/  IMAD.U32 R30, RZ, RZ, UR37 ;  /* 0x00000025ff1e7e24 */ /* 0x002fea000f8e00ff */
[-C--:B------:R-:W-:Y:S01]  /*6b70*/  LEA R30, P1, R30, R28.reuse, 0x2 ;  /* 0x0000001c1e1e7211 */ /* 0x080fe200078210ff */
[----:B--2---:R-:W-:Y:S03]  /*6b80*/  IMAD.U32 R4, RZ, RZ, UR36 ;  /* 0x00000024ff047e24 */ /* 0x004fe6000f8e00ff */
[-C--:B------:R-:W-:Y:S01]  /*6b90*/  LEA.HI.X.SX32 R31, R2, R29.reuse, 0x2, P1 ;  /* 0x0000001d021f7211 */ /* 0x080fe200008f16ff */
[----:B------:R-:W-:Y:S01]  /*6ba0*/  IMAD.U32 R2, RZ, RZ, UR35 ;  /* 0x00000023ff027e24 */ /* 0x000fe2000f8e00ff */
[-C--:B------:R-:W-:Y:S01]  /*6bb0*/  LEA R4, P0, R4, R28.reuse, 0x2 ;  /* 0x0000001c04047211 */ /* 0x080fe200078010ff */
[----:B---3--:R-:W-:Y:S05]  /*6bc0*/  IMAD.U32 R5, RZ, RZ, UR38 ;  /* 0x00000026ff057e24 */ /* 0x008fea000f8e00ff */
[-C--:B------:R-:W-:Y:S02]  /*6bd0*/  LEA.HI.X.SX32 R33, R5, R29.reuse, 0x2, P2 ;  /* 0x0000001d05217211 */ /* 0x080fe400010f16ff */
[-C--:B------:R-:W-:Y:S01]  /*6be0*/  LEA.HI.X.SX32 R5, R0, R29.reuse, 0x2, P0 ;  /* 0x0000001d00057211 */ /* 0x080fe200000f16ff */
[----:B------:R-:W-:Y:S02]  /*6bf0*/  IMAD.U32 R0, RZ, RZ, UR35 ;  /* 0x00000023ff007e24 */ /* 0x000fe4000f8e00ff */
[----:B------:R1:W-:Y:S01]  /*6c00*/  REDG.E.ADD.F32.FTZ.RN.STRONG.GPU desc[UR6][R32.64], R7 ;  /* 0x00000007200079a6 */ /* 0x0003e2000c10f386 */
[----:B----4-:R-:W-:Y:S03]  /*6c10*/  IMAD.U32 R6, RZ, RZ, UR33 ;  /* 0x00000021ff067e24 */ /* 0x010fe6000f8e00ff */
[----:B------:R2:W-:Y:S04]  /*6c20*/  REDG.E.ADD.F32.FTZ.RN.STRONG.GPU desc[UR6][R30.64], R8 ;  /* 0x000000081e0079a6 */ /* 0x0005e8000c10f386 */
[----:B------:R3:W-:Y:S04]  /*6c30*/  REDG.E.ADD.F32.FTZ.RN.STRONG.GPU desc[UR6][R4.64], R9 ;  /* 0x00000009040079a6 */ /* 0x0007e8000c10f386 */
[----:B------:R-:W-:Y:S01]  /*6c40*/  LDSM.16.MT88.4 R32, [R3+0xf800] ;  /* 0x00f800000320783b */ /* 0x000fe20000004200 */
[----:B-1----:R-:W-:Y:S01]  /*6c50*/  IMAD.U32 R7, RZ, RZ, UR33 ;  /* 0x00000021ff077e24 */ /* 0x002fe2000f8e00ff */
[----:B--2---:R-:W-:Y:S02]  /*6c60*/  MOV R8, UR34 ;  /* 0x0000002200087c02 */ /* 0x004fe40008000f00 */
[-C--:B---3--:R-:W-:Y:S01]  /*6c70*/  LEA R4, P1, R0, R28.reuse, 0x2 ;  /* 0x0000001c00047211 */ /* 0x088fe200078210ff */
[----:B------:R-:W-:Y:S01]  /*6c80*/  IMAD.U32 R0, RZ, RZ, UR34 ;  /* 0x00000022ff007e24 */ /* 0x000fe2000f8e00ff */
        /* <DEDUP_REMOVED lines=32> */
[----:B-1----:R-:W-:Y:S01]  /*6e90*/  IMAD.U32 R5, RZ, RZ, UR28 ;  /* 0x0000001cff057e24 */ /* 0x002fe2000f8e00ff */
[----:B------:R-:W-:Y:S04]  /*6ea0*/  MOV R4, UR32 ;  /* 0x0000002000047c02 */ /* 0x000fe80008000f00 */
[-C--:B------:R-:W-:Y:S02]  /*6eb0*/  LEA.HI.X.SX32 R9, R5, R29.reuse, 0x2, P2 ;  /* 0x0000001d05097211 */ /* 0x080fe400010f16ff */
[-C--:B------:R-:W-:Y:S01]  /*6ec0*/  LEA R4, P0, R4, R28.reuse, 0x2 ;  /* 0x0000001c04047211 */ /* 0x080fe200078010ff */
[----:B--2---:R-:W-:Y:S01]  /*6ed0*/  IMAD.U32 R10, RZ, RZ, UR24 ;  /* 0x00000018ff0a7e24 */ /* 0x004fe2000f8e00ff */
[----:B------:R-:W-:Y:S01]  /*6ee0*/  MOV R11, UR26 ;  /* 0x0000001a000b7c02 */ /* 0x000fe20008000f00 */
[----:B------:R1:W-:Y:S01]  /*6ef0*/  REDG.E.ADD.F32.FTZ.RN.STRONG.GPU desc[UR6][R8.64], R17 ;  /* 0x00000011080079a6 */ /* 0x0003e2000c10f386 */
[-C--:B------:R-:W-:Y:S01]  /*6f00*/  LEA.HI.X.SX32 R5, R0, R29.reuse, 0x2, P0 ;  /* 0x0000001d00057211 */ /* 0x080fe200000f16ff */
[----:B------:R-:W-:Y:S01]  /*6f10*/  IMAD.U32 R0, RZ, RZ, UR31 ;  /* 0x0000001fff007e24 */ /* 0x000fe2000f8e00ff */
[-C--:B------:R-:W-:Y:S01]  /*6f20*/  LEA.HI.X.SX32 R15, R11, R29.reuse, 0x2, P5 ;  /* 0x0000001d0b0f7211 */ /* 0x080fe200028f16ff */
[----:B------:R2:W-:Y:S01]  /*6f30*/  REDG.E.ADD.F32.FTZ.RN.STRONG.GPU desc[UR6][R6.64], R18 ;  /* 0x00000012060079a6 */ /* 0x0005e2000c10f386 */
[-C--:B------:R-:W-:Y:S03]  /*6f40*/  LEA R10, P3, R10, R28.reuse, 0x2 ;  /* 0x0000001c0a0a7211 */ /* 0x080fe600078610ff */
        /* <DEDUP_REMOVED lines=99> */
[----:B------:R-:W-:Y:S01]  /*7580*/  ULDC UR9, c[0x0][0x38c] ;  /* 0x0000e30000097ab9 */ /* 0x000fe20000000800 */
[----:B------:R-:W-:Y:S02]  /*7590*/  ULDC UR8, c[0x0][0x390] ;  /* 0x0000e40000087ab9 */ /* 0x000fe40000000800 */
        /* <DEDUP_REMOVED lines=26> */
[----:B------:R-:W-:Y:S01]  /*7740*/  FMUL.FTZ R40, R93, UR8 ;  /* 0x000000085d287c20 */ /* 0x000fe20008410000 */
[----:B------:R-:W-:Y:S01]  /*7750*/  F2FP.F16.F32.PACK_AB R45, R45, R86 ;  /* 0x000000562d2d723e */ /* 0x000fe200000000ff */
        /* <DEDUP_REMOVED lines=119> */
[----:B------:R-:W-:Y:S01]  /*7ed0*/  PLOP3.LUT P0, PT, PT, PT, UP0, 0x80, 0x0 ;  /* 0x000000000000781c */ /* 0x000fe20003f0f008 */
[----:B------:R-:W-:Y:S01]  /*7ee0*/  @UP0 UIADD3 UR12, UR40, UR41, URZ ;  /* 0x00000029280c0290 */ /* 0x000fe2000fffe03f */
[----:B------:R-:W-:-:S03]  /*7ef0*/  @UP0 ULDC.64 UR8, c[0x0][0x450] ;  /* 0x0001140000080ab9 */ /* 0x000fc60000000a00 */
[----:B------:R-:W-:Y:S02]  /*7f00*/  @UP0 UIMAD.WIDE.U32 UR10, UR12, UR8, URZ ;  /* 0x000000080c0a02a5 */ /* 0x000fe4000f8e003f */
[----:B------:R-:W-:-:S04]  /*7f10*/  @UP0 UIMAD UR12, UR12, UR9, URZ ;  /* 0x000000090c0c02a4 */ /* 0x000fc8000f8e023f */
[----:B------:R-:W-:Y:S01]  /*7f20*/  @UP0 UIADD3 UR20, UR11, UR12, URZ ;  /* 0x0000000c0b140290 */ /* 0x000fe2000fffe03f */
[----:B------:R-:W-:Y:S01]  /*7f30*/  @UP0 UMOV UR19, UR10 ;  /* 0x0000000a00130c82 */ /* 0x000fe20008000000 */
        /* <DEDUP_REMOVED lines=62> */
.L_x_262:
        /* <DEDUP_REMOVED lines=20> */
.L_x_263:
        /* <DEDUP_REMOVED lines=47> */
.L_x_265:
[----:B------:R-:W-:Y:S05]  /*8750*/  BSYNC B0 ;  /* 0x0000000000007941 */ /* 0x000fea0003800000 */
.L_x_264:
        /* <DEDUP_REMOVED lines=16> */
.L_x_267:
[----:B------:R-:W-:Y:S05]  /*8860*/  BSYNC B0 ;  /* 0x0000000000007941 */ /* 0x000fea0003800000 */
.L_x_266:
        /* <DEDUP_REMOVED lines=31> */
.L_x_269:
[----:B------:R-:W-:Y:S05]  /*8a60*/  BSYNC B0 ;  /* 0x0000000000007941 */ /* 0x000fea0003800000 */
.L_x_268:
        /* <DEDUP_REMOVED lines=15> */
.L_x_258:
        /* <DEDUP_REMOVED lines=23> */
.L_x_271:
[----:B------:R-:W-:Y:S01]  /*8cd0*/  @UP0 UIADD3 UR14, UR40, UR41, URZ ;  /* 0x00000029280e0290 */ /* 0x000fe2000fffe03f */
[----:B------:R-:W-:Y:S01]  /*8ce0*/  @UP0 ULDC.64 UR10, c[0x0][0x458] ;  /* 0x00011600000a0ab9 */ /* 0x000fe20000000a00 */
[----:B------:R-:W-:Y:S02]  /*8cf0*/  USHF.R.S32.HI UR18, URZ, 0x1f, UR17 ;  /* 0x0000001f3f127899 */ /* 0x000fe40008011411 */
        /* <DEDUP_REMOVED lines=15> */
[----:B------:R-:W-:-:S12]  /*8df0*/  UIADD3 UR16, UR13, UR16, URZ ;  /* 0x000000100d107290 */ /* 0x000fd8000fffe03f */
.L_x_272:
        /* <DEDUP_REMOVED lines=8> */
[----:B------:R-:W-:Y:S01]  /*8e80*/  SHF.R.S32.HI R10, RZ, 0x1f, R252 ;  /* 0x0000001fff0a7819 */ /* 0x000fe200000114fc */
[----:B------:R-:W-:Y:S01]  /*8e90*/  ULDC.64 UR14, c[0x0][0x468] ;  /* 0x00011a00000e7ab9 */ /* 0x000fe20000000a00 */
[----:B------:R-:W-:Y:S01]  /*8ea0*/  ISETP.GE.AND P2, PT, R252, UR5, PT ;  /* 0x00000005fc007c0c */ /* 0x000fe2000bf46270 */
[----:B------:R-:W-:Y:S01]  /*8eb0*/  IMAD.U32 R0, RZ, RZ, UR13 ;  /* 0x0000000dff007e24 */ /* 0x000fe2000f8e00ff */
[----:B------:R-:W-:Y:S01]  /*8ec0*/  UIMAD UR13, UR21, UR14, URZ ;  /* 0x0000000e150d72a4 */ /* 0x000fe2000f8e023f */
[----:B------:R-:W-:-:S03]  /*8ed0*/  ISETP.GE.AND P1, PT, R2, UR5, PT ;  /* 0x0000000502007c0c */ /* 0x000fc6000bf26270 */
        /* <DEDUP_REMOVED lines=20> */
.L_x_274:
[----:B------:R-:W-:Y:S05]  /*9020*/  BSYNC B0 ;  /* 0x0000000000007941 */ /* 0x000fea0003800000 */
.L_x_273:
        /* <DEDUP_REMOVED lines=15> */
.L_x_276:
[----:B------:R-:W-:Y:S05]  /*9120*/  BSYNC B0 ;  /* 0x0000000000007941 */ /* 0x000fea0003800000 */
.L_x_275:
        /* <DEDUP_REMOVED lines=28> */
.L_x_278:
[----:B------:R-:W-:Y:S05]  /*92f0*/  BSYNC B0 ;  /* 0x0000000000007941 */ /* 0x000fea0003800000 */
.L_x_277:
        /* <DEDUP_REMOVED lines=14> */
.L_x_270:
[----:B------:R-:W-:Y:S05]  /*93e0*/  BSYNC B1 ;  /* 0x0000000000017941 */ /* 0x000fea0003800000 */
.L_x_253:
        /* <DEDUP_REMOVED lines=8> */
.L_x_279:
[----:B------:R-:W-:Y:S05]  /*9470*/  EXIT ;  /* 0x000000000000794d */ /* 0x000fea0003800000 */
.L_x_281:
        /* <DEDUP_REMOVED lines=16> */
.L_x_1286:


//--------------------- .text._ZN5flash44flash_bwd_dq_dk_dv_loop_seqk_parallel_kernelI23Flash_bwd_kernel_traitsILi96ELi64ELi128ELi8ELi2ELi4ELi4ELb1ELb0EN7cutlass6half_tE19Flash_kernel_traitsILi96ELi64ELi128ELi8ES3_EELb0ELb0ELb0ELb0ELb0ELb1ELb1EEEvNS_16Flash_bwd_paramsE --------------------------
	.section	.text._ZN5flash44flash_bwd_dq_dk_dv_loop_seqk_parallel_kernelI23Flash_bwd_kernel_traitsILi96ELi64ELi128ELi8ELi2ELi4ELi4ELb1ELb0EN7cutlass6half_tE19Flash_kernel_traitsILi96ELi64ELi128ELi8ES3_EELb0ELb0ELb0ELb0ELb0ELb1ELb1EEEvNS_16Flash_bwd_paramsE,"ax",@progbits
	.align	128
        .global         _ZN5flash44flash_bwd_dq_dk_dv_loop_seqk_parallel_kernelI23Flash_bwd_kernel_traitsILi96ELi64ELi128ELi8ELi2ELi4ELi4ELb1ELb0EN7cutlass6half_tE19Flash_kernel_traitsILi96ELi64ELi128ELi8ES3_EELb0ELb0ELb0ELb0ELb0ELb1ELb1EEEvNS_16Flash_bwd_paramsE
        .type           _ZN5flash44flash_bwd_dq_dk_dv_loop_seqk_parallel_kernelI23Flash_bwd_kernel_traitsILi96ELi64ELi128ELi8ELi2ELi4ELi4ELb1ELb0EN7cutlass6half_tE19Flash_kernel_traitsILi96ELi64ELi128ELi8ES3_EELb0ELb0ELb0ELb0ELb0ELb1ELb1EEEvNS_16Flash_bwd_paramsE,@function
        .size           _ZN5flash44flash_bwd_dq_dk_dv_loop_seqk_parallel_kernelI23Flash_bwd_kernel_traitsILi96ELi64ELi128ELi8ELi2ELi4ELi4ELb1ELb0EN7cutlass6half_tE19Flash_kernel_traitsILi96ELi64ELi128ELi8ES3_EELb0ELb0ELb0ELb0ELb0ELb1ELb1EEEvNS_16Flash_bwd_paramsE,(.L_x_1287 - _ZN5flash44flash_bwd_dq_dk_dv_loop_seqk_parallel_kernelI23Flash_bwd_kernel_traitsILi96ELi64ELi128ELi8ELi2ELi4ELi4ELb1ELb0EN7cutlass6half_tE19Flash_kernel_traitsILi96ELi64ELi128ELi8ES3_EELb0ELb0ELb0ELb0ELb0ELb1ELb1EEEvNS_16Flash_bwd_paramsE)
        .other          _ZN5flash44flash_bwd_dq_dk_dv_loop_seqk_parallel_kernelI23Flash_bwd_kernel_traitsILi96ELi64ELi128ELi8ELi2ELi4ELi4ELb1ELb0EN7cutlass6half_tE19Flash_kernel_traitsILi96ELi64ELi128ELi8ES3_EELb0ELb0ELb0ELb0ELb0ELb1ELb1EEEvNS_16Flash_bwd_paramsE,@"STO_CUDA_ENTRY STV_DEFAULT"
_ZN5flash44flash_bwd_dq_dk_dv_loop_seqk_parallel_kernelI23Flash_bwd_kernel_traitsILi96ELi64ELi128ELi8ELi2ELi4ELi4ELb1ELb0EN7cutlass6half_tE19Flash_kernel_traitsILi96ELi64ELi128ELi8ES3_EELb0ELb0ELb0ELb0ELb0ELb1ELb1EEEvNS_16Flash_bwd_paramsE:
.text._ZN5flash44flash_bwd_dq_dk_dv_loop_seqk_parallel_kernelI23Flash_bwd_kernel_traitsILi96ELi64ELi128ELi8ELi2ELi4ELi4ELb1ELb0EN7cutlass6half_tE19Flash_kernel_traitsILi96ELi64ELi128ELi8ES3_EELb0ELb0ELb0ELb0ELb0ELb1ELb1EEEvNS_16Flash_bwd_paramsE:
        /* <DEDUP_REMOVED lines=27> */
[----:B------:R-:W-:Y:S01]  /*01b0*/  SHF.R.S32.HI R3, RZ, 0x4, R2 ;  /* 0x00000004ff037819 */ /* 0x000fe20000011402 */
[----:B-----5:R-:W-:Y:S01]  /*01c0*/  USHF.R.S32.HI UR5, URZ, 0x1f, UR57 ;  /* 0x0000001f3f057899 */ /* 0x020fe20008011439 */
[----:B------:R-:W-:Y:S02]  /*01d0*/  LEA.HI R9, R19, R20, RZ, 0x2 ;  /* 0x0000001413097211 */ /* 0x000fe400078f10ff */
[----:B-1----:R-:W-:Y:S02]  /*01e0*/  LEA.HI R0, R2, R3, RZ, 0x1 ;  /* 0x0000000302007211 */ /* 0x002fe400078f08ff */
[----:B------:R-:W-:-:S02]  /*01f0*/  LOP3.LUT R4, R9, 0xfffffffc, RZ, 0xc0, !PT ;  /* 0xfffffffc09047812 */ /* 0x000fc400078ec0ff */
[----:B------:R-:W-:Y:S02]  /*0200*/  LOP3.LUT R0, R0, 0xfffffffe, RZ, 0xc0, !PT ;  /* 0xfffffffe00007812 */ /* 0x000fe400078ec0ff */
[----:B------:R-:W-:Y:S01]  /*0210*/  LEA.HI R13, R19, R20, RZ, 0x5 ;  /* 0x00000014130d7211 */ /* 0x000fe200078f28ff */
[----:B------:R-:W-:Y:S01]  /*0220*/  IMAD.IADD R14, R20, 0x1, -R4 ;  /* 0x00000001140e7824 */ /* 0x000fe200078e0a04 */
[----:B------:R-:W-:Y:S01]  /*0230*/  SHF.R.S32.HI R17, RZ, 0x2, R9 ;  /* 0x00000002ff117819 */ /* 0x000fe20000011409 */
[----:B------:R-:W-:Y:S01]  /*0240*/  IMAD.IADD R16, R3, 0x1, -R0 ;  /* 0x0000000103107824 */ /* 0x000fe200078e0a00 */
[----:B------:R-:W-:Y:S01]  /*0250*/  LOP3.LUT R0, R2, 0xfffffff0, RZ, 0xc0, !PT ;  /* 0xfffffff002007812 */ /* 0x000fe200078ec0ff */
[----:B------:R-:W-:Y:S01]  /*0260*/  IMAD.SHL.U32 R10, R14, 0x8, RZ ;  /* 0x000000080e0a7824 */ /* 0x000fe200078e00ff */
[----:B------:R-:W-:Y:S02]  /*0270*/  SHF.R.S32.HI R3, RZ, 0x3, R18 ;  /* 0x00000003ff037819 */ /* 0x000fe40000011412 */
[----:B------:R-:W-:Y:S01]  /*0280*/  LOP3.LUT R2, R13, 0xffffffe0, RZ, 0xc0, !PT ;  /* 0xffffffe00d027812 */ /* 0x000fe200078ec0ff */
[C---:B------:R-:W-:Y:S01]  /*0290*/  IMAD.IADD R0, R20.reuse, 0x1, -R0 ;  /* 0x0000000114007824 */ /* 0x040fe200078e0a00 */
[----:B------:R1:W-:Y:S01]  /*02a0*/  STL [R1+0x40], R10 ;  /* 0x0000400a01007387 */ /* 0x0003e20000100800 */
[----:B------:R-:W-:Y:S01]  /*02b0*/  IMAD.SHL.U32 R3, R3, 0x40, RZ ;  /* 0x0000004003037824 */ /* 0x000fe200078e00ff */
[----:B------:R-:W-:Y:S01]  /*02c0*/  SHF.R.S32.HI R24, RZ, 0x5, R13 ;  /* 0x00000005ff187819 */ /* 0x000fe2000001140d */
[----:B------:R-:W-:Y:S01]  /*02d0*/  IMAD.IADD R2, R20, 0x1, -R2 ;  /* 0x0000000114027824 */ /* 0x000fe200078e0a02 */
[----:B------:R-:W-:-:S02]  /*02e0*/  SHF.R.S32.HI R4, RZ, 0x1f, R0 ;  /* 0x0000001fff047819 */ /* 0x000fc40000011400 */
[----:B------:R-:W-:Y:S02]  /*02f0*/  LOP3.LUT R3, R3, 0xc0, RZ, 0xc0, !PT ;  /* 0x000000c003037812 */ /* 0x000fe400078ec0ff */
[-C--:B------:R-:W-:Y:S02]  /*0300*/  LEA.HI R15, R4, R0.reuse, RZ, 0x3 ;  /* 0x00000000040f7211 */ /* 0x080fe400078f18ff */
[----:B------:R-:W-:Y:S02]  /*0310*/  SHF.R.U32.HI R7, RZ, 0x3, R3 ;  /* 0x00000003ff077819 */ /* 0x000fe40000011603 */
[----:B------:R-:W-:Y:S02]  /*0320*/  LOP3.LUT R5, R3, 0x18, R10, 0xf8, !PT ;  /* 0x0000001803057812 */ /* 0x000fe400078ef80a */
[----:B------:R-:W-:Y:S02]  /*0330*/  LEA.HI R6, R0, R0, RZ, 0x1 ;  /* 0x0000000000067211 */ /* 0x000fe400078f08ff */
[----:B------:R-:W-:-:S02]  /*0340*/  SHF.R.S32.HI R8, RZ, 0x1f, R2 ;  /* 0x0000001fff087819 */ /* 0x000fc40000011402 */
[----:B------:R-:W-:Y:S02]  /*0350*/  LOP3.LUT R3, R15, 0xfffffff8, RZ, 0xc0, !PT ;  /* 0xfffffff80f037812 */ /* 0x000fe400078ec0ff */
[----:B------:R-:W-:Y:S02]  /*0360*/  LOP3.LUT R4, R6, 0x7fffffe, RZ, 0xc0, !PT ;  /* 0x07fffffe06047812 */ /* 0x000fe400078ec0ff */
[----:B------:R-:W-:Y:S01]  /*0370*/  LEA.HI R23, R8, R2, RZ, 0x2 ;  /* 0x0000000208177211 */ /* 0x000fe200078f10ff */
[C---:B------:R-:W-:Y:S01]  /*0380*/  IMAD.IADD R21, R0.reuse, 0x1, -R3 ;  /* 0x0000000100157824 */ /* 0x040fe200078e0a03 */
[----:B------:R-:W-:Y:S01]  /*0390*/  LEA.HI R2, R19, R20, RZ, 0x6 ;  /* 0x0000001413027211 */ /* 0x000fe200078f30ff */
[----:B------:R-:W-:Y:S01]  /*03a0*/  IMAD.IADD R22, R0, 0x1, -R4 ;  /* 0x0000000100167824 */ /* 0x000fe200078e0a04 */
[----:B------:R-:W-:Y:S02]  /*03b0*/  LOP3.LUT R3, R18, 0xfffffff8, RZ, 0xc0, !PT ;  /* 0xfffffff812037812 */ /* 0x000fe400078ec0ff */
[----:B-1----:R-:W-:-:S02]  /*03c0*/  SHF.R.S32.HI R10, RZ, 0x6, R2 ;  /* 0x00000006ff0a7819 */ /* 0x002fc40000011402 */
[----:B------:R-:W-:Y:S02]  /*03d0*/  SHF.R.S32.HI R0, RZ, 0x1f, R9 ;  /* 0x0000001fff007819 */ /* 0x000fe40000011409 */
[-C--:B------:R-:W-:Y:S01]  /*03e0*/  LEA.HI R2, R9, R17.reuse, RZ, 0x1 ;  /* 0x0000001109027211 */ /* 0x080fe200078f08ff */
[----:B------:R-:W-:Y:S01]  /*03f0*/  IMAD.IADD R9, R20, 0x1, -R3 ;  /* 0x0000000114097824 */ /* 0x000fe200078e0a03 */
[----:B------:R-:W-:Y:S02]  /*0400*/  LEA.HI R0, R0, R17, RZ, 0x3 ;  /* 0x0000001100007211 */ /* 0x000fe400078f18ff */
[----:B------:R-:W-:Y:S02]  /*0410*/  LOP3.LUT R4, R2, 0x7fffffe, RZ, 0xc0, !PT ;  /* 0x07fffffe02047812 */ /* 0x000fe400078ec0ff */
[----:B------:R-:W-:Y:S02]  /*0420*/  LEA.HI R11, R9, R9, RZ, 0x1 ;  /* 0x00000009090b7211 */ /* 0x000fe400078f08ff */
[----:B------:R-:W-:Y:S01]  /*0430*/  LOP3.LUT R0, R0, 0xfffffff8, RZ, 0xc0, !PT ;  /* 0xfffffff800007812 */ /* 0x000fe200078ec0ff */
[----:B------:R-:W-:Y:S01]  /*0440*/  IMAD.IADD R8, R17, 0x1, -R4 ;  /* 0x0000000111087824 */ /* 0x000fe200078e0a04 */
[----:B------:R-:W-:-:S02]  /*0450*/  LOP3.LUT R2, R11, 0x3fffffe, RZ, 0xc0, !PT ;  /* 0x03fffffe0b027812 */ /* 0x000fc400078ec0ff */
[----:B------:R-:W-:Y:S02]  /*0460*/  LOP3.LUT R12, R5, R7, RZ, 0x3c, !PT ;  /* 0x00000007050c7212 */ /* 0x000fe400078e3cff */
[----:B------:R-:W-:Y:S01]  /*0470*/  SHF.R.S32.HI R7, RZ, 0x1, R6 ;  /* 0x00000001ff077819 */ /* 0x000fe20000011406 */
[----:B------:R-:W-:Y:S01]  /*0480*/  IMAD.IADD R4, R9, 0x1, -R2 ;  /* 0x0000000109047824 */ /* 0x000fe200078e0a02 */
[----:B------:R-:W-:Y:S01]  /*0490*/  SHF.R.S32.HI R3, RZ, 0x1f, R6 ;  /* 0x0000001fff037819 */ /* 0x000fe20000011406 */
[----:B------:R-:W-:Y:S02]  /*04a0*/  IMAD.IADD R6, R17, 0x1, -R0 ;  /* 0x0000000111067824 */ /* 0x000fe400078e0a00 */
[----:B------:R-:W-:Y:S01]  /*04b0*/  IMAD R0, R10, 0x4, R16 ;  /* 0x000000040a007824 */ /* 0x000fe200078e0210 */
[----:B------:R-:W-:Y:S01]  /*04c0*/  LEA.HI R5, R3, R7, RZ, 0x2 ;  /* 0x0000000703057211 */ /* 0x000fe200078f10ff */
[----:B------:R-:W-:Y:S01]  /*04d0*/  IMAD R2, R24, 0x8, R8 ;  /* 0x0000000818027824 */ /* 0x000fe200078e0208 */
[----:B------:R-:W-:Y:S01]  /*04e0*/  LOP3.LUT R3, R6, 0x1, RZ, 0xc0, !PT ;  /* 0x0000000106037812 */ /* 0x000fe200078ec0ff */
[----:B------:R-:W-:Y:S01]  /*04f0*/  IMAD R222, R0, 0x8, R4 ;  /* 0x0000000800de7824 */ /* 0x000fe200078e0204 */
[----:B------:R-:W-:Y:S01]  /*0500*/  LOP3.LUT R5, R5, 0xfffffffc, RZ, 0xc0, !PT ;  /* 0xfffffffc05057812 */ /* 0x000fe200078ec0ff */
[----:B------:R-:W-:Y:S01]  /*0510*/  IMAD.U32 R0, R2, 0x20, R12 ;  /* 0x0000002002007824 */ /* 0x000fe200078e000c */
[----:B------:R-:W-:Y:S01]  /*0520*/  ISETP.NE.U32.AND P5, PT, R3, 0x1, PT ;  /* 0x000000010300780c */ /* 0x000fe20003fa5070 */
[----:B------:R-:W-:Y:S01]  /*0530*/  IMAD.SHL.U32 R10, R10, 0x20, RZ ;  /* 0x000000200a0a7824 */ /* 0x000fe200078e00ff */
[----:B------:R-:W-:Y:S01]  /*0540*/  LEA.HI R2, R19, R20, RZ, 0x7 ;  /* 0x0000001413027211 */ /* 0x000fe200078f38ff */
[----:B------:R-:W-:Y:S01]  /*0550*/  IMAD.SHL.U32 R20, R20, 0x2, RZ ;  /* 0x0000000214147824 */ /* 0x000fe200078e00ff */
[----:B------:R-:W-:Y:S01]  /*0560*/  LEA.HI R3, R13, R24, RZ, 0x1 ;  /* 0x000000180d037211 */ /* 0x000fe200078f08ff */
[----:B------:R1:W-:Y:S01]  /*0570*/  STL [R1+0x24], R0 ;  /* 0x0000240001007387 */ /* 0x0003e20000100800 */
[----:B------:R-:W-:Y:S01]  /*0580*/  IMAD.SHL.U32 R8, R14, 0x2, RZ ;  /* 0x000000020e087824 */ /* 0x000fe200078e00ff */
[----:B------:R-:W-:Y:S01]  /*0590*/  LOP3.LUT P4, RZ, R6, 0x2, RZ, 0xc0, !PT ;  /* 0x0000000206ff7812 */ /* 0x000fe2000788c0ff */
[----:B------:R-:W-:Y:S01]  /*05a0*/  IMAD.IADD R17, R7, 0x1, -R5 ;  /* 0x0000000107117824 */ /* 0x000fe200078e0a05 */
[----:B------:R-:W-:-:S02]  /*05b0*/  LOP3.LUT R4, R10, 0x6, R20, 0xf8, !PT ;  /* 0x000000060a047812 */ /* 0x000fc400078ef814 */
[----:B------:R-:W-:-:S03]  /*05c0*/  SEL R236, R236, 0x10, !P5 ;  /* 0x00000010ecec7807 */ /* 0x000fc60006800000 */
[----:B------:R2:W-:Y:S01]  /*05d0*/  STL [R1+0x38], R4 ;  /* 0x0000380401007387 */ /* 0x0005e20000100800 */
[----:B-1----:R-:W-:Y:S02]  /*05e0*/  SHF.R.S32.HI R0, RZ, 0x1f, R13 ;  /* 0x0000001fff007819 */ /* 0x002fe4000001140d */
[----:B------:R-:W-:Y:S02]  /*05f0*/  SHF.R.S32.HI R13, RZ, 0x7, R2 ;  /* 0x00000007ff0d7819 */ /* 0x000fe40000011402 */
[----:B------:R-:W-:Y:S01]  /*0600*/  LOP3.LUT R2, R3, 0xfffffffe, RZ, 0xc0, !PT ;  /* 0xfffffffe03027812 */ /* 0x000fe200078ec0ff */
[----:B------:R-:W-:Y:S01]  /*0610*/  IMAD.SHL.U32 R3, R9, 0x40, RZ ;  /* 0x0000004009037824 */ /* 0x000fe200078e00ff */
[----:B------:R-:W-:-:S03]  /*0620*/  LEA.HI R0, R0, R24, RZ, 0x2 ;  /* 0x0000001800007211 */ /* 0x000fc600078f10ff */
[----:B------:R-:W-:Y:S01]  /*0630*/  IMAD.IADD R14, R24, 0x1, -R2 ;  /* 0x00000001180e7824 */ /* 0x000fe200078e0a02 */
[----:B------:R-:W-:Y:S02]  /*0640*/  LOP3.LUT R0, R0, 0xfffffffc, RZ, 0xc0, !PT ;  /* 0xfffffffc00007812 */ /* 0x000fe400078ec0ff */
[----:B------:R-:W-:Y:S02]  /*0650*/  SHF.R.S32.HI R2, RZ, 0x1, R11 ;  /* 0x00000001ff027819 */ /* 0x000fe4000001140b */
[----:B------:R-:W-:Y:S01]  /*0660*/  LEA.HI R11, R6, R6, RZ, 0x1 ;  /* 0x00000006060b7211 */ /* 0x000fe200078f08ff */
[----:B------:R-:W-:Y:S01]  /*0670*/  IMAD.IADD R0, R24, 0x1, -R0 ;  /* 0x0000000118007824 */ /* 0x000fe200078e0a00 */
[----:B------:R-:W-:Y:S01]  /*0680*/  LOP3.LUT R7, R3, 0x1c0, RZ, 0xc0, !PT ;  /* 0x000001c003077812 */ /* 0x000fe200078ec0ff */
[----:B------:R-:W-:Y:S01]  /*0690*/  IMAD.SHL.U32 R5, R2, 0x40, RZ ;  /* 0x0000004002057824 */ /* 0x000fe200078e00ff */
[----:B--2---:R-:W-:Y:S01]  /*06a0*/  LOP3.LUT R4, R11, 0x3fffffe, RZ, 0xc0, !PT ;  /* 0x03fffffe0b047812 */ /* 0x004fe200078ec0ff */
[----:B------:R-:W-:Y:S01]  /*06b0*/  IMAD R12, R0, 0x200, R8 ;  /* 0x00000200000c7824 */ /* 0x000fe200078e0208 */
[----:B------:R-:W-:-:S02]  /*06c0*/  SHF.R.S32.HI R3, RZ, 0x3, R15 ;  /* 0x00000003ff037819 */ /* 0x000fc4000001140f */
[----:B------:R-:W-:Y:S01]  /*06d0*/  LOP3.LUT P6, RZ, R2, 0x2, RZ, 0xc0, !PT ;  /* 0x0000000202ff7812 */ /* 0x000fe200078cc0ff */
[----:B------:R-:W-:Y:S02]  /*06e0*/  IMAD.SHL.U32 R2, R0, 0x10, RZ ;  /* 0x0000001000027824 */ /* 0x000fe400078e00ff */
[C---:B------:R-:W-:Y:S01]  /*06f0*/  IMAD.IADD R15, R6.reuse, 0x1, -R4 ;  /* 0x00000001060f7824 */ /* 0x040fe200078e0a04 */
[----:B------:R-:W-:Y:S01]  /*0700*/  R2P PR, R21, 0x6 ;  /* 0x0000000615007804 */ /* 0x000fe20000000000 */
[----:B------:R-:W-:Y:S01]  /*0710*/  IMAD.SHL.U32 R4, R6, 0x40, RZ ;  /* 0x0000004006047824 */ /* 0x000fe200078e00ff */
[----:B------:R-:W-:Y:S01]  /*0720*/  SHF.R.U32.HI R6, RZ, 0x3, R7 ;  /* 0x00000003ff067819 */ /* 0x000fe20000011607 */
[----:B------:R-:W-:Y:S01]  /*0730*/  IMAD R22, R3, 0x8, R22 ;  /* 0x0000000803167824 */ /* 0x000fe200078e0216 */
[----:B------:R-:W-:Y:S01]  /*0740*/  SEL R223, R228, 0xffffffe0, !P6 ;  /* 0xffffffe0e4df7807 */ /* 0x000fe20007000000 */
[----:B------:R-:W-:Y:S01]  /*0750*/  IMAD R224, R0, 0x2, R3 ;  /* 0x0000000200e07824 */ /* 0x000fe200078e0203 */
[----:B------:R-:W-:Y:S01]  /*0760*/  LOP3.LUT R3, R7, 0x30, R2, 0xf8, !PT ;  /* 0x0000003007037812 */ /* 0x000fe200078ef802 */
[----:B------:R-:W-:Y:S01]  /*0770*/  IMAD R12, R15, 0x20, R12 ;  /* 0x000000200f0c7824 */ /* 0x000fe200078e020c */
[----:B------:R-:W-:-:S02]  /*0780*/  LOP3.LUT R2, R5, 0xc0, RZ, 0xc0, !PT ;  /* 0x000000c005027812 */ /* 0x000fc400078ec0ff */
[----:B------:R-:W-:Y:S02]  /*0790*/  LOP3.LUT R0, R4, 0x1c0, RZ, 0xc0, !PT ;  /* 0x000001c004007812 */ /* 0x000fe400078ec0ff */
[--C-:B------:R-:W-:Y:S02]  /*07a0*/  LOP3.LUT R9, R3, 0x8, R18.reuse, 0xf8, !PT ;  /* 0x0000000803097812 */ /* 0x100fe400078ef812 */
[----:B------:R-:W-:Y:S02]  /*07b0*/  LOP3.LUT R5, R2, 0x8, R18, 0xf8, !PT ;  /* 0x0000000802057812 */ /* 0x000fe400078ef812 */
[----:B------:R-:W-:Y:S02]  /*07c0*/  SHF.R.U32.HI R4, RZ, 0x3, R2 ;  /* 0x00000003ff047819 */ /* 0x000fe40000011602 */
[----:B------:R-:W-:Y:S01]  /*07d0*/  LOP3.LUT R3, R0, 0x20, R10, 0xf8, !PT ;  /* 0x0000002000037812 */ /* 0x000fe200078ef80a */
[----:B------:R-:W-:Y:S01]  /*07e0*/  IMAD.SHL.U32 R10, R16, 0x10, RZ ;  /* 0x00000010100a7824 */ /* 0x000fe200078e00ff */
[----:B------:R-:W-:Y:S01]  /*07f0*/  SHF.R.U32.HI R2, RZ, 0x3, R0 ;  /* 0x00000003ff027819 */ /* 0x000fe20000011600 */
[----:B------:R-:W-:Y:S01]  /*0800*/  IMAD R0, R13, 0x1000, R8 ;  /* 0x000010000d007824 */ /* 0x000fe200078e0208 */
[----:B------:R-:W-:-:S02]  /*0810*/  LOP3.LUT R4, R5, R4, RZ, 0x3c, !PT ;  /* 0x0000000405047212 */ /* 0x000fc400078e3cff */
[----:B------:R-:W-:Y:S01]  /*0820*/  LOP3.LUT R2, R3, R2, RZ, 0x3c, !PT ;  /* 0x0000000203027212 */ /* 0x000fe200078e3cff */
[----:B------:R-:W-:Y:S01]  /*0830*/  IMAD R0, R14, 0x400, R0 ;  /* 0x000004000e007824 */ /* 0x000fe200078e0200 */
[----:B------:R-:W-:Y:S01]  /*0840*/  LOP3.LUT R5, R9, R6, RZ, 0x3c, !PT ;  /* 0x0000000609057212 */ /* 0x000fe200078e3cff */
[----:B------:R-:W-:Y:S01]  /*0850*/  IMAD.U32 R222, R222, 0x20, R4 ;  /* 0x00000020dede7824 */ /* 0x000fe200078e0004 */
[----:B------:R-:W-:Y:S01]  /*0860*/  SEL R225, R228, 0xffffffe0, !P1 ;  /* 0xffffffe0e4e17807 */ /* 0x000fe20004800000 */
[----:B------:R-:W-:Y:S01]  /*0870*/  IMAD.IADD R239, R2, 0x1, R0 ;  /* 0x0000000102ef7824 */ /* 0x000fe200078e0200 */
[----:B------:R-:W-:Y:S01]  /*0880*/  SEL R226, R226, 0x40, P2 ;  /* 0x00000040e2e27807 */ /* 0x000fe20001000000 */
        /* <DEDUP_REMOVED lines=8> */
[----:B------:R-:W-:Y:S01]  /*0910*/  IMAD R5, R16, 0x200, R5 ;  /* 0x0000020010057824 */ /* 0x000fe200078e0205 */
[----:B------:R-:W-:Y:S01]  /*0920*/  LOP3.LUT R4, R4, 0x1c0, RZ, 0xc0, !PT ;  /* 0x000001c004047812 */ /* 0x000fe200078ec0ff */
[C---:B------:R-:W-:Y:S01]  /*0930*/  VIADD R237, R239.reuse, 0x20 ;  /* 0x00000020efed7836 */ /* 0x040fe20000000000 */
[C---:B------:R-:W-:Y:S01]  /*0940*/  LOP3.LUT P3, RZ, R0.reuse, 0x2, RZ, 0xc0, !PT ;  /* 0x0000000200ff7812 */ /* 0x040fe2000786c0ff */
[----:B------:R-:W-:Y:S01]  /*0950*/  IMAD.SHL.U32 R0, R0, 0x40, RZ ;  /* 0x0000004000007824 */ /* 0x000fe200078e00ff */
[----:B------:R-:W-:Y:S01]  /*0960*/  LOP3.LUT R2, R2, 0xc0, RZ, 0xc0, !PT ;  /* 0x000000c002027812 */ /* 0x000fe200078ec0ff */
[----:B------:R-:W-:Y:S01]  /*0970*/  @P4 VIADD R237, R239, 0xffffffe0 ;  /* 0xffffffe0efed4836 */ /* 0x000fe20000000000 */
[----:B------:R-:W-:Y:S01]  /*0980*/  LOP3.LUT R3, R3, 0x8, RZ, 0xc0, !PT ;  /* 0x0000000803037812 */ /* 0x000fe200078ec0ff */
[----:B------:R-:W-:Y:S01]  /*0990*/  IMAD.IADD R238, R239, 0x1, R236 ;  /* 0x00000001efee7824 */ /* 0x000fe200078e02ec */
[----:B------:R-:W-:Y:S01]  /*09a0*/  LOP3.LUT R0, R0, 0xc0, RZ, 0xc0, !PT ;  /* 0x000000c000007812 */ /* 0x000fe200078ec0ff */
[----:B------:R-:W-:Y:S01]  /*09b0*/  IMAD.IADD R223, R223, 0x1, R222 ;  /* 0x00000001dfdf7824 */ /* 0x000fe200078e02de */
[----:B------:R-:W-:Y:S01]  /*09c0*/  SHF.R.U32.HI R9, RZ, 0x3, R4 ;  /* 0x00000003ff097819 */ /* 0x000fe20000011604 */
[----:B------:R-:W-:Y:S01]  /*09d0*/  IMAD.IADD R236, R236, 0x1, R237 ;  /* 0x00000001ecec7824 */ /* 0x000fe200078e02ed */
[----:B------:R-:W-:-:S02]  /*09e0*/  SHF.R.U32.HI R6, RZ, 0x3, R2 ;  /* 0x00000003ff067819 */ /* 0x000fc40000011602 */
[----:B------:R-:W-:Y:S02]  /*09f0*/  SHF.R.U32.HI R8, RZ, 0x3, R0 ;  /* 0x00000003ff087819 */ /* 0x000fe40000011600 */
        /* <DEDUP_REMOVED lines=8> */
[C---:B------:R-:W-:Y:S01]  /*0a80*/  IMAD R19, R14.reuse, 0x10, R4 ;  /* 0x000000100e137824 */ /* 0x040fe200078e0204 */
[----:B------:R-:W-:Y:S01]  /*0a90*/  LOP3.LUT P0, RZ, R17, 0x2, RZ, 0xc0, !PT ;  /* 0x0000000211ff7812 */ /* 0x000fe2000780c0ff */
[----:B------:R-:W-:-:S02]  /*0aa0*/  IMAD R4, R14, 0x200, R0 ;  /* 0x000002000e047824 */ /* 0x000fc400078e0200 */
[----:B------:R-:W-:Y:S01]  /*0ab0*/  IMAD.IADD R229, R0, 0x1, R2 ;  /* 0x0000000100e57824 */ /* 0x000fe200078e0202 */
[----:B------:R-:W-:Y:S01]  /*0ac0*/  STL [R1+0x48], R19 ;  /* 0x0000481301007387 */ /* 0x000fe20000100800 */
[----:B------:R-:W-:Y:S01]  /*0ad0*/  IMAD.U32 R0, RZ, RZ, UR6 ;  /* 0x00000006ff007e24 */ /* 0x000fe2000f8e00ff */
[----:B------:R-:W-:Y:S01]  /*0ae0*/  USHF.R.S32.HI UR6, URZ, 0x1f, UR57 ;  /* 0x0000001f3f067899 */ /* 0x000fe20008011439 */
[----:B------:R-:W-:Y:S01]  /*0af0*/  IMAD.IADD R230, R4, 0x1, R3 ;  /* 0x0000000104e67824 */ /* 0x000fe200078e0203 */
[----:B------:R-:W-:Y:S01]  /*0b00*/  SEL R228, R228, 0xffffffe0, !P0 ;  /* 0xffffffe0e4e47807 */ /* 0x000fe20004000000 */
        /* <DEDUP_REMOVED lines=22> */
[----:B------:R1:W-:Y:S01]  /*0c70*/  STL [R1+0x1c], R2 ;  /* 0x00001c0201007387 */ /* 0x0003e20000100800 */
[----:B------:R-:W-:-:S05]  /*0c80*/  @P3 VIADD R0, R2, 0xffffffe0 ;  /* 0xffffffe002003836 */ /* 0x000fca0000000000 */
[----:B------:R1:W-:Y:S02]  /*0c90*/  STL [R1+0x20], R0 ;  /* 0x0000200001007387 */ /* 0x0003e40000100800 */
.L_x_310:
        /* <DEDUP_REMOVED lines=67> */
.L_x_282:
        /* <DEDUP_REMOVED lines=20> */
[----:B------:R-:W-:Y:S01]  /*1210*/  ULDC UR44, c[0x0][0x2dc] ;  /* 0x0000b700002c7ab9 */ /* 0x000fe20000000800 */
[----:B------:R-:W-:Y:S01]  /*1220*/  ULDC UR61, c[0x0][0x270] ;  /* 0x00009c00003d7ab9 */ /* 0x000fe20000000800 */
[----:B------:R-:W-:Y:S02]  /*1230*/  USHF.R.S32.HI UR33, URZ, 0x1f, UR59 ;  /* 0x0000001f3f217899 */ /* 0x000fe4000801143b */
[----:B------:R-:W-:Y:S01]  /*1240*/  @!UP1 UIMAD.WIDE.U32 UR30, UR45, UR10, URZ ;  /* 0x0000000a2d1e92a5 */ /* 0x000fe2000f8e003f */
[----:B-1----:R-:W-:Y:S01]  /*1250*/  IABS R6, R7 ;  /* 0x0000000700067213 */ /* 0x002fe20000000000 */
[----:B------:R-:W-:Y:S01]  /*1260*/  USEL UR29, UR9, URZ, UP2 ;  /* 0x0000003f091d7287 */ /* 0x000fe20009000000 */
[----:B------:R-:W-:Y:S01]  /*1270*/  ISETP.NE.AND P3, PT, R7, RZ, PT ;  /* 0x000000ff0700720c */ /* 0x000fe20003f65270 */
[----:B------:R-:W-:Y:S01]  /*1280*/  ULDC.U8 UR23, c[0x0][0x480] ;  /* 0x0001200000177ab9 */ /* 0x000fe20000000000 */
[----:B------:R-:W1:Y:S01]  /*1290*/  I2F.RP R4, R6 ;  /* 0x0000000600047306 */ /* 0x000e620000209400 */
[----:B------:R-:W-:Y:S01]  /*12a0*/  ULDC.U8 UR22, c[0x0][0x3d8] ;  /* 0x0000f60000167ab9 */ /* 0x000fe20000000000 */
[----:B------:R-:W-:-:S02]  /*12b0*/  UIMAD.WIDE.U32 UR14, UR18, UR38, URZ ;  /* 0x00000026120e72a5 */ /* 0x000fc4000f8e003f */
[----:B--2---:R-:W-:Y:S02]  /*12c0*/  UIMAD.WIDE.U32 UR26, UR5, UR12, URZ ;  /* 0x0000000c051a72a5 */ /* 0x004fe4000f8e003f */
[----:B------:R-:W-:Y:S02]  /*12d0*/  @UP0 UIADD3 UR9, UR35, UR37, URZ ;  /* 0x0000002523090290 */ /* 0x000fe4000fffe03f */
[----:B------:R-:W-:Y:S02]  /*12e0*/  UIMAD UR42, UR5, UR13, UR27 ;  /* 0x0000000d052a72a4 */ /* 0x000fe4000f8e021b */
[----:B------:R-:W-:Y:S01]  /*12f0*/  @!UP1 UIMAD UR5, UR58, UR10, URZ ;  /* 0x0000000a3a0592a4 */ /* 0x000fe2000f8e023f */
[----:B------:R-:W-:Y:S01]  /*1300*/  @UP1 ULDC.64 UR12, c[0x0][0x420] ;  /* 0x00010800000c1ab9 */ /* 0x000fe20000000a00 */
[----:B------:R-:W-:Y:S01]  /*1310*/  UIMAD UR51, UR57, UR44, URZ ;  /* 0x0000002c393372a4 */ /* 0x000fe2000f8e023f */
[----:B-1----:R-:W1:Y:S01]  /*1320*/  MUFU.RCP R4, R4 ;  /* 0x0000000400047308 */ /* 0x002e620000001000 */
[----:B------:R-:W-:-:S02]  /*1330*/  @!UP1 UIMAD UR27, UR45, UR11, UR5 ;  /* 0x0000000b2d1b92a4 */ /* 0x000fc4000f8e0205 */
[----:B------:R-:W-:Y:S02]  /*1340*/  UIADD3 UR5, UR34, 0x3f, URZ ;  /* 0x0000003f22057890 */ /* 0x000fe4000fffe03f */
[----:B------:R-:W-:Y:S02]  /*1350*/  UIMAD.WIDE UR10, UR44, UR61, URZ ;  /* 0x0000003d2c0a72a5 */ /* 0x000fe4000f8e023f */
[----:B------:R-:W-:Y:S02]  /*1360*/  USHF.R.S32.HI UR20, URZ, 0x1f, UR5 ;  /* 0x0000001f3f147899 */ /* 0x000fe40008011405 */
[----:B------:R-:W-:Y:S02]  /*1370*/  @UP1 UIMAD.WIDE.U32 UR40, UR18, UR12, URZ ;  /* 0x0000000c122812a5 */ /* 0x000fe4000f8e003f */
[----:B------:R-:W-:Y:S02]  /*1380*/  UISETP.NE.AND UP4, UPT, UR23, URZ, UPT ;  /* 0x0000003f1700728c */ /* 0x000fe4000bf85270 */
[----:B------:R-:W-:-:S02]  /*1390*/  UISETP.NE.AND UP3, UPT, UR22, URZ, UPT ;  /* 0x0000003f1600728c */ /* 0x000fc4000bf65270 */
[----:B------:R-:W-:Y:S01]  /*13a0*/  ULEA.HI UR44, UR20, UR5, URZ, 0x6 ;  /* 0x00000005142c7291 */ /* 0x000fe2000f8f303f */
[----:B-1----:R-:W-:Y:S01]  /*13b0*/  VIADD R4, R4, 0xffffffe ;  /* 0x0ffffffe04047836 */ /* 0x002fe20000000000 */
[----:B------:R-:W-:Y:S01]  /*13c0*/  @UP0 ULDC.64 UR22, c[0x0][0x248] ;  /* 0x0000920000160ab9 */ /* 0x000fe20000000a00 */
[----:B------:R-:W-:Y:S02]  /*13d0*/  UIMAD UR5, UR33, UR45, URZ ;  /* 0x0000002d210572a4 */ /* 0x000fe4000f8e023f */
[----:B------:R-:W1:Y:S01]  /*13e0*/  F2I.FTZ.U32.TRUNC.NTZ R5, R4 ;  /* 0x0000000400057305 */ /* 0x000e62000021f000 */
[----:B------:R-:W-:Y:S02]  /*13f0*/  USEL UR55, UR16, UR14, !UP1 ;  /* 0x0000000e10377287 */ /* 0x000fe4000c800000 */
[----:B------:R-:W-:Y:S02]  /*1400*/  UIADD3 UR24, UR17, UR24, URZ ;  /* 0x0000001811187290 */ /* 0x000fe4000fffe03f */
[----:B------:R-:W-:-:S02]  /*1410*/  @UP0 UIMAD.WIDE.U32 UR16, UR9, UR22, URZ ;  /* 0x00000016091002a5 */ /* 0x000fc4000f8e003f */
[----:B------:R-:W-:Y:S02]  /*1420*/  @UP1 UIMAD UR47, UR18, UR13, UR41 ;  /* 0x0000000d122f12a4 */ /* 0x000fe4000f8e0229 */
[----:B------:R-:W-:Y:S02]  /*1430*/  @UP0 UIMAD UR9, UR9, UR23, URZ ;  /* 0x00000017090902a4 */ /* 0x000fe4000f8e023f */
[----:B------:R-:W-:Y:S02]  /*1440*/  UIMAD.WIDE.U32 UR12, UR45, UR59, URZ ;  /* 0x0000003b2d0c72a5 */ /* 0x000fe4000f8e003f */
[----:B------:R-:W-:Y:S01]  /*1450*/  UIMAD UR5, UR58, UR59, UR5 ;  /* 0x0000003b3a0572a4 */ /* 0x000fe2000f8e0205 */
[----:B-1----:R-:W-:Y:S01]  /*1460*/  IMAD.MOV R0, RZ, RZ, -R5 ;  /* 0x000000ffff007224 */ /* 0x002fe200078e0a05 */
[----:B------:R-:W-:Y:S01]  /*1470*/  UIMAD UR21, UR18, UR39, URZ ;  /* 0x00000027121572a4 */ /* 0x000fe2000f8e023f */
[----:B------:R-:W-:Y:S01]  /*1480*/  IMAD.MOV.U32 R4, RZ, RZ, RZ ;  /* 0x000000ffff047224 */ /* 0x000fe200078e00ff */
[----:B------:R-:W-:Y:S01]  /*1490*/  @UP0 UIADD3 UR49, UR17, UR9, URZ ;  /* 0x0000000911310290 */ /* 0x000fe2000fffe03f */
[----:B------:R-:W-:Y:S01]  /*14a0*/  IMAD R0, R0, R6, RZ ;  /* 0x0000000600007224 */ /* 0x000fe200078e02ff */
[----:B------:R-:W-:-:S02]  /*14b0*/  UIMAD UR9, UR11, UR12, URZ ;  /* 0x0000000c0b0972a4 */ /* 0x000fc4000f8e023f */
[----:B------:R-:W-:Y:S01]  /*14c0*/  UIADD3 UR5, UR13, UR5, URZ ;  /* 0x000000050d057290 */ /* 0x000fe2000fffe03f */
[----:B------:R-:W-:Y:S01]  /*14d0*/  IMAD.HI.U32 R0, R5, R0, R4 ;  /* 0x0000000005007227 */ /* 0x000fe200078e0004 */
[----:B------:R-:W-:Y:S01]  /*14e0*/  ULDC UR43, c[0x0][0x2c4] ;  /* 0x0000b100002b7ab9 */ /* 0x000fe20000000800 */
[----:B------:R-:W-:Y:S02]  /*14f0*/  @UP1 UIADD3 UR24, UR15, UR21, URZ ;  /* 0x000000150f181290 */ /* 0x000fe4000fffe03f */
[----:B------:R-:W-:Y:S02]  /*1500*/  UIMAD.WIDE.U32 UR14, UR10, UR12, URZ ;  /* 0x0000000c0a0e72a5 */ /* 0x000fe4000f8e003f */
[----:B------:R-:W-:Y:S01]  /*1510*/  IMAD.HI.U32 R0, R0, R2, RZ ;  /* 0x0000000200007227 */ /* 0x000fe200078e00ff */
[----:B------:R-:W-:Y:S01]  /*1520*/  @UP0 UMOV UR48, UR16 ;  /* 0x0000001000300c82 */ /* 0x000fe20008000000 */
[----:B------:R-:W-:Y:S02]  /*1530*/  UIMAD UR5, UR10, UR5, UR9 ;  /* 0x000000050a0572a4 */ /* 0x000fe4000f8e0209 */
[----:B------:R-:W-:Y:S01]  /*1540*/  IMAD.MOV R4, RZ, RZ, -R0 ;  /* 0x000000ffff047224 */ /* 0x000fe200078e0a00 */
[----:B------:R-:W-:-:S02]  /*1550*/  UIMAD.WIDE.U32 UR12, UR10, UR18, URZ ;  /* 0x000000120a0c72a5 */ /* 0x000fc4000f8e003f */
[----:B------:R-:W-:Y:S01]  /*1560*/  @UP3 UIMAD UR16, UR45, UR43, URZ ;  /* 0x0000002b2d1032a4 */ /* 0x000fe2000f8e023f */
[C---:B------:R-:W-:Y:S01]  /*1570*/  IMAD R2, R6.reuse, R4, R2 ;  /* 0x0000000406027224 */ /* 0x040fe200078e0202 */
[----:B------:R-:W-:Y:S02]  /*1580*/  ULOP3.LUT UR9, UR44, 0xffffffc0, URZ, 0xc0, !UPT ;  /* 0xffffffc02c097892 */ /* 0x000fe4000f8ec03f */
[----:B------:R-:W-:Y:S02]  /*1590*/  UIADD3 UR46, UR15, UR5, URZ ;  /* 0x000000050f2e7290 */ /* 0x000fe4000fffe03f */
[----:B------:R-:W-:Y:S01]  /*15a0*/  ISETP.GT.U32.AND P1, PT, R6, R2, PT ;  /* 0x000000020600720c */ /* 0x000fe20003f24070 */
[----:B------:R-:W-:Y:S02]  /*15b0*/  USHF.L.U64.HI UR19, UR45, 0x7, UR58 ;  /* 0x000000072d137899 */ /* 0x000fe4000801023a */
[----:B------:R-:W-:Y:S02]  /*15c0*/  USEL UR56, UR14, UR12, !UP1 ;  /* 0x0000000c0e387287 */ /* 0x000fe4000c800000 */
[----:B------:R-:W-:-:S02]  /*15d0*/  @UP3 USEL UR5, UR16, UR18, !UP1 ;  /* 0x0000001210053287 */ /* 0x000fc4000c800000 */
[----:B------:R-:W-:Y:S01]  /*15e0*/  UIADD3 UR14, UR9, -0x40, URZ ;  /* 0xffffffc0090e7890 */ /* 0x000fe2000fffe03f */
[----:B------:R-:W-:Y:S01]  /*15f0*/  @UP3 ULDC UR17, c[0x0][0x2e4] ;  /* 0x0000b90000113ab9 */ /* 0x000fe20000000800 */
[----:B------:R-:W-:Y:S02]  /*1600*/  USEL UR32, UR19, URZ, UP2 ;  /* 0x0000003f13207287 */ /* 0x000fe40009000000 */
[----:B------:R-:W-:Y:S02]  /*1610*/  @UP3 UIMAD UR20, UR57, UR17, UR5 ;  /* 0x00000011391432a4 */ /* 0x000fe4000f8e0205 */
[-C--:B------:R-:W-:Y:S01]  /*1620*/  @!P1 IADD3 R2, R2, -R6.reuse, RZ ;  /* 0x8000000602029210 */ /* 0x080fe20007ffe0ff */
[----:B------:R-:W-:Y:S01]  /*1630*/  USHF.R.S32.HI UR19, URZ, 0x1f, UR14 ;  /* 0x0000001f3f137899 */ /* 0x000fe2000801140e */
[----:B------:R-:W-:Y:S01]  /*1640*/  @!P1 VIADD R0, R0, 0x1 ;  /* 0x0000000100009836 */ /* 0x000fe20000000000 */
[----:B------:R-:W-:Y:S01]  /*1650*/  UIADD3 UR5, UP2, UR14, UR29, URZ ;  /* 0x0000001d0e057290 */ /* 0x000fe2000ff5e03f */
[----:B------:R-:W-:Y:S01]  /*1660*/  ISETP.GE.U32.AND P0, PT, R2, R6, PT ;  /* 0x000000060200720c */ /* 0x000fe20003f06070 */
[----:B------:R-:W-:Y:S01]  /*1670*/  @!UP3 UIMAD UR12, UR45, UR61, UR57 ;  /* 0x0000003d2d0cb2a4 */ /* 0x000fe2000f8e0239 */
[----:B------:R-:W-:Y:S01]  /*1680*/  LOP3.LUT R2, R7, UR57, RZ, 0x3c, !PT ;  /* 0x0000003907027c12 */ /* 0x000fe2000f8e3cff */
[----:B------:R-:W-:Y:S01]  /*1690*/  UIADD3.X UR15, UR19, UR32, URZ, UP2, !UPT ;  /* 0x00000020130f7290 */ /* 0x000fe200097fe43f */
[----:B------:R-:W-:Y:S01]  /*16a0*/  PLOP3.LUT P1, PT, PT, PT, UP0, 0x80, 0x0 ;  /* 0x000000000000781c */ /* 0x000fe20003f2f008 */
[----:B------:R-:W-:Y:S01]  /*16b0*/  UIMAD UR9, UR11, UR5, URZ ;  /* 0x000000050b0972a4 */ /* 0x000fe2000f8e023f */
[----:B------:R-:W-:Y:S01]  /*16c0*/  ISETP.GE.AND P2, PT, R2, RZ, PT ;  /* 0x000000ff0200720c */ /* 0x000fe20003f46270 */
[----:B------:R-:W-:-:S02]  /*16d0*/  @UP0 UIADD3 UR25, UR35, UR37, URZ ;  /* 0x0000002523190290 */ /* 0x000fc4000fffe03f */
[----:B------:R-:W-:Y:S01]  /*16e0*/  @!UP3 UIMAD UR20, UR12, UR43, URZ ;  /* 0x0000002b0c14b2a4 */ /* 0x000fe2000f8e023f */
[----:B------:R-:W-:Y:S01]  /*16f0*/  @UP0 ULDC.64 UR16, c[0x0][0x250] ;  /* 0x0000940000100ab9 */ /* 0x000fe20000000a00 */
[----:B------:R-:W-:Y:S02]  /*1700*/  UIMAD.WIDE.U32 UR32, UR10, UR5, URZ ;  /* 0x000000050a2072a5 */ /* 0x000fe4000f8e003f */
[----:B------:R-:W-:Y:S01]  /*1710*/  @P0 VIADD R0, R0, 0x1 ;  /* 0x0000000100000836 */ /* 0x000fe20000000000 */
[----:B------:R-:W-:Y:S01]  /*1720*/  UIMAD UR12, UR11, UR18, URZ ;  /* 0x000000120b0c72a4 */ /* 0x000fe2000f8e023f */
[----:B------:R-:W-:Y:S01]  /*1730*/  PLOP3.LUT P0, PT, PT, PT, UP3, 0x80, 0x0 ;  /* 0x000000000000781c */ /* 0x000fe20003f0f038 */
[----:B------:R-:W-:Y:S02]  /*1740*/  UIMAD UR5, UR10, UR15, UR9 ;  /* 0x0000000f0a0572a4 */ /* 0x000fe4000f8e0209 */
[----:B------:R-:W-:Y:S01]  /*1750*/  @UP0 UIMAD.WIDE.U32 UR10, UR25, UR16, URZ ;  /* 0x00000010190a02a5 */ /* 0x000fe2000f8e003f */
[----:B------:R-:W-:Y:S01]  /*1760*/  @!P2 IADD3 R0, -R0, RZ, RZ ;  /* 0x000000ff0000a210 */ /* 0x000fe20007ffe1ff */
[----:B------:R-:W-:Y:S01]  /*1770*/  @UP0 UIMAD UR9, UR25, UR17, URZ ;  /* 0x00000011190902a4 */ /* 0x000fe2000f8e023f */
[----:B------:R-:W-:Y:S01]  /*1780*/  @!P3 LOP3.LUT R0, RZ, R7, RZ, 0x33, !PT ;  /* 0x00000007ff00b212 */ /* 0x000fe200078e33ff */
[----:B------:R-:W-:-:S02]  /*1790*/  USEL UR53, UR42, URZ, UP4 ;  /* 0x0000003f2a357287 */ /* 0x000fc4000a000000 */
[----:B------:R-:W-:Y:S02]  /*17a0*/  USHF.R.S32.HI UR50, URZ, 0x1f, UR28 ;  /* 0x0000001f3f327899 */ /* 0x000fe4000801141c */
[----:B------:R-:W-:Y:S02]  /*17b0*/  @!UP1 UIADD3 UR47, UR31, UR27, URZ ;  /* 0x0000001b1f2f9290 */ /* 0x000fe4000fffe03f */
[----:B------:R-:W-:Y:S02]  /*17c0*/  @UP1 UIADD3 UR46, UR13, UR12, URZ ;  /* 0x0000000c0d2e1290 */ /* 0x000fe4000fffe03f */
[----:B------:R-:W-:Y:S02]  /*17d0*/  USHF.R.S32.HI UR54, URZ, 0x1f, UR51 ;  /* 0x0000001f3f367899 */ /* 0x000fe40008011433 */
[----:B------:R-:W-:Y:S02]  /*17e0*/  USEL UR52, UR26, URZ, UP4 ;  /* 0x0000003f1a347287 */ /* 0x000fe4000a000000 */
[----:B------:R-:W-:-:S02]  /*17f0*/  @UP0 UIADD3 UR43, UR11, UR9, URZ ;  /* 0x000000090b2b0290 */ /* 0x000fc4000fffe03f */
        /* <DEDUP_REMOVED lines=15> */
.L_x_284:
        /* <DEDUP_REMOVED lines=13> */
.L_x_285:
        /* <DEDUP_REMOVED lines=11> */
.L_x_286:
[----:B------:R-:W-:-:S04]  /*1a70*/  UIMAD UR9, UR45, UR61, UR57 ;  /* 0x0000003d2d0972a4 */ /* 0x000fc8000f8e0239 */
[----:B------:R-:W-:-:S12]  /*1a80*/  UIMAD UR9, UR9, UR59, URZ ;  /* 0x0000003b090972a4 */ /* 0x000fd8000f8e023f */
.L_x_287:
[----:B------:R-:W2:Y:S01]  /*1a90*/  LDL.64 R4, [R1+0x40] ;  /* 0x0000400001047983 */ /* 0x000ea20000100a00 */
[----:B------:R-:W-:Y:S01]  /*1aa0*/  ULDC.64 UR10, c[0x0][0x420] ;  /* 0x00010800000a7ab9 */ /* 0x000fe20000000a00 */
[----:B------:R-:W-:Y:S02]  /*1ab0*/  ULDC.64 UR12, c[0x0][0x428] ;  /* 0x00010a00000c7ab9 */ /* 0x000fe40000000a00 */
[----:B------:R1:W3:Y:S01]  /*1ac0*/  LDL.64 R12, [R1+0x40] ;  /* 0x00004000010c7983 */ /* 0x0002e20000100a00 */
[----:B------:R-:W-:Y:S01]  /*1ad0*/  IMAD.U32 R9, RZ, RZ, UR10 ;  /* 0x0000000aff097e24 */ /* 0x000fe2000f8e00ff */
[----:B------:R-:W-:Y:S01]  /*1ae0*/  USHF.R.S32.HI UR15, URZ, 0x1f, UR57 ;  /* 0x0000001f3f0f7899 */ /* 0x000fe20008011439 */
[----:B------:R-:W-:Y:S01]  /*1af0*/  BSSY B1, `(.L_x_283) ;  /* 0x0000770000017945 */ /* 0x000fe20003800000 */
[----:B------:R-:W4:Y:S01]  /*1b00*/  S2R R29, SR_TID.X ;  /* 0x00000000001d7919 */ /* 0x000f220000002100 */
[----:B------:R-:W-:Y:S01]  /*1b10*/  UIADD3 UR18, UR14, UR9, URZ ;  /* 0x000000090e127290 */ /* 0x000fe2000fffe03f */
[----:B------:R-:W-:Y:S01]  /*1b20*/  ULDC UR25, c[0x0][0x2dc] ;  /* 0x0000b70000197ab9 */ /* 0x000fe20000000800 */
[----:B------:R-:W5:Y:S01]  /*1b30*/  S2R R30, SR_TID.X ;  /* 0x00000000001e7919 */ /* 0x000f620000002100 */
[----:B------:R-:W-:-:S02]  /*1b40*/  UIMAD UR30, UR25, UR61, URZ ;  /* 0x0000003d191e72a4 */ /* 0x000fc4000f8e023f */
[----:B------:R-:W-:Y:S01]  /*1b50*/  UIADD3 UR20, UR14, UR20, URZ ;  /* 0x000000140e147290 */ /* 0x000fe2000fffe03f */
[----:B------:R-:W1:Y:S01]  /*1b60*/  S2R R11, SR_TID.X ;  /* 0x00000000000b7919 */ /* 0x000e620000002100 */
[----:B------:R-:W-:Y:S01]  /*1b70*/  UISETP.GE.AND UP2, UPT, UR34, 0x1, UPT ;  /* 0x000000012200788c */ /* 0x000fe2000bf46270 */
[----:B------:R-:W-:Y:S01]  /*1b80*/  ULDC.64 UR26, c[0x0][0x3e0] ;  /* 0x0000f800001a7ab9 */ /* 0x000fe20000000a00 */
[----:B------:R-:W1:Y:S01]  /*1b90*/  S2R R14, SR_TID.X ;  /* 0x00000000000e7919 */ /* 0x000e620000002100 */
[----:B------:R-:W-:Y:S01]  /*1ba0*/  ULDC.64 UR40, c[0x0][0x478] ;  /* 0x00011e0000287ab9 */ /* 0x000fe20000000a00 */
[----:B------:R-:W-:Y:S01]  /*1bb0*/  ULEA.HI.SX32 UR29, UR44, 0xffffffff, 0x1a ;  /* 0xffffffff2c1d7891 */ /* 0x000fe2000f8fd23f */
[----:B------:R-:W1:Y:S01]  /*1bc0*/  S2R R15, SR_TID.X ;  /* 0x00000000000f7919 */ /* 0x000e620000002100 */
[----:B----4-:R-:W-:-:S04]  /*1bd0*/  SHF.R.S32.HI R29, RZ, 0x1f, R29 ;  /* 0x0000001fff1d7819 */ /* 0x010fc8000001141d */
[----:B-----5:R-:W-:-:S04]  /*1be0*/  LEA.HI R29, R29, R30, RZ, 0x2 ;  /* 0x0000001e1d1d7211 */ /* 0x020fc800078f10ff */
[----:B------:R-:W-:-:S04]  /*1bf0*/  SHF.R.S32.HI R29, RZ, 0x2, R29 ;  /* 0x00000002ff1d7819 */ /* 0x000fc8000001141d */
[----:B------:R-:W-:Y:S02]  /*1c00*/  SHF.R.S32.HI R26, RZ, 0x1f, R29 ;  /* 0x0000001fff1a7819 */ /* 0x000fe4000001141d */
[----:B------:R-:W-:Y:S02]  /*1c10*/  IADD3 R2, P0, R29, UR14, RZ ;  /* 0x0000000e1d027c10 */ /* 0x000fe4000ff1e0ff */
[----:B-1----:R-:W-:-:S04]  /*1c20*/  SHF.R.S32.HI R14, RZ, 0x1f, R14 ;  /* 0x0000001fff0e7819 */ /* 0x002fc8000001140e */
[----:B------:R-:W-:-:S04]  /*1c30*/  LEA.HI R14, R14, R15, RZ, 0x5 ;  /* 0x0000000f0e0e7211 */ /* 0x000fc800078f28ff */
[----:B------:R-:W-:Y:S02]  /*1c40*/  SHF.R.S32.HI R14, RZ, 0x5, R14 ;  /* 0x00000005ff0e7819 */ /* 0x000fe4000001140e */
[----:B--2---:R-:W-:Y:S01]  /*1c50*/  IADD3.X R5, R26, UR19, RZ, P0, !PT ;  /* 0x000000131a057c10 */ /* 0x004fe200087fe4ff */
[----:B---3--:R-:W-:-:S04]  /*1c60*/  IMAD.MOV.U32 R12, RZ, RZ, R4 ;  /* 0x000000ffff0c7224 */ /* 0x008fc800078e0004 */
[----:B------:R-:W-:Y:S01]  /*1c70*/  IMAD R6, R5, UR38, RZ ;  /* 0x0000002605067c24 */ /* 0x000fe2000f8e02ff */
[----:B------:R-:W-:-:S03]  /*1c80*/  SHF.R.S32.HI R13, RZ, 0x1f, R12 ;  /* 0x0000001fff0d7819 */ /* 0x000fc6000001140c */
[----:B------:R-:W-:Y:S01]  /*1c90*/  IMAD R8, R2, UR39, R6 ;  /* 0x0000002702087c24 */ /* 0x000fe2000f8e0206 */
[----:B------:R-:W-:Y:S01]  /*1ca0*/  IADD3 R4, P0, R12, UR5, RZ ;  /* 0x000000050c047c10 */ /* 0x000fe2000ff1e0ff */
[----:B------:R-:W-:Y:S01]  /*1cb0*/  UIMAD UR5, UR19, UR10, URZ ;  /* 0x0000000a130572a4 */ /* 0x000fe2000f8e023f */
[----:B------:R-:W-:Y:S02]  /*1cc0*/  IMAD.WIDE.U32 R6, R2, UR38, R12 ;  /* 0x0000002602067c25 */ /* 0x000fe4000f8e000c */
[----:B------:R-:W-:Y:S01]  /*1cd0*/  IADD3.X R5, R13, UR47, RZ, P0, !PT ;  /* 0x0000002f0d057c10 */ /* 0x000fe200087fe4ff */
[----:B------:R-:W-:Y:S01]  /*1ce0*/  UIMAD UR5, UR14, UR11, UR5 ;  /* 0x0000000b0e0572a4 */ /* 0x000fe2000f8e0205 */
[----:B------:R1:W-:Y:S01]  /*1cf0*/  STL [R1+0x44], R13 ;  /* 0x0000440d01007387 */ /* 0x0003e20000100800 */
[----:B------:R-:W-:Y:S01]  /*1d00*/  IMAD.U32 R2, RZ, RZ, UR12 ;  /* 0x0000000cff027e24 */ /* 0x000fe2000f8e00ff */
[----:B------:R-:W-:Y:S01]  /*1d10*/  IADD3 R6, P0, R6, UR55, RZ ;  /* 0x0000003706067c10 */ /* 0x000fe2000ff1e0ff */
[----:B------:R-:W-:Y:S01]  /*1d20*/  IMAD.WIDE.U32 R4, R9, UR14, R4 ;  /* 0x0000000e09047c25 */ /* 0x000fe2000f8e0004 */
[----:B------:R-:W-:Y:S01]  /*1d30*/  ULDC.64 UR38, c[0x0][0x2b0] ;  /* 0x0000ac0000267ab9 */ /* 0x000fe20000000a00 */
[----:B------:R-:W-:Y:S01]  /*1d40*/  UIMAD.WIDE UR18, UR18, 0x4, UR40 ;  /* 0x00000004121278a5 */ /* 0x000fe2000f8e0228 */
[----:B------:R-:W-:Y:S01]  /*1d50*/  IADD3.X R7, R7, UR24, R8, P0, !PT ;  /* 0x0000001807077c10 */ /* 0x000fe200087fe408 */
[----:B------:R-:W-:Y:S01]  /*1d60*/  VIADD R5, R5, UR5 ;  /* 0x0000000505057c36 */ /* 0x000fe20008000000 */
[----:B------:R-:W-:Y:S01]  /*1d70*/  SHF.R.S32.HI R8, RZ, 0x1f, R11 ;  /* 0x0000001fff087819 */ /* 0x000fe2000001140b */
[----:B------:R-:W-:Y:S01]  /*1d80*/  UIMAD UR5, UR15, UR12, URZ ;  /* 0x0000000c0f0572a4 */ /* 0x000fe2000f8e023f */
[----:B------:R-:W-:-:S02]  /*1d90*/  IMAD.WIDE.U32 R4, R2, UR57, R4 ;  /* 0x0000003902047c25 */ /* 0x000fc4000f8e0004 */
[----:B------:R-:W-:Y:S01]  /*1da0*/  LEA.HI R2, R8, R11, RZ, 0x5 ;  /* 0x0000000b08027211 */ /* 0x000fe200078f28ff */
[----:B------:R-:W-:Y:S01]  /*1db0*/  UIMAD UR9, UR57, UR13, UR5 ;  /* 0x0000000d390972a4 */ /* 0x000fe2000f8e0205 */
[----:B------:R-:W-:Y:S02]  /*1dc0*/  ULDC.64 UR24, c[0x0][0x400] ;  /* 0x0001000000187ab9 */ /* 0x000fe40000000a00 */
[----:B------:R-:W-:Y:S01]  /*1dd0*/  ULDC.64 UR12, c[0x0][0x258] ;  /* 0x00009600000c7ab9 */ /* 0x000fe20000000a00 */
[----:B------:R-:W-:Y:S01]  /*1de0*/  LOP3.LUT R2, R2, 0xffffffe0, RZ, 0xc0, !PT ;  /* 0xffffffe002027812 */ /* 0x000fe200078ec0ff */
[----:B------:R-:W-:Y:S01]  /*1df0*/  UIMAD UR5, UR15, UR12, URZ ;  /* 0x0000000c0f0572a4 */ /* 0x000fe2000f8e023f */
[----:B------:R-:W-:Y:S01]  /*1e00*/  IMAD.U32 R8, RZ, RZ, UR12 ;  /* 0x0000000cff087e24 */ /* 0x000fe2000f8e00ff */
[----:B------:R-:W-:Y:S01]  /*1e10*/  USHF.L.U32 UR15, UR30, 0x6, URZ ;  /* 0x000000061e0f7899 */ /* 0x000fe2000800063f */
[----:B------:R-:W-:Y:S01]  /*1e20*/  VIADD R5, R5, UR9 ;  /* 0x0000000905057c36 */ /* 0x000fe20008000000 */
[----:B------:R-:W-:Y:S01]  /*1e30*/  UIMAD UR14, UR57, UR13, UR5 ;  /* 0x0000000d390e72a4 */ /* 0x000fe2000f8e0205 */
[----:B------:R-:W-:Y:S01]  /*1e40*/  IMAD.IADD R9, R11, 0x1, -R2 ;  /* 0x000000010b097824 */ /* 0x000fe200078e0a02 */
[----:B------:R-:W-:Y:S01]  /*1e50*/  USHF.R.S32.HI UR5, URZ, 0x1f, UR15 ;  /* 0x0000001f3f057899 */ /* 0x000fe2000801140f */
[----:B------:R-:W-:Y:S01]  /*1e60*/  IMAD R2, R26, UR10, RZ ;  /* 0x0000000a1a027c24 */ /* 0x000fe2000f8e02ff */
[----:B------:R-:W-:Y:S01]  /*1e70*/  ULDC.64 UR12, c[0x0][0x210] ;  /* 0x00008400000c7ab9 */ /* 0x000fe20000000a00 */
[----:B------:R-:W-:Y:S01]  /*1e80*/  IMAD.WIDE.U32 R6, R8, UR57, R6 ;  /* 0x0000003908067c25 */ /* 0x000fe2000f8e0006 */
[----:B------:R-:W-:-:S03]  /*1e90*/  UIADD3 UR9, UP1, UP0, UR32, UR15, UR51 ;  /* 0x0000000f20097290 */ /* 0x000fc6000f83e033 */
[----:B------:R-:W-:Y:S01]  /*1ea0*/  IMAD R8, R29, UR11, R2 ;  /* 0x0000000b1d087c24 */ /* 0x000fe2000f8e0202 */
[----:B------:R-:W-:Y:S01]  /*1eb0*/  LEA R242, P0, R6, UR12, 0x1 ;  /* 0x0000000c06f27c11 */ /* 0x000fe2000f8008ff */
[----:B------:R-:W-:Y:S01]  /*1ec0*/  VIADD R2, R7, UR14 ;  /* 0x0000000e07027c36 */ /* 0x000fe20008000000 */
[----:B------:R-:W-:Y:S01]  /*1ed0*/  UIADD3.X UR5, UR21, UR5, UR54, UP1, UP0 ;  /* 0x0000000515057290 */ /* 0x000fe20008fe0436 */
[----:B------:R-:W-:Y:S01]  /*1ee0*/  IMAD R7, R14, UR30, R9 ;  /* 0x0000001e0e077c24 */ /* 0x000fe2000f8e0209 */
[----:B------:R-:W-:Y:S01]  /*1ef0*/  UIADD3 UR9, UP1, UP0, UR52, UR9, UR56 ;  /* 0x0000000934097290 */ /* 0x000fe2000f83e038 */
[----:B------:R-:W-:Y:S01]  /*1f00*/  IMAD.WIDE.U32 R4, R29, UR10, R4 ;  /* 0x0000000a1d047c25 */ /* 0x000fe2000f8e0004 */
[----:B------:R-:W-:Y:S01]  /*1f10*/  LEA.HI.X R243, R6, UR13, R2, 0x1, P0 ;  /* 0x0000000d06f37c11 */ /* 0x000fe200080f0c02 */
[----:B------:R-:W-:Y:S01]  /*1f20*/  UIMAD.WIDE UR20, UR20, 0x4, UR38 ;  /* 0x00000004141478a5 */ /* 0x000fe2000f8e0226 */
[----:B------:R-:W-:Y:S01]  /*1f30*/  PLOP3.LUT P0, PT, PT, PT, UP2, 0x80, 0x0 ;  /* 0x000000000000781c */ /* 0x000fe20003f0f028 */
[----:B------:R-:W-:Y:S01]  /*1f40*/  UIADD3.X UR5, UR53, UR5, UR46, UP1, UP0 ;  /* 0x0000000535057290 */ /* 0x000fe20008fe042e */
[----:B------:R-:W-:Y:S01]  /*1f50*/  IADD3 R2, P2, R7, UR9, RZ ;  /* 0x0000000907027c10 */ /* 0x000fe2000ff5e0ff */
[----:B------:R-:W-:Y:S01]  /*1f60*/  IMAD.IADD R5, R5, 0x1, R8 ;  /* 0x0000000105057824 */ /* 0x000fe200078e0208 */
[----:B------:R-:W-:-:S02]  /*1f70*/  LEA R240, P3, R4, UR26, 0x1 ;  /* 0x0000001a04f07c11 */ /* 0x000fc4000f8608ff */
[----:B------:R-:W-:Y:S02]  /*1f80*/  LEA R25, P1, R2, UR24, 0x2 ;  /* 0x0000001802197c11 */ /* 0x000fe4000f8210ff */
[----:B------:R-:W-:Y:S02]  /*1f90*/  LEA.HI.X.SX32 R7, R7, UR5, 0x1, P2 ;  /* 0x0000000507077c11 */ /* 0x000fe400090f0eff */
        /* <DEDUP_REMOVED lines=29> */
[C---:B------:R-:W-:Y:S01]  /*2170*/  IMAD.WIDE.U32 R4, R0.reuse, UR12, R8 ;  /* 0x0000000c00047c25 */ /* 0x040fe2000f8e0008 */
[C---:B------:R-:W-:Y:S01]  /*2180*/  @!P2 IADD3 R14, P0, R29.reuse, 0x40, RZ ;  /* 0x000000401d0ea810 */ /* 0x040fe20007f1e0ff */
        /* <DEDUP_REMOVED lines=8> */
[----:B------:R-:W5:Y:S01]  /*2210*/  @!P3 LDC.64 R20, c[0x0][0x218] ;  /* 0x00008600ff14bb82 */ /* 0x000f620000000a00 */
[----:B------:R-:W-:Y:S01]  /*2220*/  @!P2 IMAD.MOV.U32 R9, RZ, RZ, R5 ;  /* 0x000000ffff09a224 */ /* 0x000fe200078e0005 */
[----:B------:R-:W-:Y:S01]  /*2230*/  ULEA.HI UR10, UR9, UR9, URZ, 0x1 ;  /* 0x00000009090a7291 */ /* 0x000fe2000f8f083f */
[----:B------:R-:W-:Y:S02]  /*2240*/  @!P2 IMAD.MOV.U32 R10, RZ, RZ, R6 ;  /* 0x000000ffff0aa224 */ /* 0x000fe400078e0006 */
[----:B------:R-:W-:Y:S01]  /*2250*/  @!P2 IMAD.MOV.U32 R11, RZ, RZ, R7 ;  /* 0x000000ffff0ba224 */ /* 0x000fe200078e0007 */
[----:B------:R-:W-:-:S04]  /*2260*/  ULOP3.LUT UR10, UR10, 0xfffffffe, URZ, 0xc0, !UPT ;  /* 0xfffffffe0a0a7892 */ /* 0x000fc8000f8ec03f */
[----:B------:R-:W-:-:S04]  /*2270*/  UIADD3 UR10, UR9, -UR10, URZ ;  /* 0x8000000a090a7290 */ /* 0x000fc8000fffe03f */
[----:B------:R-:W-:Y:S01]  /*2280*/  UISETP.NE.AND UP0, UPT, UR10, 0x1, UPT ;  /* 0x000000010a00788c */ /* 0x000fe2000bf05270 */
[----:B------:R-:W-:Y:S01]  /*2290*/  UMOV UR12, UR20 ;  /* 0x00000014000c7c82 */ /* 0x000fe20008000000 */
[----:B------:R-:W-:Y:S01]  /*22a0*/  UMOV UR11, UR21 ;  /* 0x00000015000b7c82 */ /* 0x000fe20008000000 */
[C---:B--2---:R-:W-:Y:S02]  /*22b0*/  VIADD R0, R27.reuse, 0x8 ;  /* 0x000000081b007836 */ /* 0x044fe40000000000 */
[----:B------:R-:W-:Y:S01]  /*22c0*/  VIADD R2, R27, 0x20 ;  /* 0x000000201b027836 */ /* 0x000fe20000000000 */
[----:B------:R-:W-:Y:S01]  /*22d0*/  STL [R1+0x4], R25 ;  /* 0x0000041901007387 */ /* 0x000fe20000100800 */
[----:B------:R-:W-:Y:S01]  /*22e0*/  UMOV UR14, UR18 ;  /* 0x00000012000e7c82 */ /* 0x000fe20008000000 */
[----:B------:R-:W-:Y:S01]  /*22f0*/  ISETP.GE.AND P6, PT, R0, UR5, PT ;  /* 0x0000000500007c0c */ /* 0x000fe2000bfc6270 */
[----:B------:R-:W-:Y:S01]  /*2300*/  @!P2 IMAD.X R0, RZ, RZ, R26, P0 ;  /* 0x000000ffff00a224 */ /* 0x000fe200000e061a */
[----:B------:R-:W-:Y:S01]  /*2310*/  @!P2 IADD3 R12, P0, R29, 0x40, RZ ;  /* 0x000000401d0ca810 */ /* 0x000fe20007f1e0ff */
[----:B------:R-:W-:Y:S01]  /*2320*/  UMOV UR13, UR19 ;  /* 0x00000013000d7c82 */ /* 0x000fe20008000000 */
[----:B------:R-:W-:Y:S01]  /*2330*/  CS2R R126, SRZ ;  /* 0x00000000007e7805 */ /* 0x000fe2000001ff00 */
[----:B------:R-:W-:Y:S01]  /*2340*/  @!P2 IMAD R0, R0, UR16, RZ ;  /* 0x000000100000ac24 */ /* 0x000fe2000f8e02ff */
[----:B------:R-:W-:-:S02]  /*2350*/  CS2R R124, SRZ ;  /* 0x00000000007c7805 */ /* 0x000fc4000001ff00 */
[----:B------:R-:W-:Y:S02]  /*2360*/  CS2R R130, SRZ ;  /* 0x0000000000827805 */ /* 0x000fe4000001ff00 */
[----:B------:R-:W-:Y:S01]  /*2370*/  CS2R R128, SRZ ;  /* 0x0000000000807805 */ /* 0x000fe2000001ff00 */
[----:B------:R-:W-:Y:S01]  /*2380*/  @!P2 IMAD R23, R14, UR17, R0 ;  /* 0x000000110e17ac24 */ /* 0x000fe2000f8e0200 */
[----:B------:R-:W-:Y:S01]  /*2390*/  CS2R R122, SRZ ;  /* 0x00000000007a7805 */ /* 0x000fe2000001ff00 */
[----:B------:R-:W-:Y:S01]  /*23a0*/  @!P2 IMAD.X R0, RZ, RZ, R26, P0 ;  /* 0x000000ffff00a224 */ /* 0x000fe200000e061a */
[----:B------:R-:W-:Y:S02]  /*23b0*/  PLOP3.LUT P0, PT, PT, PT, UP4, 0x80, 0x0 ;  /* 0x000000000000781c */ /* 0x000fe40003f0f048 */
[----:B------:R-:W-:Y:S02]  /*23c0*/  CS2R R120, SRZ ;  /* 0x0000000000787805 */ /* 0x000fe4000001ff00 */
[----:B------:R-:W-:Y:S01]  /*23d0*/  ISETP.GE.AND P5, PT, R2, UR5, PT ;  /* 0x0000000502007c0c */ /* 0x000fe2000bfa6270 */
[----:B------:R-:W-:Y:S01]  /*23e0*/  @!P3 IMAD R2, R26, UR16, RZ ;  /* 0x000000101a02bc24 */ /* 0x000fe2000f8e02ff */
[----:B------:R-:W-:Y:S01]  /*23f0*/  CS2R R118, SRZ ;  /* 0x0000000000767805 */ /* 0x000fe2000001ff00 */
[----:B------:R-:W-:Y:S01]  /*2400*/  @!P2 IMAD.WIDE.U32 R14, R14, UR16, R8 ;  /* 0x000000100e0eac25 */ /* 0x000fe2000f8e0008 */
[----:B------:R-:W-:-:S02]  /*2410*/  CS2R R116, SRZ ;  /* 0x0000000000747805 */ /* 0x000fc4000001ff00 */
[----:B------:R-:W-:Y:S02]  /*2420*/  CS2R R110, SRZ ;  /* 0x00000000006e7805 */ /* 0x000fe4000001ff00 */
[----:B------:R-:W-:Y:S01]  /*2430*/  CS2R R108, SRZ ;  /* 0x00000000006c7805 */ /* 0x000fe2000001ff00 */
[C---:B------:R-:W-:Y:S01]  /*2440*/  @!P3 IMAD R2, R29.reuse, UR17, R2 ;  /* 0x000000111d02bc24 */ /* 0x040fe2000f8e0202 */
[----:B------:R-:W-:Y:S01]  /*2450*/  CS2R R114, SRZ ;  /* 0x0000000000727805 */ /* 0x000fe2000001ff00 */
[----:B------:R-:W-:Y:S01]  /*2460*/  @!P3 IMAD.WIDE.U32 R8, R29, UR16, R4 ;  /* 0x000000101d08bc25 */ /* 0x000fe2000f8e0004 */
[----:B------:R-:W-:Y:S02]  /*2470*/  CS2R R112, SRZ ;  /* 0x0000000000707805 */ /* 0x000fe4000001ff00 */
[----:B------:R-:W-:Y:S02]  /*2480*/  CS2R R106, SRZ ;  /* 0x00000000006a7805 */ /* 0x000fe4000001ff00 */
[----:B------:R-:W-:Y:S01]  /*2490*/  CS2R R104, SRZ ;  /* 0x0000000000687805 */ /* 0x000fe2000001ff00 */
[----:B------:R-:W-:Y:S01]  /*24a0*/  @!P2 IMAD R0, R0, UR22, RZ ;  /* 0x000000160000ac24 */ /* 0x000fe2000f8e02ff */
[----:B------:R-:W-:Y:S01]  /*24b0*/  CS2R R102, SRZ ;  /* 0x0000000000667805 */ /* 0x000fe2000001ff00 */
[----:B------:R-:W-:Y:S01]  /*24c0*/  @!P3 IMAD.IADD R5, R9, 0x1, R2 ;  /* 0x000000010905b824 */ /* 0x000fe200078e0202 */
[----:B----4-:R-:W-:Y:S01]  /*24d0*/  @!P3 LEA R4, P1, R8, R16, 0x1 ;  /* 0x000000100804b211 */ /* 0x010fe200078208ff */
[----:B------:R-:W-:Y:S01]  /*24e0*/  @!P3 IMAD R2, R26, UR22, RZ ;  /* 0x000000161a02bc24 */ /* 0x000fe2000f8e02ff */
[----:B------:R-:W-:Y:S01]  /*24f0*/  CS2R R100, SRZ ;  /* 0x0000000000647805 */ /* 0x000fe2000001ff00 */
[C---:B------:R-:W-:Y:S01]  /*2500*/  @!P2 IMAD R22, R12.reuse, UR23, R0 ;  /* 0x000000170c16ac24 */ /* 0x040fe2000f8e0200 */
[----:B------:R-:W-:Y:S01]  /*2510*/  CS2R R94, SRZ ;  /* 0x00000000005e7805 */ /* 0x000fe2000001ff00 */
[----:B------:R-:W-:Y:S01]  /*2520*/  @!P2 IMAD.WIDE.U32 R12, R12, UR22, R10 ;  /* 0x000000160c0cac25 */ /* 0x000fe2000f8e000a */
[----:B------:R-:W-:-:S02]  /*2530*/  @!P3 LEA.HI.X R5, R8, R17, R5, 0x1, P1 ;  /* 0x000000110805b211 */ /* 0x000fc400008f0c05 */
[----:B------:R-:W-:Y:S02]  /*2540*/  CS2R R92, SRZ ;  /* 0x00000000005c7805 */ /* 0x000fe4000001ff00 */
[----:B------:R-:W-:Y:S01]  /*2550*/  CS2R R98, SRZ ;  /* 0x0000000000627805 */ /* 0x000fe2000001ff00 */
[C---:B------:R-:W-:Y:S01]  /*2560*/  @!P3 IMAD R2, R29.reuse, UR23, R2 ;  /* 0x000000171d02bc24 */ /* 0x040fe2000f8e0202 */
[----:B---3--:R-:W-:Y:S01]  /*2570*/  LEA R0, R28, UR4, 0x1 ;  /* 0x000000041c007c11 */ /* 0x008fe2000f8e08ff */
[----:B------:R-:W-:Y:S01]  /*2580*/  @P0 BAR.SYNC.DEFER_BLOCKING 0x0 ;  /* 0x0000000000000b1d */ /* 0x000fe20000010000 */
[----:B------:R-:W-:Y:S01]  /*2590*/  @!P3 IMAD.WIDE.U32 R10, R29, UR22, R6 ;  /* 0x000000161d0abc25 */ /* 0x000fe2000f8e0006 */
[----:B-1----:R-:W-:-:S03]  /*25a0*/  @!P2 LEA R8, P1, R14, R18, 0x1 ;  /* 0x000000120e08a211 */ /* 0x002fc600078208ff */
[----:B------:R-:W-:-:S03]  /*25b0*/  @!P2 IMAD.IADD R7, R15, 0x1, R23 ;  /* 0x000000010f07a824 */ /* 0x000fc600078e0217 */
[----:B------:R-:W1:Y:S01]  /*25c0*/  @!P2 LDC.64 R16, c[0x0][0x218] ;  /* 0x00008600ff10ab82 */ /* 0x000e620000000a00 */
[----:B------:R-:W-:Y:S01]  /*25d0*/  @!P3 IMAD.IADD R2, R11, 0x1, R2 ;  /* 0x000000010b02b824 */ /* 0x000fe200078e0202 */
[----:B-----5:R-:W-:Y:S02]  /*25e0*/  @!P3 LEA R6, P0, R10, R20, 0x1 ;  /* 0x000000140a06b211 */ /* 0x020fe400078008ff */
[----:B------:R-:W-:Y:S02]  /*25f0*/  CS2R R96, SRZ ;  /* 0x0000000000607805 */ /* 0x000fe4000001ff00 */
[----:B------:R-:W-:Y:S02]  /*2600*/  @!P2 LEA.HI.X R9, R14, R19, R7, 0x1, P1 ;  /* 0x000000130e09a211 */ /* 0x000fe400008f0c07 */
[----:B------:R-:W-:Y:S02]  /*2610*/  CS2R R90, SRZ ;  /* 0x00000000005a7805 */ /* 0x000fe4000001ff00 */
[----:B------:R-:W-:-:S02]  /*2620*/  ISETP.GE.AND P1, PT, R29, UR5, PT ;  /* 0x000000051d007c0c */ /* 0x000fc4000bf26270 */
[----:B------:R-:W-:Y:S02]  /*2630*/  CS2R R88, SRZ ;  /* 0x0000000000587805 */ /* 0x000fe4000001ff00 */
[----:B------:R-:W-:Y:S01]  /*2640*/  @!P3 LEA.HI.X R7, R10, R21, R2, 0x1, P0 ;  /* 0x000000150a07b211 */ /* 0x000fe200000f0c02 */
[----:B------:R-:W-:Y:S01]  /*2650*/  VIADD R2, R28, 0x1800 ;  /* 0x000018001c027836 */ /* 0x000fe20000000000 */
[----:B------:R-:W-:Y:S02]  /*2660*/  PLOP3.LUT P0, PT, PT, PT, UP0, 0x80, 0x0 ;  /* 0x000000000000781c */ /* 0x000fe40003f0f008 */
[----:B------:R-:W-:Y:S02]  /*2670*/  CS2R R86, SRZ ;  /* 0x0000000000567805 */ /* 0x000fe4000001ff00 */
[----:B------:R-:W-:Y:S02]  /*2680*/  CS2R R84, SRZ ;  /* 0x0000000000547805 */ /* 0x000fe4000001ff00 */
[----:B------:R-:W-:-:S02]  /*2690*/  CS2R R78, SRZ ;  /* 0x00000000004e7805 */ /* 0x000fc4000001ff00 */
[----:B------:R-:W-:Y:S02]  /*26a0*/  CS2R R76, SRZ ;  /* 0x00000000004c7805 */ /* 0x000fe4000001ff00 */
[----:B------:R-:W-:Y:S02]  /*26b0*/  CS2R R82, SRZ ;  /* 0x0000000000527805 */ /* 0x000fe4000001ff00 */
[----:B------:R-:W-:Y:S02]  /*26c0*/  CS2R R80, SRZ ;  /* 0x0000000000507805 */ /* 0x000fe4000001ff00 */
[----:B------:R-:W-:Y:S01]  /*26d0*/  CS2R R74, SRZ ;  /* 0x00000000004a7805 */ /* 0x000fe2000001ff00 */
[----:B------:R-:W-:Y:S01]  /*26e0*/  @P3 STS [R0+0xf000], RZ ;  /* 0x00f000ff00003388 */ /* 0x000fe20000000800 */
[----:B------:R-:W-:Y:S02]  /*26f0*/  CS2R R72, SRZ ;  /* 0x0000000000487805 */ /* 0x000fe4000001ff00 */
[----:B------:R-:W-:-:S02]  /*2700*/  CS2R R70, SRZ ;  /* 0x0000000000467805 */ /* 0x000fc4000001ff00 */
[----:B------:R-:W-:Y:S01]  /*2710*/  CS2R R68, SRZ ;  /* 0x0000000000447805 */ /* 0x000fe2000001ff00 */
[----:B------:R-:W-:Y:S01]  /*2720*/  @P3 STS [R0+0xf004], RZ ;  /* 0x00f004ff00003388 */ /* 0x000fe20000000800 */
[----:B------:R-:W-:Y:S02]  /*2730*/  CS2R R62, SRZ ;  /* 0x00000000003e7805 */ /* 0x000fe4000001ff00 */
[----:B------:R-:W-:Y:S02]  /*2740*/  CS2R R60, SRZ ;  /* 0x00000000003c7805 */ /* 0x000fe4000001ff00 */
[----:B------:R-:W-:Y:S01]  /*2750*/  CS2R R66, SRZ ;  /* 0x0000000000427805 */ /* 0x000fe2000001ff00 */
[----:B------:R-:W-:Y:S01]  /*2760*/  @P3 STS.64 [R0+0xf008], RZ ;  /* 0x00f008ff00003388 */ /* 0x000fe20000000a00 */
[----:B------:R-:W-:Y:S02]  /*2770*/  CS2R R64, SRZ ;  /* 0x0000000000407805 */ /* 0x000fe4000001ff00 */
[----:B------:R-:W-:-:S02]  /*2780*/  CS2R R58, SRZ ;  /* 0x00000000003a7805 */ /* 0x000fc4000001ff00 */
[----:B------:R-:W-:Y:S01]  /*2790*/  CS2R R56, SRZ ;  /* 0x0000000000387805 */ /* 0x000fe2000001ff00 */
[----:B------:R-:W-:Y:S01]  /*27a0*/  @P3 STS.128 [R0+0x11000], RZ ;  /* 0x011000ff00003388 */ /* 0x000fe20000000c00 */
[----:B------:R-:W-:Y:S02]  /*27b0*/  CS2R R54, SRZ ;  /* 0x0000000000367805 */ /* 0x000fe4000001ff00 */
[----:B------:R-:W-:Y:S02]  /*27c0*/  CS2R R52, SRZ ;  /* 0x0000000000347805 */ /* 0x000fe4000001ff00 */
[----:B------:R-:W-:Y:S01]  /*27d0*/  CS2R R46, SRZ ;  /* 0x00000000002e7805 */ /* 0x000fe2000001ff00 */
[----:B------:R-:W-:Y:S01]  /*27e0*/  @P3 STS.128 [R0+0x13000], RZ ;  /* 0x013000ff00003388 */ /* 0x000fe20000000c00 */
[----:B------:R-:W-:Y:S02]  /*27f0*/  CS2R R44, SRZ ;  /* 0x00000000002c7805 */ /* 0x000fe4000001ff00 */
[----:B------:R-:W-:-:S02]  /*2800*/  CS2R R50, SRZ ;  /* 0x0000000000327805 */ /* 0x000fc4000001ff00 */
[----:B------:R-:W-:Y:S01]  /*2810*/  CS2R R48, SRZ ;  /* 0x0000000000307805 */ /* 0x000fe2000001ff00 */
[----:B------:R-:W-:Y:S01]  /*2820*/  @!PT LDS RZ, [RZ] ;  /* 0x00000000fffff984 */ /* 0x000fe20000000800 */
[----:B------:R-:W-:Y:S01]  /*2830*/  @!PT LDS RZ, [RZ] ;  /* 0x00000000fffff984 */ /* 0x000fe20000000800 */
[----:B------:R-:W-:Y:S01]  /*2840*/  @!PT LDS RZ, [RZ] ;  /* 0x00000000fffff984 */ /* 0x000fe20000000800 */
[----:B------:R-:W-:Y:S01]  /*2850*/  @!P3 LDGSTS.E.BYPASS.LTC128B.128 [R0+0xf000], desc[UR6][R4.64] ;  /* 0x0f0000000400bfae */ /* 0x000fe2000b901d46 */
[----:B------:R-:W-:Y:S02]  /*2860*/  CS2R R42, SRZ ;  /* 0x00000000002a7805 */ /* 0x000fe4000001ff00 */
[----:B------:R-:W-:Y:S02]  /*2870*/  CS2R R40, SRZ ;  /* 0x0000000000287805 */ /* 0x000fe4000001ff00 */
[----:B------:R-:W-:Y:S01]  /*2880*/  CS2R R38, SRZ ;  /* 0x0000000000267805 */ /* 0x000fe2000001ff00 */
[----:B------:R-:W-:Y:S01]  /*2890*/  @!P3 LDGSTS.E.BYPASS.LTC128B.128 [R0+0x11000], desc[UR6][R4.64+0x40] ;  /* 0x110000400400bfae */ /* 0x000fe2000b901d46 */
[----:B------:R-:W-:Y:S01]  /*28a0*/  CS2R R36, SRZ ;  /* 0x0000000000247805 */ /* 0x000fe2000001ff00 */
[----:B------:R-:W-:Y:S02]  /*28b0*/  UIMAD UR34, UR30, 0x18, URZ ;  /* 0x000000181e2278a4 */ /* 0x000fe4000f8e023f */
[----:B------:R-:W-:Y:S01]  /*28c0*/  @!P3 LDGSTS.E.BYPASS.LTC128B.128 [R0+0x13000], desc[UR6][R4.64+0x80] ;  /* 0x130000800400bfae */ /* 0x000fe2000b901d46 */
[----:B------:R-:W-:-:S02]  /*28d0*/  USHF.L.U32 UR33, UR30, 0x5, URZ ;  /* 0x000000051e217899 */ /* 0x000fc4000800063f */
[----:B------:R-:W-:Y:S01]  /*28e0*/  UIMAD UR32, UR30, 0x28, URZ ;  /* 0x000000281e2078a4 */ /* 0x000fe2000f8e023f */
[----:B------:R-:W-:Y:S01]  /*28f0*/  @P2 STS.128 [R0+0x10000], RZ ;  /* 0x010000ff00002388 */ /* 0x000fe20000000c00 */
[----:B------:R-:W-:Y:S01]  /*2900*/  UIMAD UR31, UR30, 0x30, URZ ;  /* 0x000000301e1f78a4 */ /* 0x000fe2000f8e023f */
[----:B------:R-:W-:Y:S02]  /*2910*/  ULDC UR10, c[0x0][0x2ec] ;  /* 0x0000bb00000a7ab9 */ /* 0x000fe40000000800 */
        /* <DEDUP_REMOVED lines=8> */
[----:B------:R-:W0:Y:S04]  /*29a0*/  LDGDEPBAR ;  /* 0x00000000000079af */ /* 0x000e280000000000 */
[----:B------:R-:W-:Y:S04]  /*29b0*/  @P1 STS [R0+0x6000], RZ ;  /* 0x006000ff00001388 */ /* 0x000fe80000000800 */
[----:B------:R-:W-:Y:S04]  /*29c0*/  @P1 STS [R0+0x6004], RZ ;  /* 0x006004ff00001388 */ /* 0x000fe80000000800 */
[----:B------:R-:W-:Y:S04]  /*29d0*/  @P1 STS.64 [R0+0x6008], RZ ;  /* 0x006008ff00001388 */ /* 0x000fe80000000a00 */
[----:B------:R-:W-:Y:S01]  /*29e0*/  @P1 STS.128 [R0+0x7000], RZ ;  /* 0x007000ff00001388 */ /* 0x000fe20000000c00 */
[----:B--2---:R-:W-:-:S03]  /*29f0*/  SEL R8, R2, R28, !P0 ;  /* 0x0000001c02087207 */ /* 0x004fc60004000000 */
[----:B------:R-:W-:Y:S01]  /*2a00*/  @P1 STS.128 [R0+0x8000], RZ ;  /* 0x008000ff00001388 */ /* 0x000fe20000000c00 */
[----:B------:R-:W-:-:S03]  /*2a10*/  LEA R246, R8, UR4, 0x1 ;  /* 0x0000000408f67c11 */ /* 0x000fc6000f8e08ff */
[----:B------:R-:W-:Y:S01]  /*2a20*/  @!PT LDS RZ, [RZ] ;  /* 0x00000000fffff984 */ /* 0x000fe20000000800 */
[----:B------:R-:W-:Y:S01]  /*2a30*/  @!PT LDS RZ, [RZ] ;  /* 0x00000000fffff984 */ /* 0x000fe20000000800 */
[----:B------:R-:W-:Y:S01]  /*2a40*/  @!PT LDS RZ, [RZ] ;  /* 0x00000000fffff984 */ /* 0x000fe20000000800 */
[----:B------:R-:W-:Y:S01]  /*2a50*/  @!P1 LDGSTS.E.BYPASS.LTC128B.128 [R0+0x6000], desc[UR6][R240.64] ;  /* 0x06000000f0009fae */ /* 0x000fe2000b901d46 */
[----:B------:R-:W-:-:S03]  /*2a60*/  VIADD R2, R27, 0x28 ;  /* 0x000000281b027836 */ /* 0x000fc60000000000 */
[----:B------:R-:W-:Y:S01]  /*2a70*/  @!P1 LDGSTS.E.BYPASS.LTC128B.128 [R0+0x7000], desc[UR6][R240.64+0x40] ;  /* 0x07000040f0009fae */ /* 0x000fe2000b901d46 */
[----:B------:R-:W-:-:S03]  /*2a80*/  @!P2 IMAD.IADD R5, R13, 0x1, R22 ;  /* 0x000000010d05a824 */ /* 0x000fc600078e0216 */
[----:B------:R-:W-:Y:S01]  /*2a90*/  @!P1 LDGSTS.E.BYPASS.LTC128B.128 [R0+0x8000], desc[UR6][R240.64+0x80] ;  /* 0x08000080f0009fae */ /* 0x000fe2000b901d46 */
[----:B-1----:R-:W-:-:S03]  /*2aa0*/  @!P2 LEA R4, P4, R12, R16, 0x1 ;  /* 0x000000100c04a211 */ /* 0x002fc600078808ff */
        /* <DEDUP_REMOVED lines=12> */
[----:B------:R-:W-:Y:S01]  /*2b70*/  @!PT LDS RZ, [RZ] ;  /* 0x00000000fffff984 */ /* 0x000fe20000000800 */
[----:B------:R-:W-:Y:S01]  /*2b80*/  @!PT LDS RZ, [RZ] ;  /* 0x00000000fffff984 */ /* 0x000fe20000000800 */
[----:B------:R-:W-:Y:S01]  /*2b90*/  @!PT LDS RZ, [RZ] ;  /* 0x00000000fffff984 */ /* 0x000fe20000000800 */
[----:B------:R-:W-:Y:S04]  /*2ba0*/  @!P1 LDGSTS.E.BYPASS.LTC128B.128 [R246], desc[UR6][R242.64] ;  /* 0x00000000f2f69fae */ /* 0x000fe8000b901d46 */
[----:B------:R-:W-:Y:S01]  /*2bb0*/  @!P1 LDGSTS.E.BYPASS.LTC128B.128 [R246+0x1000], desc[UR6][R242.64+0x40] ;  /* 0x01000040f2f69fae */ /* 0x000fe2000b901d46 */
[----:B------:R-:W-:-:S03]  /*2bc0*/  @!P2 LEA.HI.X R5, R12, R17, R5, 0x1, P4 ;  /* 0x000000110c05a211 */ /* 0x000fc600020f0c05 */
[----:B------:R-:W-:Y:S01]  /*2bd0*/  @!P1 LDGSTS.E.BYPASS.LTC128B.128 [R246+0x2000], desc[UR6][R242.64+0x80] ;  /* 0x02000080f2f69fae */ /* 0x000fe2000b901d46 */
[----:B------:R-:W-:-:S03]  /*2be0*/  ISETP.GE.AND P1, PT, R2, UR5, PT ;  /* 0x0000000502007c0c */ /* 0x000fc6000bf26270 */
        /* <DEDUP_REMOVED lines=9> */
[----:B------:R-:W-:-:S03]  /*2c80*/  SHF.R.S32.HI R8, RZ, 0x1f, R27 ;  /* 0x0000001fff087819 */ /* 0x000fc6000001141b */
[----:B------:R-:W-:Y:S01]  /*2c90*/  @!P3 LDGSTS.E.BYPASS.LTC128B.128 [R0+0xb000], desc[UR6][R6.64+0x40] ;  /* 0x0b0000400600bfae */ /* 0x000fe2000b901d46 */
[----:B------:R-:W-:-:S03]  /*2ca0*/  ISETP.GE.AND P4, PT, R27, UR5, PT ;  /* 0x000000051b007c0c */ /* 0x000fc6000bf86270 */
        /* <DEDUP_REMOVED lines=8> */
[----:B------:R-:W-:Y:S04]  /*2d30*/  @!P2 LDGSTS.E.BYPASS.LTC128B.128 [R0+0xc000], desc[UR6][R4.64+0x40] ;  /* 0x0c0000400400afae */ /* 0x000fe8000b901d46 */
[----:B------:R3:W-:Y:S01]  /*2d40*/  @!P2 LDGSTS.E.BYPASS.LTC128B.128 [R0+0xe000], desc[UR6][R4.64+0x80] ;  /* 0x0e0000800400afae */ /* 0x0007e2000b901d46 */
[----:B-1----:R-:W-:-:S03]  /*2d50*/  IMAD.SHL.U32 R6, R27, 0x4, RZ ;  /* 0x000000041b067824 */ /* 0x002fc600078e00ff */
[----:B------:R-:W0:Y:S01]  /*2d60*/  LDGDEPBAR ;  /* 0x00000000000079af */ /* 0x000e220000000000 */
[----:B------:R-:W-:Y:S02]  /*2d70*/  IMAD.MOV.U32 R12, RZ, RZ, 0x7f800000 ;  /* 0x7f800000ff0c7424 */ /* 0x000fe400078e00ff */
[----:B------:R-:W-:Y:S02]  /*2d80*/  IMAD.MOV.U32 R11, RZ, RZ, 0x7f800000 ;  /* 0x7f800000ff0b7424 */ /* 0x000fe400078e00ff */
[----:B------:R-:W-:Y:S02]  /*2d90*/  IMAD.MOV.U32 R10, RZ, RZ, 0x7f800000 ;  /* 0x7f800000ff0a7424 */ /* 0x000fe400078e00ff */
[----:B------:R-:W-:Y:S01]  /*2da0*/  IMAD.MOV.U32 R9, RZ, RZ, 0x7f800000 ;  /* 0x7f800000ff097424 */ /* 0x000fe200078e00ff */
[----:B---3--:R-:W-:Y:S01]  /*2db0*/  IADD3 R4, P3, R6, UR12, RZ ;  /* 0x0000000c06047c10 */ /* 0x008fe2000ff7e0ff */
[----:B------:R-:W-:-:S04]  /*2dc0*/  DEPBAR.LE SB0, 0x1 ;  /* 0x000080400000791a */ /* 0x000fc80000000000 */
[----:B------:R-:W-:Y:S02]  /*2dd0*/  SHF.L.U64.HI R5, R27, 0x2, R8 ;  /* 0x000000021b057819 */ /* 0x000fe40000010208 */
[----:B--2---:R-:W-:Y:S02]  /*2de0*/  SHF.R.S32.HI R0, RZ, 0x1f, R2 ;  /* 0x0000001fff007819 */ /* 0x004fe40000011402 */
[C---:B------:R-:W-:Y:S02]  /*2df0*/  @!P1 LEA R6, P2, R2.reuse, UR12, 0x2 ;  /* 0x0000000c02069c11 */ /* 0x040fe4000f8410ff */
[----:B------:R-:W-:Y:S02]  /*2e00*/  IADD3.X R5, R5, UR11, RZ, P3, !PT ;  /* 0x0000000b05057c10 */ /* 0x000fe40009ffe4ff */
[----:B------:R-:W-:-:S03]  /*2e10*/  @!P1 LEA.HI.X R7, R2, UR11, R0, 0x2, P2 ;  /* 0x0000000b02079c11 */ /* 0x000fc600090f1400 */
[----:B------:R-:W2:Y:S04]  /*2e20*/  @!P4 LDG.E R12, desc[UR6][R4.64] ;  /* 0x00000006040cc981 */ /* 0x000ea8000c1e1900 */
[----:B------:R-:W3:Y:S04]  /*2e30*/  @!P6 LDG.E R11, desc[UR6][R4.64+0x20] ;  /* 0x00002006040be981 */ /* 0x000ee8000c1e1900 */
[----:B------:R1:W4:Y:S04]  /*2e40*/  @!P5 LDG.E R10, desc[UR6][R4.64+0x80] ;  /* 0x00008006040ad981 */ /* 0x000328000c1e1900 */
[----:B------:R-:W5:Y:S01]  /*2e50*/  @!P1 LDG.E R9, desc[UR6][R6.64] ;  /* 0x0000000606099981 */ /* 0x000f62000c1e1900 */
[----:B------:R-:W-:Y:S01]  /*2e60*/  BAR.SYNC.DEFER_BLOCKING 0x0 ;  /* 0x0000000000007b1d */ /* 0x000fe20000010000 */
[----:B------:R-:W-:-:S05]  /*2e70*/  UIADD3 UR5, UR28, 0x80, URZ ;  /* 0x000000801c057890 */ /* 0x000fca000fffe03f */
[----:B------:R-:W-:Y:S01]  /*2e80*/  STL [R1], R24 ;  /* 0x0000001801007387 */ /* 0x000fe20000100800 */
[----:B-1----:R-:W-:Y:S02]  /*2e90*/  IMAD R5, RZ, RZ, -UR15 ;  /* 0x8000000fff057e24 */ /* 0x002fe4000f8e02ff */
[----:B------:R-:W-:Y:S01]  /*2ea0*/  IMAD.SHL.U32 R4, R27, 0x4, RZ ;  /* 0x000000041b047824 */ /* 0x000fe200078e00ff */
[----:B------:R-:W1:Y:S04]  /*2eb0*/  LDSM.16.M88.4 R172, [R222+0xf000] ;  /* 0x00f00000deac783b */ /* 0x000e680000000200 */
        /* <DEDUP_REMOVED lines=11> */
[----:B------:R-:W-:Y:S04]  /*2f70*/  STL [R1+0x18], R5 ;  /* 0x0000180501007387 */ /* 0x000fe80000100800 */
[----:B------:R1:W-:Y:S01]  /*2f80*/  STL [R1+0x2c], R4 ;  /* 0x00002c0401007387 */ /* 0x0003e20000100800 */
[----:B------:R-:W-:-:S02]  /*2f90*/  USHF.L.U32 UR17, UR30, 0x4, URZ ;  /* 0x000000041e117899 */ /* 0x000fc4000800063f */
[----:B------:R-:W-:Y:S02]  /*2fa0*/  UISETP.GE.AND UP0, UPT, UR5, UR8, UPT ;  /* 0x000000080500728c */ /* 0x000fe4000bf06270 */
[----:B------:R-:W-:Y:S02]  /*2fb0*/  USHF.L.U32 UR16, UR30, 0x3, URZ ;  /* 0x000000031e107899 */ /* 0x000fe4000800063f */
[----:B------:R-:W-:Y:S02]  /*2fc0*/  UIADD3 UR5, UR17, 0x20, URZ ;  /* 0x0000002011057890 */ /* 0x000fe4000fffe03f */
[----:B------:R-:W-:Y:S02]  /*2fd0*/  UIADD3 UR23, UR17, 0x40, URZ ;  /* 0x0000004011177890 */ /* 0x000fe4000fffe03f */
[----:B------:R-:W-:Y:S02]  /*2fe0*/  UIADD3 UR5, UR16, UR5, URZ ;  /* 0x0000000510057290 */ /* 0x000fe4000fffe03f */
[----:B------:R-:W-:Y:S01]  /*2ff0*/  UIADD3 UR22, UR16, UR23, URZ ;  /* 0x0000001710167290 */ /* 0x000fe2000fffe03f */
[----:B-1----:R-:W-:Y:S01]  /*3000*/  SHF.L.U64.HI R4, R27, 0x2, R8 ;  /* 0x000000021b047819 */ /* 0x002fe20000010208 */
[----:B------:R-:W-:-:S02]  /*3010*/  VIADD R2, R230, 0x1800 ;  /* 0x00001800e6027836 */ /* 0x000fc40000000000 */
[----:B------:R-:W-:Y:S01]  /*3020*/  UIADD3 UR21, UR16, UR22, URZ ;  /* 0x0000001610157290 */ /* 0x000fe2000fffe03f */
[----:B------:R-:W-:Y:S01]  /*3030*/  VIADD R0, R229, 0x1800 ;  /* 0x00001800e5007836 */ /* 0x000fe20000000000 */
[----:B------:R-:W-:Y:S02]  /*3040*/  UIADD3 UR26, UR16, UR5, URZ ;  /* 0x00000005101a7290 */ /* 0x000fe4000fffe03f */
[----:B------:R-:W-:Y:S01]  /*3050*/  UIADD3 UR20, UR16, UR21, URZ ;  /* 0x0000001510147290 */ /* 0x000fe2000fffe03f */
[----:B------:R-:W-:Y:S01]  /*3060*/  SEL R2, R2, R230, !P0 ;  /* 0x000000e602027207 */ /* 0x000fe20004000000 */
[----:B------:R-:W-:Y:S01]  /*3070*/  UIADD3 UR24, UR16, UR26, URZ ;  /* 0x0000001a10187290 */ /* 0x000fe2000fffe03f */
[----:B------:R-:W-:Y:S01]  /*3080*/  SEL R0, R0, R229, !P0 ;  /* 0x000000e500007207 */ /* 0x000fe20004000000 */
[----:B------:R-:W-:Y:S01]  /*3090*/  UIADD3 UR25, UR17, 0x20, URZ ;  /* 0x0000002011197890 */ /* 0x000fe2000fffe03f */
[----:B------:R-:W-:Y:S01]  /*30a0*/  LEA R221, R2, UR4, 0x1 ;  /* 0x0000000402dd7c11 */ /* 0x000fe2000f8e08ff */
[----:B------:R-:W-:Y:S01]  /*30b0*/  UIADD3 UR19, UR16, UR20, URZ ;  /* 0x0000001410137290 */ /* 0x000fe2000fffe03f */
[----:B------:R-:W-:Y:S01]  /*30c0*/  LEA R220, R0, UR4, 0x1 ;  /* 0x0000000400dc7c11 */ /* 0x000fe2000f8e08ff */
[----:B------:R-:W-:-:S02]  /*30d0*/  UIADD3 UR18, UR16, UR24, URZ ;  /* 0x0000001810127290 */ /* 0x000fc4000fffe03f */
[----:B------:R-:W-:Y:S02]  /*30e0*/  UIMAD UR30, UR30, 0x38, URZ ;  /* 0x000000381e1e78a4 */ /* 0x000fe4000f8e023f */
[----:B------:R-:W-:Y:S02]  /*30f0*/  UIADD3 UR29, UR16, UR25, URZ ;  /* 0x00000019101d7290 */ /* 0x000fe4000fffe03f */
[----:B------:R-:W-:Y:S02]  /*3100*/  UIADD3 UR28, UR16, UR19, URZ ;  /* 0x00000013101c7290 */ /* 0x000fe4000fffe03f */
[----:B------:R-:W-:Y:S01]  /*3110*/  UIADD3 UR27, UR16, UR18, URZ ;  /* 0x00000012101b7290 */ /* 0x000fe2000fffe03f */
[----:B------:R-:W-:Y:S01]  /*3120*/  ULDC UR5, c[0x0][0x39c] ;  /* 0x0000e70000057ab9 */ /* 0x000fe20000000800 */
[----:B--2---:R1:W-:Y:S04]  /*3130*/  STL [R1+0x10], R12 ;  /* 0x0000100c01007387 */ /* 0x0043e80000100800 */
[----:B---3--:R1:W-:Y:S04]  /*3140*/  STL [R1+0x14], R11 ;  /* 0x0000140b01007387 */ /* 0x0083e80000100800 */
[----:B----4-:R1:W-:Y:S04]  /*3150*/  STL [R1+0x8], R10 ;  /* 0x0000080a01007387 */ /* 0x0103e80000100800 */
[----:B-----5:R1:W-:Y:S04]  /*3160*/  STL [R1+0xc], R9 ;  /* 0x00000c0901007387 */ /* 0x0203e80000100800 */
[----:B------:R1:W-:Y:S02]  /*3170*/  STL [R1+0x28], R4 ;  /* 0x0000280401007387 */ /* 0x0003e40000100800 */
.L_x_291:
[----:B------:R-:W0:Y:S01]  /*3180*/  LDGDEPBAR ;  /* 0x00000000000079af */ /* 0x000e220000000000 */
[----:B------:R-:W-:Y:S01]  /*3190*/  IADD3 R0, R228, R221, RZ ;  /* 0x000000dde4007210 */ /* 0x000fe20007ffe0ff */
[----:B------:R-:W-:Y:S01]  /*31a0*/  UISETP.GE.AND UP3, UPT, UR9, 0x1, UPT ;  /* 0x000000010900788c */ /* 0x000fe2000bf66270 */
[----:B------:R-:W-:Y:S05]  /*31b0*/  PLOP3.LUT P2, PT, PT, PT, UP0, 0x80, 0x0 ;  /* 0x000000000000781c */ /* 0x000fea0003f4f008 */
[----:B------:R-:W2:Y:S01]  /*31c0*/  LDL R232, [R1+0x38] ;  /* 0x0000380001e87983 */ /* 0x000ea20000100800 */
[----:B------:R-:W-:Y:S02]  /*31d0*/  PLOP3.LUT P1, PT, PT, PT, UP0, 0x80, 0x0 ;  /* 0x000000000000781c */ /* 0x000fe40003f2f008 */
[----:B------:R-:W-:Y:S01]  /*31e0*/  PLOP3.LUT P0, PT, PT, PT, UP0, 0x80, 0x0 ;  /* 0x000000000000781c */ /* 0x000fe20003f0f008 */
[----:B------:R-:W3:Y:S01]  /*31f0*/  LDL R2, [R1+0x10] ;  /* 0x0000100001027983 */ /* 0x000ee20000100800 */
[----:B------:R-:W-:Y:S02]  /*3200*/  PLOP3.LUT P4, PT, PT, PT, UP0, 0x80, 0x0 ;  /* 0x000000000000781c */ /* 0x000fe40003f8f008 */
[----:B------:R-:W-:Y:S01]  /*3210*/  PLOP3.LUT P5, PT, PT, PT, UP0, 0x80, 0x0 ;  /* 0x000000000000781c */ /* 0x000fe20003faf008 */
[----:B------:R-:W4:Y:S01]  /*3220*/  LDL R231, [R1+0x14] ;  /* 0x0000140001e77983 */ /* 0x000f220000100800 */
[----:B------:R-:W-:Y:S03]  /*3230*/  PLOP3.LUT P6, PT, PT, PT, UP0, 0x80, 0x0 ;  /* 0x000000000000781c */ /* 0x000fe60003fcf008 */
[----:B------:R-:W-:Y:S04]  /*3240*/  STL [R1+0xac], R58 ;  /* 0x0000ac3a01007387 */ /* 0x000fe80000100800 */
        /* <DEDUP_REMOVED lines=22> */
[----:B------:R-:W-:Y:S01]  /*33b0*/  STL [R1+0x50], R3 ;  /* 0x0000500301007387 */ /* 0x000fe20000100800 */
        /* <DEDUP_REMOVED lines=18> */
[----:B------:R-:W-:Y:S05]  /*34e0*/  LDSM.16.M88.4 R160, [R222+0xb400] ;  /* 0x00b40000dea0783b */ /* 0x000fea0000000200 */
[-C--:B------:R-:W-:Y:S03]  /*34f0*/  HMMA.16816.F32 R28, R28, R134.reuse, RZ ;  /* 0x000000861c1c723c */ /* 0x080fe600000018ff */
[----:B------:R-:W-:Y:S03]  /*3500*/  LDSM.16.M88.4 R164, [R0+0x1000] ;  /* 0x0010000000a4783b */ /* 0x000fe60000000200 */
[----:B------:R-:W-:Y:S05]  /*3510*/  HMMA.16816.F32 R32, R32, R134, RZ ;  /* 0x000000862020723c */ /* 0x000fea00000018ff */
[----:B------:R-:W2:Y:S01]  /*3520*/  LDSM.16.M88.4 R132, [R221+0x1800] ;  /* 0x00180000dd84783b */ /* 0x000ea20000000200 */
        /* <DEDUP_REMOVED lines=12> */
[-C--:B------:R-:W-:Y:S05]  /*35f0*/  HMMA.16816.F32 R4, R152, R156.reuse, R4 ;  /* 0x0000009c9804723c */ /* 0x080fea0000001804 */
[----:B------:R-:W4:Y:S01]  /*3600*/  LDSM.16.M88.4 R148, [R222+0xd000] ;  /* 0x00d00000de94783b */ /* 0x000f220000000200 */
[C---:B--2---:R-:W-:Y:S06]  /*3610*/  HMMA.16816.F32 R8, R132.reuse, R156, R8 ;  /* 0x0000009c8408723c */ /* 0x044fec0000001808 */
[-C--:B------:R-:W-:Y:S06]  /*3620*/  HMMA.16816.F32 R12, R132, R158.reuse, R12 ;  /* 0x0000009e840c723c */ /* 0x080fec000000180c */
[C---:B------:R-:W-:Y:S01]  /*3630*/  HMMA.16816.F32 R16, R152.reuse, R158, R16 ;  /* 0x0000009e9810723c */ /* 0x040fe20000001810 */
[----:B------:R-:W-:Y:S05]  /*3640*/  LDSM.16.M88.4 R156, [R0+0x2000] ;  /* 0x00200000009c783b */ /* 0x000fea0000000200 */
[-C--:B------:R-:W-:Y:S03]  /*3650*/  HMMA.16816.F32 R20, R152, R160.reuse, R20 ;  /* 0x000000a09814723c */ /* 0x080fe60000001814 */
[----:B---3--:R-:W-:Y:S03]  /*3660*/  FSETP.NEU.FTZ.AND P3, PT, R2, -INF , PT ;  /* 0xff8000000200780b */ /* 0x008fe60003f7d000 */
[C---:B------:R-:W-:Y:S06]  /*3670*/  HMMA.16816.F32 R24, R132.reuse, R160, R24 ;  /* 0x000000a08418723c */ /* 0x040fec0000001818 */
[-C--:B------:R-:W-:Y:S01]  /*3680*/  HMMA.16816.F32 R28, R132, R162.reuse, R28 ;  /* 0x000000a2841c723c */ /* 0x080fe2000000181c */
[----:B------:R-:W2:Y:S05]  /*3690*/  LDSM.16.M88.4 R132, [R221+0x2800] ;  /* 0x00280000dd84783b */ /* 0x000eaa0000000200 */
[----:B------:R-:W-:Y:S03]  /*36a0*/  HMMA.16816.F32 R32, R152, R162, R32 ;  /* 0x000000a29820723c */ /* 0x000fe60000001820 */
[----:B------:R-:W3:Y:S03]  /*36b0*/  LDSM.16.M88.4 R152, [R222+0xd400] ;  /* 0x00d40000de98783b */ /* 0x000ee60000000200 */
[-C--:B-1----:R-:W-:Y:S05]  /*36c0*/  HMMA.16816.F32 R4, R164, R168.reuse, R4 ;  /* 0x000000a8a404723c */ /* 0x082fea0000001804 */
[----:B------:R-:W1:Y:S01]  /*36d0*/  LDSM.16.M88.4 R160, [R223+0xd000] ;  /* 0x00d00000dfa0783b */ /* 0x000e620000000200 */
[C---:B----4-:R-:W-:Y:S06]  /*36e0*/  HMMA.16816.F32 R8, R136.reuse, R168, R8 ;  /* 0x000000a88808723c */ /* 0x050fec0000001808 */
        /* <DEDUP_REMOVED lines=11> */
[-C--:B------:R-:W-:Y:S06]  /*37a0*/  HMMA.16816.F32 R12, R132, R150.reuse, R12 ;  /* 0x00000096840c723c */ /* 0x080fec000000180c */
[C---:B------:R-:W-:Y:S06]  /*37b0*/  HMMA.16816.F32 R16, R144.reuse, R150, R16 ;  /* 0x000000969010723c */ /* 0x040fec0000001810 */
[-C--:B---3--:R-:W-:Y:S06]  /*37c0*/  HMMA.16816.F32 R20, R144, R152.reuse, R20 ;  /* 0x000000989014723c */ /* 0x088fec0000001814 */
[C---:B------:R-:W-:Y:S06]  /*37d0*/  HMMA.16816.F32 R24, R132.reuse, R152, R24 ;  /* 0x000000988418723c */ /* 0x040fec0000001818 */
[-C--:B------:R-:W-:Y:S06]  /*37e0*/  HMMA.16816.F32 R28, R132, R154.reuse, R28 ;  /* 0x0000009a841c723c */ /* 0x080fec000000181c */
[----:B------:R-:W-:Y:S06]  /*37f0*/  HMMA.16816.F32 R32, R144, R154, R32 ;  /* 0x0000009a9020723c */ /* 0x000fec0000001820 */
[-C--:B-1----:R-:W-:Y:S06]  /*3800*/  HMMA.16816.F32 R4, R156, R160.reuse, R4 ;  /* 0x000000a09c04723c */ /* 0x082fec0000001804 */
[C---:B------:R-:W-:Y:S06]  /*3810*/  HMMA.16816.F32 R8, R136.reuse, R160, R8 ;  /* 0x000000a08808723c */ /* 0x040fec0000001808 */
[-C--:B------:R-:W-:Y:S06]  /*3820*/  HMMA.16816.F32 R12, R136, R162.reuse, R12 ;  /* 0x000000a2880c723c */ /* 0x080fec000000180c */
[C---:B------:R-:W-:Y:S06]  /*3830*/  HMMA.16816.F32 R16, R156.reuse, R162, R16 ;  /* 0x000000a29c10723c */ /* 0x040fec0000001810 */
[----:B------:R-:W-:Y:S01]  /*3840*/  FMUL.FTZ R4, R4, UR5 ;  /* 0x0000000504047c20 */ /* 0x000fe20008410000 */
[----:B------:R-:W-:Y:S01]  /*3850*/  FMUL.FTZ R5, R5, UR5 ;  /* 0x0000000505057c20 */ /* 0x000fe20008410000 */
[----:B------:R-:W-:Y:S02]  /*3860*/  FMUL.FTZ R6, R6, UR5 ;  /* 0x0000000506067c20 */ /* 0x000fe40008410000 */
[----:B------:R-:W1:Y:S01]  /*3870*/  MUFU.TANH R57, R4 ;  /* 0x0000000400397308 */ /* 0x000e620000002400 */
[----:B------:R-:W-:Y:S01]  /*3880*/  FMUL.FTZ R7, R7, UR5 ;  /* 0x0000000507077c20 */ /* 0x000fe20008410000 */
[----:B------:R-:W-:Y:S01]  /*3890*/  FMUL.FTZ R11, R11, UR5 ;  /* 0x000000050b0b7c20 */ /* 0x000fe20008410000 */
[----:B------:R-:W-:Y:S01]  /*38a0*/  FMUL.FTZ R10, R10, UR5 ;  /* 0x000000050a0a7c20 */ /* 0x000fe20008410000 */
[----:B------:R-:W-:Y:S01]  /*38b0*/  FMUL.FTZ R8, R8, UR5 ;  /* 0x0000000508087c20 */ /* 0x000fe20008410000 */
[----:B------:R-:W-:Y:S05]  /*38c0*/  FMUL.FTZ R9, R9, UR5 ;  /* 0x0000000509097c20 */ /* 0x000fea0008410000 */
[----:B------:R2:W-:Y:S01]  /*38d0*/  MUFU.TANH R165, R10 ;  /* 0x0000000a00a57308 */ /* 0x0005e20000002400 */
[----:B------:R-:W-:Y:S01]  /*38e0*/  FMUL.FTZ R12, R12, UR5 ;  /* 0x000000050c0c7c20 */ /* 0x000fe20008410000 */
[----:B------:R-:W-:Y:S01]  /*38f0*/  FMUL.FTZ R13, R13, UR5 ;  /* 0x000000050d0d7c20 */ /* 0x000fe20008410000 */
[----:B------:R-:W-:Y:S01]  /*3900*/  FMUL.FTZ R14, R14, UR5 ;  /* 0x000000050e0e7c20 */ /* 0x000fe20008410000 */
[----:B------:R-:W-:Y:S01]  /*3910*/  FMUL.FTZ R15, R15, UR5 ;  /* 0x000000050f0f7c20 */ /* 0x000fe20008410000 */
[----:B------:R-:W-:Y:S01]  /*3920*/  FMUL.FTZ R18, R18, UR5 ;  /* 0x0000000512127c20 */ /* 0x000fe20008410000 */
[----:B------:R-:W-:Y:S04]  /*3930*/  FMUL.FTZ R19, R19, UR5 ;  /* 0x0000000513137c20 */ /* 0x000fe80008410000 */
[----:B------:R3:W-:Y:S01]  /*3940*/  MUFU.TANH R164, R11 ;  /* 0x0000000b00a47308 */ /* 0x0007e20000002400 */
[----:B------:R-:W-:Y:S01]  /*3950*/  FMUL.FTZ R16, R16, UR5 ;  /* 0x0000000510107c20 */ /* 0x000fe20008410000 */
[----:B------:R-:W-:Y:S08]  /*3960*/  FMUL.FTZ R17, R17, UR5 ;  /* 0x0000000511117c20 */ /* 0x000ff00008410000 */
[----:B------:R-:W1:Y:S01]  /*3970*/  MUFU.TANH R56, R5 ;  /* 0x0000000500387308 */ /* 0x000e620000002400 */
[----:B--2---:R-:W2:Y:S09]  /*3980*/  LDL R10, [R1+0xc] ;  /* 0x00000c00010a7983 */ /* 0x004eb20000100800 */
[----:B------:R-:W1:Y:S01]  /*3990*/  MUFU.TANH R47, R6 ;  /* 0x00000006002f7308 */ /* 0x000e620000002400 */
[----:B---3--:R-:W3:Y:S09]  /*39a0*/  LDL R11, [R1+0x8] ;  /* 0x00000800010b7983 */ /* 0x008ef20000100800 */
[----:B------:R1:W1:Y:S10]  /*39b0*/  MUFU.TANH R46, R7 ;  /* 0x00000007002e7308 */ /* 0x0002740000002400 */
[----:B------:R1:W-:Y:S10]  /*39c0*/  MUFU.TANH R153, R9 ;  /* 0x0000000900997308 */ /* 0x0003f40000002400 */
[----:B------:R1:W-:Y:S02]  /*39d0*/  MUFU.TANH R155, R8 ;  /* 0x00000008009b7308 */ /* 0x0003e40000002400 */
[----:B-1----:R-:W1:Y:S08]  /*39e0*/  LDSM.16.M88.4 R4, [R223+0xd400] ;  /* 0x00d40000df04783b */ /* 0x002e700000000200 */
[----:B------:R-:W-:Y:S01]  /*39f0*/  MUFU.TANH R151, R12 ;  /* 0x0000000c00977308 */ /* 0x000fe20000002400 */
[----:B------:R-:W-:Y:S04]  /*3a00*/  MOV R9, UR36 ;  /* 0x0000002400097c02 */ /* 0x000fe80008000f00 */
[----:B------:R-:W-:Y:S02]  /*3a10*/  @P1 LEA R9, R9, R232, 0x7 ;  /* 0x000000e809091211 */ /* 0x000fe400078e38ff */
[----:B------:R-:W-:Y:S03]  /*3a20*/  PLOP3.LUT P1, PT, PT, PT, UP0, 0x80, 0x0 ;  /* 0x000000000000781c */ /* 0x000fe60003f2f008 */
[----:B------:R-:W-:Y:S01]  /*3a30*/  MUFU.TANH R150, R13 ;  /* 0x0000000d00967308 */ /* 0x000fe20000002400 */
[C---:B------:R-:W-:Y:S01]  /*3a40*/  @P0 IADD3 R0, R9.reuse, 0x1, RZ ;  /* 0x0000000109000810 */ /* 0x040fe20007ffe0ff */
[----:B------:R-:W-:Y:S01]  /*3a50*/  FMUL.FTZ R8, R2, 1.4426950216293334961 ;  /* 0x3fb8aa3b02087820 */ /* 0x000fe20000410000 */
[----:B------:R-:W-:Y:S01]  /*3a60*/  PLOP3.LUT P0, PT, PT, PT, UP0, 0x80, 0x0 ;  /* 0x000000000000781c */ /* 0x000fe20003f0f008 */
[----:B------:R-:W-:Y:S01]  /*3a70*/  IMAD.MOV.U32 R2, RZ, RZ, R57 ;  /* 0x000000ffff027224 */ /* 0x000fe200078e0039 */
[----:B------:R-:W-:Y:S02]  /*3a80*/  @P4 ISETP.GE.AND P4, PT, R9, UR8, PT ;  /* 0x0000000809004c0c */ /* 0x000fe4000bf86270 */
[----:B------:R-:W-:Y:S03]  /*3a90*/  FSEL R8, R8, RZ, P3 ;  /* 0x000000ff08087208 */ /* 0x000fe60001800000 */
[----:B------:R-:W-:Y:S01]  /*3aa0*/  MUFU.TANH R161, R14 ;  /* 0x0000000e00a17308 */ /* 0x000fe20000002400 */
[----:B------:R-:W-:Y:S02]  /*3ab0*/  @P5 ISETP.GE.AND P5, PT, R0, UR8, PT ;  /* 0x0000000800005c0c */ /* 0x000fe4000bfa6270 */
[----:B------:R-:W-:Y:S02]  /*3ac0*/  MOV R0, R56 ;  /* 0x0000003800007202 */ /* 0x000fe40000000f00 */
[----:B------:R-:W-:Y:S02]  /*3ad0*/  @P1 FSEL R2, R57, -INF , !P4 ;  /* 0xff80000039021808 */ /* 0x000fe40006000000 */
[C---:B------:R-:W-:Y:S03]  /*3ae0*/  FSETP.NEU.FTZ.AND P3, PT, R231.reuse, -INF , PT ;  /* 0xff800000e700780b */ /* 0x040fe60003f7d000 */
[----:B------:R-:W1:Y:S01]  /*3af0*/  MUFU.TANH R160, R15 ;  /* 0x0000000f00a07308 */ /* 0x000e620000002400 */
[----:B------:R-:W-:Y:S01]  /*3b00*/  @P0 FSEL R0, R56, -INF , !P5 ;  /* 0xff80000038000808 */ /* 0x000fe20006800000 */
[--C-:B------:R-:W-:Y:S01]  /*3b10*/  FFMA.FTZ R2, R2, UR10, -R8.reuse ;  /* 0x0000000a02027c23 */ /* 0x100fe20008010808 */
[----:B------:R-:W-:Y:S02]  /*3b20*/  PLOP3.LUT P1, PT, PT, PT, UP0, 0x80, 0x0 ;  /* 0x000000000000781c */ /* 0x000fe40003f2f008 */
[----:B------:R-:W-:Y:S01]  /*3b30*/  PLOP3.LUT P0, PT, PT, PT, UP0, 0x80, 0x0 ;  /* 0x000000000000781c */ /* 0x000fe20003f0f008 */
[----:B------:R-:W-:Y:S04]  /*3b40*/  FFMA.FTZ R0, R0, UR10, -R8 ;  /* 0x0000000a00007c23 */ /* 0x000fe80008010808 */
[----:B------:R1:W-:Y:S02]  /*3b50*/  MUFU.EX2 R58, R2 ;  /* 0x00000002003a7308 */ /* 0x0003e40000000800 */
[-C--:B-1----:R-:W-:Y:S06]  /*3b60*/  HMMA.16816.F32 R20, R156, R4.reuse, R20 ;  /* 0x000000049c14723c */ /* 0x082fec0000001814 */
[C---:B------:R-:W-:Y:S02]  /*3b70*/  HMMA.16816.F32 R24, R136.reuse, R4, R24 ;  /* 0x000000048818723c */ /* 0x040fe40000001818 */
[----:B------:R1:W-:Y:S04]  /*3b80*/  MUFU.EX2 R55, R0 ;  /* 0x0000000000377308 */ /* 0x0003e80000000800 */
[-C--:B------:R-:W-:Y:S06]  /*3b90*/  HMMA.16816.F32 R28, R136, R6.reuse, R28 ;  /* 0x00000006881c723c */ /* 0x080fec000000181c */
[----:B------:R-:W4:Y:S01]  /*3ba0*/  MUFU.TANH R252, R16 ;  /* 0x0000001000fc7308 */ /* 0x000f220000002400 */
[----:B------:R-:W-:Y:S01]  /*3bb0*/  FMUL.FTZ R4, R231, 1.4426950216293334961 ;  /* 0x3fb8aa3be7047820 */ /* 0x000fe20000410000 */
[----:B------:R-:W-:Y:S01]  /*3bc0*/  MOV R2, R47 ;  /* 0x0000002f00027202 */ /* 0x000fe20000000f00 */
[----:B------:R-:W-:Y:S07]  /*3bd0*/  HMMA.16816.F32 R32, R156, R6, R32 ;  /* 0x000000069c20723c */ /* 0x000fee0000001820 */
[----:B------:R-:W-:Y:S01]  /*3be0*/  MUFU.TANH R251, R17 ;  /* 0x0000001100fb7308 */ /* 0x000fe20000002400 */
[----:B------:R-:W-:Y:S03]  /*3bf0*/  @P2 FSEL R2, R47, -INF , !P4 ;  /* 0xff8000002f022808 */ /* 0x000fe60006000000 */
[----:B------:R-:W-:Y:S01]  /*3c00*/  FMUL.FTZ R22, R22, UR5 ;  /* 0x0000000516167c20 */ /* 0x000fe20008410000 */
[----:B------:R-:W-:Y:S01]  /*3c10*/  FSEL R4, R4, RZ, P3 ;  /* 0x000000ff04047208 */ /* 0x000fe20001800000 */
[----:B------:R-:W-:Y:S01]  /*3c20*/  FMUL.FTZ R23, R23, UR5 ;  /* 0x0000000517177c20 */ /* 0x000fe20008410000 */
[----:B------:R-:W-:Y:S02]  /*3c30*/  PLOP3.LUT P2, PT, PT, PT, UP0, 0x80, 0x0 ;  /* 0x000000000000781c */ /* 0x000fe40003f4f008 */
[----:B------:R-:W-:Y:S01]  /*3c40*/  MOV R5, R46 ;  /* 0x0000002e00057202 */ /* 0x000fe20000000f00 */
[----:B------:R-:W4:Y:S01]  /*3c50*/  MUFU.TANH R41, R18 ;  /* 0x0000001200297308 */ /* 0x000f220000002400 */
[--C-:B-1----:R-:W-:Y:S01]  /*3c60*/  FFMA.FTZ R0, R2, UR10, -R4.reuse ;  /* 0x0000000a02007c23 */ /* 0x102fe20008010804 */
[----:B------:R-:W-:Y:S01]  /*3c70*/  @P1 FSEL R5, R46, -INF , !P5 ;  /* 0xff8000002e051808 */ /* 0x000fe20006800000 */
[----:B------:R-:W-:Y:S01]  /*3c80*/  FMUL.FTZ R20, R20, UR5 ;  /* 0x0000000514147c20 */ /* 0x000fe20008410000 */
[----:B------:R-:W-:Y:S01]  /*3c90*/  FMUL.FTZ R21, R21, UR5 ;  /* 0x0000000515157c20 */ /* 0x000fe20008410000 */
[----:B------:R-:W-:Y:S01]  /*3ca0*/  FMUL.FTZ R28, R28, UR5 ;  /* 0x000000051c1c7c20 */ /* 0x000fe20008410000 */
[----:B------:R-:W-:Y:S01]  /*3cb0*/  FMUL.FTZ R29, R29, UR5 ;  /* 0x000000051d1d7c20 */ /* 0x000fe20008410000 */
[----:B------:R-:W-:Y:S03]  /*3cc0*/  FMUL.FTZ R30, R30, UR5 ;  /* 0x000000051e1e7c20 */ /* 0x000fe60008410000 */
[----:B------:R1:W-:Y:S01]  /*3cd0*/  MUFU.EX2 R48, R0 ;  /* 0x0000000000307308 */ /* 0x0003e20000000800 */
[----:B------:R-:W-:Y:S01]  /*3ce0*/  PLOP3.LUT P1, PT, PT, PT, UP0, 0x80, 0x0 ;  /* 0x000000000000781c */ /* 0x000fe20003f2f008 */
[----:B------:R-:W-:Y:S01]  /*3cf0*/  FMUL.FTZ R31, R31, UR5 ;  /* 0x000000051f1f7c20 */ /* 0x000fe20008410000 */
[----:B------:R-:W-:Y:S01]  /*3d00*/  MOV R7, R160 ;  /* 0x000000a000077202 */ /* 0x000fe20000000f00 */
[----:B------:R-:W-:Y:S01]  /*3d10*/  FMUL.FTZ R32, R32, UR5 ;  /* 0x0000000520207c20 */ /* 0x000fe20008410000 */
[----:B------:R-:W-:Y:S01]  /*3d20*/  FMUL.FTZ R33, R33, UR5 ;  /* 0x0000000521217c20 */ /* 0x000fe20008410000 */
[----:B------:R-:W-:Y:S01]  /*3d30*/  FMUL.FTZ R34, R34, UR5 ;  /* 0x0000000522227c20 */ /* 0x000fe20008410000 */
[----:B------:R-:W-:Y:S03]  /*3d40*/  FMUL.FTZ R35, R35, UR5 ;  /* 0x0000000523237c20 */ /* 0x000fe60008410000 */
[----:B------:R-:W-:Y:S01]  /*3d50*/  MUFU.TANH R40, R19 ;  /* 0x0000001300287308 */ /* 0x000fe20000002400 */
[----:B------:R-:W-:Y:S01]  /*3d60*/  FMUL.FTZ R24, R24, UR5 ;  /* 0x0000000518187c20 */ /* 0x000fe20008410000 */
[----:B------:R-:W-:Y:S01]  /*3d70*/  FMUL.FTZ R25, R25, UR5 ;  /* 0x0000000519197c20 */ /* 0x000fe20008410000 */
[----:B------:R-:W-:Y:S01]  /*3d80*/  FMUL.FTZ R26, R26, UR5 ;  /* 0x000000051a1a7c20 */ /* 0x000fe20008410000 */
[----:B------:R-:W-:Y:S06]  /*3d90*/  FMUL.FTZ R27, R27, UR5 ;  /* 0x000000051b1b7c20 */ /* 0x000fec0008410000 */
[----:B------:R-:W4:Y:S01]  /*3da0*/  MUFU.TANH R249, R20 ;  /* 0x0000001400f97308 */ /* 0x000f220000002400 */
[----:B-1----:R-:W-:Y:S01]  /*3db0*/  FFMA.FTZ R0, R5, UR10, -R4 ;  /* 0x0000000a05007c23 */ /* 0x002fe20008010804 */
[----:B------:R-:W-:Y:S02]  /*3dc0*/  MOV R5, R153 ;  /* 0x0000009900057202 */ /* 0x000fe40000000f00 */
[----:B------:R-:W-:Y:S02]  /*3dd0*/  @P0 FSEL R5, R153, -INF , !P5 ;  /* 0xff80000099050808 */ /* 0x000fe40006800000 */
[----:B------:R-:W-:Y:S04]  /*3de0*/  PLOP3.LUT P0, PT, PT, PT, UP0, 0x80, 0x0 ;  /* 0x000000000000781c */ /* 0x000fe80003f0f008 */
[----:B------:R1:W-:Y:S10]  /*3df0*/  MUFU.EX2 R45, R0 ;  /* 0x00000000002d7308 */ /* 0x0003f40000000800 */
[----:B------:R-:W-:Y:S10]  /*3e00*/  MUFU.TANH R250, R21 ;  /* 0x0000001500fa7308 */ /* 0x000ff40000002400 */
[----:B------:R-:W4:Y:S01]  /*3e10*/  MUFU.TANH R36, R22 ;  /* 0x0000001600247308 */ /* 0x000f220000002400 */
[----:B-1----:R-:W-:Y:S01]  /*3e20*/  IMAD.MOV.U32 R0, RZ, RZ, R155 ;  /* 0x000000ffff007224 */ /* 0x002fe200078e009b */
[----:B------:R-:W-:Y:S02]  /*3e30*/  @P1 FSEL R0, R155, -INF , !P4 ;  /* 0xff8000009b001808 */ /* 0x000fe40006000000 */
[----:B------:R-:W-:Y:S06]  /*3e40*/  PLOP3.LUT P1, PT, PT, PT, UP0, 0x80, 0x0 ;  /* 0x000000000000781c */ /* 0x000fec0003f2f008 */
[----:B------:R-:W-:Y:S10]  /*3e50*/  MUFU.TANH R3, R23 ;  /* 0x0000001700037308 */ /* 0x000ff40000002400 */
[----:B------:R-:W1:Y:S10]  /*3e60*/  MUFU.TANH R147, R24 ;  /* 0x0000001800937308 */ /* 0x000e740000002400 */
[----:B------:R-:W-:Y:S10]  /*3e70*/  MUFU.TANH R146, R25 ;  /* 0x0000001900927308 */ /* 0x000ff40000002400 */
[----:B------:R-:W1:Y:S10]  /*3e80*/  MUFU.TANH R154, R26 ;  /* 0x0000001a009a7308 */ /* 0x000e740000002400 */
[----:B------:R-:W-:Y:S10]  /*3e90*/  MUFU.TANH R152, R27 ;  /* 0x0000001b00987308 */ /* 0x000ff40000002400 */
[----:B------:R-:W1:Y:S10]  /*3ea0*/  MUFU.TANH R145, R28 ;  /* 0x0000001c00917308 */ /* 0x000e740000002400 */
[----:B------:R-:W-:Y:S10]  /*3eb0*/  MUFU.TANH R144, R29 ;  /* 0x0000001d00907308 */ /* 0x000ff40000002400 */
[----:B-----5:R-:W1:Y:S10]  /*3ec0*/  MUFU.TANH R244, R32 ;  /* 0x0000002000f47308 */ /* 0x020e740000002400 */
[----:B------:R-:W-:Y:S10]  /*3ed0*/  MUFU.TANH R245, R33 ;  /* 0x0000002100f57308 */ /* 0x000ff40000002400 */
[----:B------:R-:W-:Y:S10]  /*3ee0*/  MUFU.TANH R248, R34 ;  /* 0x0000002200f87308 */ /* 0x000ff40000002400 */
[----:B------:R-:W-:Y:S10]  /*3ef0*/  MUFU.TANH R247, R35 ;  /* 0x0000002300f77308 */ /* 0x000ff40000002400 */
[----:B------:R-:W1:Y:S10]  /*3f00*/  MUFU.TANH R149, R30 ;  /* 0x0000001e00957308 */ /* 0x000e740000002400 */
[----:B------:R-:W-:Y:S01]  /*3f10*/  MUFU.TANH R148, R31 ;  /* 0x0000001f00947308 */ /* 0x000fe20000002400 */
[C---:B---3--:R-:W-:Y:S01]  /*3f20*/  FMUL.FTZ R2, R11.reuse, 1.4426950216293334961 ;  /* 0x3fb8aa3b0b027820 */ /* 0x048fe20000410000 */
[----:B------:R-:W-:Y:S01]  /*3f30*/  FSETP.NEU.FTZ.AND P3, PT, R11, -INF , PT ;  /* 0xff8000000b00780b */ /* 0x000fe20003f7d000 */
[----:B--2---:R-:W-:Y:S03]  /*3f40*/  FMUL.FTZ R11, R10, 1.4426950216293334961 ;  /* 0x3fb8aa3b0a0b7820 */ /* 0x004fe60000410000 */
[----:B------:R-:W-:Y:S02]  /*3f50*/  FSEL R2, R2, RZ, P3 ;  /* 0x000000ff02027208 */ /* 0x000fe40001800000 */
[----:B------:R-:W-:Y:S02]  /*3f60*/  FSETP.NEU.FTZ.AND P3, PT, R10, -INF , PT ;  /* 0xff8000000a00780b */ /* 0x000fe40003f7d000 */
[----:B------:R-:W-:Y:S01]  /*3f70*/  MOV R10, R165 ;  /* 0x000000a5000a7202 */ /* 0x000fe20000000f00 */
[--C-:B------:R-:W-:Y:S01]  /*3f80*/  FFMA.FTZ R0, R0, UR10, -R2.reuse ;  /* 0x0000000a00007c23 */ /* 0x100fe20008010802 */
[----:B------:R-:W-:Y:S01]  /*3f90*/  FFMA.FTZ R5, R5, UR10, -R2 ;  /* 0x0000000a05057c23 */ /* 0x000fe20008010802 */
[----:B------:R-:W-:Y:S02]  /*3fa0*/  @P2 FSEL R10, R165, -INF , !P4 ;  /* 0xff800000a50a2808 */ /* 0x000fe40006000000 */
[----:B------:R2:W-:Y:S01]  /*3fb0*/  MUFU.EX2 R231, R0 ;  /* 0x0000000000e77308 */ /* 0x0005e20000000800 */
[----:B------:R-:W-:Y:S02]  /*3fc0*/  PLOP3.LUT P2, PT, PT, PT, UP0, 0x80, 0x0 ;  /* 0x000000000000781c */ /* 0x000fe40003f4f008 */
[----:B------:R-:W-:Y:S07]  /*3fd0*/  PLOP3.LUT P4, PT, PT, PT, UP0, 0x80, 0x0 ;  /* 0x000000000000781c */ /* 0x000fee0003f8f008 */
[----:B------:R3:W-:Y:S01]  /*3fe0*/  MUFU.EX2 R171, R5 ;  /* 0x0000000500ab7308 */ /* 0x0007e20000000800 */
[----:B--2---:R-:W-:Y:S02]  /*3ff0*/  FSEL R0, R11, RZ, P3 ;  /* 0x000000ff0b007208 */ /* 0x004fe40001800000 */
[----:B------:R-:W-:Y:S02]  /*4000*/  MOV R11, R164 ;  /* 0x000000a4000b7202 */ /* 0x000fe40000000f00 */
[----:B------:R-:W-:Y:S02]  /*4010*/  @P1 FSEL R11, R164, -INF , !P5 ;  /* 0xff800000a40b1808 */ /* 0x000fe40006800000 */
[----:B------:R-:W-:Y:S01]  /*4020*/  PLOP3.LUT P1, PT, PT, PT, UP0, 0x80, 0x0 ;  /* 0x000000000000781c */ /* 0x000fe20003f2f008 */
[--C-:B---3--:R-:W-:Y:S01]  /*4030*/  FFMA.FTZ R5, R10, UR10, -R0.reuse ;  /* 0x0000000a0a057c23 */ /* 0x108fe20008010800 */
[----:B------:R-:W-:Y:S02]  /*4040*/  MOV R10, R151 ;  /* 0x00000097000a7202 */ /* 0x000fe40000000f00 */
[----:B------:R-:W-:Y:S01]  /*4050*/  PLOP3.LUT P3, PT, PT, PT, UP0, 0x80, 0x0 ;  /* 0x000000000000781c */ /* 0x000fe20003f6f008 */
[----:B------:R2:W-:Y:S01]  /*4060*/  MUFU.EX2 R235, R5 ;  /* 0x0000000500eb7308 */ /* 0x0005e20000000800 */
[----:B------:R-:W-:Y:S01]  /*4070*/  PLOP3.LUT P5, PT, PT, PT, UP0, 0x80, 0x0 ;  /* 0x000000000000781c */ /* 0x000fe20003faf008 */
[----:B--2---:R-:W-:Y:S08]  /*4080*/  FFMA.FTZ R5, R11, UR10, -R0 ;  /* 0x0000000a0b057c23 */ /* 0x004ff00008010800 */
[----:B------:R2:W-:Y:S02]  /*4090*/  MUFU.EX2 R234, R5 ;  /* 0x0000000500ea7308 */ /* 0x0005e40000000800 */
[----:B--2---:R-:W-:Y:S02]  /*40a0*/  @P2 IADD3 R5, R9, 0x8, RZ ;  /* 0x0000000809052810 */ /* 0x004fe40007ffe0ff */
[----:B------:R-:W-:Y:S02]  /*40b0*/  PLOP3.LUT P2, PT, PT, PT, UP0, 0x80, 0x0 ;  /* 0x000000000000781c */ /* 0x000fe40003f4f008 */
[----:B------:R-:W-:Y:S01]  /*40c0*/  @P4 ISETP.GE.AND P4, PT, R5, UR8, PT ;  /* 0x0000000805004c0c */ /* 0x000fe2000bf86270 */
[----:B------:R-:W-:Y:S01]  /*40d0*/  @P0 VIADD R5, R9, 0x9 ;  /* 0x0000000909050836 */ /* 0x000fe20000000000 */
[----:B------:R-:W-:Y:S02]  /*40e0*/  PLOP3.LUT P0, PT, PT, PT, UP0, 0x80, 0x0 ;  /* 0x000000000000781c */ /* 0x000fe40003f0f008 */
[----:B------:R-:W-:Y:S02]  /*40f0*/  @P1 FSEL R10, R151, -INF , !P4 ;  /* 0xff800000970a1808 */ /* 0x000fe40006000000 */
[----:B------:R-:W-:Y:S02]  /*4100*/  @P6 ISETP.GE.AND P6, PT, R5, UR8, PT ;  /* 0x0000000805006c0c */ /* 0x000fe4000bfc6270 */
[----:B------:R-:W-:Y:S01]  /*4110*/  MOV R5, R150 ;  /* 0x0000009600057202 */ /* 0x000fe20000000f00 */
[--C-:B------:R-:W-:Y:S01]  /*4120*/  FFMA.FTZ R6, R10, UR10, -R2.reuse ;  /* 0x0000000a0a067c23 */ /* 0x100fe20008010802 */
[----:B------:R-:W-:Y:S03]  /*4130*/  PLOP3.LUT P1, PT, PT, PT, UP0, 0x80, 0x0 ;  /* 0x000000000000781c */ /* 0x000fe60003f2f008 */
[----:B------:R2:W-:Y:S02]  /*4140*/  MUFU.EX2 R167, R6 ;  /* 0x0000000600a77308 */ /* 0x0005e40000000800 */
[----:B------:R-:W-:Y:S02]  /*4150*/  @P0 FSEL R5, R150, -INF , !P6 ;  /* 0xff80000096050808 */ /* 0x000fe40007000000 */
[----:B------:R-:W-:Y:S03]  /*4160*/  PLOP3.LUT P0, PT, PT, PT, UP0, 0x80, 0x0 ;  /* 0x000000000000781c */ /* 0x000fe60003f0f008 */
[----:B------:R-:W-:Y:S03]  /*4170*/  FFMA.FTZ R5, R5, UR10, -R2 ;  /* 0x0000000a05057c23 */ /* 0x000fe60008010802 */
[----:B------:R-:W-:Y:S01]  /*4180*/  @P1 FSEL R7, R160, -INF , !P6 ;  /* 0xff800000a0071808 */ /* 0x000fe20007000000 */
[----:B------:R3:W-:Y:S01]  /*4190*/  MUFU.EX2 R166, R5 ;  /* 0x0000000500a67308 */ /* 0x0007e20000000800 */
[----:B------:R-:W-:Y:S02]  /*41a0*/  PLOP3.LUT P1, PT, PT, PT, UP0, 0x80, 0x0 ;  /* 0x000000000000781c */ /* 0x000fe40003f2f008 */
[----:B--2---:R-:W-:Y:S02]  /*41b0*/  MOV R6, R161 ;  /* 0x000000a100067202 */ /* 0x004fe40000000f00 */
[----:B------:R-:W-:Y:S02]  /*41c0*/  @P2 FSEL R6, R161, -INF , !P4 ;  /* 0xff800000a1062808 */ /* 0x000fe40006000000 */
[----:B------:R-:W-:Y:S03]  /*41d0*/  PLOP3.LUT P2, PT, PT, PT, UP0, 0x80, 0x0 ;  /* 0x000000000000781c */ /* 0x000fe60003f4f008 */
[----:B---3--:R-:W-:Y:S01]  /*41e0*/  FFMA.FTZ R5, R6, UR10, -R0 ;  /* 0x0000000a06057c23 */ /* 0x008fe20008010800 */
[----:B----4-:R-:W-:Y:S01]  /*41f0*/  IMAD.MOV.U32 R6, RZ, RZ, R252 ;  /* 0x000000ffff067224 */ /* 0x010fe200078e00fc */
[----:B------:R-:W-:Y:S02]  /*4200*/  @P0 FSEL R6, R252, -INF , !P4 ;  /* 0xff800000fc060808 */ /* 0x000fe40006000000 */
[----:B------:R2:W-:Y:S01]  /*4210*/  MUFU.EX2 R233, R5 ;  /* 0x0000000500e97308 */ /* 0x0005e20000000800 */
[----:B------:R-:W-:Y:S02]  /*4220*/  PLOP3.LUT P0, PT, PT, PT, UP0, 0x80, 0x0 ;  /* 0x000000000000781c */ /* 0x000fe40003f0f008 */
[----:B------:R-:W-:Y:S07]  /*4230*/  FFMA.FTZ R6, R6, UR10, -R8 ;  /* 0x0000000a06067c23 */ /* 0x000fee0008010808 */
[----:B------:R3:W-:Y:S01]  /*4240*/  MUFU.EX2 R54, R6 ;  /* 0x0000000600367308 */ /* 0x0007e20000000800 */
[----:B--2---:R-:W-:Y:S01]  /*4250*/  FFMA.FTZ R5, R7, UR10, -R0 ;  /* 0x0000000a07057c23 */ /* 0x004fe20008010800 */
[----:B------:R-:W-:Y:S02]  /*4260*/  @P3 IADD3 R7, R9, 0x10, RZ ;  /* 0x0000001009073810 */ /* 0x000fe40007ffe0ff */
[----:B------:R-:W-:Y:S06]  /*4270*/  PLOP3.LUT P3, PT, PT, PT, UP0, 0x80, 0x0 ;  /* 0x000000000000781c */ /* 0x000fec0003f6f008 */
[----:B------:R2:W-:Y:S01]  /*4280*/  MUFU.EX2 R232, R5 ;  /* 0x0000000500e87308 */ /* 0x0005e20000000800 */
[----:B------:R-:W-:Y:S01]  /*4290*/  @P2 ISETP.GE.AND P2, PT, R7, UR8, PT ;  /* 0x0000000807002c0c */ /* 0x000fe2000bf46270 */
[----:B------:R-:W-:Y:S01]  /*42a0*/  @P5 VIADD R7, R9, 0x11 ;  /* 0x0000001109075836 */ /* 0x000fe20000000000 */
[----:B------:R-:W-:Y:S02]  /*42b0*/  PLOP3.LUT P5, PT, PT, PT, UP0, 0x80, 0x0 ;  /* 0x000000000000781c */ /* 0x000fe40003faf008 */
[----:B---3--:R-:W-:Y:S02]  /*42c0*/  MOV R6, R41 ;  /* 0x0000002900067202 */ /* 0x008fe40000000f00 */
[----:B------:R-:W-:Y:S02]  /*42d0*/  @P0 FSEL R6, R41, -INF , !P4 ;  /* 0xff80000029060808 */ /* 0x000fe40006000000 */
[----:B------:R-:W-:Y:S02]  /*42e0*/  PLOP3.LUT P0, PT, PT, PT, UP0, 0x80, 0x0 ;  /* 0x000000000000781c */ /* 0x000fe40003f0f008 */
[----:B------:R-:W-:Y:S01]  /*42f0*/  PLOP3.LUT P4, PT, PT, PT, UP0, 0x80, 0x0 ;  /* 0x000000000000781c */ /* 0x000fe20003f8f008 */
[----:B------:R-:W-:Y:S04]  /*4300*/  FFMA.FTZ R6, R6, UR10, -R4 ;  /* 0x0000000a06067c23 */ /* 0x000fe80008010804 */
[----:B------:R3:W-:Y:S01]  /*4310*/  MUFU.EX2 R44, R6 ;  /* 0x00000006002c7308 */ /* 0x0007e20000000800 */
[----:B--2---:R-:W-:Y:S02]  /*4320*/  MOV R5, R251 ;  /* 0x000000fb00057202 */ /* 0x004fe40000000f00 */
[----:B------:R-:W-:Y:S02]  /*4330*/  @P1 FSEL R5, R251, -INF , !P6 ;  /* 0xff800000fb051808 */ /* 0x000fe40007000000 */
[----:B------:R-:W-:Y:S03]  /*4340*/  PLOP3.LUT P1, PT, PT, PT, UP0, 0x80, 0x0 ;  /* 0x000000000000781c */ /* 0x000fe60003f2f008 */
[--C-:B------:R-:W-:Y:S01]  /*4350*/  FFMA.FTZ R5, R5, UR10, -R8.reuse ;  /* 0x0000000a05057c23 */ /* 0x100fe20008010808 */
[----:B------:R-:W-:Y:S02]  /*4360*/  @P4 ISETP.GE.AND P4, PT, R7, UR8, PT ;  /* 0x0000000807004c0c */ /* 0x000fe4000bf86270 */
[----:B------:R-:W-:Y:S01]  /*4370*/  @P5 IADD3 R7, R9, 0x18, RZ ;  /* 0x0000001809075810 */ /* 0x000fe20007ffe0ff */
[----:B------:R2:W-:Y:S01]  /*4380*/  MUFU.EX2 R53, R5 ;  /* 0x0000000500357308 */ /* 0x0005e20000000800 */
[----:B---3--:R-:W-:Y:S02]  /*4390*/  MOV R6, R249 ;  /* 0x000000f900067202 */ /* 0x008fe40000000f00 */
[----:B------:R-:W-:Y:S02]  /*43a0*/  @P0 FSEL R6, R249, -INF , !P2 ;  /* 0xff800000f9060808 */ /* 0x000fe40005000000 */
[----:B------:R-:W-:Y:S03]  /*43b0*/  PLOP3.LUT P0, PT, PT, PT, UP0, 0x80, 0x0 ;  /* 0x000000000000781c */ /* 0x000fe60003f0f008 */
[----:B------:R-:W-:Y:S04]  /*43c0*/  FFMA.FTZ R6, R6, UR10, -R8 ;  /* 0x0000000a06067c23 */ /* 0x000fe80008010808 */
[----:B------:R3:W-:Y:S01]  /*43d0*/  MUFU.EX2 R52, R6 ;  /* 0x0000000600347308 */ /* 0x0007e20000000800 */
[----:B--2---:R-:W-:Y:S02]  /*43e0*/  MOV R5, R40 ;  /* 0x0000002800057202 */ /* 0x004fe40000000f00 */
[----:B------:R-:W-:Y:S02]  /*43f0*/  @P1 FSEL R5, R40, -INF , !P6 ;  /* 0xff80000028051808 */ /* 0x000fe40007000000 */
[----:B------:R-:W-:Y:S02]  /*4400*/  PLOP3.LUT P1, PT, PT, PT, UP0, 0x80, 0x0 ;  /* 0x000000000000781c */ /* 0x000fe40003f2f008 */
[----:B------:R-:W-:Y:S01]  /*4410*/  PLOP3.LUT P6, PT, PT, PT, UP0, 0x80, 0x0 ;  /* 0x000000000000781c */ /* 0x000fe20003fcf008 */
[--C-:B------:R-:W-:Y:S04]  /*4420*/  FFMA.FTZ R5, R5, UR10, -R4.reuse ;  /* 0x0000000a05057c23 */ /* 0x100fe80008010804 */
[----:B------:R2:W4:Y:S01]  /*4430*/  MUFU.EX2 R43, R5 ;  /* 0x00000005002b7308 */ /* 0x0005220000000800 */
[----:B---3--:R-:W-:Y:S02]  /*4440*/  MOV R6, R36 ;  /* 0x0000002400067202 */ /* 0x008fe40000000f00 */
[----:B------:R-:W-:Y:S02]  /*4450*/  @P0 FSEL R6, R36, -INF , !P2 ;  /* 0xff80000024060808 */ /* 0x000fe40005000000 */
[----:B------:R-:W-:Y:S03]  /*4460*/  PLOP3.LUT P0, PT, PT, PT, UP0, 0x80, 0x0 ;  /* 0x000000000000781c */ /* 0x000fe60003f0f008 */
[----:B------:R-:W-:Y:S01]  /*4470*/  @P6 IADD3 R9, R9, 0x19, RZ ;  /* 0x0000001909096810 */ /* 0x000fe20007ffe0ff */
[----:B------:R-:W-:Y:S04]  /*4480*/  FFMA.FTZ R6, R6, UR10, -R4 ;  /* 0x0000000a06067c23 */ /* 0x000fe80008010804 */
[----:B------:R1:W-:Y:S01]  /*4490*/  MUFU.EX2 R42, R6 ;  /* 0x00000006002a7308 */ /* 0x0003e20000000800 */
[----:B--2---:R-:W-:Y:S02]  /*44a0*/  MOV R5, R250 ;  /* 0x000000fa00057202 */ /* 0x004fe40000000f00 */
[----:B------:R-:W-:Y:S02]  /*44b0*/  @P1 FSEL R5, R250, -INF , !P4 ;  /* 0xff800000fa051808 */ /* 0x000fe40006000000 */
[----:B------:R-:W-:Y:S03]  /*44c0*/  PLOP3.LUT P1, PT, PT, PT, UP0, 0x80, 0x0 ;  /* 0x000000000000781c */ /* 0x000fe60003f2f008 */
[----:B------:R-:W-:Y:S04]  /*44d0*/  FFMA.FTZ R5, R5, UR10, -R8 ;  /* 0x0000000a05057c23 */ /* 0x000fe80008010808 */
[----:B------:R2:W-:Y:S01]  /*44e0*/  MUFU.EX2 R51, R5 ;  /* 0x0000000500337308 */ /* 0x0005e20000000800 */
[----:B-1----:R-:W-:Y:S01]  /*44f0*/  IMAD.MOV.U32 R6, RZ, RZ, R147 ;  /* 0x000000ffff067224 */ /* 0x002fe200078e0093 */
[----:B------:R-:W-:Y:S02]  /*4500*/  @P3 FSEL R6, R147, -INF , !P2 ;  /* 0xff80000093063808 */ /* 0x000fe40005000000 */
[----:B------:R-:W-:Y:S03]  /*4510*/  PLOP3.LUT P3, PT, PT, PT, UP0, 0x80, 0x0 ;  /* 0x000000000000781c */ /* 0x000fe60003f6f008 */
[----:B------:R-:W-:Y:S04]  /*4520*/  FFMA.FTZ R6, R6, UR10, -R2 ;  /* 0x0000000a06067c23 */ /* 0x000fe80008010802 */
[----:B------:R1:W-:Y:S01]  /*4530*/  MUFU.EX2 R162, R6 ;  /* 0x0000000600a27308 */ /* 0x0003e20000000800 */
[----:B--2---:R-:W-:Y:S02]  /*4540*/  MOV R5, R3 ;  /* 0x0000000300057202 */ /* 0x004fe40000000f00 */
[----:B------:R-:W-:Y:S02]  /*4550*/  @P1 FSEL R5, R3, -INF , !P4 ;  /* 0xff80000003051808 */ /* 0x000fe40006000000 */
[----:B------:R-:W-:Y:S02]  /*4560*/  PLOP3.LUT P1, PT, PT, PT, UP0, 0x80, 0x0 ;  /* 0x000000000000781c */ /* 0x000fe40003f2f008 */
[----:B------:R-:W-:Y:S01]  /*4570*/  @P3 ISETP.GE.AND P3, PT, R7, UR8, PT ;  /* 0x0000000807003c0c */ /* 0x000fe2000bf66270 */
[----:B------:R-:W-:Y:S04]  /*4580*/  FFMA.FTZ R5, R5, UR10, -R4 ;  /* 0x0000000a05057c23 */ /* 0x000fe80008010804 */
[----:B------:R2:W-:Y:S01]  /*4590*/  MUFU.EX2 R39, R5 ;  /* 0x0000000500277308 */ /* 0x0005e20000000800 */
[----:B-1----:R-:W-:Y:S05]  /*45a0*/  MOV R6, R154 ;  /* 0x0000009a00067202 */ /* 0x002fea0000000f00 */
        /* <DEDUP_REMOVED lines=8> */
[----:B------:R-:W-:Y:S01]  /*4630*/  @P2 ISETP.GE.AND P2, PT, R9, UR8, PT ;  /* 0x0000000809002c0c */ /* 0x000fe2000bf46270 */
[--C-:B------:R-:W-:Y:S04]  /*4640*/  FFMA.FTZ R5, R5, UR10, -R2.reuse ;  /* 0x0000000a05057c23 */ /* 0x100fe80008010802 */
        /* <DEDUP_REMOVED lines=10> */
[----:B------:R-:W-:Y:S04]  /*46f0*/  FFMA.FTZ R5, R5, UR10, -R0 ;  /* 0x0000000a05057c23 */ /* 0x000fe80008010800 */
[----:B------:R2:W-:Y:S01]  /*4700*/  MUFU.EX2 R169, R5 ;  /* 0x0000000500a97308 */ /* 0x0005e20000000800 */
[----:B-1----:R-:W-:Y:S07]  /*4710*/  MOV R6, R244 ;  /* 0x000000f400067202 */ /* 0x002fee0000000f00 */
[----:B------:R-:W-:Y:S02]  /*4720*/  @P4 FSEL R6, R244, -INF , !P3 ;  /* 0xff800000f4064808 */ /* 0x000fe40005800000 */
[----:B------:R-:W-:Y:S02]  /*4730*/  PLOP3.LUT P4, PT, PT, PT, UP0, 0x80, 0x0 ;  /* 0x000000000000781c */ /* 0x000fe40003f8f008 */
[----:B--2---:R-:W-:Y:S02]  /*4740*/  MOV R5, R144 ;  /* 0x0000009000057202 */ /* 0x004fe40000000f00 */
[----:B------:R-:W-:Y:S02]  /*4750*/  @P0 FSEL R5, R144, -INF , !P2 ;  /* 0xff80000090050808 */ /* 0x000fe40005000000 */
[----:B------:R-:W-:Y:S03]  /*4760*/  PLOP3.LUT P0, PT, PT, PT, UP0, 0x80, 0x0 ;  /* 0x000000000000781c */ /* 0x000fe60003f0f008 */
[----:B------:R-:W-:Y:S01]  /*4770*/  FFMA.FTZ R2, R5, UR10, -R2 ;  /* 0x0000000a05027c23 */ /* 0x000fe20008010802 */
[----:B------:R-:W-:Y:S01]  /*4780*/  FFMA.FTZ R5, R6, UR10, -R8 ;  /* 0x0000000a06057c23 */ /* 0x000fe20008010808 */
[----:B------:R-:W-:Y:S02]  /*4790*/  MOV R6, R149 ;  /* 0x0000009500067202 */ /* 0x000fe40000000f00 */
[----:B------:R1:W-:Y:S01]  /*47a0*/  MUFU.EX2 R157, R2 ;  /* 0x00000002009d7308 */ /* 0x0003e20000000800 */
[----:B------:R-:W-:Y:S05]  /*47b0*/  @P4 FSEL R6, R149, -INF , !P3 ;  /* 0xff80000095064808 */ /* 0x000fea0005800000 */
[----:B------:R-:W-:Y:S04]  /*47c0*/  FFMA.FTZ R6, R6, UR10, -R0 ;  /* 0x0000000a06067c23 */ /* 0x000fe80008010800 */
[----:B------:R2:W-:Y:S10]  /*47d0*/  MUFU.EX2 R50, R5 ;  /* 0x0000000500327308 */ /* 0x0005f40000000800 */
[----:B------:R4:W-:Y:S01]  /*47e0*/  MUFU.EX2 R168, R6 ;  /* 0x0000000600a87308 */ /* 0x0009e20000000800 */
[----:B-1----:R-:W-:Y:S02]  /*47f0*/  MOV R2, R245 ;  /* 0x000000f500027202 */ /* 0x002fe40000000f00 */
[----:B------:R-:W-:Y:S02]  /*4800*/  @P0 FSEL R2, R245, -INF , !P2 ;  /* 0xff800000f5020808 */ /* 0x000fe40005000000 */
[----:B------:R-:W-:Y:S03]  /*4810*/  PLOP3.LUT P0, PT, PT, PT, UP0, 0x80, 0x0 ;  /* 0x000000000000781c */ /* 0x000fe60003f0f008 */
[----:B------:R-:W-:Y:S01]  /*4820*/  FFMA.FTZ R8, R2, UR10, -R8 ;  /* 0x0000000a02087c23 */ /* 0x000fe20008010808 */
[----:B--2---:R-:W-:Y:S01]  /*4830*/  IMAD.MOV.U32 R5, RZ, RZ, R248 ;  /* 0x000000ffff057224 */ /* 0x004fe200078e00f8 */
[----:B------:R-:W-:Y:S02]  /*4840*/  @P1 FSEL R5, R248, -INF , !P3 ;  /* 0xff800000f8051808 */ /* 0x000fe40005800000 */
[----:B------:R-:W-:Y:S01]  /*4850*/  MOV R2, R247 ;  /* 0x000000f700027202 */ /* 0x000fe20000000f00 */
[----:B------:R-:W-:Y:S01]  /*4860*/  MUFU.EX2 R49, R8 ;  /* 0x0000000800317308 */ /* 0x000fe20000000800 */
[----:B------:R-:W-:Y:S01]  /*4870*/  PLOP3.LUT P1, PT, PT, PT, UP0, 0x80, 0x0 ;  /* 0x000000000000781c */ /* 0x000fe20003f2f008 */
[--C-:B------:R-:W-:Y:S01]  /*4880*/  FFMA.FTZ R5, R5, UR10, -R4.reuse ;  /* 0x0000000a05057c23 */ /* 0x100fe20008010804 */
[----:B----4-:R-:W-:Y:S02]  /*4890*/  F2FP.F16.F32.PACK_AB R6, R43, R44 ;  /* 0x0000002c2b06723e */ /* 0x010fe400000000ff */
[----:B------:R-:W-:Y:S05]  /*48a0*/  @P0 FSEL R2, R247, -INF , !P2 ;  /* 0xff800000f7020808 */ /* 0x000fea0005000000 */
[----:B------:R1:W-:Y:S01]  /*48b0*/  MUFU.EX2 R38, R5 ;  /* 0x0000000500267308 */ /* 0x0003e20000000800 */
[----:B------:R-:W-:Y:S01]  /*48c0*/  IADD3 R142, P0, R141, UR14, RZ ;  /* 0x0000000e8d8e7c10 */ /* 0x000fe2000ff1e0ff */
[----:B------:R-:W-:Y:S01]  /*48d0*/  FFMA.FTZ R4, R2, UR10, -R4 ;  /* 0x0000000a02047c23 */ /* 0x000fe20008010804 */
[----:B------:R-:W-:Y:S02]  /*48e0*/  F2FP.F16.F32.PACK_AB R2, R55, R58 ;  /* 0x0000003a3702723e */ /* 0x000fe400000000ff */
[----:B------:R-:W-:Y:S05]  /*48f0*/  IADD3.X R143, R140, UR13, RZ, P0, !PT ;  /* 0x0000000d8c8f7c10 */ /* 0x000fea00087fe4ff */
[----:B------:R2:W3:Y:S01]  /*4900*/  MUFU.EX2 R37, R4 ;  /* 0x0000000400257308 */ /* 0x0004e20000000800 */
[----:B------:R4:W-:Y:S04]  /*4910*/  STS [R239+0x13000], R2 ;  /* 0x01300002ef007388 */ /* 0x0009e80000000800 */
[----:B------:R-:W3:Y:S01]  /*4920*/  LDG.E R141, desc[UR6][R142.64] ;  /* 0x000000068e8d7981 */ /* 0x000ee2000c1e1900 */
[----:B-1----:R-:W-:Y:S03]  /*4930*/  MOV R5, R148 ;  /* 0x0000009400057202 */ /* 0x002fe60000000f00 */
[----:B------:R-:W3:Y:S01]  /*4940*/  LDG.E R140, desc[UR6][R142.64+0x20] ;  /* 0x000020068e8c7981 */ /* 0x000ee2000c1e1900 */
[----:B------:R-:W-:Y:S02]  /*4950*/  @P1 FSEL R5, R148, -INF , !P2 ;  /* 0xff80000094051808 */ /* 0x000fe40005000000 */
[----:B------:R-:W-:Y:S03]  /*4960*/  PLOP3.LUT P1, PT, PT, PT, UP3, 0x80, 0x0 ;  /* 0x000000000000781c */ /* 0x000fe60003f2f038 */
[----:B------:R-:W-:Y:S01]  /*4970*/  FFMA.FTZ R0, R5, UR10, -R0 ;  /* 0x0000000a05007c23 */ /* 0x000fe20008010800 */
[----:B--2---:R-:W-:Y:S02]  /*4980*/  F2FP.F16.F32.PACK_AB R4, R45, R48 ;  /* 0x000000302d04723e */ /* 0x004fe400000000ff */
[----:B------:R-:W-:Y:S01]  /*4990*/  F2FP.F16.F32.PACK_AB R5, R171, R231 ;  /* 0x000000e7ab05723e */ /* 0x000fe200000000ff */
[----:B------:R3:W1:Y:S02]  /*49a0*/  MUFU.EX2 R163, R0 ;  /* 0x0000000000a37308 */ /* 0x0006640000000800 */
[----:B------:R2:W-:Y:S01]  /*49b0*/  STS [R239+0x13400], R4 ;  /* 0x01340004ef007388 */ /* 0x0005e20000000800 */
[----:B----4-:R-:W-:Y:S03]  /*49c0*/  F2FP.F16.F32.PACK_AB R2, R53, R54 ;  /* 0x000000363502723e */ /* 0x010fe600000000ff */
[----:B------:R4:W-:Y:S04]  /*49d0*/  STS [R238+0x13400], R6 ;  /* 0x01340006ee007388 */ /* 0x0009e80000000800 */
[----:B------:R1:W-:Y:S04]  /*49e0*/  STS [R238+0x13000], R2 ;  /* 0x01300002ee007388 */ /* 0x0003e80000000800 */
[----:B------:R1:W-:Y:S01]  /*49f0*/  STS [R239+0x14000], R5 ;  /* 0x01400005ef007388 */ /* 0x0003e20000000800 */
[----:B---3--:R-:W-:Y:S02]  /*4a00*/  F2FP.F16.F32.PACK_AB R0, R37, R38 ;  /* 0x000000262500723e */ /* 0x008fe400000000ff */
[----:B--2---:R-:W-:Y:S05]  /*4a10*/  F2FP.F16.F32.PACK_AB R4, R234, R235 ;  /* 0x000000ebea04723e */ /* 0x004fea00000000ff */
[----:B------:R2:W-:Y:S01]  /*4a20*/  STS [R239+0x14400], R4 ;  /* 0x01440004ef007388 */ /* 0x0005e20000000800 */
[----:B----4-:R-:W-:Y:S02]  /*4a30*/  F2FP.F16.F32.PACK_AB R6, R232, R233 ;  /* 0x000000e9e806723e */ /* 0x010fe400000000ff */
[----:B-1----:R-:W-:Y:S03]  /*4a40*/  F2FP.F16.F32.PACK_AB R2, R166, R167 ;  /* 0x000000a7a602723e */ /* 0x002fe600000000ff */
[----:B------:R1:W-:Y:S01]  /*4a50*/  STS [R238+0x14400], R6 ;  /* 0x01440006ee007388 */ /* 0x0003e20000000800 */
[----:B------:R-:W-:Y:S03]  /*4a60*/  F2FP.F16.F32.PACK_AB R5, R51, R52 ;  /* 0x000000343305723e */ /* 0x000fe600000000ff */
[----:B------:R3:W-:Y:S04]  /*4a70*/  STS [R238+0x14000], R2 ;  /* 0x01400002ee007388 */ /* 0x0007e80000000800 */
[----:B------:R4:W-:Y:S01]  /*4a80*/  STS [R237+0x13000], R5 ;  /* 0x01300005ed007388 */ /* 0x0009e20000000800 */
[----:B--2---:R-:W-:Y:S05]  /*4a90*/  F2FP.F16.F32.PACK_AB R4, R39, R42 ;  /* 0x0000002a2704723e */ /* 0x004fea00000000ff */
[----:B------:R2:W-:Y:S01]  /*4aa0*/  STS [R237+0x13400], R4 ;  /* 0x01340004ed007388 */ /* 0x0005e20000000800 */
[----:B-1----:R-:W-:Y:S03]  /*4ab0*/  F2FP.F16.F32.PACK_AB R6, R159, R162 ;  /* 0x000000a29f06723e */ /* 0x002fe600000000ff */
[----:B------:R1:W-:Y:S01]  /*4ac0*/  STS [R236+0x13400], R0 ;  /* 0x01340000ec007388 */ /* 0x0003e20000000800 */
[----:B---3--:R-:W-:Y:S02]  /*4ad0*/  F2FP.F16.F32.PACK_AB R2, R49, R50 ;  /* 0x000000323102723e */ /* 0x008fe400000000ff */
[----:B----4-:R-:W-:Y:S03]  /*4ae0*/  F2FP.F16.F32.PACK_AB R5, R169, R170 ;  /* 0x000000aaa905723e */ /* 0x010fe600000000ff */
[----:B------:R3:W-:Y:S04]  /*4af0*/  STS [R236+0x13000], R2 ;  /* 0x01300002ec007388 */ /* 0x0007e80000000800 */
[----:B------:R-:W-:Y:S04]  /*4b00*/  STS [R237+0x14000], R6 ;  /* 0x01400006ed007388 */ /* 0x000fe80000000800 */
[----:B------:R-:W-:Y:S01]  /*4b10*/  STS [R237+0x14400], R5 ;  /* 0x01440005ed007388 */ /* 0x000fe20000000800 */
[----:B--2---:R-:W-:Y:S02]  /*4b20*/  F2FP.F16.F32.PACK_AB R4, R157, R158 ;  /* 0x0000009e9d04723e */ /* 0x004fe400000000ff */
[----:B-1----:R-:W-:Y:S03]  /*4b30*/  LEA R0, R230, UR4, 0x1 ;  /* 0x00000004e6007c11 */ /* 0x002fe6000f8e08ff */
[----:B------:R-:W-:Y:S01]  /*4b40*/  STS [R236+0x14000], R4 ;  /* 0x01400004ec007388 */ /* 0x000fe20000000800 */
[----:B---3--:R-:W-:Y:S05]  /*4b50*/  F2FP.F16.F32.PACK_AB R2, R163, R168 ;  /* 0x000000a8a302723e */ /* 0x008fea00000000ff */
[----:B------:R1:W-:Y:S04]  /*4b60*/  STS [R236+0x14400], R2 ;  /* 0x01440002ec007388 */ /* 0x0003e80000000800 */
[----:B------:R-:W2:Y:S08]  /*4b70*/  LDSM.16.M88.4 R32, [R0+0x6000] ;  /* 0x006000000020783b */ /* 0x000eb00000000200 */
[----:B------:R-:W3:Y:S01]  /*4b80*/  LDSM.16.M88.4 R28, [R0+0x6800] ;  /* 0x00680000001c783b */ /* 0x000ee20000000200 */
[----:B-1----:R-:W-:Y:S07]  /*4b90*/  IADD3 R2, R0, R228, RZ ;  /* 0x000000e400027210 */ /* 0x002fee0007ffe0ff */
[----:B------:R-:W1:Y:S08]  /*4ba0*/  LDSM.16.M88.4 R132, [R2+0x6000] ;  /* 0x006000000284783b */ /* 0x000e700000000200 */
[----:B------:R-:W4:Y:S01]  /*4bb0*/  LDSM.16.M88.4 R136, [R2+0x6800] ;  /* 0x006800000288783b */ /* 0x000f220000000200 */
        /* <DEDUP_REMOVED lines=54> */
[C---:B------:R-:W-:Y:S01]  /*4f20*/  FADD.FTZ R4, -R141.reuse, R4 ;  /* 0x000000048d047221 */ /* 0x040fe20000010100 */
[-C--:B------:R-:W-:Y:S04]  /*4f30*/  HMMA.16816.F32 R20, R132, R216.reuse, R20 ;  /* 0x000000d88414723c */ /* 0x080fe80000001814 */
[----:B------:R-:W-:Y:S02]  /*4f40*/  FMUL.FTZ R156, R58, R4 ;  /* 0x000000043a9c7220 */ /* 0x000fe40000410000 */
[C---:B------:R-:W-:Y:S01]  /*4f50*/  HMMA.16816.F32 R24, R136.reuse, R216, R24 ;  /* 0x000000d88818723c */ /* 0x040fe20000001818 */
[----:B------:R2:W5:Y:S04]  /*4f60*/  LDL.LU R58, [R1+0xac] ;  /* 0x0000ac00013a7983 */ /* 0x0005680000300800 */
[----:B------:R-:W-:Y:S01]  /*4f70*/  FFMA.FTZ R4, -R56, R56, 1 ;  /* 0x3f80000038047423 */ /* 0x000fe20000010138 */
[-C--:B------:R-:W-:Y:S05]  /*4f80*/  HMMA.16816.F32 R28, R136, R218.reuse, R28 ;  /* 0x000000da881c723c */ /* 0x080fea000000181c */
[----:B------:R-:W-:Y:S01]  /*4f90*/  FMUL.FTZ R4, R4, UR5 ;  /* 0x0000000504047c20 */ /* 0x000fe20008410000 */
[----:B------:R-:W-:Y:S05]  /*4fa0*/  HMMA.16816.F32 R32, R132, R218, R32 ;  /* 0x000000da8420723c */ /* 0x000fea0000001820 */
[----:B------:R-:W-:Y:S01]  /*4fb0*/  FADD.FTZ R136, -R141, R5 ;  /* 0x000000058d887221 */ /* 0x000fe20000010100 */
[----:B------:R-:W-:Y:S01]  /*4fc0*/  FFMA.FTZ R5, -R57, R57, 1 ;  /* 0x3f80000039057423 */ /* 0x000fe20000010139 */
[----:B------:R-:W-:Y:S01]  /*4fd0*/  FADD.FTZ R16, -R141, R16 ;  /* 0x000000108d107221 */ /* 0x000fe20000010100 */
[----:B------:R2:W5:Y:S03]  /*4fe0*/  LDL.LU R57, [R1+0xa8] ;  /* 0x0000a80001397983 */ /* 0x0005660000300800 */
[----:B------:R-:W-:Y:S01]  /*4ff0*/  FMUL.FTZ R136, R55, R136 ;  /* 0x0000008837887220 */ /* 0x000fe20000410000 */
[----:B------:R2:W5:Y:S01]  /*5000*/  LDL.LU R56, [R1+0xa4] ;  /* 0x0000a40001387983 */ /* 0x0005620000300800 */
[----:B------:R-:W-:Y:S01]  /*5010*/  FMUL.FTZ R5, R5, UR5 ;  /* 0x0000000505057c20 */ /* 0x000fe20008410000 */
[----:B------:R-:W-:Y:S01]  /*5020*/  FMUL.FTZ R16, R54, R16 ;  /* 0x0000001036107220 */ /* 0x000fe20000410000 */
[----:B------:R-:W-:Y:S01]  /*5030*/  FMUL.FTZ R4, R136, R4 ;  /* 0x0000000488047220 */ /* 0x000fe20000410000 */
[----:B------:R2:W5:Y:S01]  /*5040*/  LDL.LU R55, [R1+0xa0] ;  /* 0x0000a00001377983 */ /* 0x0005620000300800 */
[----:B------:R-:W-:Y:S01]  /*5050*/  FMUL.FTZ R5, R156, R5 ;  /* 0x000000059c057220 */ /* 0x000fe20000410000 */
[C---:B------:R-:W-:Y:S01]  /*5060*/  FADD.FTZ R17, -R141.reuse, R17 ;  /* 0x000000118d117221 */ /* 0x040fe20000010100 */
[C---:B------:R-:W-:Y:S01]  /*5070*/  FADD.FTZ R133, -R141.reuse, R20 ;  /* 0x000000148d857221 */ /* 0x040fe20000010100 */
[----:B------:R2:W5:Y:S01]  /*5080*/  LDL.LU R54, [R1+0x9c] ;  /* 0x00009c0001367983 */ /* 0x0005620000300800 */
[----:B------:R-:W-:Y:S01]  /*5090*/  FADD.FTZ R21, -R141, R21 ;  /* 0x000000158d157221 */ /* 0x000fe20000010100 */
[----:B------:R-:W-:Y:S01]  /*50a0*/  F2FP.F16.F32.PACK_AB R4, R4, R5 ;  /* 0x000000050404723e */ /* 0x000fe200000000ff */
[----:B------:R-:W-:Y:S01]  /*50b0*/  FFMA.FTZ R5, -R251, R251, 1 ;  /* 0x3f800000fb057423 */ /* 0x000fe200000101fb */
[----:B------:R-:W-:Y:S01]  /*50c0*/  FMUL.FTZ R20, R53, R17 ;  /* 0x0000001135147220 */ /* 0x000fe20000410000 */
[----:B------:R-:W-:Y:S01]  /*50d0*/  FMUL.FTZ R133, R52, R133 ;  /* 0x0000008534857220 */ /* 0x000fe20000410000 */
[----:B------:R2:W5:Y:S01]  /*50e0*/  LDL.LU R53, [R1+0x98] ;  /* 0x0000980001357983 */ /* 0x0005620000300800 */
[----:B------:R-:W-:Y:S01]  /*50f0*/  FMUL.FTZ R5, R5, UR5 ;  /* 0x0000000505057c20 */ /* 0x000fe20008410000 */
[----:B------:R-:W-:Y:S01]  /*5100*/  FFMA.FTZ R17, -R252, R252, 1 ;  /* 0x3f800000fc117423 */ /* 0x000fe200000101fc */
[----:B------:R-:W-:Y:S01]  /*5110*/  FMUL.FTZ R134, R51, R21 ;  /* 0x0000001533867220 */ /* 0x000fe20000410000 */
[----:B------:R2:W5:Y:S01]  /*5120*/  LDL.LU R52, [R1+0x94] ;  /* 0x0000940001347983 */ /* 0x0005620000300800 */
[----:B------:R-:W-:Y:S01]  /*5130*/  FMUL.FTZ R5, R20, R5 ;  /* 0x0000000514057220 */ /* 0x000fe20000410000 */
[----:B------:R-:W-:Y:S01]  /*5140*/  FFMA.FTZ R21, -R250, R250, 1 ;  /* 0x3f800000fa157423 */ /* 0x000fe200000101fa */
[----:B------:R-:W-:Y:S01]  /*5150*/  FADD.FTZ R20, -R141, R32 ;  /* 0x000000208d147221 */ /* 0x000fe20000010100 */
[----:B------:R2:W5:Y:S01]  /*5160*/  LDL.LU R51, [R1+0x90] ;  /* 0x0000900001337983 */ /* 0x0005620000300800 */
[----:B------:R-:W-:Y:S01]  /*5170*/  FMUL.FTZ R17, R17, UR5 ;  /* 0x0000000511117c20 */ /* 0x000fe20008410000 */
[----:B------:R-:W-:Y:S01]  /*5180*/  FMUL.FTZ R21, R21, UR5 ;  /* 0x0000000515157c20 */ /* 0x000fe20008410000 */
[----:B------:R-:W-:Y:S01]  /*5190*/  FFMA.FTZ R132, -R249, R249, 1 ;  /* 0x3f800000f9847423 */ /* 0x000fe200000101f9 */
[----:B------:R-:W-:Y:S01]  /*51a0*/  FMUL.FTZ R20, R50, R20 ;  /* 0x0000001432147220 */ /* 0x000fe20000410000 */
[----:B------:R-:W-:Y:S01]  /*51b0*/  FMUL.FTZ R17, R16, R17 ;  /* 0x0000001110117220 */ /* 0x000fe20000410000 */
[----:B------:R2:W5:Y:S01]  /*51c0*/  LDL.LU R50, [R1+0x8c] ;  /* 0x00008c0001327983 */ /* 0x0005620000300800 */
[----:B------:R-:W-:Y:S01]  /*51d0*/  FADD.FTZ R33, -R141, R33 ;  /* 0x000000218d217221 */ /* 0x000fe20000010100 */
[----:B------:R-:W-:Y:S01]  /*51e0*/  FFMA.FTZ R16, -R244, R244, 1 ;  /* 0x3f800000f4107423 */ /* 0x000fe200000101f4 */
[----:B------:R-:W-:Y:S01]  /*51f0*/  FMUL.FTZ R21, R134, R21 ;  /* 0x0000001586157220 */ /* 0x000fe20000410000 */
[----:B------:R-:W-:Y:S01]  /*5200*/  FMUL.FTZ R132, R132, UR5 ;  /* 0x0000000584847c20 */ /* 0x000fe20008410000 */
[----:B------:R-:W-:Y:S01]  /*5210*/  FMUL.FTZ R134, R49, R33 ;  /* 0x0000002131867220 */ /* 0x000fe20000410000 */
[----:B------:R-:W-:Y:S01]  /*5220*/  FADD.FTZ R6, -R140, R6 ;  /* 0x000000068c067221 */ /* 0x000fe20000010100 */
[----:B------:R2:W5:Y:S01]  /*5230*/  LDL.LU R49, [R1+0x88] ;  /* 0x0000880001317983 */ /* 0x0005620000300800 */
[----:B------:R-:W-:Y:S01]  /*5240*/  FMUL.FTZ R16, R16, UR5 ;  /* 0x0000000510107c20 */ /* 0x000fe20008410000 */
[----:B------:R-:W-:Y:S01]  /*5250*/  FMUL.FTZ R132, R133, R132 ;  /* 0x0000008485847220 */ /* 0x000fe20000410000 */
[----:B------:R-:W-:Y:S01]  /*5260*/  FMUL.FTZ R133, R48, R6 ;  /* 0x0000000630857220 */ /* 0x000fe20000410000 */
[----:B------:R-:W-:Y:S01]  /*5270*/  FADD.FTZ R33, -R140, R7 ;  /* 0x000000078c217221 */ /* 0x000fe20000010100 */
[----:B------:R2:W5:Y:S01]  /*5280*/  LDL.LU R48, [R1+0x84] ;  /* 0x0000840001307983 */ /* 0x0005620000300800 */
[----:B------:R-:W-:Y:S01]  /*5290*/  FMUL.FTZ R16, R20, R16 ;  /* 0x0000001014107220 */ /* 0x000fe20000410000 */
[----:B------:R-:W-:Y:S01]  /*52a0*/  FFMA.FTZ R7, -R47, R47, 1 ;  /* 0x3f8000002f077423 */ /* 0x000fe2000001012f */
[----:B------:R-:W-:Y:S01]  /*52b0*/  FFMA.FTZ R32, -R46, R46, 1 ;  /* 0x3f8000002e207423 */ /* 0x000fe2000001012e */
[----:B------:R2:W5:Y:S01]  /*52c0*/  LDL.LU R47, [R1+0x80] ;  /* 0x00008000012f7983 */ /* 0x0005620000300800 */
[----:B------:R-:W-:Y:S01]  /*52d0*/  FFMA.FTZ R20, -R245, R245, 1 ;  /* 0x3f800000f5147423 */ /* 0x000fe200000101f5 */
[----:B------:R-:W-:Y:S01]  /*52e0*/  FMUL.FTZ R33, R45, R33 ;  /* 0x000000212d217220 */ /* 0x000fe20000410000 */
[----:B------:R-:W-:Y:S01]  /*52f0*/  FMUL.FTZ R7, R7, UR5 ;  /* 0x0000000507077c20 */ /* 0x000fe20008410000 */
[----:B------:R2:W5:Y:S01]  /*5300*/  LDL.LU R46, [R1+0x7c] ;  /* 0x00007c00012e7983 */ /* 0x0005620000300800 */
[----:B------:R-:W-:Y:S01]  /*5310*/  FMUL.FTZ R32, R32, UR5 ;  /* 0x0000000520207c20 */ /* 0x000fe20008410000 */
[----:B------:R-:W-:Y:S01]  /*5320*/  FMUL.FTZ R20, R20, UR5 ;  /* 0x0000000514147c20 */ /* 0x000fe20008410000 */
[----:B------:R-:W-:Y:S01]  /*5330*/  F2FP.F16.F32.PACK_AB R6, R5, R17 ;  /* 0x000000110506723e */ /* 0x000fe200000000ff */
[----:B------:R2:W5:Y:S01]  /*5340*/  LDL.LU R45, [R1+0x78] ;  /* 0x00007800012d7983 */ /* 0x0005620000300800 */
[----:B------:R-:W-:Y:S01]  /*5350*/  FMUL.FTZ R7, R133, R7 ;  /* 0x0000000785077220 */ /* 0x000fe20000410000 */
[----:B------:R-:W-:Y:S01]  /*5360*/  FMUL.FTZ R5, R33, R32 ;  /* 0x0000002021057220 */ /* 0x000fe20000410000 */
[----:B------:R-:W-:Y:S01]  /*5370*/  FMUL.FTZ R20, R134, R20 ;  /* 0x0000001486147220 */ /* 0x000fe20000410000 */
[C---:B------:R-:W-:Y:S01]  /*5380*/  FADD.FTZ R18, -R140.reuse, R18 ;  /* 0x000000128c127221 */ /* 0x040fe20000010100 */
[----:B------:R-:W-:Y:S01]  /*5390*/  FADD.FTZ R22, -R140, R22 ;  /* 0x000000168c167221 */ /* 0x000fe20000010100 */
[----:B------:R-:W-:Y:S01]  /*53a0*/  FFMA.FTZ R17, -R40, R40, 1 ;  /* 0x3f80000028117423 */ /* 0x000fe20000010128 */
[----:B------:R-:W-:Y:S01]  /*53b0*/  F2FP.F16.F32.PACK_AB R5, R5, R7 ;  /* 0x000000070505723e */ /* 0x000fe200000000ff */
[----:B------:R-:W-:Y:S01]  /*53c0*/  FMUL.FTZ R7, R44, R18 ;  /* 0x000000122c077220 */ /* 0x000fe20000410000 */
[----:B------:R-:W-:Y:S01]  /*53d0*/  F2FP.F16.F32.PACK_AB R20, R20, R16 ;  /* 0x000000101414723e */ /* 0x000fe200000000ff */
[----:B------:R2:W5:Y:S01]  /*53e0*/  LDL.LU R44, [R1+0x74] ;  /* 0x00007400012c7983 */ /* 0x0005620000300800 */
[----:B------:R-:W-:Y:S01]  /*53f0*/  FADD.FTZ R16, -R140, R19 ;  /* 0x000000138c107221 */ /* 0x000fe20000010100 */
[----:B------:R-:W-:Y:S01]  /*5400*/  FMUL.FTZ R33, R42, R22 ;  /* 0x000000162a217220 */ /* 0x000fe20000410000 */
[----:B------:R-:W-:Y:S01]  /*5410*/  FFMA.FTZ R18, -R41, R41, 1 ;  /* 0x3f80000029127423 */ /* 0x000fe20000010129 */
[----:B------:R-:W-:Y:S01]  /*5420*/  FADD.FTZ R23, -R140, R23 ;  /* 0x000000178c177221 */ /* 0x000fe20000010100 */
[----:B------:R-:W-:Y:S01]  /*5430*/  FMUL.FTZ R16, R43, R16 ;  /* 0x000000102b107220 */ /* 0x000fe20000410000 */
[----:B------:R-:W-:Y:S01]  /*5440*/  FFMA.FTZ R22, -R36, R36, 1 ;  /* 0x3f80000024167423 */ /* 0x000fe20000010124 */
[----:B------:R2:W5:Y:S01]  /*5450*/  LDL.LU R43, [R1+0x70] ;  /* 0x00007000012b7983 */ /* 0x0005620000300800 */
[----:B------:R-:W-:Y:S01]  /*5460*/  FFMA.FTZ R19, -R3, R3, 1 ;  /* 0x3f80000003137423 */ /* 0x000fe20000010103 */
[----:B------:R-:W-:Y:S01]  /*5470*/  F2FP.F16.F32.PACK_AB R21, R21, R132 ;  /* 0x000000841515723e */ /* 0x000fe200000000ff */
[----:B------:R-:W-:Y:S01]  /*5480*/  FMUL.FTZ R132, R39, R23 ;  /* 0x0000001727847220 */ /* 0x000fe20000410000 */
[----:B------:R2:W5:Y:S01]  /*5490*/  LDL.LU R42, [R1+0x6c] ;  /* 0x00006c00012a7983 */ /* 0x0005620000300800 */
[C---:B------:R-:W-:Y:S01]  /*54a0*/  FADD.FTZ R34, -R140.reuse, R34 ;  /* 0x000000228c227221 */ /* 0x040fe20000010100 */
[----:B------:R-:W-:Y:S01]  /*54b0*/  FADD.FTZ R35, -R140, R35 ;  /* 0x000000238c237221 */ /* 0x000fe20000010100 */
[----:B------:R-:W-:Y:S01]  /*54c0*/  FMUL.FTZ R18, R18, UR5 ;  /* 0x0000000512127c20 */ /* 0x000fe20008410000 */
[----:B------:R2:W5:Y:S01]  /*54d0*/  LDL.LU R41, [R1+0x68] ;  /* 0x0000680001297983 */ /* 0x0005620000300800 */
[----:B------:R-:W-:Y:S01]  /*54e0*/  FMUL.FTZ R17, R17, UR5 ;  /* 0x0000000511117c20 */ /* 0x000fe20008410000 */
[----:B------:R-:W-:Y:S01]  /*54f0*/  FFMA.FTZ R32, -R248, R248, 1 ;  /* 0x3f800000f8207423 */ /* 0x000fe200000101f8 */
[----:B------:R-:W-:Y:S01]  /*5500*/  FMUL.FTZ R18, R7, R18 ;  /* 0x0000001207127220 */ /* 0x000fe20000410000 */
[----:B------:R2:W5:Y:S01]  /*5510*/  LDL.LU R40, [R1+0x64] ;  /* 0x0000640001287983 */ /* 0x0005620000300800 */
[----:B------:R-:W-:Y:S01]  /*5520*/  FMUL.FTZ R7, R38, R34 ;  /* 0x0000002226077220 */ /* 0x000fe20000410000 */
[----:B------:R-:W-:Y:S01]  /*5530*/  FMUL.FTZ R17, R16, R17 ;  /* 0x0000001110117220 */ /* 0x000fe20000410000 */
[----:B------:R-:W-:Y:S01]  /*5540*/  FMUL.FTZ R16, R37, R35 ;  /* 0x0000002325107220 */ /* 0x000fe20000410000 */
[----:B------:R2:W5:Y:S01]  /*5550*/  LDL.LU R39, [R1+0x60] ;  /* 0x0000600001277983 */ /* 0x0005620000300800 */
[----:B------:R-:W-:Y:S01]  /*5560*/  FFMA.FTZ R23, -R247, R247, 1 ;  /* 0x3f800000f7177423 */ /* 0x000fe200000101f7 */
[----:B------:R-:W-:Y:S01]  /*5570*/  FMUL.FTZ R22, R22, UR5 ;  /* 0x0000000516167c20 */ /* 0x000fe20008410000 */
[----:B------:R-:W-:Y:S01]  /*5580*/  FMUL.FTZ R19, R19, UR5 ;  /* 0x0000000513137c20 */ /* 0x000fe20008410000 */
[----:B------:R2:W5:Y:S01]  /*5590*/  LDL.LU R38, [R1+0x5c] ;  /* 0x00005c0001267983 */ /* 0x0005620000300800 */
[----:B------:R-:W-:Y:S01]  /*55a0*/  FMUL.FTZ R32, R32, UR5 ;  /* 0x0000000520207c20 */ /* 0x000fe20008410000 */
[----:B------:R-:W-:Y:S01]  /*55b0*/  FMUL.FTZ R23, R23, UR5 ;  /* 0x0000000517177c20 */ /* 0x000fe20008410000 */
[----:B------:R-:W-:Y:S01]  /*55c0*/  FMUL.FTZ R22, R33, R22 ;  /* 0x0000001621167220 */ /* 0x000fe20000410000 */
[----:B------:R2:W5:Y:S01]  /*55d0*/  LDL.LU R37, [R1+0x58] ;  /* 0x0000580001257983 */ /* 0x0005620000300800 */
[----:B------:R-:W-:Y:S01]  /*55e0*/  FMUL.FTZ R19, R132, R19 ;  /* 0x0000001384137220 */ /* 0x000fe20000410000 */
[----:B------:R-:W-:Y:S01]  /*55f0*/  FMUL.FTZ R32, R7, R32 ;  /* 0x0000002007207220 */ /* 0x000fe20000410000 */
[----:B------:R-:W-:Y:S01]  /*5600*/  FMUL.FTZ R23, R16, R23 ;  /* 0x0000001710177220 */ /* 0x000fe20000410000 */
[----:B------:R2:W5:Y:S04]  /*5610*/  LDL.LU R36, [R1+0x54] ;  /* 0x0000540001247983 */ /* 0x0005680000300800 */
[----:B------:R2:W5:Y:S01]  /*5620*/  LDL.LU R3, [R1+0x50] ;  /* 0x0000500001037983 */ /* 0x0005620000300800 */
[----:B------:R-:W-:Y:S05]  /*5630*/  @!P1 BRA `(.L_x_289) ;  /* 0x0000000000489947 */ /* 0x000fea0003800000 */
        /* <DEDUP_REMOVED lines=18> */
.L_x_289:
[----:B------:R3:W-:Y:S01]  /*5760*/  STS [R239+0xf000], R4 ;  /* 0x00f00004ef007388 */ /* 0x0007e20000000800 */
[C---:B-----5:R-:W-:Y:S01]  /*5770*/  FADD.FTZ R8, -R2.reuse, R8 ;  /* 0x0000000802087221 */ /* 0x060fe20000010100 */
[C---:B------:R-:W-:Y:S01]  /*5780*/  FADD.FTZ R9, -R2.reuse, R9 ;  /* 0x0000000902097221 */ /* 0x040fe20000010100 */
[----:B------:R-:W-:Y:S01]  /*5790*/  FFMA.FTZ R7, -R153, R153, 1 ;  /* 0x3f80000099077423 */ /* 0x000fe20000010199 */
[----:B------:R4:W-:Y:S01]  /*57a0*/  STS [R239+0xf400], R5 ;  /* 0x00f40005ef007388 */ /* 0x0009e20000000800 */
[C---:B------:R-:W-:Y:S01]  /*57b0*/  FADD.FTZ R25, -R2.reuse, R25 ;  /* 0x0000001902197221 */ /* 0x040fe20000010100 */
[C---:B------:R-:W-:Y:S01]  /*57c0*/  FADD.FTZ R29, -R2.reuse, R29 ;  /* 0x0000001d021d7221 */ /* 0x040fe20000010100 */
[C---:B------:R-:W-:Y:S01]  /*57d0*/  FADD.FTZ R13, -R2.reuse, R13 ;  /* 0x0000000d020d7221 */ /* 0x040fe20000010100 */
[----:B------:R2:W-:Y:S01]  /*57e0*/  STS [R238+0xf000], R6 ;  /* 0x00f00006ee007388 */ /* 0x0005e20000000800 */
[C---:B------:R-:W-:Y:S01]  /*57f0*/  FADD.FTZ R24, -R2.reuse, R24 ;  /* 0x0000001802187221 */ /* 0x040fe20000010100 */
[C---:B------:R-:W-:Y:S01]  /*5800*/  FADD.FTZ R28, -R2.reuse, R28 ;  /* 0x0000001c021c7221 */ /* 0x040fe20000010100 */
[----:B------:R-:W-:Y:S01]  /*5810*/  FADD.FTZ R12, -R2, R12 ;  /* 0x0000000c020c7221 */ /* 0x000fe20000010100 */
[----:B------:R-:W-:Y:S01]  /*5820*/  FMUL.FTZ R9, R171, R9 ;  /* 0x00000009ab097220 */ /* 0x000fe20000410000 */
[----:B------:R-:W-:Y:S01]  /*5830*/  FMUL.FTZ R7, R7, UR5 ;  /* 0x0000000507077c20 */ /* 0x000fe20008410000 */
[----:B------:R-:W-:Y:S01]  /*5840*/  FFMA.FTZ R2, -R144, R144, 1 ;  /* 0x3f80000090027423 */ /* 0x000fe20000010190 */
[----:B------:R-:W-:Y:S01]  /*5850*/  FMUL.FTZ R29, R157, R29 ;  /* 0x0000001d9d1d7220 */ /* 0x000fe20000410000 */
[----:B------:R-:W-:Y:S01]  /*5860*/  FMUL.FTZ R13, R166, R13 ;  /* 0x0000000da60d7220 */ /* 0x000fe20000410000 */
[----:B------:R-:W-:Y:S01]  /*5870*/  FMUL.FTZ R9, R9, R7 ;  /* 0x0000000709097220 */ /* 0x000fe20000410000 */
[----:B------:R-:W-:Y:S01]  /*5880*/  FMUL.FTZ R2, R2, UR5 ;  /* 0x0000000502027c20 */ /* 0x000fe20008410000 */
[----:B------:R-:W-:Y:S01]  /*5890*/  FMUL.FTZ R12, R167, R12 ;  /* 0x0000000ca70c7220 */ /* 0x000fe20000410000 */
[----:B------:R-:W-:Y:S01]  /*58a0*/  FFMA.FTZ R7, -R147, R147, 1 ;  /* 0x3f80000093077423 */ /* 0x000fe20000010193 */
[----:B------:R-:W-:Y:S01]  /*58b0*/  FMUL.FTZ R24, R162, R24 ;  /* 0x00000018a2187220 */ /* 0x000fe20000410000 */
[C---:B------:R-:W-:Y:S01]  /*58c0*/  FADD.FTZ R10, -R0.reuse, R10 ;  /* 0x0000000a000a7221 */ /* 0x040fe20000010100 */
[----:B------:R-:W-:Y:S01]  /*58d0*/  FADD.FTZ R15, -R0, R15 ;  /* 0x0000000f000f7221 */ /* 0x000fe20000010100 */
[----:B------:R-:W-:Y:S01]  /*58e0*/  FMUL.FTZ R7, R7, UR5 ;  /* 0x0000000507077c20 */ /* 0x000fe20008410000 */
[----:B---3--:R-:W-:Y:S01]  /*58f0*/  F2FP.F16.F32.PACK_AB R4, R17, R18 ;  /* 0x000000121104723e */ /* 0x008fe200000000ff */
[----:B------:R-:W-:Y:S01]  /*5900*/  FMUL.FTZ R18, R231, R8 ;  /* 0x00000008e7127220 */ /* 0x000fe20000410000 */
[----:B------:R-:W-:Y:S01]  /*5910*/  FFMA.FTZ R8, -R155, R155, 1 ;  /* 0x3f8000009b087423 */ /* 0x000fe2000001019b */
[----:B------:R-:W-:Y:S01]  /*5920*/  FMUL.FTZ R24, R24, R7 ;  /* 0x0000000718187220 */ /* 0x000fe20000410000 */
[----:B----4-:R-:W-:Y:S01]  /*5930*/  FFMA.FTZ R5, -R150, R150, 1 ;  /* 0x3f80000096057423 */ /* 0x010fe20000010196 */
[----:B------:R3:W-:Y:S01]  /*5940*/  STS [R238+0xf400], R4 ;  /* 0x00f40004ee007388 */ /* 0x0007e20000000800 */
[----:B------:R-:W-:Y:S01]  /*5950*/  FMUL.FTZ R8, R8, UR5 ;  /* 0x0000000508087c20 */ /* 0x000fe20008410000 */
[----:B------:R-:W-:Y:S01]  /*5960*/  FMUL.FTZ R28, R158, R28 ;  /* 0x0000001c9e1c7220 */ /* 0x000fe20000410000 */
[----:B--2---:R-:W-:Y:S01]  /*5970*/  FFMA.FTZ R6, -R151, R151, 1 ;  /* 0x3f80000097067423 */ /* 0x004fe20000010197 */
[----:B------:R-:W-:Y:S01]  /*5980*/  FMUL.FTZ R5, R5, UR5 ;  /* 0x0000000505057c20 */ /* 0x000fe20008410000 */
[----:B------:R-:W-:Y:S01]  /*5990*/  FMUL.FTZ R18, R18, R8 ;  /* 0x0000000812127220 */ /* 0x000fe20000410000 */
[----:B------:R-:W-:Y:S01]  /*59a0*/  FMUL.FTZ R8, R29, R2 ;  /* 0x000000021d087220 */ /* 0x000fe20000410000 */
[----:B------:R-:W-:Y:S01]  /*59b0*/  FMUL.FTZ R6, R6, UR5 ;  /* 0x0000000506067c20 */ /* 0x000fe20008410000 */
[----:B------:R-:W-:Y:S01]  /*59c0*/  FMUL.FTZ R13, R13, R5 ;  /* 0x000000050d0d7220 */ /* 0x000fe20000410000 */
[----:B------:R-:W-:Y:S01]  /*59d0*/  FFMA.FTZ R5, -R145, R145, 1 ;  /* 0x3f80000091057423 */ /* 0x000fe20000010191 */
[----:B------:R-:W-:Y:S01]  /*59e0*/  F2FP.F16.F32.PACK_AB R2, R9, R18 ;  /* 0x000000120902723e */ /* 0x000fe200000000ff */
[----:B------:R-:W-:Y:S01]  /*59f0*/  FMUL.FTZ R12, R12, R6 ;  /* 0x000000060c0c7220 */ /* 0x000fe20000410000 */
[----:B------:R-:W-:Y:S01]  /*5a00*/  FMUL.FTZ R15, R232, R15 ;  /* 0x0000000fe80f7220 */ /* 0x000fe20000410000 */
[----:B------:R-:W-:Y:S01]  /*5a10*/  FMUL.FTZ R5, R5, UR5 ;  /* 0x0000000505057c20 */ /* 0x000fe20008410000 */
[----:B------:R-:W-:Y:S01]  /*5a20*/  FADD.FTZ R11, -R0, R11 ;  /* 0x0000000b000b7221 */ /* 0x000fe20000010100 */
[----:B------:R2:W-:Y:S01]  /*5a30*/  STS [R239+0x10000], R2 ;  /* 0x01000002ef007388 */ /* 0x0005e20000000800 */
[----:B------:R-:W-:Y:S01]  /*5a40*/  F2FP.F16.F32.PACK_AB R7, R13, R12 ;  /* 0x0000000c0d07723e */ /* 0x000fe200000000ff */
[----:B------:R-:W-:Y:S01]  /*5a50*/  FMUL.FTZ R12, R235, R10 ;  /* 0x0000000aeb0c7220 */ /* 0x000fe20000410000 */
[----:B------:R-:W-:Y:S01]  /*5a60*/  FFMA.FTZ R10, -R165, R165, 1 ;  /* 0x3f800000a50a7423 */ /* 0x000fe200000101a5 */
[----:B------:R-:W-:Y:S01]  /*5a70*/  FFMA.FTZ R9, -R164, R164, 1 ;  /* 0x3f800000a4097423 */ /* 0x000fe200000101a4 */
[----:B------:R-:W-:Y:S01]  /*5a80*/  FMUL.FTZ R28, R28, R5 ;  /* 0x000000051c1c7220 */ /* 0x000fe20000410000 */
[----:B------:R-:W-:Y:S01]  /*5a90*/  FMUL.FTZ R11, R234, R11 ;  /* 0x0000000bea0b7220 */ /* 0x000fe20000410000 */
[----:B------:R-:W-:Y:S01]  /*5aa0*/  FMUL.FTZ R10, R10, UR5 ;  /* 0x000000050a0a7c20 */ /* 0x000fe20008410000 */
[----:B------:R-:W-:Y:S01]  /*5ab0*/  FMUL.FTZ R9, R9, UR5 ;  /* 0x0000000509097c20 */ /* 0x000fe20008410000 */
[----:B------:R-:W-:Y:S01]  /*5ac0*/  FADD.FTZ R14, -R0, R14 ;  /* 0x0000000e000e7221 */ /* 0x000fe20000010100 */
[----:B---3--:R-:W-:Y:S01]  /*5ad0*/  FFMA.FTZ R4, -R160, R160, 1 ;  /* 0x3f800000a0047423 */ /* 0x008fe200000101a0 */
[----:B------:R-:W-:Y:S01]  /*5ae0*/  FFMA.FTZ R5, -R161, R161, 1 ;  /* 0x3f800000a1057423 */ /* 0x000fe200000101a1 */
[----:B------:R-:W-:Y:S01]  /*5af0*/  FADD.FTZ R30, -R0, R30 ;  /* 0x0000001e001e7221 */ /* 0x000fe20000010100 */
[----:B------:R-:W-:Y:S01]  /*5b00*/  FMUL.FTZ R12, R12, R10 ;  /* 0x0000000a0c0c7220 */ /* 0x000fe20000410000 */
[----:B------:R-:W-:Y:S01]  /*5b10*/  FMUL.FTZ R4, R4, UR5 ;  /* 0x0000000504047c20 */ /* 0x000fe20008410000 */
[----:B------:R-:W-:Y:S01]  /*5b20*/  FMUL.FTZ R11, R11, R9 ;  /* 0x000000090b0b7220 */ /* 0x000fe20000410000 */
[----:B------:R-:W-:Y:S01]  /*5b30*/  FMUL.FTZ R14, R233, R14 ;  /* 0x0000000ee90e7220 */ /* 0x000fe20000410000 */
[----:B------:R-:W-:Y:S01]  /*5b40*/  FMUL.FTZ R5, R5, UR5 ;  /* 0x0000000505057c20 */ /* 0x000fe20008410000 */
[----:B------:R-:W-:Y:S01]  /*5b50*/  FMUL.FTZ R15, R15, R4 ;  /* 0x000000040f0f7220 */ /* 0x000fe20000410000 */
[----:B------:R-:W-:Y:S01]  /*5b60*/  FFMA.FTZ R4, -R149, R149, 1 ;  /* 0x3f80000095047423 */ /* 0x000fe20000010195 */
[----:B------:R-:W-:Y:S01]  /*5b70*/  FMUL.FTZ R30, R168, R30 ;  /* 0x0000001ea81e7220 */ /* 0x000fe20000410000 */
[----:B------:R-:W-:Y:S01]  /*5b80*/  FMUL.FTZ R14, R14, R5 ;  /* 0x000000050e0e7220 */ /* 0x000fe20000410000 */
[----:B------:R-:W-:Y:S01]  /*5b90*/  FFMA.FTZ R9, -R154, R154, 1 ;  /* 0x3f8000009a097423 */ /* 0x000fe2000001019a */
[----:B------:R-:W-:Y:S01]  /*5ba0*/  FMUL.FTZ R4, R4, UR5 ;  /* 0x0000000504047c20 */ /* 0x000fe20008410000 */
[----:B------:R-:W-:Y:S01]  /*5bb0*/  FADD.FTZ R27, -R0, R27 ;  /* 0x0000001b001b7221 */ /* 0x000fe20000010100 */
[----:B------:R-:W-:Y:S01]  /*5bc0*/  FFMA.FTZ R5, -R152, R152, 1 ;  /* 0x3f80000098057423 */ /* 0x000fe20000010198 */
[----:B------:R-:W-:Y:S01]  /*5bd0*/  FFMA.FTZ R6, -R146, R146, 1 ;  /* 0x3f80000092067423 */ /* 0x000fe20000010192 */
[----:B------:R-:W-:Y:S01]  /*5be0*/  FMUL.FTZ R30, R30, R4 ;  /* 0x000000041e1e7220 */ /* 0x000fe20000410000 */
[----:B------:R-:W-:Y:S01]  /*5bf0*/  F2FP.F16.F32.PACK_AB R4, R11, R12 ;  /* 0x0000000c0b04723e */ /* 0x000fe200000000ff */
[C---:B------:R-:W-:Y:S01]  /*5c00*/  FADD.FTZ R26, -R0.reuse, R26 ;  /* 0x0000001a001a7221 */ /* 0x040fe20000010100 */
[----:B--2---:R-:W-:Y:S01]  /*5c10*/  F2FP.F16.F32.PACK_AB R2, R15, R14 ;  /* 0x0000000e0f02723e */ /* 0x004fe200000000ff */
[----:B------:R-:W-:Y:S01]  /*5c20*/  FADD.FTZ R31, -R0, R31 ;  /* 0x0000001f001f7221 */ /* 0x000fe20000010100 */
[----:B------:R-:W-:Y:S01]  /*5c30*/  FMUL.FTZ R10, R9, UR5 ;  /* 0x00000005090a7c20 */ /* 0x000fe20008410000 */
[----:B------:R-:W-:Y:S01]  /*5c40*/  STS [R239+0x10400], R4 ;  /* 0x01040004ef007388 */ /* 0x000fe20000000800 */
[----:B------:R-:W-:Y:S01]  /*5c50*/  FFMA.FTZ R0, -R148, R148, 1 ;  /* 0x3f80000094007423 */ /* 0x000fe20000010194 */
[----:B------:R-:W-:Y:S01]  /*5c60*/  FMUL.FTZ R25, R159, R25 ;  /* 0x000000199f197220 */ /* 0x000fe20000410000 */
[----:B------:R-:W-:Y:S01]  /*5c70*/  FMUL.FTZ R27, R169, R27 ;  /* 0x0000001ba91b7220 */ /* 0x000fe20000410000 */
[----:B------:R-:W-:Y:S01]  /*5c80*/  FMUL.FTZ R9, R5, UR5 ;  /* 0x0000000505097c20 */ /* 0x000fe20008410000 */
[----:B------:R-:W-:Y:S01]  /*5c90*/  FMUL.FTZ R6, R6, UR5 ;  /* 0x0000000506067c20 */ /* 0x000fe20008410000 */
[----:B------:R-:W-:Y:S01]  /*5ca0*/  FMUL.FTZ R26, R170, R26 ;  /* 0x0000001aaa1a7220 */ /* 0x000fe20000410000 */
[----:B------:R-:W-:Y:S01]  /*5cb0*/  F2FP.F16.F32.PACK_AB R17, R19, R22 ;  /* 0x000000161311723e */ /* 0x000fe200000000ff */
[----:B------:R-:W-:Y:S01]  /*5cc0*/  STS [R238+0x10000], R7 ;  /* 0x01000007ee007388 */ /* 0x000fe20000000800 */
[----:B------:R-:W-:Y:S01]  /*5cd0*/  FMUL.FTZ R5, R0, UR5 ;  /* 0x0000000500057c20 */ /* 0x000fe20008410000 */
[----:B------:R-:W-:Y:S01]  /*5ce0*/  FMUL.FTZ R6, R25, R6 ;  /* 0x0000000619067220 */ /* 0x000fe20000410000 */
[----:B------:R-:W-:Y:S01]  /*5cf0*/  FMUL.FTZ R31, R163, R31 ;  /* 0x0000001fa31f7220 */ /* 0x000fe20000410000 */
[----:B------:R-:W-:Y:S01]  /*5d00*/  STS [R238+0x10400], R2 ;  /* 0x01040002ee007388 */ /* 0x000fe20000000800 */
[----:B------:R-:W-:Y:S01]  /*5d10*/  FMUL.FTZ R26, R26, R10 ;  /* 0x0000000a1a1a7220 */ /* 0x000fe20000410000 */
[----:B------:R-:W-:Y:S01]  /*5d20*/  FMUL.FTZ R0, R27, R9 ;  /* 0x000000091b007220 */ /* 0x000fe20000410000 */
[----:B------:R-:W-:Y:S01]  /*5d30*/  F2FP.F16.F32.PACK_AB R16, R23, R32 ;  /* 0x000000201710723e */ /* 0x000fe200000000ff */
[----:B------:R-:W-:Y:S01]  /*5d40*/  STS [R237+0xf000], R21 ;  /* 0x00f00015ed007388 */ /* 0x000fe20000000800 */
[----:B------:R-:W-:Y:S01]  /*5d50*/  FMUL.FTZ R5, R31, R5 ;  /* 0x000000051f057220 */ /* 0x000fe20000410000 */
[----:B------:R-:W-:Y:S02]  /*5d60*/  F2FP.F16.F32.PACK_AB R6, R6, R24 ;  /* 0x000000180606723e */ /* 0x000fe400000000ff */
[----:B------:R-:W-:Y:S01]  /*5d70*/  STS [R237+0xf400], R17 ;  /* 0x00f40011ed007388 */ /* 0x000fe20000000800 */
[----:B------:R-:W-:Y:S02]  /*5d80*/  F2FP.F16.F32.PACK_AB R0, R0, R26 ;  /* 0x0000001a0000723e */ /* 0x000fe400000000ff */
[----:B------:R-:W-:Y:S01]  /*5d90*/  F2FP.F16.F32.PACK_AB R8, R8, R28 ;  /* 0x0000001c0808723e */ /* 0x000fe200000000ff */
[----:B------:R-:W-:Y:S01]  /*5da0*/  STS [R236+0xf000], R20 ;  /* 0x00f00014ec007388 */ /* 0x000fe20000000800 */
[----:B------:R-:W-:Y:S03]  /*5db0*/  F2FP.F16.F32.PACK_AB R5, R5, R30 ;  /* 0x0000001e0505723e */ /* 0x000fe600000000ff */
        /* <DEDUP_REMOVED lines=11> */
[----:B------:R-:W4:Y:S04]  /*5e70*/  LDL.LU R141, [R1] ;  /* 0x00000000018d7983 */ /* 0x000f280000300800 */
[----:B------:R-:W1:Y:S04]  /*5e80*/  LDSM.16.MT88.4 R20, [R0+0x8000] ;  /* 0x008000000014783b */ /* 0x000e680000004200 */
[----:B------:R-:W4:Y:S04]  /*5e90*/  LDL.LU R140, [R1+0x4] ;  /* 0x00000400018c7983 */ /* 0x000f280000300800 */
[----:B------:R-:W-:Y:S04]  /*5ea0*/  LDSM.16.MT88.4 R24, [R3+0x13800] ;  /* 0x013800000318783b */ /* 0x000fe80000004200 */
[----:B------:R-:W1:Y:S04]  /*5eb0*/  LDSM.16.MT88.4 R28, [R0+0x6400] ;  /* 0x00640000001c783b */ /* 0x000e680000004200 */
[----:B------:R-:W1:Y:S04]  /*5ec0*/  LDSM.16.MT88.4 R32, [R3+0x15800] ;  /* 0x015800000320783b */ /* 0x000e680000004200 */
[----:B------:R-:W1:Y:S01]  /*5ed0*/  LDSM.16.MT88.4 R132, [R0+0x7400] ;  /* 0x007400000084783b */ /* 0x000e620000004200 */
[-C--:B--2---:R-:W-:Y:S03]  /*5ee0*/  HMMA.16816.F32 R36, R4, R8.reuse, R36 ;  /* 0x000000080424723c */ /* 0x084fe60000001824 */
[----:B------:R2:W5:Y:S04]  /*5ef0*/  LDL R244, [R1+0x24] ;  /* 0x0000240001f47983 */ /* 0x0005680000100800 */
[----:B------:R-:W2:Y:S01]  /*5f00*/  LDSM.16.MT88.4 R136, [R0+0x8400] ;  /* 0x008400000088783b */ /* 0x000ea20000004200 */
        /* <DEDUP_REMOVED lines=15> */
[----:B------:R-:W3:Y:S01]  /*6000*/  LDSM.16.MT88.4 R20, [R0+0x8800] ;  /* 0x008800000014783b */ /* 0x000ee20000004200 */
        /* <DEDUP_REMOVED lines=10> */
[-C--:B--2---:R-:W-:Y:S06]  /*60b0*/  HMMA.16816.F32 R68, R24, R136.reuse, R68 ;  /* 0x000000881844723c */ /* 0x084fec0000001844 */
[C---:B------:R-:W-:Y:S06]  /*60c0*/  HMMA.16816.F32 R72, R32.reuse, R136, R72 ;  /* 0x000000882048723c */ /* 0x040fec0000001848 */
[-C--:B------:R-:W-:Y:S01]  /*60d0*/  HMMA.16816.F32 R76, R32, R138.reuse, R76 ;  /* 0x0000008a204c723c */ /* 0x080fe2000000184c */
[----:B------:R-:W2:Y:S05]  /*60e0*/  LDSM.16.MT88.4 R32, [R0+0x6c00] ;  /* 0x006c00000020783b */ /* 0x000eaa0000004200 */
        /* <DEDUP_REMOVED lines=12> */
[-C--:B---3--:R-:W-:Y:S06]  /*61b0*/  HMMA.16816.F32 R68, R4, R20.reuse, R68 ;  /* 0x000000140444723c */ /* 0x088fec0000001844 */
[C---:B------:R-:W-:Y:S06]  /*61c0*/  HMMA.16816.F32 R72, R12.reuse, R20, R72 ;  /* 0x000000140c48723c */ /* 0x040fec0000001848 */
[-C--:B------:R-:W-:Y:S06]  /*61d0*/  HMMA.16816.F32 R76, R12, R22.reuse, R76 ;  /* 0x000000160c4c723c */ /* 0x080fec000000184c */
[----:B------:R-:W-:Y:S06]  /*61e0*/  HMMA.16816.F32 R80, R4, R22, R80 ;  /* 0x000000160450723c */ /* 0x000fec0000001850 */
[-C--:B--2---:R-:W-:Y:S06]  /*61f0*/  HMMA.16816.F32 R36, R28, R32.reuse, R36 ;  /* 0x000000201c24723c */ /* 0x084fec0000001824 */
        /* <DEDUP_REMOVED lines=8> */
[C---:B------:R-:W-:Y:S05]  /*6280*/  HMMA.16816.F32 R72, R132.reuse, R136, R72 ;  /* 0x000000888448723c */ /* 0x040fea0000001848 */
[----:B------:R-:W-:Y:S01]  /*6290*/  MOV R161, R141 ;  /* 0x0000008d00a17202 */ /* 0x000fe20000000f00 */
[-C--:B------:R-:W-:Y:S05]  /*62a0*/  HMMA.16816.F32 R76, R132, R138.reuse, R76 ;  /* 0x0000008a844c723c */ /* 0x080fea000000184c */
[----:B------:R-:W-:Y:S01]  /*62b0*/  MOV R160, R140 ;  /* 0x0000008c00a07202 */ /* 0x000fe20000000f00 */
        /* <DEDUP_REMOVED lines=18> */
.L_x_290:
[----:B------:R-:W2:Y:S01]  /*63e0*/  LDL R168, [R1+0x30] ;  /* 0x0000300001a87983 */ /* 0x000ea20000100800 */
[----:B------:R-:W-:Y:S03]  /*63f0*/  ULOP3.LUT UR15, UR9, 0x1, URZ, 0xc0, !UPT ;  /* 0x00000001090f7892 */ /* 0x000fe6000f8ec03f */
[----:B------:R-:W3:Y:S01]  /*6400*/  LDL R167, [R1+0x34] ;  /* 0x0000340001a77983 */ /* 0x000ee20000100800 */
[----:B------:R-:W-:Y:S02]  /*6410*/  UISETP.NE.U32.AND UP1, UPT, UR15, 0x1, UPT ;  /* 0x000000010f00788c */ /* 0x000fe4000bf25070 */
[----:B------:R-:W-:Y:S01]  /*6420*/  UIADD3 UR15, UR9, -0x1, URZ ;  /* 0xffffffff090f7890 */ /* 0x000fe2000fffe03f */
[----:B------:R-:W-:Y:S04]  /*6430*/  LDSM.16.M88.4 R24, [R224] ;  /* 0x00000000e018783b */ /* 0x000fe80000000200 */
[----:B------:R-:W4:Y:S04]  /*6440*/  LDSM.16.MT88.4 R8, [R0+0x9000] ;  /* 0x009000000008783b */ /* 0x000f280000004200 */
[----:B------:R-:W3:Y:S04]  /*6450*/  LDL R162, [R1+0xc] ;  /* 0x00000c0001a27983 */ /* 0x000ee80000100800 */
[----:B------:R-:W3:Y:S04]  /*6460*/  LDL R163, [R1+0x8] ;  /* 0x0000080001a37983 */ /* 0x000ee80000100800 */
[----:B------:R-:W3:Y:S04]  /*6470*/  LDL R164, [R1+0x14] ;  /* 0x0000140001a47983 */ /* 0x000ee80000100800 */
[----:B------:R-:W1:Y:S04]  /*6480*/  LDSM.16.MT88.4 R16, [R0+0xb000] ;  /* 0x00b000000010783b */ /* 0x000e680000004200 */
[----:B------:R-:W3:Y:S04]  /*6490*/  LDL R165, [R1+0x10] ;  /* 0x0000100001a57983 */ /* 0x000ee80000100800 */
[----:B------:R-:W1:Y:S04]  /*64a0*/  LDSM.16.MT88.4 R28, [R0+0xd000] ;  /* 0x00d00000001c783b */ /* 0x000e680000004200 */
[----:B------:R-:W-:Y:S04]  /*64b0*/  LDSM.16.M88.4 R32, [R225] ;  /* 0x00000000e120783b */ /* 0x000fe80000000200 */
[----:B------:R-:W1:Y:S04]  /*64c0*/  LDSM.16.MT88.4 R132, [R0+0x9400] ;  /* 0x009400000084783b */ /* 0x000e680000004200 */
[----:B------:R-:W1:Y:S01]  /*64d0*/  LDSM.16.MT88.4 R136, [R0+0xb400] ;  /* 0x00b400000088783b */ /* 0x000e620000004200 */
[C---:B----4-:R-:W-:Y:S03]  /*64e0*/  HMMA.16816.F32 R4, R24.reuse, R8, RZ ;  /* 0x000000081804723c */ /* 0x050fe600000018ff */
[----:B------:R-:W4:Y:S04]  /*64f0*/  LDSM.16.MT88.4 R140, [R0+0xd400] ;  /* 0x00d40000008c783b */ /* 0x000f280000004200 */
[----:B------:R-:W-:Y:S01]  /*6500*/  LDSM.16.M88.4 R144, [R227] ;  /* 0x00000000e390783b */ /* 0x000fe20000000200 */
[C---:B------:R-:W-:Y:S03]  /*6510*/  HMMA.16816.F32 R8, R24.reuse, R10, RZ ;  /* 0x0000000a1808723c */ /* 0x040fe600000018ff */
[----:B------:R-:W4:Y:S04]  /*6520*/  LDSM.16.MT88.4 R148, [R0+0x9800] ;  /* 0x009800000094783b */ /* 0x000f280000004200 */
[----:B------:R-:W4:Y:S01]  /*6530*/  LDSM.16.MT88.4 R152, [R0+0xb800] ;  /* 0x00b800000098783b */ /* 0x000f220000004200 */
[C---:B-1----:R-:W-:Y:S03]  /*6540*/  HMMA.16816.F32 R12, R24.reuse, R16, RZ ;  /* 0x00000010180c723c */ /* 0x042fe600000018ff */
[----:B------:R-:W-:Y:S04]  /*6550*/  LDSM.16.MT88.4 R156, [R0+0xbc00] ;  /* 0x00bc0000009c783b */ /* 0x000fe80000004200 */
[----:B------:R-:W3:Y:S01]  /*6560*/  LDL R2, [R1+0x18] ;  /* 0x0000180001027983 */ /* 0x000ee20000100800 */
        /* <DEDUP_REMOVED lines=44> */
[C---:B------:R-:W-:Y:S06]  /*6830*/  HMMA.16816.F32 R4, R136.reuse, R144, R4 ;  /* 0x000000908804723c */ /* 0x040fec0000001804 */
[C---:B------:R-:W-:Y:S01]  /*6840*/  HMMA.16816.F32 R8, R136.reuse, R146, R8 ;  /* 0x000000928808723c */ /* 0x040fe20000001808 */
[----:B------:R-:W1:Y:S05]  /*6850*/  LDSM.16.MT88.4 R144, [R0+0xac00] ;  /* 0x00ac00000090783b */ /* 0x000e6a0000004200 */
[C---:B------:R-:W-:Y:S06]  /*6860*/  HMMA.16816.F32 R12, R136.reuse, R156, R12 ;  /* 0x0000009c880c723c */ /* 0x040fec000000180c */
        /* <DEDUP_REMOVED lines=12> */
[----:B------:R-:W-:Y:S06]  /*6930*/  HMMA.16816.F32 R24, R132, R30, R24 ;  /* 0x0000001e8418723c */ /* 0x000fec0000001818 */
[C---:B------:R-:W-:Y:S01]  /*6940*/  HMMA.16816.F32 R4, R140.reuse, R144, R4 ;  /* 0x000000908c04723c */ /* 0x040fe20000001804 */
[----:B------:R-:W-:Y:S04]  /*6950*/  IMAD.U32 R132, RZ, RZ, UR17 ;  /* 0x00000011ff847e24 */ /* 0x000fe8000f8e00ff */
[----:B--2---:R-:W-:Y:S01]  /*6960*/  @P1 IADD3 R30, P2, R168, UR12, RZ ;  /* 0x0000000ca81e1c10 */ /* 0x004fe2000ff5e0ff */
[C---:B------:R-:W-:Y:S01]  /*6970*/  HMMA.16816.F32 R8, R140.reuse, R146, R8 ;  /* 0x000000928c08723c */ /* 0x040fe20000001808 */
[----:B------:R-:W-:Y:S01]  /*6980*/  LDSM.16.MT88.4 R144, [R220+0x1c00] ;  /* 0x001c0000dc90783b */ /* 0x000fe20000004200 */
[----:B------:R-:W-:Y:S03]  /*6990*/  @UP3 UIADD3 UR12, UP2, UR12, -0x100, URZ ;  /* 0xffffff000c0c3890 */ /* 0x000fe6000ff5e03f */
[----:B---3--:R-:W-:Y:S01]  /*69a0*/  @P1 IADD3.X R31, R167, UR11, RZ, P2, !PT ;  /* 0x0000000ba71f1c10 */ /* 0x008fe200097fe4ff */
[C---:B------:R-:W-:Y:S01]  /*69b0*/  HMMA.16816.F32 R12, R140.reuse, R156, R12 ;  /* 0x0000009c8c0c723c */ /* 0x040fe2000000180c */
[----:B------:R-:W-:Y:S03]  /*69c0*/  @UP3 UIADD3.X UR11, UR11, -0x1, URZ, UP2, !UPT ;  /* 0xffffffff0b0b3890 */ /* 0x000fe600097fe43f */
[----:B------:R-:W2:Y:S02]  /*69d0*/  @P1 LDG.E R162, desc[UR6][R30.64+0xa0] ;  /* 0x0000a0061ea21981 */ /* 0x000ea4000c1e1900 */
[C---:B------:R-:W-:Y:S02]  /*69e0*/  HMMA.16816.F32 R16, R140.reuse, R158, R16 ;  /* 0x0000009e8c10723c */ /* 0x040fe40000001810 */
[----:B------:R-:W3:Y:S04]  /*69f0*/  @P1 LDG.E R163, desc[UR6][R30.64+0x80] ;  /* 0x000080061ea31981 */ /* 0x000ee8000c1e1900 */
[C---:B------:R-:W-:Y:S01]  /*6a00*/  HMMA.16816.F32 R20, R140.reuse, R32, R20 ;  /* 0x000000208c14723c */ /* 0x040fe20000001814 */
[----:B------:R-:W4:Y:S04]  /*6a10*/  @P1 LDG.E R164, desc[UR6][R30.64+0x20] ;  /* 0x000020061ea41981 */ /* 0x000f28000c1e1900 */
[----:B------:R1:W4:Y:S01]  /*6a20*/  @P1 LDG.E R165, desc[UR6][R30.64] ;  /* 0x000000061ea51981 */ /* 0x000322000c1e1900 */
[----:B------:R-:W-:Y:S03]  /*6a30*/  HMMA.16816.F32 R24, R140, R34, R24 ;  /* 0x000000228c18723c */ /* 0x000fe60000001818 */
[----:B------:R-:W-:Y:S04]  /*6a40*/  LDSM.16.MT88.4 R140, [R220+0x1800] ;  /* 0x00180000dc8c783b */ /* 0x000fe80000004200 */
[----:B------:R-:W-:Y:S04]  /*6a50*/  IMAD.U32 R34, RZ, RZ, UR34 ;  /* 0x00000022ff227e24 */ /* 0x000fe8000f8e00ff */
[----:B-1----:R-:W-:Y:S01]  /*6a60*/  IMAD.U32 R30, RZ, RZ, UR33 ;  /* 0x00000021ff1e7e24 */ /* 0x002fe2000f8e00ff */
[C---:B------:R-:W-:Y:S04]  /*6a70*/  LEA R166, P0, R2.reuse, R160, 0x2 ;  /* 0x000000a002a67211 */ /* 0x040fe800078010ff */
[----:B------:R-:W-:Y:S01]  /*6a80*/  LEA.HI.X.SX32 R28, R2, R161, 0x2, P0 ;  /* 0x000000a1021c7211 */ /* 0x000fe200000f16ff */
[----:B------:R-:W-:Y:S01]  /*6a90*/  STL [R1+0x4], R166 ;  /* 0x000004a601007387 */ /* 0x000fe20000100800 */
[----:B------:R-:W-:Y:S03]  /*6aa0*/  IMAD.U32 R2, RZ, RZ, UR16 ;  /* 0x00000010ff027e24 */ /* 0x000fe6000f8e00ff */
[----:B------:R1:W-:Y:S01]  /*6ab0*/  STL [R1], R28 ;  /* 0x0000001c01007387 */ /* 0x0003e20000100800 */
[----:B------:R-:W-:Y:S02]  /*6ac0*/  IMAD.MOV.U32 R29, RZ, RZ, R28 ;  /* 0x000000ffff1d7224 */ /* 0x000fe400078e001c */
[----:B-1----:R-:W-:Y:S05]  /*6ad0*/  IMAD.MOV.U32 R28, RZ, RZ, R166 ;  /* 0x000000ffff1c7224 */ /* 0x002fea00078e00a6 */
[-C--:B------:R-:W-:Y:S01]  /*6ae0*/  LEA R32, P0, R2, R28.reuse, 0x2 ;  /* 0x0000001c02207211 */ /* 0x080fe200078010ff */
[----:B------:R1:W-:Y:S01]  /*6af0*/  REDG.E.ADD.F32.FTZ.RN.STRONG.GPU desc[UR6][R28.64], R4 ;  /* 0x000000041c0079a6 */ /* 0x0003e2000c10f386 */
[-C--:B------:R-:W-:Y:S01]  /*6b00*/  LEA R34, P2, R34, R28.reuse, 0x2 ;  /* 0x0000001c22227211 */ /* 0x080fe200078410ff */
[----:B------:R-:W-:Y:S01]  /*6b10*/  IMAD.U32 R2, RZ, RZ, UR33 ;  /* 0x00000021ff027e24 */ /* 0x000fe2000f8e00ff */
[-C--:B------:R-:W-:Y:S01]  /*6b20*/  LEA.HI.X.SX32 R33, R0, R29.reuse, 0x2, P0 ;  /* 0x0000001d00217211 */ /* 0x080fe200000f16ff */
[----:B------:R-:W-:Y:S01]  /*6b30*/  IMAD.U32 R0, RZ, RZ, UR17 ;  /* 0x00000011ff007e24 */ /* 0x000fe2000f8e00ff */
[-C--:B------:R-:W-:Y:S03]  /*6b40*/  LEA R132, P0, R132, R28.reuse, 0x2 ;  /* 0x0000001c84847211 */ /* 0x080fe600078010ff */
[----:B------:R1:W-:Y:S01]  /*6b50*/  REDG.E.ADD.F32.FTZ.RN.STRONG.GPU desc[UR6][R32.64], R5 ;  /* 0x00000005200079a6 */ /* 0x0003e2000c10f386 */
[-C--:B------:R-:W-:Y:S01]  /*6b60*/  LEA.HI.X.SX32 R133, R0, R29.reuse, 0x2, P0 ;  /* 0x0000001d00857211 */ /* 0x080fe200000f16ff */
[----:B------:R-:W-:Y:S04]  /*6b70*/  IMAD.U32 R0, RZ, RZ, UR32 ;  /* 0x00000020ff007e24 */ /* 0x000fe8000f8e00ff */
[----:B------:R1:W-:Y:S04]  /*6b80*/  REDG.E.ADD.F32.FTZ.RN.STRONG.GPU desc[UR6][R132.64], R6 ;  /* 0x00000006840079a6 */ /* 0x0003e8000c10f386 */
[----:B------:R-:W-:Y:S01]  /*6b90*/  LDSM.16.MT88.4 R132, [R3+0x11800] ;  /* 0x011800000384783b */ /* 0x000fe20000004200 */
[----:B-1----:R-:W-:Y:S05]  /*6ba0*/  IMAD.U32 R4, RZ, RZ, UR32 ;  /* 0x00000020ff047e24 */ /* 0x002fea000f8e00ff */
[-C--:B------:R-:W-:Y:S01]  /*6bb0*/  LEA R4, P0, R4, R28.reuse, 0x2 ;  /* 0x0000001c04047211 */ /* 0x080fe200078010ff */
[----:B------:R-:W-:Y:S05]  /*6bc0*/  IMAD.U32 R5, RZ, RZ, UR34 ;  /* 0x00000022ff057e24 */ /* 0x000fea000f8e00ff */
[-C--:B------:R-:W-:Y:S01]  /*6bd0*/  LEA.HI.X.SX32 R35, R5, R29.reuse, 0x2, P2 ;  /* 0x0000001d05237211 */ /* 0x080fe200010f16ff */
[----:B------:R-:W-:Y:S01]  /*6be0*/  IMAD.U32 R6, RZ, RZ, UR25 ;  /* 0x00000019ff067e24 */ /* 0x000fe2000f8e00ff */
[-C--:B------:R-:W-:Y:S01]  /*6bf0*/  LEA.HI.X.SX32 R5, R0, R29.reuse, 0x2, P0 ;  /* 0x0000001d00057211 */ /* 0x080fe200000f16ff */
[----:B------:R-:W-:Y:S02]  /*6c00*/  IMAD.U32 R0, RZ, RZ, UR31 ;  /* 0x0000001fff007e24 */ /* 0x000fe4000f8e00ff */
[----:B------:R1:W-:Y:S02]  /*6c10*/  REDG.E.ADD.F32.FTZ.RN.STRONG.GPU desc[UR6][R34.64], R7 ;  /* 0x00000007220079a6 */ /* 0x0003e4000c10f386 */
[----:B-1----:R-:W-:Y:S02]  /*6c20*/  IMAD.U32 R7, RZ, RZ, UR25 ;  /* 0x00000019ff077e24 */ /* 0x002fe4000f8e00ff */
[----:B--2---:R-:W-:Y:S04]  /*6c30*/  @P1 STL [R1+0xc], R162 ;  /* 0x00000ca201001387 */ /* 0x004fe80000100800 */
[----:B---3--:R-:W-:Y:S04]  /*6c40*/  @P1 STL [R1+0x8], R163 ;  /* 0x000008a301001387 */ /* 0x008fe80000100800 */
[----:B----4-:R-:W-:Y:S04]  /*6c50*/  @P1 STL [R1+0x14], R164 ;  /* 0x000014a401001387 */ /* 0x010fe80000100800 */
[----:B------:R-:W-:Y:S01]  /*6c60*/  @P1 STL [R1+0x10], R165 ;  /* 0x000010a501001387 */ /* 0x000fe20000100800 */
[-C--:B------:R-:W-:Y:S04]  /*6c70*/  LEA R30, P1, R30, R28.reuse, 0x2 ;  /* 0x0000001c1e1e7211 */ /* 0x080fe800078210ff */
[-C--:B------:R-:W-:Y:S01]  /*6c80*/  LEA.HI.X.SX32 R31, R2, R29.reuse, 0x2, P1 ;  /* 0x0000001d021f7211 */ /* 0x080fe200008f16ff */
[----:B------:R-:W-:Y:S04]  /*6c90*/  IMAD.U32 R2, RZ, RZ, UR31 ;  /* 0x0000001fff027e24 */ /* 0x000fe8000f8e00ff */
[----:B------:R1:W-:Y:S04]  /*6ca0*/  REDG.E.ADD.F32.FTZ.RN.STRONG.GPU desc[UR6][R30.64], R8 ;  /* 0x000000081e0079a6 */ /* 0x0003e8000c10f386 */
[----:B------:R2:W-:Y:S01]  /*6cb0*/  REDG.E.ADD.F32.FTZ.RN.STRONG.GPU desc[UR6][R4.64], R9 ;  /* 0x00000009040079a6 */ /* 0x0005e2000c10f386 */
[----:B-1----:R-:W-:Y:S01]  /*6cc0*/  IMAD.U32 R8, RZ, RZ, UR30 ;  /* 0x0000001eff087e24 */ /* 0x002fe2000f8e00ff */
[-C--:B--2---:R-:W-:Y:S01]  /*6cd0*/  LEA R4, P1, R0, R28.reuse, 0x2 ;  /* 0x0000001c00047211 */ /* 0x084fe200078210ff */
        /* <DEDUP_REMOVED lines=313> */
.L_x_292:
        /* <DEDUP_REMOVED lines=20> */
.L_x_293:
[----:B------:R-:W2:Y:S01]  /*81b0*/  LDL.64 R4, [R1+0x40] ;  /* 0x0000400001047983 */ /* 0x000ea20000100a00 */
[----:B------:R-:W-:Y:S01]  /*81c0*/  USHF.R.S32.HI UR9, URZ, 0x1f, UR5 ;  /* 0x0000001f3f097899 */ /* 0x000fe20008011405 */
[----:B------:R-:W-:Y:S01]  /*81d0*/  IMAD.U32 R2, RZ, RZ, UR10 ;  /* 0x0000000aff027e24 */ /* 0x000fe2000f8e00ff */
[----:B------:R-:W-:Y:S01]  /*81e0*/  UIMAD UR8, UR36, -0x80, UR8 ;  /* 0xffffff80240878a4 */ /* 0x000fe2000f8e0208 */
[----:B------:R-:W-:Y:S01]  /*81f0*/  BAR.SYNC.DEFER_BLOCKING 0x0 ;  /* 0x0000000000007b1d */ /* 0x000fe20000010000 */
[----:B------:R-:W-:Y:S02]  /*8200*/  UIMAD UR15, UR9, UR10, URZ ;  /* 0x0000000a090f72a4 */ /* 0x000fe4000f8e023f */
[----:B------:R-:W-:Y:S02]  /*8210*/  USHF.R.S32.HI UR21, URZ, 0x1f, UR57 ;  /* 0x0000001f3f157899 */ /* 0x000fe40008011439 */
[----:B------:R-:W-:Y:S01]  /*8220*/  UIMAD UR15, UR5, UR11, UR15 ;  /* 0x0000000b050f72a4 */ /* 0x000fe2000f8e020f */
[----:B------:R-:W-:Y:S01]  /*8230*/  BSSY B0, `(.L_x_294) ;  /* 0x000002c000007945 */ /* 0x000fe20003800000 */
[----:B------:R-:W-:Y:S01]  /*8240*/  ULDC.64 UR16, c[0x0][0x468] ;  /* 0x00011a0000107ab9 */ /* 0x000fe20000000a00 */
[----:B------:R-:W1:Y:S01]  /*8250*/  S2R R26, SR_TID.X ;  /* 0x00000000001a7919 */ /* 0x000e620000002100 */
[----:B------:R-:W3:Y:S01]  /*8260*/  S2R R27, SR_TID.X ;  /* 0x00000000001b7919 */ /* 0x000ee20000002100 */
[----:B------:R4:W2:Y:S04]  /*8270*/  LDS.128 R36, [R0+0xa000] ;  /* 0x00a0000000247984 */ /* 0x0008a80000000c00 */
[----:B------:R4:W2:Y:S04]  /*8280*/  LDS.128 R32, [R0+0xc000] ;  /* 0x00c0000000207984 */ /* 0x0008a80000000c00 */
[----:B------:R4:W2:Y:S04]  /*8290*/  LDS.128 R28, [R0+0xe000] ;  /* 0x00e00000001c7984 */ /* 0x0008a80000000c00 */
[----:B------:R4:W2:Y:S04]  /*82a0*/  LDS.128 R48, [R0+0x10000] ;  /* 0x0100000000307984 */ /* 0x0008a80000000c00 */
[----:B------:R4:W2:Y:S01]  /*82b0*/  LDS.128 R44, [R0+0x12000] ;  /* 0x01200000002c7984 */ /* 0x0008a20000000c00 */
[----:B-1----:R-:W-:-:S03]  /*82c0*/  SHF.R.S32.HI R26, RZ, 0x1f, R26 ;  /* 0x0000001fff1a7819 */ /* 0x002fc6000001141a */
[----:B------:R4:W1:Y:S01]  /*82d0*/  LDS.128 R40, [R0+0x14000] ;  /* 0x0140000000287984 */ /* 0x0008620000000c00 */
[----:B---3--:R-:W-:-:S04]  /*82e0*/  LEA.HI R26, R26, R27, RZ, 0x2 ;  /* 0x0000001b1a1a7211 */ /* 0x008fc800078f10ff */
[----:B------:R-:W-:-:S04]  /*82f0*/  SHF.R.S32.HI R26, RZ, 0x2, R26 ;  /* 0x00000002ff1a7819 */ /* 0x000fc8000001141a */
[C---:B------:R-:W-:Y:S01]  /*8300*/  ISETP.GE.AND P2, PT, R26.reuse, UR8, PT ;  /* 0x000000081a007c0c */ /* 0x040fe2000bf46270 */
[----:B------:R-:W-:Y:S01]  /*8310*/  VIADD R8, R26, 0x40 ;  /* 0x000000401a087836 */ /* 0x000fe20000000000 */
[----:B------:R-:W-:-:S04]  /*8320*/  SHF.R.S32.HI R25, RZ, 0x1f, R26 ;  /* 0x0000001fff197819 */ /* 0x000fc8000001141a */
[----:B------:R-:W-:Y:S02]  /*8330*/  ISETP.GE.AND P1, PT, R8, UR8, PT ;  /* 0x0000000808007c0c */ /* 0x000fe4000bf26270 */
        /* <DEDUP_REMOVED lines=9> */
[----:B------:R-:W-:-:S04]  /*83d0*/  IMAD.WIDE.U32 R8, R2, UR57, R4 ;  /* 0x0000003902087c25 */ /* 0x000fc8000f8e0004 */
[----:B------:R-:W-:Y:S01]  /*83e0*/  VIADD R24, R9, UR17 ;  /* 0x0000001109187c36 */ /* 0x000fe20008000000 */
[----:B-1--4-:R-:W-:Y:S06]  /*83f0*/  @P2 BRA `(.L_x_295) ;  /* 0x00000000003c2947 */ /* 0x012fec0003800000 */
        /* <DEDUP_REMOVED lines=15> */
.L_x_295:
[----:B------:R-:W-:Y:S05]  /*84f0*/  BSYNC B0 ;  /* 0x0000000000007941 */ /* 0x000fea0003800000 */
.L_x_294:
        /* <DEDUP_REMOVED lines=16> */
.L_x_297:
[----:B------:R-:W-:Y:S05]  /*8600*/  BSYNC B0 ;  /* 0x0000000000007941 */ /* 0x000fea0003800000 */
.L_x_296:
[----:B------:R-:W-:Y:S01]  /*8610*/  IMAD.U32 R2, RZ, RZ, UR12 ;  /* 0x0000000cff027e24 */ /* 0x000fe2000f8e00ff */
[----:B------:R-:W-:Y:S01]  /*8620*/  UIMAD UR9, UR9, UR12, URZ ;  /* 0x0000000c090972a4 */ /* 0x000fe2000f8e023f */
[----:B-1----:R-:W1:Y:S01]  /*8630*/  LDS.128 R20, [R0+0xf000] ;  /* 0x00f0000000147984 */ /* 0x002e620000000c00 */
[----:B------:R-:W-:Y:S01]  /*8640*/  USHF.R.S32.HI UR10, URZ, 0x1f, UR57 ;  /* 0x0000001f3f0a7899 */ /* 0x000fe20008011439 */
[----:B------:R-:W-:Y:S01]  /*8650*/  IMAD.WIDE.U32 R6, R2, UR5, R6 ;  /* 0x0000000502067c25 */ /* 0x000fe2000f8e0006 */
[----:B------:R-:W-:Y:S01]  /*8660*/  UIMAD UR5, UR5, UR13, UR9 ;  /* 0x0000000d050572a4 */ /* 0x000fe2000f8e0209 */
[----:B------:R-:W3:Y:S01]  /*8670*/  LDS.128 R16, [R0+0x11000] ;  /* 0x0110000000107984 */ /* 0x000ee20000000c00 */
[----:B------:R-:W-:Y:S01]  /*8680*/  BSSY B0, `(.L_x_298) ;  /* 0x0000018000007945 */ /* 0x000fe20003800000 */
[----:B------:R-:W-:Y:S01]  /*8690*/  ULDC.64 UR8, c[0x0][0x470] ;  /* 0x00011c0000087ab9 */ /* 0x000fe20000000a00 */
[----:B------:R-:W-:Y:S01]  /*86a0*/  IADD3 R6, P0, R6, UR14, RZ ;  /* 0x0000000e06067c10 */ /* 0x000fe2000ff1e0ff */
[----:B------:R4:W1:Y:S02]  /*86b0*/  LDS.128 R12, [R0+0x13000] ;  /* 0x01300000000c7984 */ /* 0x0008640000000c00 */
        /* <DEDUP_REMOVED lines=20> */
.L_x_299:
[----:B------:R-:W-:Y:S05]  /*8800*/  BSYNC B0 ;  /* 0x0000000000007941 */ /* 0x000fea0003800000 */
.L_x_298:
        /* <DEDUP_REMOVED lines=15> */
.L_x_288:
        /* <DEDUP_REMOVED lines=23> */
.L_x_301:
        /* <DEDUP_REMOVED lines=21> */
.L_x_302:
[----:B------:R-:W2:Y:S01]  /*8bc0*/  LDL.64 R14, [R1+0x40] ;  /* 0x00004000010e7983 */ /* 0x000ea20000100a00 */
[----:B------:R-:W-:Y:S01]  /*8bd0*/  UIMAD UR5, UR19, UR10, URZ ;  /* 0x0000000a130572a4 */ /* 0x000fe2000f8e023f */
[----:B------:R-:W-:Y:S01]  /*8be0*/  IMAD.U32 R4, RZ, RZ, UR10 ;  /* 0x0000000aff047e24 */ /* 0x000fe2000f8e00ff */
[----:B------:R-:W-:Y:S01]  /*8bf0*/  UIMAD UR8, UR36, -0x80, UR8 ;  /* 0xffffff80240878a4 */ /* 0x000fe2000f8e0208 */
[----:B------:R-:W1:Y:S01]  /*8c00*/  S2R R11, SR_TID.X ;  /* 0x00000000000b7919 */ /* 0x000e620000002100 */
[----:B------:R-:W-:Y:S01]  /*8c10*/  UIMAD UR5, UR18, UR11, UR5 ;  /* 0x0000000b120572a4 */ /* 0x000fe2000f8e0205 */
[----:B------:R-:W-:Y:S01]  /*8c20*/  BSSY B0, `(.L_x_303) ;  /* 0x0000021000007945 */ /* 0x000fe20003800000 */
[----:B------:R-:W-:Y:S01]  /*8c30*/  USHF.R.S32.HI UR21, URZ, 0x1f, UR57 ;  /* 0x0000001f3f157899 */ /* 0x000fe20008011439 */
[----:B------:R-:W3:Y:S01]  /*8c40*/  S2R R12, SR_TID.X ;  /* 0x00000000000c7919 */ /* 0x000ee20000002100 */
[----:B------:R-:W-:Y:S02]  /*8c50*/  ULDC.64 UR14, c[0x0][0x468] ;  /* 0x00011a00000e7ab9 */ /* 0x000fe40000000a00 */
[----:B------:R-:W-:Y:S01]  /*8c60*/  IMAD.U32 R0, RZ, RZ, UR5 ;  /* 0x00000005ff007e24 */ /* 0x000fe2000f8e00ff */
[----:B------:R-:W-:-:S04]  /*8c70*/  UIMAD UR5, UR21, UR14, URZ ;  /* 0x0000000e150572a4 */ /* 0x000fc8000f8e023f */
[----:B------:R-:W-:Y:S01]  /*8c80*/  UIMAD UR15, UR57, UR15, UR5 ;  /* 0x0000000f390f72a4 */ /* 0x000fe2000f8e0205 */
[----:B-1----:R-:W-:-:S04]  /*8c90*/  SHF.R.S32.HI R11, RZ, 0x1f, R11 ;  /* 0x0000001fff0b7819 */ /* 0x002fc8000001140b */
[----:B---3--:R-:W-:-:S04]  /*8ca0*/  LEA.HI R11, R11, R12, RZ, 0x2 ;  /* 0x0000000c0b0b7211 */ /* 0x008fc800078f10ff */
[----:B------:R-:W-:-:S04]  /*8cb0*/  SHF.R.S32.HI R11, RZ, 0x2, R11 ;  /* 0x00000002ff0b7819 */ /* 0x000fc8000001140b */
[C---:B------:R-:W-:Y:S01]  /*8cc0*/  ISETP.GE.AND P2, PT, R11.reuse, UR8, PT ;  /* 0x000000080b007c0c */ /* 0x040fe2000bf46270 */
[----:B------:R-:W-:Y:S01]  /*8cd0*/  VIADD R2, R11, 0x40 ;  /* 0x000000400b027836 */ /* 0x000fe20000000000 */
[----:B------:R-:W-:-:S04]  /*8ce0*/  SHF.R.S32.HI R10, RZ, 0x1f, R11 ;  /* 0x0000001fff0a7819 */ /* 0x000fc8000001140b */
[----:B------:R-:W-:Y:S01]  /*8cf0*/  ISETP.GE.AND P1, PT, R2, UR8, PT ;  /* 0x0000000802007c0c */ /* 0x000fe2000bf26270 */
[----:B--2---:R-:W-:-:S03]  /*8d00*/  IMAD.WIDE.U32 R4, R4, UR18, R14 ;  /* 0x0000001204047c25 */ /* 0x004fc6000f8e000e */
[----:B------:R-:W-:-:S04]  /*8d10*/  IADD3 R6, P0, R4, UR9, RZ ;  /* 0x0000000904067c10 */ /* 0x000fc8000ff1e0ff */
[----:B------:R-:W-:Y:S01]  /*8d20*/  IADD3.X R7, R5, UR20, R0, P0, !PT ;  /* 0x0000001405077c10 */ /* 0x000fe200087fe400 */
[----:B------:R-:W-:-:S04]  /*8d30*/  IMAD.U32 R0, RZ, RZ, UR14 ;  /* 0x0000000eff007e24 */ /* 0x000fc8000f8e00ff */
        /* <DEDUP_REMOVED lines=15> */
.L_x_304:
[----:B------:R-:W-:Y:S05]  /*8e30*/  BSYNC B0 ;  /* 0x0000000000007941 */ /* 0x000fea0003800000 */
.L_x_303:
        /* <DEDUP_REMOVED lines=15> */
.L_x_306:
[----:B------:R-:W-:Y:S05]  /*8f30*/  BSYNC B0 ;  /* 0x0000000000007941 */ /* 0x000fea0003800000 */
.L_x_305:
        /* <DEDUP_REMOVED lines=28> */
.L_x_308:
[----:B------:R-:W-:Y:S05]  /*9100*/  BSYNC B0 ;  /* 0x0000000000007941 */ /* 0x000fea0003800000 */
.L_x_307:
        /* <DEDUP_REMOVED lines=14> */
.L_x_300:
[----:B------:R-:W-:Y:S05]  /*91f0*/  BSYNC B1 ;  /* 0x0000000000017941 */ /* 0x000fea0003800000 */
.L_x_283:
        /* <DEDUP_REMOVED lines=8> */
.L_x_309:
[----:B------:R-:W-:Y:S05]  /*9280*/  EXIT ;  /* 0x000000000000794d */ /* 0x000fea0003800000 */
.L_x_311:
        /* <DEDUP_REMOVED lines=15> */
.L_x_1287:


//--------------------- .text._ZN5flash44flash_bwd_dq_dk_dv_loop_seqk_parallel_kernelI23Flash_bwd_kernel_traitsILi96ELi64ELi128ELi8ELi2ELi4ELi4ELb1ELb0EN7cutlass6half_tE19Flash_kernel_traitsILi96ELi64ELi128ELi8ES3_EELb1ELb0ELb0ELb0ELb0ELb0ELb0EEEvNS_16Flash_bwd_paramsE --------------------------
	.section	.text._ZN5flash44flash_bwd_dq_dk_dv_loop_seqk_parallel_kernelI23Flash_bwd_kernel_traitsILi96ELi64ELi128ELi8ELi2ELi4ELi4ELb1ELb0EN7cutlass6half_tE19Flash_kernel_traitsILi96ELi64ELi128ELi8ES3_EELb1ELb0ELb0ELb0ELb0ELb0ELb0EEEvNS_16Flash_bwd_paramsE,"ax",@progbits
	.align	128
        .global         _ZN5flash44flash_bwd_dq_dk_dv_loop_seqk_parallel_kernelI23Flash_bwd_kernel_traitsILi96ELi64ELi128ELi8ELi2ELi4ELi4ELb1ELb0EN7cutlass6half_tE19Flash_kernel_traitsILi96ELi64ELi128ELi8ES3_EELb1ELb0ELb0ELb0ELb0ELb0ELb0EEEvNS_16Flash_bwd_paramsE
        .type           _ZN5flash44flash_bwd_dq_dk_dv_loop_seqk_parallel_kernelI23Flash_bwd_kernel_traitsILi96ELi64ELi128ELi8ELi2ELi4ELi4ELb1ELb0EN7cutlass6half_tE19Flash_kernel_traitsILi96ELi64ELi128ELi8ES3_EELb1ELb0ELb0ELb0ELb0ELb0ELb0EEEvNS_16Flash_bwd_paramsE,@function
        .size           _ZN5flash44flash_bwd_dq_dk_dv_loop_seqk_parallel_kernelI23Flash_bwd_kernel_traitsILi96ELi64ELi128ELi8ELi2ELi4ELi4ELb1ELb0EN7cutlass6half_tE19Flash_kernel_traitsILi96ELi64ELi128ELi8ES3_EELb1ELb0ELb0ELb0ELb0ELb0ELb0EEEvNS_16Flash_bwd_paramsE,(.L_x_1288 - _ZN5flash44flash_bwd_dq_dk_dv_loop_seqk_parallel_kernelI23Flash_bwd_kernel_traitsILi96ELi64ELi128ELi8ELi2ELi4ELi4ELb1ELb0EN7cutlass6half_tE19Flash_kernel_traitsILi96ELi64ELi128ELi8ES3_EELb1ELb0ELb0ELb0ELb0ELb0ELb0EEEvNS_16Flash_bwd_paramsE)
        .other          _ZN5flash44flash_bwd_dq_dk_dv_loop_seqk_parallel_kernelI23Flash_bwd_kernel_traitsILi96ELi64ELi128ELi8ELi2ELi4ELi4ELb1ELb0EN7cutlass6half_tE19Flash_kernel_traitsILi96ELi64ELi128ELi8ES3_EELb1ELb0ELb0ELb0ELb0ELb0ELb0EEEvNS_16Flash_bwd_paramsE,@"STO_CUDA_ENTRY STV_DEFAULT"
_ZN5flash44flash_bwd_dq_dk_dv_loop_seqk_parallel_kernelI23Flash_bwd_kernel_traitsILi96ELi64ELi128ELi8ELi2ELi4ELi4ELb1ELb0EN7cutlass6half_tE19Flash_kernel_traitsILi96ELi64ELi128ELi8ES3_EELb1ELb0ELb0ELb0ELb0ELb0ELb0EEEvNS_16Flash_bwd_paramsE:
.text._ZN5flash44flash_bwd_dq_dk_dv_loop_seqk_parallel_kernelI23Flash_bwd_kernel_traitsILi96ELi64ELi128ELi8ELi2ELi4ELi4ELb1ELb0EN7cutlass6half_tE19Flash_kernel_traitsILi96ELi64ELi128ELi8ES3_EELb1ELb0ELb0ELb0ELb0ELb0ELb0EEEvNS_16Flash_bwd_paramsE:
        /* <DEDUP_REMOVED lines=17> */
[----:B------:R-:W-:Y:S01]  /*0110*/  UMOV UR61, 0xffffd000 ;  /* 0xffffd000003d7882 */ /* 0x000fe20000000000 */
[----:B------:R-:W-:-:S04]  /*0120*/  IMAD.MOV.U32 R237, RZ, RZ, -0x10 ;  /* 0xfffffff0ffed7424 */ /* 0x000fc800078e00ff */
[----:B------:R-:W3:Y:S08]  /*0130*/  S2UR UR59, SR_CTAID.Z ;  /* 0x00000000003b79c3 */ /* 0x000ef00000002700 */
[----:B------:R-:W4:Y:S01]  /*0140*/  S2UR UR50, SR_CTAID.Y ;  /* 0x00000000003279c3 */ /* 0x000f220000002600 */
[----:B--2---:R-:W-:-:S04]  /*0150*/  ULEA UR4, UR4, UR5, 0x18 ;  /* 0x0000000504047291 */ /* 0x004fc8000f8ec03f */
[----:B------:R-:W-:Y:S01]  /*0160*/  UIADD3 UR5, UR4, 0xf000, URZ ;  /* 0x0000f00004057890 */ /* 0x000fe2000fffe03f */
        /* <DEDUP_REMOVED lines=9> */
[----:B------:R-:W-:Y:S01]  /*0200*/  LOP3.LUT R12, R5, 0xfffffffc, RZ, 0xc0, !PT ;  /* 0xfffffffc050c7812 */ /* 0x000fe200078ec0ff */
[----:B------:R-:W-:Y:S01]  /*0210*/  IMAD.IADD R10, R4, 0x1, -R6 ;  /* 0x00000001040a7824 */ /* 0x000fe200078e0a06 */
[----:B------:R-:W-:Y:S01]  /*0220*/  LOP3.LUT R11, R8, 0xfffffff0, RZ, 0xc0, !PT ;  /* 0xfffffff0080b7812 */ /* 0x000fe200078ec0ff */
[----:B------:R-:W-:Y:S01]  /*0230*/  IMAD.IADD R14, R4, 0x1, -R7 ;  /* 0x00000001040e7824 */ /* 0x000fe200078e0a07 */
[-C--:B------:R-:W-:Y:S01]  /*0240*/  LEA.HI R13, R0, R4.reuse, RZ, 0x6 ;  /* 0x00000004000d7211 */ /* 0x080fe200078f30ff */
[----:B------:R-:W-:Y:S01]  /*0250*/  IMAD.IADD R19, R4, 0x1, -R12 ;  /* 0x0000000104137824 */ /* 0x000fe200078e0a0c */
[----:B------:R-:W-:Y:S01]  /*0260*/  LEA.HI R16, R0, R4, RZ, 0x7 ;  /* 0x0000000400107211 */ /* 0x000fe200078f38ff */
[----:B------:R-:W-:Y:S01]  /*0270*/  IMAD.IADD R7, R4, 0x1, -R11 ;  /* 0x0000000104077824 */ /* 0x000fe200078e0a0b */
[----:B------:R-:W-:Y:S01]  /*0280*/  SHF.R.S32.HI R9, RZ, 0x2, R5 ;  /* 0x00000002ff097819 */ /* 0x000fe20000011405 */
[----:B------:R-:W-:Y:S01]  /*0290*/  IMAD.SHL.U32 R248, R19, 0x8, RZ ;  /* 0x0000000813f87824 */ /* 0x000fe200078e00ff */
[----:B------:R-:W-:-:S02]  /*02a0*/  SHF.R.S32.HI R0, RZ, 0x5, R2 ;  /* 0x00000005ff007819 */ /* 0x000fc40000011402 */
[----:B------:R-:W-:Y:S02]  /*02b0*/  SHF.R.S32.HI R3, RZ, 0x1f, R2 ;  /* 0x0000001fff037819 */ /* 0x000fe40000011402 */
[----:B------:R-:W-:Y:S02]  /*02c0*/  LEA.HI R6, R5, R9, RZ, 0x1 ;  /* 0x0000000905067211 */ /* 0x000fe400078f08ff */
[-C--:B------:R-:W-:Y:S02]  /*02d0*/  LEA.HI R4, R2, R0.reuse, RZ, 0x1 ;  /* 0x0000000002047211 */ /* 0x080fe400078f08ff */
[----:B------:R-:W-:Y:S02]  /*02e0*/  LEA.HI R2, R3, R0, RZ, 0x2 ;  /* 0x0000000003027211 */ /* 0x000fe400078f10ff */
[----:B------:R-:W-:Y:S02]  /*02f0*/  LOP3.LUT R3, R6, 0x7fffffe, RZ, 0xc0, !PT ;  /* 0x07fffffe06037812 */ /* 0x000fe400078ec0ff */
[----:B------:R-:W-:-:S02]  /*0300*/  SHF.R.S32.HI R11, RZ, 0x3, R17 ;  /* 0x00000003ff0b7819 */ /* 0x000fc40000011411 */
[----:B------:R-:W-:Y:S01]  /*0310*/  LOP3.LUT R2, R2, 0xfffffffc, RZ, 0xc0, !PT ;  /* 0xfffffffc02027812 */ /* 0x000fe200078ec0ff */
[----:B------:R-:W-:Y:S01]  /*0320*/  IMAD.IADD R3, R9, 0x1, -R3 ;  /* 0x0000000109037824 */ /* 0x000fe200078e0a03 */
[----:B------:R-:W-:Y:S01]  /*0330*/  LOP3.LUT R6, R4, 0xfffffffe, RZ, 0xc0, !PT ;  /* 0xfffffffe04067812 */ /* 0x000fe200078ec0ff */
[----:B------:R-:W-:Y:S01]  /*0340*/  IMAD.SHL.U32 R4, R11, 0x40, RZ ;  /* 0x000000400b047824 */ /* 0x000fe200078e00ff */
[----:B------:R-:W-:Y:S01]  /*0350*/  SHF.R.S32.HI R21, RZ, 0x6, R13 ;  /* 0x00000006ff157819 */ /* 0x000fe2000001140d */
[C---:B------:R-:W-:Y:S01]  /*0360*/  IMAD.IADD R15, R0.reuse, 0x1, -R2 ;  /* 0x00000001000f7824 */ /* 0x040fe200078e0a02 */
[----:B------:R-:W-:Y:S01]  /*0370*/  SHF.R.S32.HI R2, RZ, 0x1f, R5 ;  /* 0x0000001fff027819 */ /* 0x000fe20000011405 */
[C---:B------:R-:W-:Y:S01]  /*0380*/  IMAD.IADD R23, R0.reuse, 0x1, -R6 ;  /* 0x0000000100177824 */ /* 0x040fe200078e0a06 */
[----:B------:R-:W-:Y:S01]  /*0390*/  SHF.R.S32.HI R5, RZ, 0x4, R8 ;  /* 0x00000004ff057819 */ /* 0x000fe20000011408 */
[----:B------:R-:W-:Y:S01]  /*03a0*/  IMAD R12, R0, 0x8, R3 ;  /* 0x00000008000c7824 */ /* 0x000fe200078e0203 */
[----:B------:R-:W-:-:S02]  /*03b0*/  LOP3.LUT R0, R4, 0xc0, RZ, 0xc0, !PT ;  /* 0x000000c004007812 */ /* 0x000fc400078ec0ff */
[----:B------:R-:W-:Y:S01]  /*03c0*/  LEA.HI R3, R8, R5, RZ, 0x1 ;  /* 0x0000000508037211 */ /* 0x000fe200078f08ff */
[----:B------:R-:W-:Y:S01]  /*03d0*/  STL [R1+0x30], R23 ;  /* 0x0000301701007387 */ /* 0x000fe20000100800 */
[----:B------:R-:W-:Y:S02]  /*03e0*/  SHF.R.U32.HI R6, RZ, 0x3, R0 ;  /* 0x00000003ff067819 */ /* 0x000fe40000011600 */
[----:B------:R-:W-:Y:S02]  /*03f0*/  LOP3.LUT R4, R0, 0x18, R248, 0xf8, !PT ;  /* 0x0000001800047812 */ /* 0x000fe400078ef8f8 */
[----:B------:R-:W-:Y:S02]  /*0400*/  LEA.HI R2, R2, R9, RZ, 0x3 ;  /* 0x0000000902027211 */ /* 0x000fe400078f18ff */
[----:B------:R-:W-:Y:S02]  /*0410*/  LOP3.LUT R0, R3, 0xfffffffe, RZ, 0xc0, !PT ;  /* 0xfffffffe03007812 */ /* 0x000fe400078ec0ff */
[----:B------:R-:W-:-:S02]  /*0420*/  LOP3.LUT R3, R4, R6, RZ, 0x3c, !PT ;  /* 0x0000000604037212 */ /* 0x000fc400078e3cff */
[----:B------:R-:W-:Y:S01]  /*0430*/  LOP3.LUT R2, R2, 0xfffffff8, RZ, 0xc0, !PT ;  /* 0xfffffff802027812 */ /* 0x000fe200078ec0ff */
[----:B------:R-:W-:Y:S01]  /*0440*/  IMAD.IADD R11, R5, 0x1, -R0 ;  /* 0x00000001050b7824 */ /* 0x000fe200078e0a00 */
[----:B------:R-:W-:Y:S01]  /*0450*/  LEA.HI R0, R7, R7, RZ, 0x1 ;  /* 0x0000000707007211 */ /* 0x000fe200078f08ff */
[----:B------:R-:W-:Y:S01]  /*0460*/  IMAD.U32 R3, R12, 0x20, R3 ;  /* 0x000000200c037824 */ /* 0x000fe200078e0003 */
[----:B------:R-:W-:Y:S01]  /*0470*/  LEA.HI R6, R14, R14, RZ, 0x1 ;  /* 0x0000000e0e067211 */ /* 0x000fe200078f08ff */
[----:B------:R-:W-:Y:S01]  /*0480*/  IMAD.IADD R2, R9, 0x1, -R2 ;  /* 0x0000000109027824 */ /* 0x000fe200078e0a02 */
[----:B------:R-:W-:Y:S02]  /*0490*/  SHF.R.S32.HI R9, RZ, 0x1f, R7 ;  /* 0x0000001fff097819 */ /* 0x000fe40000011407 */
[----:B------:R1:W-:Y:S01]  /*04a0*/  STL [R1+0x1c], R3 ;  /* 0x00001c0301007387 */ /* 0x0003e20000100800 */
[--C-:B------:R-:W-:Y:S02]  /*04b0*/  SHF.R.S32.HI R5, RZ, 0x1, R0.reuse ;  /* 0x00000001ff057819 */ /* 0x100fe40000011400 */
[----:B------:R-:W-:Y:S01]  /*04c0*/  SHF.R.S32.HI R4, RZ, 0x1f, R0 ;  /* 0x0000001fff047819 */ /* 0x000fe20000011400 */
[----:B------:R2:W-:Y:S01]  /*04d0*/  STL [R1+0x2c], R21 ;  /* 0x00002c1501007387 */ /* 0x0005e20000100800 */
[----:B------:R-:W-:-:S02]  /*04e0*/  SHF.R.S32.HI R8, RZ, 0x1f, R10 ;  /* 0x0000001fff087819 */ /* 0x000fc4000001140a */
[----:B------:R-:W-:Y:S02]  /*04f0*/  LEA.HI R9, R9, R7, RZ, 0x3 ;  /* 0x0000000709097211 */ /* 0x000fe400078f18ff */
[----:B------:R-:W-:Y:S02]  /*0500*/  LEA.HI R4, R4, R5, RZ, 0x2 ;  /* 0x0000000504047211 */ /* 0x000fe400078f10ff */
[----:B------:R-:W-:Y:S02]  /*0510*/  LEA.HI R22, R8, R10, RZ, 0x2 ;  /* 0x0000000a08167211 */ /* 0x000fe400078f10ff */
[----:B------:R-:W-:Y:S02]  /*0520*/  LOP3.LUT R4, R4, 0xfffffffc, RZ, 0xc0, !PT ;  /* 0xfffffffc04047812 */ /* 0x000fe400078ec0ff */
[----:B------:R-:W-:Y:S02]  /*0530*/  LOP3.LUT R0, R0, 0x7fffffe, RZ, 0xc0, !PT ;  /* 0x07fffffe00007812 */ /* 0x000fe400078ec0ff */
[C---:B------:R-:W-:Y:S01]  /*0540*/  LOP3.LUT R8, R2.reuse, 0x1, RZ, 0xc0, !PT ;  /* 0x0000000102087812 */ /* 0x040fe200078ec0ff */
[----:B------:R-:W-:Y:S01]  /*0550*/  IMAD.IADD R18, R5, 0x1, -R4 ;  /* 0x0000000105127824 */ /* 0x000fe200078e0a04 */
[----:B------:R-:W-:Y:S01]  /*0560*/  LOP3.LUT P2, RZ, R2, 0x2, RZ, 0xc0, !PT ;  /* 0x0000000202ff7812 */ /* 0x000fe2000784c0ff */
[----:B------:R-:W-:Y:S01]  /*0570*/  IMAD.SHL.U32 R4, R14, 0x40, RZ ;  /* 0x000000400e047824 */ /* 0x000fe200078e00ff */
[----:B------:R-:W-:Y:S01]  /*0580*/  ISETP.NE.U32.AND P3, PT, R8, 0x1, PT ;  /* 0x000000010800780c */ /* 0x000fe20003f65070 */
[----:B------:R-:W-:Y:S01]  /*0590*/  IMAD.IADD R20, R7, 0x1, -R0 ;  /* 0x0000000107147824 */ /* 0x000fe200078e0a00 */
[----:B------:R-:W-:Y:S01]  /*05a0*/  SHF.R.S32.HI R12, RZ, 0x7, R16 ;  /* 0x00000007ff0c7819 */ /* 0x000fe20000011410 */
[----:B------:R-:W-:Y:S01]  /*05b0*/  IMAD.SHL.U32 R8, R19, 0x2, RZ ;  /* 0x0000000213087824 */ /* 0x000fe200078e00ff */
[----:B-1----:R-:W-:Y:S01]  /*05c0*/  LOP3.LUT R3, R6, 0x7fffffe, RZ, 0xc0, !PT ;  /* 0x07fffffe06037812 */ /* 0x002fe200078ec0ff */
[----:B------:R-:W-:Y:S01]  /*05d0*/  IMAD R0, R21, 0x4, R11 ;  /* 0x0000000415007824 */ /* 0x000fe200078e020b */
[----:B------:R-:W-:Y:S01]  /*05e0*/  SEL R237, R237, 0x10, !P3 ;  /* 0x00000010eded7807 */ /* 0x000fe20005800000 */
[----:B------:R-:W-:Y:S01]  /*05f0*/  IMAD.SHL.U32 R16, R21, 0x20, RZ ;  /* 0x0000002015107824 */ /* 0x000fe200078e00ff */
[----:B------:R-:W-:Y:S01]  /*0600*/  LOP3.LUT P0, RZ, R18, 0x2, RZ, 0xc0, !PT ;  /* 0x0000000212ff7812 */ /* 0x000fe2000780c0ff */
[----:B------:R-:W-:Y:S01]  /*0610*/  IMAD.IADD R10, R14, 0x1, -R3 ;  /* 0x000000010e0a7824 */ /* 0x000fe200078e0a03 */
[----:B------:R-:W-:-:S02]  /*0620*/  LOP3.LUT R3, R9, 0xfffffff8, RZ, 0xc0, !PT ;  /* 0xfffffff809037812 */ /* 0x000fc400078ec0ff */
[----:B------:R-:W-:Y:S01]  /*0630*/  LEA.HI R14, R2, R2, RZ, 0x1 ;  /* 0x00000002020e7211 */ /* 0x000fe200078f08ff */
[----:B------:R-:W-:Y:S02]  /*0640*/  IMAD R0, R0, 0x8, R10 ;  /* 0x0000000800007824 */ /* 0x000fe400078e020a */
[----:B------:R-:W-:Y:S01]  /*0650*/  IMAD.IADD R13, R7, 0x1, -R3 ;  /* 0x00000001070d7824 */ /* 0x000fe200078e0a03 */
[----:B------:R-:W-:Y:S01]  /*0660*/  SHF.R.S32.HI R3, RZ, 0x1, R6 ;  /* 0x00000001ff037819 */ /* 0x000fe20000011406 */
[----:B------:R-:W-:Y:S01]  /*0670*/  IMAD.SHL.U32 R6, R15, 0x10, RZ ;  /* 0x000000100f067824 */ /* 0x000fe200078e00ff */
[----:B------:R-:W-:Y:S02]  /*0680*/  LOP3.LUT R7, R4, 0x1c0, RZ, 0xc0, !PT ;  /* 0x000001c004077812 */ /* 0x000fe400078ec0ff */
[C---:B------:R-:W-:Y:S01]  /*0690*/  LOP3.LUT P4, RZ, R3.reuse, 0x2, RZ, 0xc0, !PT ;  /* 0x0000000203ff7812 */ /* 0x040fe2000788c0ff */
[----:B------:R-:W-:Y:S01]  /*06a0*/  IMAD.SHL.U32 R5, R3, 0x40, RZ ;  /* 0x0000004003057824 */ /* 0x000fe200078e00ff */
[----:B------:R-:W-:-:S02]  /*06b0*/  LOP3.LUT R3, R14, 0x3fffffe, RZ, 0xc0, !PT ;  /* 0x03fffffe0e037812 */ /* 0x000fc400078ec0ff */
[----:B------:R-:W-:Y:S02]  /*06c0*/  SHF.R.S32.HI R4, RZ, 0x3, R9 ;  /* 0x00000003ff047819 */ /* 0x000fe40000011409 */
[----:B------:R-:W-:Y:S01]  /*06d0*/  LOP3.LUT P6, RZ, R13, 0x4, RZ, 0xc0, !PT ;  /* 0x000000040dff7812 */ /* 0x000fe200078cc0ff */
[C---:B------:R-:W-:Y:S01]  /*06e0*/  IMAD.IADD R19, R2.reuse, 0x1, -R3 ;  /* 0x0000000102137824 */ /* 0x040fe200078e0a03 */
[----:B------:R-:W-:Y:S01]  /*06f0*/  LOP3.LUT R3, R5, 0xc0, RZ, 0xc0, !PT ;  /* 0x000000c005037812 */ /* 0x000fe200078ec0ff */
[----:B------:R-:W-:Y:S01]  /*0700*/  IMAD.SHL.U32 R2, R2, 0x40, RZ ;  /* 0x0000004002027824 */ /* 0x000fe200078e00ff */
[----:B------:R-:W-:Y:S01]  /*0710*/  LOP3.LUT R5, R7, 0x30, R6, 0xf8, !PT ;  /* 0x0000003007057812 */ /* 0x000fe200078ef806 */
[----:B--2---:R-:W-:Y:S01]  /*0720*/  IMAD R21, R4, 0x8, R20 ;  /* 0x0000000804157824 */ /* 0x004fe200078e0214 */
[--C-:B------:R-:W-:Y:S01]  /*0730*/  LOP3.LUT R9, R3, 0x8, R17.reuse, 0xf8, !PT ;  /* 0x0000000803097812 */ /* 0x100fe200078ef811 */
[C---:B------:R-:W-:Y:S01]  /*0740*/  IMAD R20, R15.reuse, 0x2, R4 ;  /* 0x000000020f147824 */ /* 0x040fe200078e0204 */
[----:B------:R-:W-:Y:S01]  /*0750*/  LOP3.LUT R2, R2, 0x1c0, RZ, 0xc0, !PT ;  /* 0x000001c002027812 */ /* 0x000fe200078ec0ff */
[----:B------:R-:W-:Y:S01]  /*0760*/  IMAD R15, R15, 0x200, R8 ;  /* 0x000002000f0f7824 */ /* 0x000fe200078e0208 */
[----:B------:R-:W-:-:S02]  /*0770*/  LOP3.LUT R10, R5, 0x8, R17, 0xf8, !PT ;  /* 0x00000008050a7812 */ /* 0x000fc400078ef811 */
[----:B------:R-:W-:Y:S01]  /*0780*/  SHF.R.U32.HI R5, RZ, 0x3, R3 ;  /* 0x00000003ff057819 */ /* 0x000fe20000011603 */
[----:B------:R-:W-:Y:S01]  /*0790*/  IMAD R3, R12, 0x1000, R8 ;  /* 0x000010000c037824 */ /* 0x000fe200078e0208 */
[----:B------:R-:W-:Y:S01]  /*07a0*/  LOP3.LUT R6, R2, 0x20, R16, 0xf8, !PT ;  /* 0x0000002002067812 */ /* 0x000fe200078ef810 */
[----:B------:R-:W-:Y:S01]  /*07b0*/  IMAD.SHL.U32 R8, R11, 0x10, RZ ;  /* 0x000000100b087824 */ /* 0x000fe200078e00ff */
[----:B------:R-:W-:Y:S01]  /*07c0*/  SHF.R.U32.HI R4, RZ, 0x3, R2 ;  /* 0x00000003ff047819 */ /* 0x000fe20000011602 */
[----:B------:R-:W-:Y:S01]  /*07d0*/  IMAD R3, R23, 0x400, R3 ;  /* 0x0000040017037824 */ /* 0x000fe200078e0203 */
[----:B------:R-:W-:Y:S01]  /*07e0*/  LOP3.LUT R2, R9, R5, RZ, 0x3c, !PT ;  /* 0x0000000509027212 */ /* 0x000fe200078e3cff */
[----:B------:R-:W-:Y:S01]  /*07f0*/  IMAD R15, R19, 0x20, R15 ;  /* 0x00000020130f7824 */ /* 0x000fe200078e020f */
[----:B------:R-:W-:Y:S02]  /*0800*/  SHF.R.U32.HI R7, RZ, 0x3, R7 ;  /* 0x00000003ff077819 */ /* 0x000fe40000011607 */
[----:B------:R-:W-:Y:S01]  /*0810*/  LOP3.LUT R4, R6, R4, RZ, 0x3c, !PT ;  /* 0x0000000406047212 */ /* 0x000fe200078e3cff */
[----:B------:R-:W-:Y:S01]  /*0820*/  IMAD.U32 R230, R0, 0x20, R2 ;  /* 0x0000002000e67824 */ /* 0x000fe200078e0002 */
[----:B------:R-:W-:Y:S01]  /*0830*/  LOP3.LUT R7, R10, R7, RZ, 0x3c, !PT ;  /* 0x000000070a077212 */ /* 0x000fe200078e3cff */
[----:B------:R-:W-:Y:S01]  /*0840*/  IMAD.SHL.U32 R0, R12, 0x8, RZ ;  /* 0x000000080c007824 */ /* 0x000fe200078e00ff */
[----:B------:R-:W-:Y:S01]  /*0850*/  LOP3.LUT P5, RZ, R13, 0x2, RZ, 0xc0, !PT ;  /* 0x000000020dff7812 */ /* 0x000fe200078ac0ff */
[C---:B------:R-:W-:Y:S01]  /*0860*/  IMAD.SHL.U32 R2, R11.reuse, 0x8, RZ ;  /* 0x000000080b027824 */ /* 0x040fe200078e00ff */
[----:B------:R-:W-:Y:S01]  /*0870*/  LEA R223, R230, UR5, 0x1 ;  /* 0x00000005e6df7c11 */ /* 0x000fe2000f8e08ff */
[----:B------:R-:W-:Y:S01]  /*0880*/  IMAD.IADD R238, R4, 0x1, R3 ;  /* 0x0000000104ee7824 */ /* 0x000fe200078e0203 */
[----:B------:R-:W-:Y:S01]  /*0890*/  LOP3.LUT R5, R0, 0x8, RZ, 0xc0, !PT ;  /* 0x0000000800057812 */ /* 0x000fe200078ec0ff */
[----:B------:R-:W-:Y:S01]  /*08a0*/  IMAD R4, R11, 0x200, R7 ;  /* 0x000002000b047824 */ /* 0x000fe200078e0207 */
[----:B------:R-:W-:Y:S01]  /*08b0*/  SHF.R.S32.HI R0, RZ, 0x1, R14 ;  /* 0x00000001ff007819 */ /* 0x000fe2000001140e */
[----:B------:R-:W-:Y:S01]  /*08c0*/  IMAD.SHL.U32 R3, R18, 0x40, RZ ;  /* 0x0000004012037824 */ /* 0x000fe200078e00ff */
[----:B------:R-:W-:Y:S01]  /*08d0*/  LOP3.LUT R7, R2, 0x8, RZ, 0xc0, !PT ;  /* 0x0000000802077812 */ /* 0x000fe200078ec0ff */
[----:B------:R-:W-:Y:S01]  /*08e0*/  IMAD.SHL.U32 R2, R13, 0x40, RZ ;  /* 0x000000400d027824 */ /* 0x000fe200078e00ff */
[C---:B------:R-:W-:Y:S01]  /*08f0*/  LOP3.LUT P1, RZ, R0.reuse, 0x2, RZ, 0xc0, !PT ;  /* 0x0000000200ff7812 */ /* 0x040fe2000782c0ff */
[----:B------:R-:W-:Y:S01]  /*0900*/  IMAD.SHL.U32 R0, R0, 0x40, RZ ;  /* 0x0000004000007824 */ /* 0x000fe200078e00ff */
[----:B------:R-:W-:-:S02]  /*0910*/  LOP3.LUT R3, R3, 0xc0, RZ, 0xc0, !PT ;  /* 0x000000c003037812 */ /* 0x000fc400078ec0ff */
[----:B------:R-:W-:Y:S02]  /*0920*/  LOP3.LUT R2, R2, 0x1c0, RZ, 0xc0, !PT ;  /* 0x000001c002027812 */ /* 0x000fe400078ec0ff */
[----:B------:R-:W-:Y:S02]  /*0930*/  LOP3.LUT R0, R0, 0xc0, RZ, 0xc0, !PT ;  /* 0x000000c000007812 */ /* 0x000fe400078ec0ff */
[----:B------:R-:W-:Y:S02]  /*0940*/  SHF.R.U32.HI R224, RZ, 0x3, R2 ;  /* 0x00000003ffe07819 */ /* 0x000fe40000011602 */
[----:B------:R-:W-:Y:S02]  /*0950*/  SHF.R.U32.HI R6, RZ, 0x3, R0 ;  /* 0x00000003ff067819 */ /* 0x000fe40000011600 */
[----:B------:R-:W-:Y:S02]  /*0960*/  LOP3.LUT R8, R5, 0x10, R8, 0xf8, !PT ;  /* 0x0000001005087812 */ /* 0x000fe400078ef808 */
[----:B------:R-:W-:Y:S01]  /*0970*/  LOP3.LUT R6, R6, R0, R5, 0x1e, !PT ;  /* 0x0000000006067212 */ /* 0x000fe200078e1e05 */
[----:B------:R-:W-:Y:S01]  /*0980*/  VIADD R5, R248, 0x20 ;  /* 0x00000020f8057836 */ /* 0x000fe20000000000 */
[----:B------:R-:W-:-:S02]  /*0990*/  SHF.R.U32.HI R0, RZ, 0x3, R3 ;  /* 0x00000003ff007819 */ /* 0x000fc40000011603 */
[--C-:B------:R-:W-:Y:S01]  /*09a0*/  LOP3.LUT R224, R224, R2, R7.reuse, 0x1e, !PT ;  /* 0x00000002e0e07212 */ /* 0x100fe200078e1e07 */
[----:B------:R-:W-:Y:S01]  /*09b0*/  IMAD.SHL.U32 R2, R21, 0x20, RZ ;  /* 0x0000002015027824 */ /* 0x000fe200078e00ff */
[----:B------:R-:W-:Y:S01]  /*09c0*/  LOP3.LUT R7, R0, R3, R7, 0x1e, !PT ;  /* 0x0000000300077212 */ /* 0x000fe200078e1e07 */
[----:B------:R-:W-:Y:S01]  /*09d0*/  IMAD.IADD R6, R6, 0x1, R15 ;  /* 0x0000000106067824 */ /* 0x000fe200078e020f */
[----:B------:R-:W-:Y:S01]  /*09e0*/  LOP3.LUT R3, R0, R8, R3, 0x1e, !PT ;  /* 0x0000000800037212 */ /* 0x000fe200078e1e03 */
[----:B------:R-:W-:Y:S01]  /*09f0*/  IMAD R231, R23, 0x200, R2 ;  /* 0x0000020017e77824 */ /* 0x000fe200078e0202 */
[----:B------:R-:W-:Y:S01]  /*0a00*/  SEL R0, R228, 0xffffffe0, !P4 ;  /* 0xffffffe0e4007807 */ /* 0x000fe20006000000 */
[----:B------:R1:W-:Y:S01]  /*0a10*/  STL [R1+0x8], R5 ;  /* 0x0000080501007387 */ /* 0x0003e20000100800 */
[----:B------:R-:W-:Y:S01]  /*0a20*/  IMAD.U32 R224, R20, 0x200, R224 ;  /* 0x0000020014e07824 */ /* 0x000fe200078e00e0 */
[----:B------:R-:W-:Y:S01]  /*0a30*/  LEA R238, R238, UR4, 0x1 ;  /* 0x00000004eeee7c11 */ /* 0x000fe2000f8e08ff */
[----:B------:R-:W-:Y:S01]  /*0a40*/  IMAD.IADD R229, R2, 0x1, R3 ;  /* 0x0000000102e57824 */ /* 0x000fe200078e0203 */
[----:B------:R-:W-:Y:S01]  /*0a50*/  SEL R225, R228, 0xffffffe0, !P5 ;  /* 0xffffffe0e4e17807 */ /* 0x000fe20006800000 */
[----:B------:R-:W-:Y:S01]  /*0a60*/  IMAD.IADD R223, R223, 0x1, R0 ;  /* 0x00000001dfdf7824 */ /* 0x000fe200078e0200 */
[----:B------:R-:W-:Y:S01]  /*0a70*/  LEA R224, R224, UR5, 0x1 ;  /* 0x00000005e0e07c11 */ /* 0x000fe2000f8e08ff */
[----:B------:R-:W-:Y:S01]  /*0a80*/  IMAD.U32 R0, RZ, RZ, UR6 ;  /* 0x00000006ff007e24 */ /* 0x000fe2000f8e00ff */
[----:B------:R-:W-:Y:S01]  /*0a90*/  USHF.R.S32.HI UR6, URZ, 0x1f, UR50 ;  /* 0x0000001f3f067899 */ /* 0x000fe20008011432 */
[----:B------:R-:W-:Y:S01]  /*0aa0*/  IMAD.U32 R0, RZ, RZ, UR7 ;  /* 0x00000007ff007e24 */ /* 0x000fe2000f8e00ff */
[----:B------:R-:W-:Y:S01]  /*0ab0*/  USHF.R.S32.HI UR7, URZ, 0x1f, UR59 ;  /* 0x0000001f3f077899 */ /* 0x000fe2000801143b */
[----:B------:R-:W-:Y:S01]  /*0ac0*/  VIADD R239, R238, 0x20 ;  /* 0x00000020eeef7836 */ /* 0x000fe20000000000 */
[----:B------:R-:W-:Y:S01]  /*0ad0*/  SEL R228, R228, 0xffffffe0, !P0 ;  /* 0xffffffe0e4e47807 */ /* 0x000fe20004000000 */
[----:B------:R-:W-:-:S02]  /*0ae0*/  @P2 VIADD R239, R238, 0xffffffe0 ;  /* 0xffffffe0eeef2836 */ /* 0x000fc40000000000 */
[----:B------:R-:W-:Y:S02]  /*0af0*/  IMAD.U32 R2, RZ, RZ, UR6 ;  /* 0x00000006ff027e24 */ /* 0x000fe4000f8e00ff */
[----:B------:R-:W-:Y:S01]  /*0b00*/  IMAD.U32 R0, RZ, RZ, UR7 ;  /* 0x00000007ff007e24 */ /* 0x000fe2000f8e00ff */
[----:B------:R-:W-:Y:S01]  /*0b10*/  SHF.R.S32.HI R0, RZ, 0x2, R22 ;  /* 0x00000002ff007819 */ /* 0x000fe20000011416 */
[----:B------:R-:W-:Y:S01]  /*0b20*/  IMAD.U32 R3, RZ, RZ, UR6 ;  /* 0x00000006ff037e24 */ /* 0x000fe2000f8e00ff */
[----:B------:R-:W-:Y:S01]  /*0b30*/  UIADD3 UR6, UR4, 0x9000, URZ ;  /* 0x0000900004067890 */ /* 0x000fe2000fffe03f */
[----:B------:R-:W-:Y:S02]  /*0b40*/  VIADD R3, R248, 0x40 ;  /* 0x00000040f8037836 */ /* 0x000fe40000000000 */
[----:B------:R-:W-:Y:S02]  /*0b50*/  IMAD R0, R23, 0x10, R0 ;  /* 0x0000001017007824 */ /* 0x000fe400078e0200 */
[----:B------:R-:W-:Y:S01]  /*0b60*/  IMAD.MOV.U32 R2, RZ, RZ, 0x40 ;  /* 0x00000040ff027424 */ /* 0x000fe200078e00ff */
[----:B-1----:R-:W-:Y:S01]  /*0b70*/  LEA R5, R6, UR6, 0x1 ;  /* 0x0000000606057c11 */ /* 0x002fe2000f8e08ff */
[----:B------:R1:W-:Y:S01]  /*0b80*/  STL [R1+0xc], R3 ;  /* 0x00000c0301007387 */ /* 0x0003e20000100800 */
[----:B------:R-:W-:-:S02]  /*0b90*/  IMAD.IADD R225, R224, 0x1, R225 ;  /* 0x00000001e0e17824 */ /* 0x000fc400078e02e1 */
[----:B------:R-:W-:Y:S01]  /*0ba0*/  IMAD.IADD R240, R238, 0x1, R237 ;  /* 0x00000001eef07824 */ /* 0x000fe200078e02ed */
[----:B------:R2:W-:Y:S01]  /*0bb0*/  STL [R1+0x4], R0 ;  /* 0x0000040001007387 */ /* 0x0005e20000100800 */
[----:B------:R-:W-:Y:S02]  /*0bc0*/  IMAD.IADD R237, R237, 0x1, R239 ;  /* 0x00000001eded7824 */ /* 0x000fe400078e02ef */
[----:B------:R-:W-:Y:S01]  /*0bd0*/  IMAD.IADD R231, R231, 0x1, R7 ;  /* 0x00000001e7e77824 */ /* 0x000fe200078e0207 */
[----:B------:R3:W-:Y:S01]  /*0be0*/  STL [R1+0x20], R5 ;  /* 0x0000200501007387 */ /* 0x0007e20000100800 */
[----:B------:R-:W-:Y:S01]  /*0bf0*/  IMAD.U32 R7, RZ, RZ, UR7 ;  /* 0x00000007ff077e24 */ /* 0x000fe2000f8e00ff */
[----:B------:R-:W-:Y:S01]  /*0c00*/  ULDC.64 UR6, c[0x0][0x208] ;  /* 0x0000820000067ab9 */ /* 0x000fe20000000a00 */
[----:B-1----:R-:W-:Y:S02]  /*0c10*/  LEA R3, R4, UR4, 0x1 ;  /* 0x0000000404037c11 */ /* 0x002fe4000f8e08ff */
[----:B--2---:R-:W-:Y:S01]  /*0c20*/  SEL R0, R2, 0xffffffc0, !P6 ;  /* 0xffffffc002007807 */ /* 0x004fe20007000000 */
[----:B------:R-:W-:-:S02]  /*0c30*/  VIADD R2, R5, 0x20 ;  /* 0x0000002005027836 */ /* 0x000fc40000000000 */
[----:B------:R-:W-:Y:S02]  /*0c40*/  @P1 VIADD R2, R5, 0xffffffe0 ;  /* 0xffffffe005021836 */ /* 0x000fe40000000000 */
[--C-:B------:R-:W-:Y:S02]  /*0c50*/  IMAD.IADD R227, R224, 0x1, R0.reuse ;  /* 0x00000001e0e37824 */ /* 0x100fe400078e0200 */
[----:B------:R-:W-:Y:S01]  /*0c60*/  IMAD.IADD R226, R225, 0x1, R0 ;  /* 0x00000001e1e27824 */ /* 0x000fe200078e0200 */
[----:B------:R3:W-:Y:S06]  /*0c70*/  STL [R1+0x24], R2 ;  /* 0x0000240201007387 */ /* 0x0007ec0000100800 */
.L_x_353:
        /* <DEDUP_REMOVED lines=16> */
[----:B-12---:R-:W-:Y:S01]  /*0d80*/  IMAD.U32 R4, RZ, RZ, UR8 ;  /* 0x00000008ff047e24 */ /* 0x006fe2000f8e00ff */
[----:B------:R-:W-:Y:S01]  /*0d90*/  UISETP.NE.U32.AND UP0, UPT, UR12, URZ, UPT ;  /* 0x0000003f0c00728c */ /* 0x000fe2000bf05070 */
[----:B------:R-:W-:Y:S01]  /*0da0*/  IMAD.U32 R6, RZ, RZ, UR10 ;  /* 0x0000000aff067e24 */ /* 0x000fe2000f8e00ff */
[----:B------:R-:W-:-:S02]  /*0db0*/  @UP4 UIADD3.X UR11, UR5, UR11, URZ, UP1, !UPT ;  /* 0x0000000b050b4290 */ /* 0x000fc40008ffe43f */
[----:B------:R-:W-:Y:S01]  /*0dc0*/  UIADD3.X UR14, UR5, UR13, URZ, UP2, !UPT ;  /* 0x0000000d050e7290 */ /* 0x000fe200097fe43f */
[----:B---3--:R-:W-:Y:S01]  /*0dd0*/  IMAD.U32 R5, RZ, RZ, UR9 ;  /* 0x00000009ff057e24 */ /* 0x008fe2000f8e00ff */
        /* <DEDUP_REMOVED lines=45> */
.L_x_312:
        /* <DEDUP_REMOVED lines=9> */
[----:B------:R-:W-:Y:S02]  /*1140*/  UISETP.NE.AND UP0, UPT, UR42, -0x1, UPT ;  /* 0xffffffff2a00788c */ /* 0x000fe4000bf05270 */
[----:B------:R-:W-:Y:S01]  /*1150*/  UISETP.NE.AND UP1, UPT, UR16, -0x1, UPT ;  /* 0xffffffff1000788c */ /* 0x000fe2000bf25270 */
[----:B------:R-:W-:Y:S02]  /*1160*/  ULDC.64 UR8, c[0x0][0x228] ;  /* 0x00008a0000087ab9 */ /* 0x000fe40000000a00 */
[----:B------:R-:W2:Y:S01]  /*1170*/  S2UR UR12, SR_CTAID.X ;  /* 0x00000000000c79c3 */ /* 0x000ea20000002500 */
[----:B------:R-:W-:Y:S02]  /*1180*/  UIMAD.WIDE.U32 UR18, UR50, UR8, URZ ;  /* 0x00000008321272a5 */ /* 0x000fe4000f8e003f */
[----:B------:R-:W-:-:S02]  /*1190*/  UIMAD UR8, UR58, UR8, URZ ;  /* 0x000000083a0872a4 */ /* 0x000fc4000f8e023f */
[----:B------:R-:W-:Y:S01]  /*11a0*/  UIADD3 UR14, UR31, 0x3f, URZ ;  /* 0x0000003f1f0e7890 */ /* 0x000fe2000fffe03f */
[----:B------:R-:W-:Y:S01]  /*11b0*/  ULDC.64 UR48, c[0x0][0x240] ;  /* 0x0000900000307ab9 */ /* 0x000fe20000000a00 */
[----:B------:R-:W-:Y:S01]  /*11c0*/  ULDC UR60, c[0x0][0x2d4] ;  /* 0x0000b500003c7ab9 */ /* 0x000fe20000000800 */
[----:B------:R-:W-:Y:S01]  /*11d0*/  USHF.L.U64.HI UR15, UR50, 0x7, UR58 ;  /* 0x00000007320f7899 */ /* 0x000fe2000801023a */
[----:B------:R-:W-:Y:S01]  /*11e0*/  ULDC.U8 UR25, c[0x0][0x480] ;  /* 0x0001200000197ab9 */ /* 0x000fe20000000000 */
[----:B------:R-:W-:Y:S01]  /*11f0*/  ULDC.U8 UR24, c[0x0][0x3d8] ;  /* 0x0000f60000187ab9 */ /* 0x000fe20000000000 */
[----:B------:R-:W-:Y:S02]  /*1200*/  USHF.R.S32.HI UR20, URZ, 0x1f, UR14 ;  /* 0x0000001f3f147899 */ /* 0x000fe4000801140e */
[----:B------:R-:W-:Y:S01]  /*1210*/  @UP0 UIADD3 UR17, UR41, UR42, URZ ;  /* 0x0000002a29110290 */ /* 0x000fe2000fffe03f */
[----:B-1----:R-:W-:Y:S01]  /*1220*/  IABS R6, R7 ;  /* 0x0000000700067213 */ /* 0x002fe20000000000 */
[----:B------:R-:W-:Y:S01]  /*1230*/  UIMAD UR22, UR50, UR9, UR8 ;  /* 0x00000009321672a4 */ /* 0x000fe2000f8e0208 */
[----:B------:R-:W-:Y:S01]  /*1240*/  ISETP.NE.AND P3, PT, R7, RZ, PT ;  /* 0x000000ff0700720c */ /* 0x000fe20003f65270 */
[----:B------:R-:W-:Y:S01]  /*1250*/  USHF.R.S32.HI UR30, URZ, 0x1f, UR60 ;  /* 0x0000001f3f1e7899 */ /* 0x000fe2000801143c */
[----:B------:R-:W1:Y:S01]  /*1260*/  I2F.RP R4, R6 ;  /* 0x0000000600047306 */ /* 0x000e620000209400 */
[----:B------:R-:W-:-:S02]  /*1270*/  UISETP.NE.AND UP4, UPT, UR25, URZ, UPT ;  /* 0x0000003f1900728c */ /* 0x000fc4000bf85270 */
[----:B------:R-:W-:Y:S02]  /*1280*/  UISETP.NE.AND UP3, UPT, UR24, URZ, UPT ;  /* 0x0000003f1800728c */ /* 0x000fe4000bf65270 */
[----:B--2---:R-:W-:Y:S01]  /*1290*/  UIMAD.WIDE.U32 UR26, UR12, UR10, URZ ;  /* 0x0000000a0c1a72a5 */ /* 0x004fe2000f8e003f */
[----:B------:R-:W-:Y:S01]  /*12a0*/  @!UP1 ULDC.64 UR8, c[0x0][0x418] ;  /* 0x0001060000089ab9 */ /* 0x000fe20000000a00 */
[----:B------:R-:W-:Y:S02]  /*12b0*/  @UP0 ULDC.64 UR24, c[0x0][0x248] ;  /* 0x0000920000180ab9 */ /* 0x000fe40000000a00 */
[----:B------:R-:W-:Y:S02]  /*12c0*/  UIMAD UR37, UR12, UR11, UR27 ;  /* 0x0000000b0c2572a4 */ /* 0x000fe4000f8e021b */
[----:B------:R-:W-:Y:S01]  /*12d0*/  USHF.L.U32 UR12, UR50, 0x7, URZ ;  /* 0x00000007320c7899 */ /* 0x000fe2000800063f */
[----:B------:R-:W-:Y:S01]  /*12e0*/  @UP1 ULDC.64 UR10, c[0x0][0x420] ;  /* 0x00010800000a1ab9 */ /* 0x000fe20000000a00 */
[----:B------:R-:W-:Y:S01]  /*12f0*/  USEL UR34, UR15, URZ, UP2 ;  /* 0x0000003f0f227287 */ /* 0x000fe20009000000 */
[----:B-1----:R-:W1:Y:S01]  /*1300*/  MUFU.RCP R4, R4 ;  /* 0x0000000400047308 */ /* 0x002e620000001000 */
[----:B------:R-:W-:-:S02]  /*1310*/  USEL UR29, UR12, URZ, UP2 ;  /* 0x0000003f0c1d7287 */ /* 0x000fc40009000000 */
[----:B------:R-:W-:Y:S02]  /*1320*/  UIMAD.WIDE.U32 UR12, UR16, UR48, URZ ;  /* 0x00000030100c72a5 */ /* 0x000fe4000f8e003f */
[----:B------:R-:W-:Y:S02]  /*1330*/  @UP1 UIMAD.WIDE.U32 UR46, UR16, UR10, URZ ;  /* 0x0000000a102e12a5 */ /* 0x000fe4000f8e003f */
[----:B------:R-:W-:Y:S02]  /*1340*/  ULEA.HI UR20, UR20, UR14, URZ, 0x6 ;  /* 0x0000000e14147291 */ /* 0x000fe4000f8f303f */
[----:B------:R-:W-:Y:S02]  /*1350*/  USEL UR57, UR18, UR12, !UP1 ;  /* 0x0000000c12397287 */ /* 0x000fe4000c800000 */
[----:B------:R-:W-:Y:S02]  /*1360*/  @!UP1 UIMAD UR10, UR58, UR8, URZ ;  /* 0x000000083a0a92a4 */ /* 0x000fe4000f8e023f */
[----:B------:R-:W-:-:S02]  /*1370*/  @UP0 UIMAD.WIDE.U32 UR14, UR17, UR24, URZ ;  /* 0x00000018110e02a5 */ /* 0x000fc4000f8e003f */
[----:B------:R-:W-:Y:S01]  /*1380*/  @UP0 UIMAD UR18, UR17, UR25, URZ ;  /* 0x00000019111202a4 */ /* 0x000fe2000f8e023f */
[----:B-1----:R-:W-:Y:S01]  /*1390*/  VIADD R4, R4, 0xffffffe ;  /* 0x0ffffffe04047836 */ /* 0x002fe20000000000 */
[----:B------:R-:W-:Y:S01]  /*13a0*/  UIMAD UR17, UR30, UR50, URZ ;  /* 0x000000321e1172a4 */ /* 0x000fe2000f8e023f */
[----:B------:R-:W-:Y:S02]  /*13b0*/  ULDC UR35, c[0x0][0x2dc] ;  /* 0x0000b70000237ab9 */ /* 0x000fe40000000800 */
[----:B------:R-:W1:Y:S01]  /*13c0*/  F2I.FTZ.U32.TRUNC.NTZ R5, R4 ;  /* 0x0000000400057305 */ /* 0x000e62000021f000 */
[----:B------:R-:W-:Y:S01]  /*13d0*/  ULDC UR44, c[0x0][0x270] ;  /* 0x00009c00002c7ab9 */ /* 0x000fe20000000800 */
[----:B------:R-:W-:Y:S02]  /*13e0*/  @UP1 UIMAD UR38, UR16, UR11, UR47 ;  /* 0x0000000b102612a4 */ /* 0x000fe4000f8e022f */
[----:B------:R-:W-:Y:S02]  /*13f0*/  @!UP1 UIMAD.WIDE.U32 UR32, UR50, UR8, URZ ;  /* 0x00000008322092a5 */ /* 0x000fe4000f8e003f */
[----:B------:R-:W-:-:S02]  /*1400*/  @!UP1 UIMAD UR28, UR50, UR9, UR10 ;  /* 0x00000009321c92a4 */ /* 0x000fc4000f8e020a */
[----:B------:R-:W-:Y:S02]  /*1410*/  UIMAD UR21, UR16, UR49, URZ ;  /* 0x00000031101572a4 */ /* 0x000fe4000f8e023f */
[----:B------:R-:W-:Y:S02]  /*1420*/  UIMAD.WIDE UR8, UR35, UR44, URZ ;  /* 0x0000002c230872a5 */ /* 0x000fe4000f8e023f */
[----:B------:R-:W-:Y:S02]  /*1430*/  UIMAD.WIDE.U32 UR10, UR50, UR60, URZ ;  /* 0x0000003c320a72a5 */ /* 0x000fe4000f8e003f */
[----:B------:R-:W-:Y:S01]  /*1440*/  UIMAD UR17, UR58, UR60, UR17 ;  /* 0x0000003c3a1172a4 */ /* 0x000fe2000f8e0211 */
[----:B-1----:R-:W-:Y:S01]  /*1450*/  IMAD.MOV R0, RZ, RZ, -R5 ;  /* 0x000000ffff007224 */ /* 0x002fe200078e0a05 */
[----:B------:R-:W-:Y:S01]  /*1460*/  UIMAD UR51, UR59, UR35, URZ ;  /* 0x000000233b3372a4 */ /* 0x000fe2000f8e023f */
[----:B------:R-:W-:Y:S01]  /*1470*/  IMAD.MOV.U32 R4, RZ, RZ, RZ ;  /* 0x000000ffff047224 */ /* 0x000fe200078e00ff */
[----:B------:R-:W-:Y:S01]  /*1480*/  UIADD3 UR22, UR19, UR22, URZ ;  /* 0x0000001613167290 */ /* 0x000fe2000fffe03f */
[----:B------:R-:W-:Y:S01]  /*1490*/  IMAD R0, R0, R6, RZ ;  /* 0x0000000600007224 */ /* 0x000fe200078e02ff */
[----:B------:R-:W-:-:S02]  /*14a0*/  @UP1 UIADD3 UR22, UR13, UR21, URZ ;  /* 0x000000150d161290 */ /* 0x000fc4000fffe03f */
[----:B------:R-:W-:Y:S01]  /*14b0*/  @UP0 UIADD3 UR35, UR15, UR18, URZ ;  /* 0x000000120f230290 */ /* 0x000fe2000fffe03f */
[----:B------:R-:W-:Y:S01]  /*14c0*/  IMAD.HI.U32 R0, R5, R0, R4 ;  /* 0x0000000005007227 */ /* 0x000fe200078e0004 */
[----:B------:R-:W-:Y:S01]  /*14d0*/  @UP0 UMOV UR30, UR14 ;  /* 0x0000000e001e0c82 */ /* 0x000fe20008000000 */
[----:B------:R-:W-:Y:S02]  /*14e0*/  UIMAD.WIDE.U32 UR12, UR8, UR10, URZ ;  /* 0x0000000a080c72a5 */ /* 0x000fe4000f8e003f */
[----:B------:R-:W-:Y:S02]  /*14f0*/  UIMAD UR15, UR9, UR10, URZ ;  /* 0x0000000a090f72a4 */ /* 0x000fe4000f8e023f */
[----:B------:R-:W-:Y:S01]  /*1500*/  IMAD.HI.U32 R0, R0, R2, RZ ;  /* 0x0000000200007227 */ /* 0x000fe200078e00ff */
[----:B------:R-:W-:Y:S02]  /*1510*/  UIADD3 UR14, UR11, UR17, URZ ;  /* 0x000000110b0e7290 */ /* 0x000fe4000fffe03f */
[----:B------:R-:W-:-:S02]  /*1520*/  UIMAD.WIDE.U32 UR10, UR8, UR16, URZ ;  /* 0x00000010080a72a5 */ /* 0x000fc4000f8e003f */
[----:B------:R-:W-:Y:S01]  /*1530*/  IADD3 R4, -R0, RZ, RZ ;  /* 0x000000ff00047210 */ /* 0x000fe20007ffe1ff */
[----:B------:R-:W-:Y:S01]  /*1540*/  ULDC UR40, c[0x0][0x2c4] ;  /* 0x0000b10000287ab9 */ /* 0x000fe20000000800 */
[----:B------:R-:W-:Y:S02]  /*1550*/  UIMAD UR14, UR8, UR14, UR15 ;  /* 0x0000000e080e72a4 */ /* 0x000fe4000f8e020f */
[----:B------:R-:W-:Y:S01]  /*1560*/  @UP3 UIMAD UR15, UR50, UR40, URZ ;  /* 0x00000028320f32a4 */ /* 0x000fe2000f8e023f */
[C---:B------:R-:W-:Y:S01]  /*1570*/  IMAD R2, R6.reuse, R4, R2 ;  /* 0x0000000406027224 */ /* 0x040fe200078e0202 */
[----:B------:R-:W-:Y:S02]  /*1580*/  USEL UR56, UR12, UR10, !UP1 ;  /* 0x0000000a0c387287 */ /* 0x000fe4000c800000 */
[----:B------:R-:W-:Y:S02]  /*1590*/  ULOP3.LUT UR12, UR20, 0xffffffc0, URZ, 0xc0, !UPT ;  /* 0xffffffc0140c7892 */ /* 0x000fe4000f8ec03f */
[----:B------:R-:W-:Y:S01]  /*15a0*/  ISETP.GT.U32.AND P1, PT, R6, R2, PT ;  /* 0x000000020600720c */ /* 0x000fe20003f24070 */
[----:B------:R-:W-:-:S02]  /*15b0*/  UIADD3 UR43, UR13, UR14, URZ ;  /* 0x0000000e0d2b7290 */ /* 0x000fc4000fffe03f */
[----:B------:R-:W-:Y:S02]  /*15c0*/  @UP3 USEL UR10, UR15, UR16, !UP1 ;  /* 0x000000100f0a3287 */ /* 0x000fe4000c800000 */
[----:B------:R-:W-:Y:S01]  /*15d0*/  UIADD3 UR13, UR12, -0x40, URZ ;  /* 0xffffffc00c0d7890 */ /* 0x000fe2000fffe03f */
[----:B------:R-:W-:Y:S01]  /*15e0*/  @UP3 ULDC UR17, c[0x0][0x2e4] ;  /* 0x0000b90000113ab9 */ /* 0x000fe20000000800 */
[----:B------:R-:W-:Y:S02]  /*15f0*/  @!UP3 UIMAD UR14, UR50, UR44, UR59 ;  /* 0x0000002c320eb2a4 */ /* 0x000fe4000f8e023b */
[----:B------:R-:W-:Y:S02]  /*1600*/  @UP3 UIMAD UR19, UR59, UR17, UR10 ;  /* 0x000000113b1332a4 */ /* 0x000fe4000f8e020a */
[----:B------:R-:W-:Y:S02]  /*1610*/  USHF.R.S32.HI UR18, URZ, 0x1f, UR13 ;  /* 0x0000001f3f127899 */ /* 0x000fe4000801140d */
[----:B------:R-:W-:Y:S01]  /*1620*/  @!P1 IMAD.IADD R2, R2, 0x1, -R6 ;  /* 0x0000000102029824 */ /* 0x000fe200078e0a06 */
[----:B------:R-:W-:Y:S01]  /*1630*/  UIADD3 UR10, UP2, UR13, UR29, URZ ;  /* 0x0000001d0d0a7290 */ /* 0x000fe2000ff5e03f */
[----:B------:R-:W-:Y:S01]  /*1640*/  @!P1 VIADD R0, R0, 0x1 ;  /* 0x0000000100009836 */ /* 0x000fe20000000000 */
[----:B------:R-:W-:Y:S01]  /*1650*/  UIMAD UR12, UR9, UR16, URZ ;  /* 0x00000010090c72a4 */ /* 0x000fe2000f8e023f */
[----:B------:R-:W-:Y:S01]  /*1660*/  PLOP3.LUT P1, PT, PT, PT, UP0, 0x80, 0x0 ;  /* 0x000000000000781c */ /* 0x000fe20003f2f008 */
[----:B------:R-:W-:Y:S01]  /*1670*/  UIADD3.X UR17, UR18, UR34, URZ, UP2, !UPT ;  /* 0x0000002212117290 */ /* 0x000fe200097fe43f */
[----:B------:R-:W-:Y:S01]  /*1680*/  ISETP.GE.U32.AND P0, PT, R2, R6, PT ;  /* 0x000000060200720c */ /* 0x000fe20003f06070 */
[----:B------:R-:W-:Y:S01]  /*1690*/  UIMAD UR9, UR9, UR10, URZ ;  /* 0x0000000a090972a4 */ /* 0x000fe2000f8e023f */
[----:B------:R-:W-:Y:S01]  /*16a0*/  LOP3.LUT R2, R7, UR59, RZ, 0x3c, !PT ;  /* 0x0000003b07027c12 */ /* 0x000fe2000f8e3cff */
[----:B------:R-:W-:-:S02]  /*16b0*/  @UP0 UIADD3 UR27, UR41, UR42, URZ ;  /* 0x0000002a291b0290 */ /* 0x000fc4000fffe03f */
[----:B------:R-:W-:Y:S01]  /*16c0*/  @!UP3 UIMAD UR19, UR14, UR40, URZ ;  /* 0x000000280e13b2a4 */ /* 0x000fe2000f8e023f */
[----:B------:R-:W-:Y:S01]  /*16d0*/  ISETP.GE.AND P2, PT, R2, RZ, PT ;  /* 0x000000ff0200720c */ /* 0x000fe20003f46270 */
[----:B------:R-:W-:Y:S01]  /*16e0*/  UIMAD.WIDE.U32 UR44, UR8, UR10, URZ ;  /* 0x0000000a082c72a5 */ /* 0x000fe2000f8e003f */
[----:B------:R-:W-:Y:S01]  /*16f0*/  @UP0 ULDC.64 UR14, c[0x0][0x250] ;  /* 0x00009400000e0ab9 */ /* 0x000fe20000000a00 */
[----:B------:R-:W-:Y:S02]  /*1700*/  UIMAD UR10, UR8, UR17, UR9 ;  /* 0x00000011080a72a4 */ /* 0x000fe4000f8e0209 */
[----:B------:R-:W-:Y:S02]  /*1710*/  @UP0 UIMAD.WIDE.U32 UR8, UR27, UR14, URZ ;  /* 0x0000000e1b0802a5 */ /* 0x000fe4000f8e003f */
[----:B------:R-:W-:Y:S01]  /*1720*/  @P0 IADD3 R0, R0, 0x1, RZ ;  /* 0x0000000100000810 */ /* 0x000fe20007ffe0ff */
[----:B------:R-:W-:Y:S01]  /*1730*/  @UP1 UIADD3 UR43, UR11, UR12, URZ ;  /* 0x0000000c0b2b1290 */ /* 0x000fe2000fffe03f */
[----:B------:R-:W-:Y:S01]  /*1740*/  PLOP3.LUT P0, PT, PT, PT, UP3, 0x80, 0x0 ;  /* 0x000000000000781c */ /* 0x000fe20003f0f038 */
[----:B------:R-:W-:-:S02]  /*1750*/  @UP0 UIMAD UR11, UR27, UR15, URZ ;  /* 0x0000000f1b0b02a4 */ /* 0x000fc4000f8e023f */
[----:B------:R-:W-:Y:S01]  /*1760*/  IMAD.MOV.U32 R14, RZ, RZ, R0 ;  /* 0x000000ffff0e7224 */ /* 0x000fe200078e0000 */
[----:B------:R-:W-:Y:S02]  /*1770*/  USEL UR53, UR37, URZ, UP4 ;  /* 0x0000003f25357287 */ /* 0x000fe4000a000000 */
[----:B------:R-:W-:Y:S02]  /*1780*/  USHF.R.S32.HI UR36, URZ, 0x1f, UR23 ;  /* 0x0000001f3f247899 */ /* 0x000fe40008011417 */
[----:B------:R-:W-:Y:S01]  /*1790*/  @!UP1 UIADD3 UR38, UR33, UR28, URZ ;  /* 0x0000001c21269290 */ /* 0x000fe2000fffe03f */
[----:B------:R-:W-:Y:S01]  /*17a0*/  @!P2 IADD3 R14, -R14, RZ, RZ ;  /* 0x000000ff0e0ea210 */ /* 0x000fe20007ffe1ff */
[----:B------:R-:W-:Y:S01]  /*17b0*/  USHF.R.S32.HI UR55, URZ, 0x1f, UR51 ;  /* 0x0000001f3f377899 */ /* 0x000fe20008011433 */
[----:B------:R-:W-:Y:S01]  /*17c0*/  @!P3 LOP3.LUT R14, RZ, R7, RZ, 0x33, !PT ;  /* 0x00000007ff0eb212 */ /* 0x000fe200078e33ff */
[----:B------:R-:W-:Y:S02]  /*17d0*/  USEL UR54, UR26, URZ, UP4 ;  /* 0x0000003f1a367287 */ /* 0x000fe4000a000000 */
[----:B------:R-:W-:-:S02]  /*17e0*/  @UP0 UIADD3 UR40, UR9, UR11, URZ ;  /* 0x0000000b09280290 */ /* 0x000fc4000fffe03f */
        /* <DEDUP_REMOVED lines=15> */
.L_x_314:
        /* <DEDUP_REMOVED lines=13> */
.L_x_315:
        /* <DEDUP_REMOVED lines=11> */
.L_x_316:
[----:B------:R-:W-:Y:S02]  /*1a60*/  ULDC UR9, c[0x0][0x270] ;  /* 0x00009c0000097ab9 */ /* 0x000fe40000000800 */
[----:B------:R-:W-:-:S04]  /*1a70*/  UIMAD UR10, UR50, UR9, UR59 ;  /* 0x00000009320a72a4 */ /* 0x000fc8000f8e023b */
[----:B------:R-:W-:-:S12]  /*1a80*/  UIMAD UR10, UR10, UR60, URZ ;  /* 0x0000003c0a0a72a4 */ /* 0x000fd8000f8e023f */
.L_x_317:
[----:B------:R-:W1:Y:S01]  /*1a90*/  S2R R18, SR_TID.X ;  /* 0x0000000000127919 */ /* 0x000e620000002100 */
[----:B------:R-:W-:Y:S01]  /*1aa0*/  SHF.R.S32.HI R249, RZ, 0x1f, R248 ;  /* 0x0000001ffff97819 */ /* 0x000fe200000114f8 */
[----:B------:R-:W-:Y:S01]  /*1ab0*/  UIADD3 UR17, UR13, UR10, URZ ;  /* 0x0000000a0d117290 */ /* 0x000fe2000fffe03f */
[----:B------:R-:W-:Y:S01]  /*1ac0*/  IADD3 R4, P0, R248, UR8, RZ ;  /* 0x00000008f8047c10 */ /* 0x000fe2000ff1e0ff */
[----:B------:R-:W-:Y:S01]  /*1ad0*/  ULDC.64 UR8, c[0x0][0x420] ;  /* 0x0001080000087ab9 */ /* 0x000fe20000000a00 */
[----:B------:R-:W-:Y:S01]  /*1ae0*/  USHF.R.S32.HI UR58, URZ, 0x1f, UR59 ;  /* 0x0000001f3f3a7899 */ /* 0x000fe2000801143b */
[----:B------:R-:W-:Y:S01]  /*1af0*/  IMAD.U32 R0, RZ, RZ, UR8 ;  /* 0x00000008ff007e24 */ /* 0x000fe2000f8e00ff */
[----:B------:R-:W-:Y:S01]  /*1b00*/  IADD3.X R5, R249, UR38, RZ, P0, !PT ;  /* 0x00000026f9057c10 */ /* 0x000fe200087fe4ff */
[----:B------:R-:W-:Y:S01]  /*1b10*/  UIMAD UR11, UR18, UR8, URZ ;  /* 0x00000008120b72a4 */ /* 0x000fe2000f8e023f */
[----:B------:R-:W-:Y:S01]  /*1b20*/  BSSY B1, `(.L_x_313) ;  /* 0x00008ab000017945 */ /* 0x000fe20003800000 */
[----:B------:R-:W-:Y:S01]  /*1b30*/  ULDC UR12, c[0x0][0x2dc] ;  /* 0x0000b700000c7ab9 */ /* 0x000fe20000000800 */
[----:B------:R-:W-:Y:S01]  /*1b40*/  ULDC UR16, c[0x0][0x270] ;  /* 0x00009c0000107ab9 */ /* 0x000fe20000000800 */
[----:B------:R-:W-:Y:S01]  /*1b50*/  IMAD.WIDE.U32 R4, R0, UR13, R4 ;  /* 0x0000000d00047c25 */ /* 0x000fe2000f8e0004 */
[----:B------:R-:W-:-:S02]  /*1b60*/  UIMAD UR11, UR13, UR9, UR11 ;  /* 0x000000090d0b72a4 */ /* 0x000fc4000f8e020b */
[----:B------:R-:W-:Y:S01]  /*1b70*/  UIMAD UR34, UR12, UR16, URZ ;  /* 0x000000100c2272a4 */ /* 0x000fe2000f8e023f */
[----:B------:R-:W-:Y:S01]  /*1b80*/  ULDC.64 UR26, c[0x0][0x478] ;  /* 0x00011e00001a7ab9 */ /* 0x000fe20000000a00 */
[----:B------:R-:W-:Y:S02]  /*1b90*/  ULEA.HI.SX32 UR38, UR20, 0xffffffff, 0x1a ;  /* 0xffffffff14267891 */ /* 0x000fe4000f8fd23f */
[----:B------:R-:W-:Y:S01]  /*1ba0*/  VIADD R5, R5, UR11 ;  /* 0x0000000b05057c36 */ /* 0x000fe20008000000 */
[----:B------:R-:W-:Y:S01]  /*1bb0*/  ULDC.64 UR10, c[0x0][0x428] ;  /* 0x00010a00000a7ab9 */ /* 0x000fe20000000a00 */
[----:B------:R-:W-:Y:S01]  /*1bc0*/  UIADD3 UR19, UR13, UR19, URZ ;  /* 0x000000130d137290 */ /* 0x000fe2000fffe03f */
[----:B------:R-:W-:Y:S01]  /*1bd0*/  IMAD.U32 R8, RZ, RZ, UR10 ;  /* 0x0000000aff087e24 */ /* 0x000fe2000f8e00ff */
[----:B------:R-:W-:Y:S02]  /*1be0*/  UIMAD UR12, UR58, UR10, URZ ;  /* 0x0000000a3a0c72a4 */ /* 0x000fe4000f8e023f */
[----:B------:R-:W-:Y:S01]  /*1bf0*/  UIMAD.WIDE UR20, UR17, 0x4, UR26 ;  /* 0x00000004111478a5 */ /* 0x000fe2000f8e021a */
[----:B------:R-:W-:Y:S01]  /*1c00*/  IMAD.WIDE.U32 R4, R8, UR59, R4 ;  /* 0x0000003b08047c25 */ /* 0x000fe2000f8e0004 */
[----:B------:R-:W-:-:S02]  /*1c10*/  UIMAD UR16, UR59, UR11, UR12 ;  /* 0x0000000b3b1072a4 */ /* 0x000fc4000f8e020c */
[----:B------:R-:W-:Y:S01]  /*1c20*/  UISETP.GE.AND UP2, UPT, UR31, 0x1, UPT ;  /* 0x000000011f00788c */ /* 0x000fe2000bf46270 */
[----:B------:R-:W-:Y:S01]  /*1c30*/  ULDC.64 UR10, c[0x0][0x258] ;  /* 0x00009600000a7ab9 */ /* 0x000fe20000000a00 */
[----:B-1----:R-:W-:Y:S01]  /*1c40*/  SHF.R.S32.HI R10, RZ, 0x1f, R18 ;  /* 0x0000001fff0a7819 */ /* 0x002fe20000011412 */
[----:B------:R-:W-:Y:S01]  /*1c50*/  UIMAD UR12, UR58, UR10, URZ ;  /* 0x0000000a3a0c72a4 */ /* 0x000fe2000f8e023f */
[----:B------:R-:W-:Y:S01]  /*1c60*/  VIADD R5, R5, UR16 ;  /* 0x0000001005057c36 */ /* 0x000fe20008000000 */
[----:B------:R-:W-:Y:S01]  /*1c70*/  ULDC.64 UR32, c[0x0][0x210] ;  /* 0x0000840000207ab9 */ /* 0x000fe20000000a00 */
[----:B------:R-:W-:Y:S01]  /*1c80*/  LEA.HI R2, R10, R18, RZ, 0x2 ;  /* 0x000000120a027211 */ /* 0x000fe200078f10ff */
[----:B------:R-:W-:Y:S01]  /*1c90*/  ULDC.64 UR28, c[0x0][0x3e0] ;  /* 0x0000f800001c7ab9 */ /* 0x000fe20000000a00 */
[----:B------:R-:W-:Y:S01]  /*1ca0*/  ULDC.64 UR26, c[0x0][0x400] ;  /* 0x00010000001a7ab9 */ /* 0x000fe20000000a00 */
[----:B------:R-:W-:Y:S01]  /*1cb0*/  ULDC.64 UR46, c[0x0][0x2b0] ;  /* 0x0000ac00002e7ab9 */ /* 0x000fe20000000a00 */
[----:B------:R-:W-:-:S04]  /*1cc0*/  SHF.R.S32.HI R2, RZ, 0x2, R2 ;  /* 0x00000002ff027819 */ /* 0x000fc80000011402 */
[----:B------:R-:W-:Y:S01]  /*1cd0*/  SHF.R.S32.HI R19, RZ, 0x1f, R2 ;  /* 0x0000001fff137819 */ /* 0x000fe20000011402 */
[C---:B------:R-:W-:Y:S01]  /*1ce0*/  IMAD.WIDE.U32 R4, R2.reuse, UR8, R4 ;  /* 0x0000000802047c25 */ /* 0x040fe2000f8e0004 */
[----:B------:R-:W-:-:S04]  /*1cf0*/  IADD3 R0, P0, R2, UR13, RZ ;  /* 0x0000000d02007c10 */ /* 0x000fc8000ff1e0ff */
[----:B------:R-:W-:Y:S01]  /*1d00*/  IADD3.X R6, R19, UR18, RZ, P0, !PT ;  /* 0x0000001213067c10 */ /* 0x000fe200087fe4ff */
[----:B------:R-:W-:Y:S01]  /*1d10*/  UIMAD UR18, UR59, UR11, UR12 ;  /* 0x0000000b3b1272a4 */ /* 0x000fe2000f8e020c */
[----:B------:R-:W-:-:S03]  /*1d20*/  LEA R244, P2, R4, UR28, 0x1 ;  /* 0x0000001c04f47c11 */ /* 0x000fc6000f8408ff */
[----:B------:R-:W-:Y:S02]  /*1d30*/  IMAD R9, R6, UR48, RZ ;  /* 0x0000003006097c24 */ /* 0x000fe4000f8e02ff */
[----:B------:R-:W-:-:S04]  /*1d40*/  IMAD.WIDE.U32 R6, R0, UR48, R248 ;  /* 0x0000003000067c25 */ /* 0x000fc8000f8e00f8 */
[----:B------:R-:W-:Y:S01]  /*1d50*/  IMAD R0, R0, UR49, R9 ;  /* 0x0000003100007c24 */ /* 0x000fe2000f8e0209 */
[----:B------:R-:W-:Y:S01]  /*1d60*/  IADD3 R6, P0, R6, UR57, RZ ;  /* 0x0000003906067c10 */ /* 0x000fe2000ff1e0ff */
[----:B------:R-:W-:-:S03]  /*1d70*/  IMAD R9, R19, UR8, RZ ;  /* 0x0000000813097c24 */ /* 0x000fc6000f8e02ff */
[----:B------:R-:W-:Y:S01]  /*1d80*/  IADD3.X R7, R7, UR22, R0, P0, !PT ;  /* 0x0000001607077c10 */ /* 0x000fe200087fe400 */
[----:B------:R-:W-:Y:S01]  /*1d90*/  USHF.L.U32 UR22, UR34, 0x6, URZ ;  /* 0x0000000622167899 */ /* 0x000fe2000800063f */
[----:B------:R-:W-:Y:S01]  /*1da0*/  LEA.HI R0, R10, R18, RZ, 0x5 ;  /* 0x000000120a007211 */ /* 0x000fe200078f28ff */
[----:B------:R-:W-:Y:S01]  /*1db0*/  IMAD R9, R2, UR9, R9 ;  /* 0x0000000902097c24 */ /* 0x000fe2000f8e0209 */
[----:B------:R-:W-:Y:S01]  /*1dc0*/  PLOP3.LUT P0, PT, PT, PT, UP2, 0x80, 0x0 ;  /* 0x000000000000781c */ /* 0x000fe20003f0f028 */
[----:B------:R-:W-:Y:S01]  /*1dd0*/  UIADD3 UR17, UP1, UP0, UR44, UR22, UR51 ;  /* 0x000000162c117290 */ /* 0x000fe2000f83e033 */
[----:B------:R-:W-:Y:S01]  /*1de0*/  LOP3.LUT R8, R0, 0xffffffe0, RZ, 0xc0, !PT ;  /* 0xffffffe000087812 */ /* 0x000fe200078ec0ff */
[----:B------:R-:W-:Y:S01]  /*1df0*/  USHF.R.S32.HI UR13, URZ, 0x1f, UR22 ;  /* 0x0000001f3f0d7899 */ /* 0x000fe20008011416 */
[----:B------:R-:W-:-:S03]  /*1e00*/  IMAD.IADD R5, R5, 0x1, R9 ;  /* 0x0000000105057824 */ /* 0x000fc600078e0209 */
[----:B------:R-:W-:Y:S01]  /*1e10*/  IMAD.IADD R18, R18, 0x1, -R8 ;  /* 0x0000000112127824 */ /* 0x000fe200078e0a08 */
[----:B------:R-:W-:Y:S01]  /*1e20*/  SHF.R.S32.HI R8, RZ, 0x5, R0 ;  /* 0x00000005ff087819 */ /* 0x000fe20000011400 */
[----:B------:R-:W-:Y:S01]  /*1e30*/  UIADD3.X UR11, UR52, UR13, UR55, UP1, UP0 ;  /* 0x0000000d340b7290 */ /* 0x000fe20008fe0437 */
[----:B------:R-:W-:Y:S01]  /*1e40*/  IMAD.U32 R0, RZ, RZ, UR10 ;  /* 0x0000000aff007e24 */ /* 0x000fe2000f8e00ff */
[----:B------:R-:W-:Y:S01]  /*1e50*/  UIADD3 UR12, UP1, UP0, UR54, UR17, UR56 ;  /* 0x00000011360c7290 */ /* 0x000fe2000f83e038 */
[----:B------:R-:W-:Y:S01]  /*1e60*/  LEA.HI.X R241, R4, UR29, R5, 0x1, P2 ;  /* 0x0000001d04f17c11 */ /* 0x000fe200090f0c05 */
[----:B------:R-:W-:Y:S01]  /*1e70*/  IMAD R8, R8, UR34, R18 ;  /* 0x0000002208087c24 */ /* 0x000fe2000f8e0212 */
[----:B------:R-:W-:Y:S01]  /*1e80*/  UIMAD.WIDE UR16, UR19, 0x4, UR46 ;  /* 0x00000004131078a5 */ /* 0x000fe2000f8e022e */
[----:B------:R-:W-:Y:S01]  /*1e90*/  IMAD.WIDE.U32 R6, R0, UR59, R6 ;  /* 0x0000003b00067c25 */ /* 0x000fe2000f8e0006 */
[----:B------:R-:W-:Y:S02]  /*1ea0*/  UIADD3.X UR10, UR53, UR11, UR43, UP1, UP0 ;  /* 0x0000000b350a7290 */ /* 0x000fe40008fe042b */
[----:B------:R-:W-:Y:S01]  /*1eb0*/  IADD3 R0, P1, R8, UR12, RZ ;  /* 0x0000000c08007c10 */ /* 0x000fe2000ff3e0ff */
[----:B------:R-:W-:Y:S01]  /*1ec0*/  VIADD R7, R7, UR18 ;  /* 0x0000001207077c36 */ /* 0x000fe20008000000 */
[----:B------:R-:W-:-:S02]  /*1ed0*/  LEA R243, P3, R6, UR32, 0x1 ;  /* 0x0000002006f37c11 */ /* 0x000fc4000f8608ff */
[----:B------:R-:W-:Y:S02]  /*1ee0*/  LEA.HI.X.SX32 R8, R8, UR10, 0x1, P1 ;  /* 0x0000000a08087c11 */ /* 0x000fe400088f0eff */
[----:B------:R-:W-:Y:S02]  /*1ef0*/  LEA R246, P1, R0, UR26, 0x2 ;  /* 0x0000001a00f67c11 */ /* 0x000fe4000f8210ff */
[----:B------:R-:W-:Y:S02]  /*1f00*/  LEA.HI.X R242, R6, UR33, R7, 0x1, P3 ;  /* 0x0000002106f27c11 */ /* 0x000fe400098f0c07 */
[----:B------:R-:W-:Y:S01]  /*1f10*/  LEA.HI.X R245, R0, UR27, R8, 0x2, P1 ;  /* 0x0000001b00f57c11 */ /* 0x000fe200088f1408 */
[----:B------:R-:W-:Y:S08]  /*1f20*/  @!P0 BRA `(.L_x_318) ;  /* 0x0000007c00348947 */ /* 0x000ff00003800000 */
        /* <DEDUP_REMOVED lines=12> */
[----:B------:R-:W-:Y:S01]  /*1ff0*/  UMOV UR8, UR38 ;  /* 0x0000002600087c82 */ /* 0x000fe20008000000 */
[----:B------:R-:W-:Y:S01]  /*2000*/  IADD3 R6, P0, R4, UR37, RZ ;  /* 0x0000002504067c10 */ /* 0x000fe2000ff1e0ff */
[----:B------:R-:W-:Y:S01]  /*2010*/  ULEA.HI UR11, UR8, UR8, URZ, 0x1 ;  /* 0x00000008080b7291 */ /* 0x000fe2000f8f083f */
[----:B------:R-:W-:Y:S01]  /*2020*/  ISETP.GE.AND P1, PT, R2, UR10, PT ;  /* 0x0000000a02007c0c */ /* 0x000fe2000bf26270 */
[----:B------:R-:W-:Y:S01]  /*2030*/  UIMAD UR9, UR8, -0x40, UR31 ;  /* 0xffffffc0080978a4 */ /* 0x000fe2000f8e021f */
[----:B------:R-:W-:Y:S01]  /*2040*/  IADD3.X R7, R5, UR40, R0, P0, !PT ;  /* 0x0000002805077c10 */ /* 0x000fe200087fe400 */
[----:B------:R-:W-:Y:S01]  /*2050*/  IMAD R0, R15, UR12, RZ ;  /* 0x0000000c0f007c24 */ /* 0x000fe2000f8e02ff */
[----:B------:R-:W-:Y:S01]  /*2060*/  PLOP3.LUT P0, PT, PT, PT, UP4, 0x80, 0x0 ;  /* 0x000000000000781c */ /* 0x000fe20003f0f048 */
[----:B------:R-:W-:Y:S01]  /*2070*/  ULOP3.LUT UR11, UR11, 0xfffffffe, URZ, 0xc0, !UPT ;  /* 0xfffffffe0b0b7892 */ /* 0x000fe2000f8ec03f */
[----:B------:R-:W-:Y:S01]  /*2080*/  BSSY B0, `(.L_x_319) ;  /* 0x0000036000007945 */ /* 0x000fe20003800000 */
[----:B------:R-:W-:-:S10]  /*2090*/  IMAD R4, R14, UR13, R0 ;  /* 0x0000000d0e047c24 */ /* 0x000fd4000f8e0200 */
[----:B------:R-:W-:Y:S01]  /*20a0*/  @P0 BAR.SYNC.DEFER_BLOCKING 0x0 ;  /* 0x0000000000000b1d */ /* 0x000fe20000010000 */
[----:B------:R-:W-:Y:S01]  /*20b0*/  UIADD3 UR11, UR8, -UR11, URZ ;  /* 0x8000000b080b7290 */ /* 0x000fe2000fffe03f */
[----:B------:R-:W-:Y:S01]  /*20c0*/  IMAD.WIDE.U32 R6, R14, UR12, R6 ;  /* 0x0000000c0e067c25 */ /* 0x000fe2000f8e0006 */
[----:B------:R-:W-:Y:S02]  /*20d0*/  ISETP.GE.AND P6, PT, R2, UR9, PT ;  /* 0x0000000902007c0c */ /* 0x000fe4000bfc6270 */
[----:B------:R-:W-:Y:S01]  /*20e0*/  UISETP.NE.AND UP0, UPT, UR11, 0x1, UPT ;  /* 0x000000010b00788c */ /* 0x000fe2000bf05270 */
        /* <DEDUP_REMOVED lines=47> */
.L_x_320:
[----:B------:R-:W-:Y:S05]  /*23e0*/  BSYNC B0 ;  /* 0x0000000000007941 */ /* 0x000fea0003800000 */
.L_x_319:
[----:B------:R3:W-:Y:S01]  /*23f0*/  @P4 STS.128 [R0+0x10000], RZ ;  /* 0x010000ff00004388 */ /* 0x0007e20000000c00 */
[----:B------:R-:W-:Y:S03]  /*2400*/  BSSY B0, `(.L_x_321) ;  /* 0x000002b000007945 */ /* 0x000fe60003800000 */
[----:B------:R3:W-:Y:S04]  /*2410*/  @P4 STS.128 [R0+0x12000], RZ ;  /* 0x012000ff00004388 */ /* 0x0007e80000000c00 */
[----:B------:R3:W-:Y:S01]  /*2420*/  @P4 STS.128 [R0+0x14000], RZ ;  /* 0x014000ff00004388 */ /* 0x0007e20000000c00 */
[----:B------:R-:W-:Y:S05]  /*2430*/  @P4 BRA `(.L_x_322) ;  /* 0x00000000009c4947 */ /* 0x000fea0003800000 */
[----:B------:R-:W5:Y:S01]  /*2440*/  LDL R4, [R1+0x8] ;  /* 0x0000080001047983 */ /* 0x000f620000100800 */
[----:B------:R-:W-:-:S03]  /*2450*/  ULDC UR10, c[0x0][0x2d0] ;  /* 0x0000b400000a7ab9 */ /* 0x000fc60000000800 */
[----:B----4-:R-:W4:Y:S01]  /*2460*/  LDL R11, [R1+0xc] ;  /* 0x00000c00010b7983 */ /* 0x010f220000100800 */
[----:B------:R-:W-:Y:S01]  /*2470*/  ISETP.GE.AND P5, PT, R248, UR10, PT ;  /* 0x0000000af8007c0c */ /* 0x000fe2000bfa6270 */
[----:B------:R-:W-:Y:S01]  /*2480*/  IMAD.MOV.U32 R5, RZ, RZ, R13 ;  /* 0x000000ffff057224 */ /* 0x000fe200078e000d */
[----:B------:R-:W-:-:S11]  /*2490*/  IADD3 R7, P0, R2, 0x40, RZ ;  /* 0x0000004002077810 */ /* 0x000fd60007f1e0ff */
[----:B--2---:R-:W2:Y:S01]  /*24a0*/  @!P5 LDC.64 R8, c[0x0][0x220] ;  /* 0x00008800ff08db82 */ /* 0x004ea20000000a00 */
[----:B------:R1:W-:Y:S01]  /*24b0*/  @P5 STS.128 [R0+0x10000], RZ ;  /* 0x010000ff00005388 */ /* 0x0003e20000000c00 */
[----:B-----5:R-:W-:Y:S01]  /*24c0*/  ISETP.GE.AND P3, PT, R4, UR10, PT ;  /* 0x0000000a04007c0c */ /* 0x020fe2000bf66270 */
[----:B------:R-:W-:Y:S01]  /*24d0*/  IMAD.X R4, RZ, RZ, R19, P0 ;  /* 0x000000ffff047224 */ /* 0x000fe200000e0613 */
[----:B----4-:R-:W-:-:S03]  /*24e0*/  ISETP.GE.AND P0, PT, R11, UR10, PT ;  /* 0x0000000a0b007c0c */ /* 0x010fc6000bf06270 */
[----:B------:R-:W-:Y:S02]  /*24f0*/  IMAD R10, R4, UR14, RZ ;  /* 0x0000000e040a7c24 */ /* 0x000fe4000f8e02ff */
[----:B------:R-:W-:Y:S02]  /*2500*/  IMAD.MOV.U32 R4, RZ, RZ, R6 ;  /* 0x000000ffff047224 */ /* 0x000fe400078e0006 */
[C---:B------:R-:W-:Y:S02]  /*2510*/  IMAD R10, R7.reuse, UR15, R10 ;  /* 0x0000000f070a7c24 */ /* 0x040fe4000f8e020a */
[----:B------:R-:W-:Y:S02]  /*2520*/  IMAD.WIDE.U32 R4, R7, UR14, R4 ;  /* 0x0000000e07047c25 */ /* 0x000fe4000f8e0004 */
[----:B------:R-:W4:Y:S02]  /*2530*/  @!P3 LDC.64 R16, c[0x0][0x220] ;  /* 0x00008800ff10bb82 */ /* 0x000f240000000a00 */
[----:B------:R-:W-:Y:S01]  /*2540*/  IMAD.IADD R10, R5, 0x1, R10 ;  /* 0x00000001050a7824 */ /* 0x000fe200078e020a */
[----:B--2---:R-:W-:-:S04]  /*2550*/  @!P5 LEA R8, P2, R4, R8, 0x1 ;  /* 0x000000080408d211 */ /* 0x004fc800078408ff */
[----:B------:R-:W-:-:S05]  /*2560*/  @!P5 LEA.HI.X R9, R4, R9, R10, 0x1, P2 ;  /* 0x000000090409d211 */ /* 0x000fca00010f0c0a */
[----:B------:R-:W-:Y:S01]  /*2570*/  @!PT LDS RZ, [RZ] ;  /* 0x00000000fffff984 */ /* 0x000fe20000000800 */
[----:B------:R-:W-:Y:S01]  /*2580*/  @!PT LDS RZ, [RZ] ;  /* 0x00000000fffff984 */ /* 0x000fe20000000800 */
[----:B------:R-:W-:Y:S01]  /*2590*/  @!PT LDS RZ, [RZ] ;  /* 0x00000000fffff984 */ /* 0x000fe20000000800 */
[----:B------:R1:W-:Y:S04]  /*25a0*/  @!P5 LDGSTS.E.BYPASS.LTC128B.128 [R0+0x10000], desc[UR6][R8.64] ;  /* 0x100000000800dfae */ /* 0x0003e8000b901d46 */
[----:B------:R1:W-:Y:S01]  /*25b0*/  @P3 STS.128 [R0+0x12000], RZ ;  /* 0x012000ff00003388 */ /* 0x0003e20000000c00 */
[----:B----4-:R-:W-:-:S04]  /*25c0*/  @!P3 LEA R6, P2, R4, R16, 0x1 ;  /* 0x000000100406b211 */ /* 0x010fc800078408ff */
        /* <DEDUP_REMOVED lines=14> */
.L_x_322:
[----:B------:R-:W-:Y:S05]  /*26b0*/  BSYNC B0 ;  /* 0x0000000000007941 */ /* 0x000fea0003800000 */
.L_x_321:
        /* <DEDUP_REMOVED lines=11> */
[----:B-1----:R-:W5:Y:S01]  /*2770*/  LDL R6, [R1+0x8] ;  /* 0x0000080001067983 */ /* 0x002f620000100800 */
[----:B------:R-:W-:-:S03]  /*2780*/  ULDC UR10, c[0x0][0x2d0] ;  /* 0x0000b400000a7ab9 */ /* 0x000fc60000000800 */
[----:B------:R-:W2:Y:S01]  /*2790*/  LDL R5, [R1+0xc] ;  /* 0x00000c0001057983 */ /* 0x000ea20000100800 */
[----:B------:R-:W-:-:S13]  /*27a0*/  ISETP.GE.AND P5, PT, R248, UR10, PT ;  /* 0x0000000af8007c0c */ /* 0x000fda000bfa6270 */
[----:B------:R-:W-:Y:S01]  /*27b0*/  @!P5 IMAD.MOV.U32 R7, RZ, RZ, R241 ;  /* 0x000000ffff07d224 */ /* 0x000fe200078e00f1 */
[----:B------:R1:W-:Y:S04]  /*27c0*/  @P5 STS [R0+0x6000], RZ ;  /* 0x006000ff00005388 */ /* 0x0003e80000000800 */
[----:B------:R1:W-:Y:S04]  /*27d0*/  @P5 STS [R0+0x6004], RZ ;  /* 0x006004ff00005388 */ /* 0x0003e80000000800 */
[----:B------:R1:W-:Y:S01]  /*27e0*/  @P5 STS.64 [R0+0x6008], RZ ;  /* 0x006008ff00005388 */ /* 0x0003e20000000a00 */
[----:B-----5:R-:W-:Y:S01]  /*27f0*/  ISETP.GE.AND P3, PT, R6, UR10, PT ;  /* 0x0000000a06007c0c */ /* 0x020fe2000bf66270 */
[----:B------:R-:W-:Y:S01]  /*2800*/  @!P5 IMAD.MOV.U32 R6, RZ, RZ, R244 ;  /* 0x000000ffff06d224 */ /* 0x000fe200078e00f4 */
[----:B--2---:R-:W-:-:S04]  /*2810*/  ISETP.GE.AND P2, PT, R5, UR10, PT ;  /* 0x0000000a05007c0c */ /* 0x004fc8000bf46270 */
        /* <DEDUP_REMOVED lines=19> */
.L_x_324:
[----:B------:R-:W-:Y:S05]  /*2950*/  BSYNC B0 ;  /* 0x0000000000007941 */ /* 0x000fea0003800000 */
.L_x_323:
        /* <DEDUP_REMOVED lines=16> */
.L_x_326:
[----:B-1----:R-:W5:Y:S01]  /*2a60*/  LDL R5, [R1+0x8] ;  /* 0x0000080001057983 */ /* 0x002f620000100800 */
[----:B------:R-:W-:-:S03]  /*2a70*/  ULDC UR10, c[0x0][0x2d0] ;  /* 0x0000b400000a7ab9 */ /* 0x000fc60000000800 */
[----:B------:R-:W2:Y:S01]  /*2a80*/  LDL R4, [R1+0xc] ;  /* 0x00000c0001047983 */ /* 0x000ea20000100800 */
[----:B------:R-:W-:-:S13]  /*2a90*/  ISETP.GE.AND P5, PT, R248, UR10, PT ;  /* 0x0000000af8007c0c */ /* 0x000fda000bfa6270 */
[----:B------:R-:W-:Y:S01]  /*2aa0*/  @!P5 IMAD.MOV.U32 R6, RZ, RZ, R243 ;  /* 0x000000ffff06d224 */ /* 0x000fe200078e00f3 */
        /* <DEDUP_REMOVED lines=32> */
.L_x_327:
[----:B------:R-:W-:Y:S05]  /*2cb0*/  BSYNC B0 ;  /* 0x0000000000007941 */ /* 0x000fea0003800000 */
.L_x_325:
[----:B------:R-:W2:Y:S01]  /*2cc0*/  LDL R17, [R1+0x4] ;  /* 0x0000040001117983 */ /* 0x000ea20000100800 */
[----:B-1----:R-:W-:Y:S01]  /*2cd0*/  IMAD.U32 R4, RZ, RZ, UR24 ;  /* 0x00000018ff047e24 */ /* 0x002fe2000f8e00ff */
[----:B------:R-:W-:Y:S01]  /*2ce0*/  UIMAD UR10, UR36, UR24, URZ ;  /* 0x00000018240a72a4 */ /* 0x000fe2000f8e023f */
[----:B------:R-:W-:Y:S01]  /*2cf0*/  BSSY B0, `(.L_x_328) ;  /* 0x0000041000007945 */ /* 0x000fe20003800000 */
[----:B------:R1:W-:Y:S01]  /*2d00*/  @P1 STS [R0+0x9000], RZ ;  /* 0x009000ff00001388 */ /* 0x0003e20000000800 */
[----:B------:R-:W-:Y:S01]  /*2d10*/  IMAD.WIDE.U32 R4, R4, UR23, R248 ;  /* 0x0000001704047c25 */ /* 0x000fe2000f8e00f8 */
[----:B------:R-:W-:Y:S02]  /*2d20*/  UIMAD UR10, UR23, UR25, UR10 ;  /* 0x00000019170a72a4 */ /* 0x000fe4000f8e020a */
[----:B------:R1:W-:Y:S01]  /*2d30*/  @P1 STS [R0+0x9004], RZ ;  /* 0x009004ff00001388 */ /* 0x0003e20000000800 */
[----:B------:R-:W-:-:S03]  /*2d40*/  IADD3 R6, P2, R4, UR30, RZ ;  /* 0x0000001e04067c10 */ /* 0x000fc6000ff5e0ff */
        /* <DEDUP_REMOVED lines=10> */
[C---:B--2-4-:R-:W-:Y:S01]  /*2df0*/  VIADD R8, R17.reuse, 0x8 ;  /* 0x0000000811087836 */ /* 0x054fe20000000000 */
        /* <DEDUP_REMOVED lines=48> */
.L_x_329:
[----:B------:R-:W-:Y:S05]  /*3100*/  BSYNC B0 ;  /* 0x0000000000007941 */ /* 0x000fea0003800000 */
.L_x_328:
[----:B------:R4:W-:Y:S01]  /*3110*/  @P4 STS.128 [R0+0xa000], RZ ;  /* 0x00a000ff00004388 */ /* 0x0009e20000000c00 */
[----:B------:R-:W-:Y:S03]  /*3120*/  BSSY B0, `(.L_x_330) ;  /* 0x000002a000007945 */ /* 0x000fe60003800000 */
[----:B------:R4:W-:Y:S04]  /*3130*/  @P4 STS.128 [R0+0xc000], RZ ;  /* 0x00c000ff00004388 */ /* 0x0009e80000000c00 */
[----:B------:R4:W-:Y:S01]  /*3140*/  @P4 STS.128 [R0+0xe000], RZ ;  /* 0x00e000ff00004388 */ /* 0x0009e20000000c00 */
[----:B------:R-:W-:Y:S05]  /*3150*/  @P4 BRA `(.L_x_331) ;  /* 0x0000000000984947 */ /* 0x000fea0003800000 */
[----:B-12---:R-:W2:Y:S01]  /*3160*/  LDL R8, [R1+0x8] ;  /* 0x0000080001087983 */ /* 0x006ea20000100800 */
[----:B------:R-:W-:-:S03]  /*3170*/  ULDC UR9, c[0x0][0x2d0] ;  /* 0x0000b40000097ab9 */ /* 0x000fc60000000800 */
[----:B------:R-:W5:Y:S01]  /*3180*/  LDL R12, [R1+0xc] ;  /* 0x00000c00010c7983 */ /* 0x000f620000100800 */
[----:B------:R-:W-:Y:S01]  /*3190*/  ISETP.GE.AND P4, PT, R248, UR9, PT ;  /* 0x00000009f8007c0c */ /* 0x000fe2000bf86270 */
[----:B------:R-:W-:Y:S01]  /*31a0*/  IMAD.MOV.U32 R5, RZ, RZ, R13 ;  /* 0x000000ffff057224 */ /* 0x000fe200078e000d */
[----:B------:R-:W-:-:S05]  /*31b0*/  IADD3 R2, P1, R2, 0x40, RZ ;  /* 0x0000004002027810 */ /* 0x000fca0007f3e0ff */
[----:B------:R-:W-:-:S04]  /*31c0*/  IMAD.X R4, RZ, RZ, R19, P1 ;  /* 0x000000ffff047224 */ /* 0x000fc800008e0613 */
[----:B------:R-:W-:Y:S02]  /*31d0*/  IMAD R7, R4, UR24, RZ ;  /* 0x0000001804077c24 */ /* 0x000fe4000f8e02ff */
[----:B------:R-:W1:Y:S01]  /*31e0*/  @!P4 LDC.64 R10, c[0x0][0x218] ;  /* 0x00008600ff0acb82 */ /* 0x000e620000000a00 */
[----:B------:R-:W-:Y:S01]  /*31f0*/  IMAD.MOV.U32 R4, RZ, RZ, R6 ;  /* 0x000000ffff047224 */ /* 0x000fe200078e0006 */
[----:B------:R1:W-:Y:S03]  /*3200*/  @P4 STS.128 [R0+0xa000], RZ ;  /* 0x00a000ff00004388 */ /* 0x0003e60000000c00 */
[----:B------:R-:W-:-:S04]  /*3210*/  IMAD.WIDE.U32 R4, R2, UR24, R4 ;  /* 0x0000001802047c25 */ /* 0x000fc8000f8e0004 */
        /* <DEDUP_REMOVED lines=8> */
[----:B--2---:R-:W-:Y:S02]  /*32a0*/  ISETP.GE.AND P3, PT, R8, UR9, PT ;  /* 0x0000000908007c0c */ /* 0x004fe4000bf66270 */
[----:B-----5:R-:W-:-:S11]  /*32b0*/  ISETP.GE.AND P2, PT, R12, UR9, PT ;  /* 0x000000090c007c0c */ /* 0x020fd6000bf46270 */
[----:B------:R-:W2:Y:S01]  /*32c0*/  @!P3 LDC.64 R8, c[0x0][0x218] ;  /* 0x00008600ff08bb82 */ /* 0x000ea20000000a00 */
[----:B------:R1:W-:Y:S07]  /*32d0*/  @P3 STS.128 [R0+0xc000], RZ ;  /* 0x00c000ff00003388 */ /* 0x0003ee0000000c00 */
[----:B------:R-:W5:Y:S01]  /*32e0*/  @!P2 LDC.64 R6, c[0x0][0x218] ;  /* 0x00008600ff06ab82 */ /* 0x000f620000000a00 */
[----:B--2---:R-:W-:-:S04]  /*32f0*/  @!P3 LEA R8, P1, R4, R8, 0x1 ;  /* 0x000000080408b211 */ /* 0x004fc800078208ff */
[C---:B------:R-:W-:Y:S02]  /*3300*/  @!P3 LEA.HI.X R9, R4.reuse, R9, R2, 0x1, P1 ;  /* 0x000000090409b211 */ /* 0x040fe400008f0c02 */
[----:B-----5:R-:W-:-:S03]  /*3310*/  @!P2 LEA R6, P1, R4, R6, 0x1 ;  /* 0x000000060406a211 */ /* 0x020fc600078208ff */
[----:B------:R-:W-:Y:S01]  /*3320*/  @!PT LDS RZ, [RZ] ;  /* 0x00000000fffff984 */ /* 0x000fe20000000800 */
[----:B------:R-:W-:Y:S01]  /*3330*/  @!PT LDS RZ, [RZ] ;  /* 0x00000000fffff984 */ /* 0x000fe20000000800 */
[----:B------:R-:W-:Y:S01]  /*3340*/  @!PT LDS RZ, [RZ] ;  /* 0x00000000fffff984 */ /* 0x000fe20000000800 */
[----:B------:R1:W-:Y:S01]  /*3350*/  @!P3 LDGSTS.E.BYPASS.LTC128B.128 [R0+0xc000], desc[UR6][R8.64+0x40] ;  /* 0x0c0000400800bfae */ /* 0x0003e2000b901d46 */
[----:B------:R-:W-:-:S03]  /*3360*/  @!P2 LEA.HI.X R7, R4, R7, R2, 0x1, P1 ;  /* 0x000000070407a211 */ /* 0x000fc600008f0c02 */
[----:B------:R1:W-:Y:S04]  /*3370*/  @P2 STS.128 [R0+0xe000], RZ ;  /* 0x00e000ff00002388 */ /* 0x0003e80000000c00 */
[----:B------:R-:W-:Y:S01]  /*3380*/  @!PT LDS RZ, [RZ] ;  /* 0x00000000fffff984 */ /* 0x000fe20000000800 */
[----:B------:R-:W-:Y:S01]  /*3390*/  @!PT LDS RZ, [RZ] ;  /* 0x00000000fffff984 */ /* 0x000fe20000000800 */
[----:B------:R-:W-:Y:S01]  /*33a0*/  @!PT LDS RZ, [RZ] ;  /* 0x00000000fffff984 */ /* 0x000fe20000000800 */
[----:B------:R1:W-:Y:S02]  /*33b0*/  @!P2 LDGSTS.E.BYPASS.LTC128B.128 [R0+0xe000], desc[UR6][R6.64+0x80] ;  /* 0x0e0000800600afae */ /* 0x0003e4000b901d46 */
.L_x_331:
[----:B------:R-:W-:Y:S05]  /*33c0*/  BSYNC B0 ;  /* 0x0000000000007941 */ /* 0x000fea0003800000 */
.L_x_330:
[----:B------:R-:W0:Y:S01]  /*33d0*/  LDGDEPBAR ;  /* 0x00000000000079af */ /* 0x000e220000000000 */
[----:B------:R-:W-:Y:S01]  /*33e0*/  ISETP.NE.AND P2, PT, R15, RZ, PT ;  /* 0x000000ff0f00720c */ /* 0x000fe20003f45270 */
[----:B------:R-:W-:Y:S01]  /*33f0*/  IMAD.MOV.U32 R4, RZ, RZ, 0x4 ;  /* 0x00000004ff047424 */ /* 0x000fe200078e00ff */
[----:B------:R-:W-:Y:S01]  /*3400*/  ISETP.NE.AND P1, PT, R16, RZ, PT ;  /* 0x000000ff1000720c */ /* 0x000fe20003f25270 */
[----:B-1----:R-:W-:Y:S01]  /*3410*/  IMAD.MOV.U32 R6, RZ, RZ, 0x4 ;  /* 0x00000004ff067424 */ /* 0x002fe200078e00ff */
[----:B--2---:R-:W1:Y:S01]  /*3420*/  LDC.64 R8, c[0x0][0x3b8] ;  /* 0x0000ee00ff087b82 */ /* 0x004e620000000a00 */
[----:B------:R-:W-:Y:S02]  /*3430*/  IMAD.MOV.U32 R251, RZ, RZ, 0x7f800000 ;  /* 0x7f800000fffb7424 */ /* 0x000fe400078e00ff */
[----:B------:R-:W-:Y:S02]  /*3440*/  IMAD.MOV.U32 R252, RZ, RZ, 0x7f800000 ;  /* 0x7f800000fffc7424 */ /* 0x000fe400078e00ff */
[----:B---34-:R-:W-:-:S02]  /*3450*/  IMAD.MOV.U32 R0, RZ, RZ, 0x7f800000 ;  /* 0x7f800000ff007424 */ /* 0x018fc400078e00ff */
[----:B------:R-:W-:Y:S01]  /*3460*/  IMAD.MOV.U32 R250, RZ, RZ, 0x7f800000 ;  /* 0x7f800000fffa7424 */ /* 0x000fe200078e00ff */
[----:B------:R-:W2:Y:S01]  /*3470*/  S2R R2, SR_TID.X ;  /* 0x0000000000027919 */ /* 0x000ea20000002100 */
[----:B------:R-:W-:Y:S01]  /*3480*/  IMAD.WIDE R4, R17, R4, UR16 ;  /* 0x0000001011047e25 */ /* 0x000fe2000f8e0204 */
[----:B------:R-:W-:Y:S01]  /*3490*/  ULDC UR9, c[0x0][0x270] ;  /* 0x00009c0000097ab9 */ /* 0x000fe20000000800 */
[----:B------:R-:W-:Y:S01]  /*34a0*/  ULDC UR40, c[0x0][0x2d0] ;  /* 0x0000b40000287ab9 */ /* 0x000fe20000000800 */
[----:B------:R-:W3:Y:S01]  /*34b0*/  S2R R10, SR_TID.X ;  /* 0x00000000000a7919 */ /* 0x000ee20000002100 */
[----:B------:R-:W-:Y:S01]  /*34c0*/  @!P5 IMAD.WIDE R6, R14, R6, UR16 ;  /* 0x000000100e06de25 */ /* 0x000fe2000f8e0206 */
[----:B------:R-:W-:Y:S01]  /*34d0*/  LEA R208, R230, UR4, 0x1 ;  /* 0x00000004e6d07c11 */ /* 0x000fe2000f8e08ff */
[----:B------:R-:W-:Y:S01]  /*34e0*/  USHF.L.U32 UR21, UR34, 0x4, URZ ;  /* 0x0000000422157899 */ /* 0x000fe2000800063f */
[----:B------:R-:W5:Y:S01]  /*34f0*/  @!P2 LDG.E R252, desc[UR6][R4.64] ;  /* 0x0000000604fca981 */ /* 0x000f62000c1e1900 */
[----:B------:R-:W-:Y:S01]  /*3500*/  USHF.L.U32 UR20, UR34, 0x3, URZ ;  /* 0x0000000322147899 */ /* 0x000fe2000800063f */
[----:B------:R-:W-:-:S04]  /*3510*/  DEPBAR.LE SB0, 0x1 ;  /* 0x000080400000791a */ /* 0x000fc80000000000 */
[----:B------:R-:W4:Y:S01]  /*3520*/  @!P1 LDG.E R0, desc[UR6][R4.64+0x20] ;  /* 0x0000200604009981 */ /* 0x000f22000c1e1900 */
[----:B------:R-:W-:Y:S02]  /*3530*/  VIADD R221, R231, 0x1800 ;  /* 0x00001800e7dd7836 */ /* 0x000fe40000000000 */
[----:B------:R-:W-:Y:S01]  /*3540*/  VIADD R220, R229, 0x1800 ;  /* 0x00001800e5dc7836 */ /* 0x000fe20000000000 */
[----:B------:R4:W5:Y:S01]  /*3550*/  @!P6 LDG.E R250, desc[UR6][R4.64+0x80] ;  /* 0x0000800604fae981 */ /* 0x000962000c1e1900 */
[----:B------:R-:W-:Y:S01]  /*3560*/  UIADD3 UR12, UR23, 0x80, URZ ;  /* 0x00000080170c7890 */ /* 0x000fe2000fffe03f */
[----:B------:R-:W-:Y:S01]  /*3570*/  IMAD.MOV.U32 R247, RZ, RZ, R236 ;  /* 0x000000fffff77224 */ /* 0x000fe200078e00ec */
[----:B------:R-:W-:Y:S01]  /*3580*/  CS2R R126, SRZ ;  /* 0x00000000007e7805 */ /* 0x000fe2000001ff00 */
[----:B------:R1:W5:Y:S01]  /*3590*/  @!P5 LDG.E R251, desc[UR6][R6.64] ;  /* 0x0000000606fbd981 */ /* 0x000362000c1e1900 */
[----:B------:R-:W-:Y:S01]  /*35a0*/  IMAD.SHL.U32 R222, R231, 0x2, RZ ;  /* 0x00000002e7de7824 */ /* 0x000fe200078e00ff */
[----:B------:R-:W-:-:S02]  /*35b0*/  CS2R R124, SRZ ;  /* 0x00000000007c7805 */ /* 0x000fc4000001ff00 */
[----:B------:R-:W-:Y:S01]  /*35c0*/  CS2R R130, SRZ ;  /* 0x0000000000827805 */ /* 0x000fe2000001ff00 */
[----:B------:R-:W-:Y:S01]  /*35d0*/  BAR.SYNC.DEFER_BLOCKING 0x0 ;  /* 0x0000000000007b1d */ /* 0x000fe20000010000 */
        /* <DEDUP_REMOVED lines=22> */
[----:B------:R-:W-:Y:S01]  /*3740*/  CS2R R76, SRZ ;  /* 0x00000000004c7805 */ /* 0x000fe2000001ff00 */
[----:B-1----:R-:W4:Y:S01]  /*3750*/  LDG.E.64 R4, desc[UR6][R8.64+0x8] ;  /* 0x0000080608047981 */ /* 0x002f22000c1e1b00 */
[----:B------:R-:W-:-:S02]  /*3760*/  CS2R R82, SRZ ;  /* 0x0000000000527805 */ /* 0x000fc4000001ff00 */
[----:B------:R-:W-:Y:S02]  /*3770*/  CS2R R80, SRZ ;  /* 0x0000000000507805 */ /* 0x000fe4000001ff00 */
[----:B------:R-:W-:Y:S01]  /*3780*/  CS2R R74, SRZ ;  /* 0x00000000004a7805 */ /* 0x000fe2000001ff00 */
[----:B------:R-:W4:Y:S01]  /*3790*/  LDG.E.64 R6, desc[UR6][R8.64] ;  /* 0x0000000608067981 */ /* 0x000f22000c1e1b00 */
[----:B------:R-:W-:Y:S01]  /*37a0*/  UIMAD UR9, UR50, UR9, UR59 ;  /* 0x00000009320972a4 */ /* 0x000fe2000f8e023b */
[----:B--2---:R-:W-:Y:S01]  /*37b0*/  SHF.R.S32.HI R2, RZ, 0x1f, R2 ;  /* 0x0000001fff027819 */ /* 0x004fe20000011402 */
[----:B------:R-:W-:Y:S01]  /*37c0*/  UIADD3 UR26, UR21, 0x40, URZ ;  /* 0x00000040151a7890 */ /* 0x000fe2000fffe03f */
[----:B------:R-:W1:Y:S01]  /*37d0*/  LDSM.16.M88.4 R172, [R208+0xf000] ;  /* 0x00f00000d0ac783b */ /* 0x000e620000000200 */
[----:B------:R-:W-:Y:S01]  /*37e0*/  USHF.L.U32 UR9, UR9, 0x5, URZ ;  /* 0x0000000509097899 */ /* 0x000fe2000800063f */
[----:B---3--:R-:W-:Y:S01]  /*37f0*/  LEA.HI R2, R2, R10, RZ, 0x6 ;  /* 0x0000000a02027211 */ /* 0x008fe200078f30ff */
[----:B------:R-:W-:Y:S01]  /*3800*/  UIADD3 UR25, UR20, UR26, URZ ;  /* 0x0000001a14197290 */ /* 0x000fe2000fffe03f */
[----:B------:R-:W2:Y:S01]  /*3810*/  LDSM.16.M88.4 R176, [R208+0xf400] ;  /* 0x00f40000d0b0783b */ /* 0x000ea20000000200 */
[----:B------:R-:W-:Y:S01]  /*3820*/  USHF.R.S32.HI UR11, URZ, 0x1f, UR9 ;  /* 0x0000001f3f0b7899 */ /* 0x000fe20008011409 */
[----:B------:R-:W-:Y:S01]  /*3830*/  SHF.R.S32.HI R2, RZ, 0x6, R2 ;  /* 0x00000006ff027819 */ /* 0x000fe20000011402 */
[----:B------:R-:W-:Y:S01]  /*3840*/  UIADD3 UR29, UR21, 0x20, URZ ;  /* 0x00000020151d7890 */ /* 0x000fe2000fffe03f */
[----:B------:R-:W3:Y:S01]  /*3850*/  LDSM.16.M88.4 R188, [R208+0x11000] ;  /* 0x01100000d0bc783b */ /* 0x000ee20000000200 */
[----:B------:R-:W-:Y:S01]  /*3860*/  UIADD3 UR24, UR20, UR25, URZ ;  /* 0x0000001914187290 */ /* 0x000fe2000fffe03f */
[----:B------:R-:W-:Y:S01]  /*3870*/  SEL R221, R221, R231, !P0 ;  /* 0x000000e7dddd7207 */ /* 0x000fe20004000000 */
[----:B------:R-:W-:Y:S01]  /*3880*/  UIADD3 UR28, UR20, UR29, URZ ;  /* 0x0000001d141c7290 */ /* 0x000fe2000fffe03f */
[----:B------:R-:W1:Y:S01]  /*3890*/  LDSM.16.M88.4 R192, [R208+0x11400] ;  /* 0x01140000d0c0783b */ /* 0x000e620000000200 */
[----:B------:R-:W-:Y:S01]  /*38a0*/  UIADD3 UR23, UR20, UR24, URZ ;  /* 0x0000001814177290 */ /* 0x000fe2000fffe03f */
[----:B------:R-:W-:Y:S01]  /*38b0*/  SEL R220, R220, R229, !P0 ;  /* 0x000000e5dcdc7207 */ /* 0x000fe20004000000 */
[----:B------:R-:W-:Y:S01]  /*38c0*/  UIADD3 UR27, UR20, UR28, URZ ;  /* 0x0000001c141b7290 */ /* 0x000fe2000fffe03f */
        /* <DEDUP_REMOVED lines=8> */
[----:B------:R-:W1:Y:S01]  /*3950*/  LDSM.16.M88.4 R180, [R223] ;  /* 0x00000000dfb4783b */ /* 0x000e620000000200 */
        /* <DEDUP_REMOVED lines=17> */
[----:B------:R-:W-:Y:S01]  /*3a70*/  LEA R221, R221, UR4, 0x1 ;  /* 0x00000004dddd7c11 */ /* 0x000fe2000f8e08ff */
[----:B------:R-:W-:Y:S01]  /*3a80*/  UIMAD UR38, UR34, 0x18, URZ ;  /* 0x00000018222678a4 */ /* 0x000fe2000f8e023f */
[----:B------:R-:W1:Y:S01]  /*3a90*/  LDSM.16.M88.4 R216, [R223+0x4400] ;  /* 0x00440000dfd8783b */ /* 0x000e620000000200 */
[----:B------:R-:W-:Y:S01]  /*3aa0*/  LEA R220, R220, UR4, 0x1 ;  /* 0x00000004dcdc7c11 */ /* 0x000fe2000f8e08ff */
[----:B------:R-:W-:Y:S02]  /*3ab0*/  USHF.L.U32 UR37, UR34, 0x5, URZ ;  /* 0x0000000522257899 */ /* 0x000fe4000800063f */
[----:B------:R-:W-:Y:S02]  /*3ac0*/  UIMAD UR36, UR34, 0x28, URZ ;  /* 0x00000028222478a4 */ /* 0x000fe4000f8e023f */
[----:B------:R-:W-:Y:S02]  /*3ad0*/  UIMAD UR35, UR34, 0x30, URZ ;  /* 0x00000030222378a4 */ /* 0x000fe4000f8e023f */
[----:B------:R-:W-:-:S02]  /*3ae0*/  UIMAD UR34, UR34, 0x38, URZ ;  /* 0x00000038222278a4 */ /* 0x000fc4000f8e023f */
[----:B------:R-:W-:Y:S02]  /*3af0*/  UIADD3 UR33, UR20, UR27, URZ ;  /* 0x0000001b14217290 */ /* 0x000fe4000fffe03f */
[----:B------:R-:W-:Y:S01]  /*3b00*/  UISETP.GE.AND UP0, UPT, UR12, UR5, UPT ;  /* 0x000000050c00728c */ /* 0x000fe2000bf06270 */
[----:B------:R-:W-:Y:S01]  /*3b10*/  ULDC.U8 UR14, c[0x0][0x388] ;  /* 0x0000e200000e7ab9 */ /* 0x000fe20000000000 */
[----:B------:R-:W-:Y:S01]  /*3b20*/  ULDC UR13, c[0x0][0x2ec] ;  /* 0x0000bb00000d7ab9 */ /* 0x000fe20000000800 */
[----:B----4-:R4:W-:Y:S02]  /*3b30*/  STL [R1], R0 ;  /* 0x0000000001007387 */ /* 0x0109e40000100800 */
[--C-:B----4-:R-:W-:Y:S02]  /*3b40*/  SHF.R.S32.HI R0, RZ, 0x1f, R18.reuse ;  /* 0x0000001fff007819 */ /* 0x110fe40000011412 */
[----:B------:R-:W-:Y:S01]  /*3b50*/  IADD3 R18, P2, P1, R4, UR9, R18 ;  /* 0x0000000904127c10 */ /* 0x000fe2000f95e012 */
[----:B------:R-:W-:Y:S01]  /*3b60*/  IMAD R4, RZ, RZ, -UR22 ;  /* 0x80000016ff047e24 */ /* 0x000fe2000f8e02ff */
[----:B------:R-:W-:-:S02]  /*3b70*/  UIADD3 UR22, UR20, UR23, URZ ;  /* 0x0000001714167290 */ /* 0x000fc4000fffe03f */
[----:B------:R-:W-:Y:S01]  /*3b80*/  IADD3.X R0, R5, UR11, R0, P2, P1 ;  /* 0x0000000b05007c10 */ /* 0x000fe200097e2400 */
[----:B------:R-:W-:Y:S01]  /*3b90*/  UIADD3 UR11, UR21, 0x20, URZ ;  /* 0x00000020150b7890 */ /* 0x000fe2000fffe03f */
[----:B------:R-:W-:Y:S01]  /*3ba0*/  R2UR UR9, R7 ;  /* 0x00000000070972ca */ /* 0x000fe200000e0000 */
[----:B------:R-:W-:Y:S01]  /*3bb0*/  UIADD3 UR31, UR20, UR22, URZ ;  /* 0x00000016141f7290 */ /* 0x000fe2000fffe03f */
[----:B------:R-:W-:Y:S01]  /*3bc0*/  R2UR UR10, R6 ;  /* 0x00000000060a72ca */ /* 0x000fe200000e0000 */
[----:B------:R4:W-:Y:S01]  /*3bd0*/  STL [R1+0x28], R0 ;  /* 0x0000280001007387 */ /* 0x0009e20000100800 */
[----:B------:R-:W-:-:S03]  /*3be0*/  UIADD3 UR11, UR20, UR11, URZ ;  /* 0x0000000b140b7290 */ /* 0x000fc6000fffe03f */
[----:B------:R2:W-:Y:S01]  /*3bf0*/  STL [R1+0x18], R4 ;  /* 0x0000180401007387 */ /* 0x0005e20000100800 */
[----:B------:R-:W-:-:S04]  /*3c00*/  UIADD3 UR11, UR20, UR11, URZ ;  /* 0x0000000b140b7290 */ /* 0x000fc8000fffe03f */
[----:B------:R-:W-:-:S04]  /*3c10*/  UIADD3 UR11, UR20, UR11, URZ ;  /* 0x0000000b140b7290 */ /* 0x000fc8000fffe03f */
[----:B------:R-:W-:-:S04]  /*3c20*/  UIADD3 UR30, UR20, UR11, URZ ;  /* 0x0000000b141e7290 */ /* 0x000fc8000fffe03f */
[----:B------:R-:W-:Y:S01]  /*3c30*/  UIADD3 UR32, UR20, UR30, URZ ;  /* 0x0000001e14207290 */ /* 0x000fe2000fffe03f */
[----:B----4-:R-:W-:Y:S02]  /*3c40*/  IMAD.SHL.U32 R0, R2, 0x20, RZ ;  /* 0x0000002002007824 */ /* 0x010fe400078e00ff */
[----:B--2---:R-:W-:-:S03]  /*3c50*/  IMAD.WIDE.U32 R4, R18, -0x2daee0ad, RZ ;  /* 0xd2511f5312047825 */ /* 0x004fc600078e00ff */
[----:B------:R2:W-:Y:S04]  /*3c60*/  STL [R1+0x34], R0 ;  /* 0x0000340001007387 */ /* 0x0005e80000100800 */
[----:B-1-3--:R2:W-:Y:S02]  /*3c70*/  STL.64 [R1+0x10], R4 ;  /* 0x0000100401007387 */ /* 0x00a5e40000100a00 */
.L_x_334:
[----:B------:R-:W0:Y:S01]  /*3c80*/  LDGDEPBAR ;  /* 0x00000000000079af */ /* 0x000e220000000000 */
[----:B--2---:R-:W-:Y:S01]  /*3c90*/  LEA R0, R230, UR4, 0x1 ;  /* 0x00000004e6007c11 */ /* 0x004fe2000f8e08ff */
[----:B------:R-:W-:Y:S01]  /*3ca0*/  IMAD.IADD R2, R228, 0x1, R221 ;  /* 0x00000001e4027824 */ /* 0x000fe200078e02dd */
[----:B------:R-:W-:Y:S05]  /*3cb0*/  PLOP3.LUT P0, PT, PT, PT, UP0, 0x80, 0x0 ;  /* 0x000000000000781c */ /* 0x000fea0003f0f008 */
[----:B------:R-:W2:Y:S01]  /*3cc0*/  LDL.64 R232, [R1+0x10] ;  /* 0x0000100001e87983 */ /* 0x000ea20000100a00 */
[----:B------:R-:W-:Y:S01]  /*3cd0*/  PLOP3.LUT P2, PT, PT, PT, UP0, 0x80, 0x0 ;  /* 0x000000000000781c */ /* 0x000fe20003f4f008 */
[----:B------:R-:W-:Y:S01]  /*3ce0*/  UIADD3 UR11, UR10, -0x61c88647, URZ ;  /* 0x9e3779b90a0b7890 */ /* 0x000fe2000fffe03f */
[----:B------:R-:W-:Y:S01]  /*3cf0*/  PLOP3.LUT P1, PT, PT, PT, UP0, 0x80, 0x0 ;  /* 0x000000000000781c */ /* 0x000fe20003f2f008 */
[----:B------:R-:W-:Y:S01]  /*3d00*/  UIADD3 UR12, UR10, 0x3c6ef372, URZ ;  /* 0x3c6ef3720a0c7890 */ /* 0x000fe2000fffe03f */
[----:B------:R-:W-:Y:S01]  /*3d10*/  PLOP3.LUT P4, PT, PT, PT, UP0, 0x80, 0x0 ;  /* 0x000000000000781c */ /* 0x000fe20003f8f008 */
[----:B------:R-:W3:Y:S01]  /*3d20*/  LDL R235, [R1+0x34] ;  /* 0x0000340001eb7983 */ /* 0x000ee20000100800 */
[----:B------:R-:W-:Y:S01]  /*3d30*/  PLOP3.LUT P5, PT, PT, PT, UP0, 0x80, 0x0 ;  /* 0x000000000000781c */ /* 0x000fe20003faf008 */
[----:B------:R-:W-:Y:S01]  /*3d40*/  UIADD3 UR15, UR9, -0x126145ec, URZ ;  /* 0xed9eba14090f7890 */ /* 0x000fe2000fffe03f */
        /* <DEDUP_REMOVED lines=24> */
[----:B------:R-:W-:Y:S03]  /*3ed0*/  LDSM.16.M88.4 R164, [R223+-0x4000] ;  /* 0xffc00000dfa4783b */ /* 0x000fe60000000200 */
        /* <DEDUP_REMOVED lines=13> */
[----:B------:R-:W1:Y:S03]  /*3fb0*/  LDSM.16.M88.4 R136, [R223+-0x3c00] ;  /* 0xffc40000df88783b */ /* 0x000e660000000200 */
        /* <DEDUP_REMOVED lines=11> */
[----:B------:R1:W2:Y:S03]  /*4070*/  LDSM.16.M88.4 R132, [R0+0xd400] ;  /* 0x00d400000084783b */ /* 0x0002a60000000200 */
[-C--:B-1----:R-:W-:Y:S05]  /*4080*/  HMMA.16816.F32 R4, R140, R164.reuse, R4 ;  /* 0x000000a48c04723c */ /* 0x082fea0000001804 */
[----:B------:R-:W1:Y:S01]  /*4090*/  LDSM.16.M88.4 R152, [R2+0x2000] ;  /* 0x002000000298783b */ /* 0x000e620000000200 */
[C---:B------:R-:W-:Y:S06]  /*40a0*/  HMMA.16816.F32 R8, R168.reuse, R164, R8 ;  /* 0x000000a4a808723c */ /* 0x040fec0000001808 */
[-C--:B------:R-:W-:Y:S01]  /*40b0*/  HMMA.16816.F32 R12, R168, R166.reuse, R12 ;  /* 0x000000a6a80c723c */ /* 0x080fe2000000180c */
[----:B------:R-:W3:Y:S01]  /*40c0*/  LDL R165, [R1+0x30] ;  /* 0x0000300001a57983 */ /* 0x000ee20000100800 */
[----:B------:R-:W1:Y:S01]  /*40d0*/  @P0 S2R R164, SR_TID.X ;  /* 0x0000000000a40919 */ /* 0x000e620000002100 */
[----:B------:R-:W-:Y:S03]  /*40e0*/  PLOP3.LUT P0, PT, PT, PT, UP0, 0x80, 0x0 ;  /* 0x000000000000781c */ /* 0x000fe60003f0f008 */
[C---:B------:R-:W-:Y:S01]  /*40f0*/  HMMA.16816.F32 R16, R140.reuse, R166, R16 ;  /* 0x000000a68c10723c */ /* 0x040fe20000001810 */
[----:B------:R-:W-:Y:S01]  /*4100*/  IMAD.U32 R0, RZ, RZ, UR39 ;  /* 0x00000027ff007e24 */ /* 0x000fe2000f8e00ff */
[----:B------:R-:W3:Y:S04]  /*4110*/  LDL R167, [R1+0x2c] ;  /* 0x00002c0001a77983 */ /* 0x000ee80000100800 */
[-C--:B------:R-:W-:Y:S06]  /*4120*/  HMMA.16816.F32 R20, R140, R136.reuse, R20 ;  /* 0x000000888c14723c */ /* 0x080fec0000001814 */
[C---:B------:R-:W-:Y:S06]  /*4130*/  HMMA.16816.F32 R24, R168.reuse, R136, R24 ;  /* 0x00000088a818723c */ /* 0x040fec0000001818 */
[-C--:B------:R-:W-:Y:S06]  /*4140*/  HMMA.16816.F32 R28, R168, R138.reuse, R28 ;  /* 0x0000008aa81c723c */ /* 0x080fec000000181c */
[----:B------:R-:W-:Y:S01]  /*4150*/  HMMA.16816.F32 R32, R140, R138, R32 ;  /* 0x0000008a8c20723c */ /* 0x000fe20000001820 */
[----:B------:R1:W4:Y:S05]  /*4160*/  LDSM.16.M88.4 R136, [R2+0x2800] ;  /* 0x002800000288783b */ /* 0x00032a0000000200 */
[-C--:B------:R-:W-:Y:S01]  /*4170*/  HMMA.16816.F32 R4, R144, R148.reuse, R4 ;  /* 0x000000949004723c */ /* 0x080fe20000001804 */
[----:B------:R-:W-:Y:S05]  /*4180*/  IMAD.U32 R140, RZ, RZ, UR39 ;  /* 0x00000027ff8c7e24 */ /* 0x000fea000f8e00ff */
[C---:B------:R-:W-:Y:S06]  /*4190*/  HMMA.16816.F32 R8, R156.reuse, R148, R8 ;  /* 0x000000949c08723c */ /* 0x040fec0000001808 */
[-C--:B------:R-:W-:Y:S06]  /*41a0*/  HMMA.16816.F32 R12, R156, R150.reuse, R12 ;  /* 0x000000969c0c723c */ /* 0x080fec000000180c */
[C---:B------:R-:W-:Y:S01]  /*41b0*/  HMMA.16816.F32 R16, R144.reuse, R150, R16 ;  /* 0x000000969010723c */ /* 0x040fe20000001810 */
[----:B-1----:R-:W-:Y:S05]  /*41c0*/  IMAD.U32 R2, RZ, RZ, UR8 ;  /* 0x00000008ff027e24 */ /* 0x002fea000f8e00ff */
[-C--:B--2---:R-:W-:Y:S06]  /*41d0*/  HMMA.16816.F32 R20, R144, R132.reuse, R20 ;  /* 0x000000849014723c */ /* 0x084fec0000001814 */
[C---:B------:R-:W-:Y:S06]  /*41e0*/  HMMA.16816.F32 R24, R156.reuse, R132, R24 ;  /* 0x000000849c18723c */ /* 0x040fec0000001818 */
[-C--:B------:R-:W-:Y:S05]  /*41f0*/  HMMA.16816.F32 R28, R156, R134.reuse, R28 ;  /* 0x000000869c1c723c */ /* 0x080fea000000181c */
[----:B------:R-:W-:Y:S01]  /*4200*/  @P2 IMAD.SHL.U32 R132, R164, 0x2, RZ ;  /* 0x00000002a4842824 */ /* 0x000fe200078e00ff */
[----:B------:R-:W-:Y:S01]  /*4210*/  PLOP3.LUT P2, PT, PT, PT, UP0, 0x80, 0x0 ;  /* 0x000000000000781c */ /* 0x000fe20003f4f008 */
[----:B------:R-:W2:Y:S01]  /*4220*/  LDL R164, [R1] ;  /* 0x0000000001a47983 */ /* 0x000ea20000100800 */
[----:B------:R-:W-:Y:S06]  /*4230*/  HMMA.16816.F32 R32, R144, R134, R32 ;  /* 0x000000869020723c */ /* 0x000fec0000001820 */
[-C--:B------:R-:W-:Y:S05]  /*4240*/  HMMA.16816.F32 R4, R152, R160.reuse, R4 ;  /* 0x000000a09804723c */ /* 0x080fea0000001804 */
[----:B----4-:R-:W-:Y:S01]  /*4250*/  LOP3.LUT R134, R234, UR10, RZ, 0x3c, !PT ;  /* 0x0000000aea867c12 */ /* 0x010fe2000f8e3cff */
[C---:B------:R-:W-:Y:S06]  /*4260*/  HMMA.16816.F32 R8, R136.reuse, R160, R8 ;  /* 0x000000a08808723c */ /* 0x040fec0000001808 */
[-C--:B------:R-:W-:Y:S06]  /*4270*/  HMMA.16816.F32 R12, R136, R162.reuse, R12 ;  /* 0x000000a2880c723c */ /* 0x080fec000000180c */
[C---:B------:R-:W-:Y:S05]  /*4280*/  HMMA.16816.F32 R16, R152.reuse, R162, R16 ;  /* 0x000000a29810723c */ /* 0x040fea0000001810 */
[----:B---3--:R-:W-:Y:S02]  /*4290*/  IMAD R2, R2, 0x4, R165 ;  /* 0x0000000402027824 */ /* 0x008fe400078e02a5 */
[----:B------:R-:W-:Y:S05]  /*42a0*/  IMAD R0, R0, 0x4, R167 ;  /* 0x0000000400007824 */ /* 0x000fea00078e02a7 */
[----:B------:R-:W-:Y:S02]  /*42b0*/  LOP3.LUT R135, R233, UR9, R0, 0x96, !PT ;  /* 0x00000009e9877c12 */ /* 0x000fe4000f8e9600 */
[----:B------:R-:W-:Y:S01]  /*42c0*/  @P1 LOP3.LUT R0, R235, 0x6, R132, 0xf8, !PT ;  /* 0x00000006eb001812 */ /* 0x000fe200078ef884 */
[----:B------:R-:W-:Y:S01]  /*42d0*/  IMAD.WIDE.U32 R132, R2, -0x326172a9, RZ ;  /* 0xcd9e8d5702847825 */ /* 0x000fe200078e00ff */
[----:B------:R-:W-:Y:S03]  /*42e0*/  PLOP3.LUT P1, PT, PT, PT, UP0, 0x80, 0x0 ;  /* 0x000000000000781c */ /* 0x000fe60003f2f008 */
[----:B------:R-:W-:Y:S01]  /*42f0*/  @P0 IMAD R0, R140, 0x80, R0 ;  /* 0x000000808c000824 */ /* 0x000fe200078e0200 */
[----:B------:R-:W-:Y:S01]  /*4300*/  PLOP3.LUT P0, PT, PT, PT, UP0, 0x80, 0x0 ;  /* 0x000000000000781c */ /* 0x000fe20003f0f008 */
[----:B------:R-:W-:Y:S01]  /*4310*/  IMAD.WIDE.U32 R146, R135, -0x326172a9, RZ ;  /* 0xcd9e8d5787927825 */ /* 0x000fe200078e00ff */
[-C--:B------:R-:W-:Y:S02]  /*4320*/  LOP3.LUT R140, R133, R134.reuse, RZ, 0x3c, !PT ;  /* 0x00000086858c7212 */ /* 0x080fe400078e3cff */
[----:B------:R-:W-:Y:S01]  /*4330*/  @P4 ISETP.GE.AND P4, PT, R0, UR5, PT ;  /* 0x0000000500004c0c */ /* 0x000fe2000bf86270 */
[----:B------:R-:W-:Y:S01]  /*4340*/  VIADD R2, R2, 0x2 ;  /* 0x0000000202027836 */ /* 0x000fe20000000000 */
[----:B------:R-:W-:Y:S02]  /*4350*/  LOP3.LUT R144, R147, UR11, R132, 0x96, !PT ;  /* 0x0000000b93907c12 */ /* 0x000fe4000f8e9684 */
[----:B------:R-:W-:Y:S01]  /*4360*/  @P6 FSEL R4, R4, -INF , !P4 ;  /* 0xff80000004046808 */ /* 0x000fe20006000000 */
[----:B------:R-:W-:Y:S01]  /*4370*/  IMAD.WIDE.U32 R132, R2, -0x326172a9, RZ ;  /* 0xcd9e8d5702847825 */ /* 0x000fe200078e00ff */
[----:B------:R-:W-:Y:S02]  /*4380*/  PLOP3.LUT P6, PT, PT, PT, UP0, 0x80, 0x0 ;  /* 0x000000000000781c */ /* 0x000fe40003fcf008 */
[----:B------:R-:W-:Y:S01]  /*4390*/  @P1 FSEL R8, R8, -INF , !P4 ;  /* 0xff80000008081808 */ /* 0x000fe20006000000 */
[----:B------:R-:W-:Y:S01]  /*43a0*/  IMAD.WIDE.U32 R144, R144, -0x2daee0ad, RZ ;  /* 0xd2511f5390907825 */ /* 0x000fe200078e00ff */
[----:B------:R-:W-:Y:S02]  /*43b0*/  @P0 FSEL R6, R6, -INF , !P4 ;  /* 0xff80000006060808 */ /* 0x000fe40006000000 */
[----:B------:R-:W-:Y:S01]  /*43c0*/  LOP3.LUT R135, R133, R134, RZ, 0x3c, !PT ;  /* 0x0000008685877212 */ /* 0x000fe200078e3cff */
[----:B------:R-:W-:Y:S01]  /*43d0*/  @P5 VIADD R134, R0, 0x1 ;  /* 0x0000000100865836 */ /* 0x000fe20000000000 */
[----:B------:R-:W-:Y:S02]  /*43e0*/  PLOP3.LUT P0, PT, PT, PT, UP0, 0x80, 0x0 ;  /* 0x000000000000781c */ /* 0x000fe40003f0f008 */
[----:B------:R-:W-:Y:S02]  /*43f0*/  PLOP3.LUT P5, PT, PT, PT, UP0, 0x80, 0x0 ;  /* 0x000000000000781c */ /* 0x000fe40003faf008 */
[----:B------:R-:W-:Y:S01]  /*4400*/  LOP3.LUT R142, R147, UR11, R132, 0x96, !PT ;  /* 0x0000000b938e7c12 */ /* 0x000fe2000f8e9684 */
[----:B------:R-:W-:Y:S01]  /*4410*/  UIADD3 UR11, UR9, 0x76cf5d0a, URZ ;  /* 0x76cf5d0a090b7890 */ /* 0x000fe2000fffe03f */
[----:B------:R-:W-:Y:S01]  /*4420*/  LOP3.LUT R147, R146, UR12, RZ, 0x3c, !PT ;  /* 0x0000000c92937c12 */ /* 0x000fe2000f8e3cff */
[----:B------:R-:W-:Y:S01]  /*4430*/  UIADD3 UR12, UR9, -0x4498517b, URZ ;  /* 0xbb67ae85090c7890 */ /* 0x000fe2000fffe03f */
[----:B------:R-:W-:Y:S01]  /*4440*/  @P2 ISETP.GE.AND P2, PT, R134, UR5, PT ;  /* 0x0000000586002c0c */ /* 0x000fe2000bf46270 */
[----:B------:R-:W-:Y:S01]  /*4450*/  IMAD.WIDE.U32 R142, R142, -0x2daee0ad, RZ ;  /* 0xd2511f538e8e7825 */ /* 0x000fe200078e00ff */
[----:B------:R-:W-:Y:S02]  /*4460*/  @P3 FSEL R10, R10, -INF , !P4 ;  /* 0xff8000000a0a3808 */ /* 0x000fe40006000000 */
[----:B------:R-:W-:Y:S01]  /*4470*/  PLOP3.LUT P1, PT, PT, PT, UP0, 0x80, 0x0 ;  /* 0x000000000000781c */ /* 0x000fe20003f2f008 */
[----:B------:R-:W-:Y:S01]  /*4480*/  IMAD.WIDE.U32 R132, R140, -0x2daee0ad, RZ ;  /* 0xd2511f538c847825 */ /* 0x000fe200078e00ff */
[----:B------:R-:W-:Y:S02]  /*4490*/  PLOP3.LUT P3, PT, PT, PT, UP0, 0x80, 0x0 ;  /* 0x000000000000781c */ /* 0x000fe40003f6f008 */
[----:B------:R-:W-:Y:S01]  /*44a0*/  @P0 FSEL R9, R9, -INF , !P2 ;  /* 0xff80000009090808 */ /* 0x000fe20005000000 */
[----:B-----5:R-:W-:Y:S01]  /*44b0*/  FMUL.FTZ R140, R252, 1.4426950216293334961 ;  /* 0x3fb8aa3bfc8c7820 */ /* 0x020fe20000410000 */
[----:B------:R-:W-:Y:S02]  /*44c0*/  PLOP3.LUT P0, PT, PT, PT, UP0, 0x80, 0x0 ;  /* 0x000000000000781c */ /* 0x000fe40003f0f008 */
[----:B------:R-:W-:Y:S02]  /*44d0*/  @P5 FSEL R5, R5, -INF , !P2 ;  /* 0xff80000005055808 */ /* 0x000fe40005000000 */
[----:B------:R-:W-:Y:S01]  /*44e0*/  LOP3.LUT R2, R232, UR12, RZ, 0x3c, !PT ;  /* 0x0000000ce8027c12 */ /* 0x000fe2000f8e3cff */
[----:B------:R-:W-:Y:S01]  /*44f0*/  UIADD3 UR12, UR10, -0x255992d5, URZ ;  /* 0xdaa66d2b0a0c7890 */ /* 0x000fe2000fffe03f */
[----:B------:R-:W-:Y:S02]  /*4500*/  PLOP3.LUT P4, PT, PT, PT, UP0, 0x80, 0x0 ;  /* 0x000000000000781c */ /* 0x000fe40003f8f008 */
[----:B------:R-:W-:Y:S01]  /*4510*/  PLOP3.LUT P5, PT, PT, PT, UP0, 0x80, 0x0 ;  /* 0x000000000000781c */ /* 0x000fe20003faf008 */
[----:B------:R-:W-:Y:S01]  /*4520*/  @P3 VIADD R141, R0, 0x8 ;  /* 0x00000008008d3836 */ /* 0x000fe20000000000 */
[----:B------:R-:W-:Y:S02]  /*4530*/  @P6 FSEL R7, R7, -INF , !P2 ;  /* 0xff80000007076808 */ /* 0x000fe40005000000 */
[----:B------:R-:W-:Y:S02]  /*4540*/  PLOP3.LUT P6, PT, PT, PT, UP0, 0x80, 0x0 ;  /* 0x000000000000781c */ /* 0x000fe40003fcf008 */
[----:B------:R-:W-:Y:S02]  /*4550*/  LOP3.LUT R146, R2, R133, RZ, 0x3c, !PT ;  /* 0x0000008502927212 */ /* 0x000fe400078e3cff */
[----:B------:R-:W-:Y:S01]  /*4560*/  LOP3.LUT R150, R145, UR11, R132, 0x96, !PT ;  /* 0x0000000b91967c12 */ /* 0x000fe2000f8e9684 */
[----:B------:R-:W-:Y:S01]  /*4570*/  IMAD.WIDE.U32 R132, R135, -0x2daee0ad, RZ ;  /* 0xd2511f5387847825 */ /* 0x000fe200078e00ff */
[----:B------:R-:W-:Y:S02]  /*4580*/  @P1 FSEL R11, R11, -INF , !P2 ;  /* 0xff8000000b0b1808 */ /* 0x000fe40005000000 */
[----:B------:R-:W-:Y:S01]  /*4590*/  PLOP3.LUT P2, PT, PT, PT, UP0, 0x80, 0x0 ;  /* 0x000000000000781c */ /* 0x000fe20003f4f008 */
[C---:B------:R-:W-:Y:S01]  /*45a0*/  @P4 VIADD R135, R0.reuse, 0x9 ;  /* 0x0000000900874836 */ /* 0x040fe20000000000 */
[----:B------:R-:W-:Y:S01]  /*45b0*/  PLOP3.LUT P1, PT, PT, PT, UP0, 0x80, 0x0 ;  /* 0x000000000000781c */ /* 0x000fe20003f2f008 */
[----:B------:R-:W-:Y:S01]  /*45c0*/  @P5 VIADD R134, R0, 0x10 ;  /* 0x0000001000865836 */ /* 0x000fe20000000000 */
[----:B------:R-:W-:Y:S01]  /*45d0*/  PLOP3.LUT P3, PT, PT, PT, UP0, 0x80, 0x0 ;  /* 0x000000000000781c */ /* 0x000fe20003f6f008 */
[----:B------:R-:W-:Y:S01]  /*45e0*/  IMAD.WIDE.U32 R150, R150, -0x326172a9, RZ ;  /* 0xcd9e8d5796967825 */ /* 0x000fe200078e00ff */
[----:B------:R-:W-:Y:S01]  /*45f0*/  LOP3.LUT R148, R143, UR11, R132, 0x96, !PT ;  /* 0x0000000b8f947c12 */ /* 0x000fe2000f8e9684 */
[----:B------:R-:W-:Y:S01]  /*4600*/  UIADD3 UR11, UR9, 0x32370b8f, URZ ;  /* 0x32370b8f090b7890 */ /* 0x000fe2000fffe03f */
[----:B------:R-:W-:Y:S01]  /*4610*/  LOP3.LUT R133, R2, R133, RZ, 0x3c, !PT ;  /* 0x0000008502857212 */ /* 0x000fe200078e3cff */
[----:B------:R-:W-:Y:S01]  /*4620*/  @P0 VIADD R132, R0, 0x18 ;  /* 0x0000001800840836 */ /* 0x000fe20000000000 */
[----:B------:R-:W-:Y:S01]  /*4630*/  FSETP.NEU.FTZ.AND P0, PT, R252, -INF , PT ;  /* 0xff800000fc00780b */ /* 0x000fe20003f1d000 */
[----:B------:R-:W-:Y:S01]  /*4640*/  @P6 VIADD R2, R0, 0x11 ;  /* 0x0000001100026836 */ /* 0x000fe20000000000 */
[----:B------:R-:W-:Y:S01]  /*4650*/  PLOP3.LUT P4, PT, PT, PT, UP0, 0x80, 0x0 ;  /* 0x000000000000781c */ /* 0x000fe20003f8f008 */
[----:B------:R-:W-:Y:S01]  /*4660*/  IMAD.WIDE.U32 R148, R148, -0x326172a9, RZ ;  /* 0xcd9e8d5794947825 */ /* 0x000fe200078e00ff */
[----:B------:R-:W-:Y:S02]  /*4670*/  @P2 ISETP.GE.AND P2, PT, R141, UR5, PT ;  /* 0x000000058d002c0c */ /* 0x000fe4000bf46270 */
[----:B------:R-:W-:Y:S02]  /*4680*/  PLOP3.LUT P5, PT, PT, PT, UP0, 0x80, 0x0 ;  /* 0x000000000000781c */ /* 0x000fe40003faf008 */
[----:B------:R-:W-:Y:S02]  /*4690*/  PLOP3.LUT P6, PT, PT, PT, UP0, 0x80, 0x0 ;  /* 0x000000000000781c */ /* 0x000fe40003fcf008 */
[----:B------:R-:W-:Y:S02]  /*46a0*/  FSEL R140, R140, RZ, P0 ;  /* 0x000000ff8c8c7208 */ /* 0x000fe40000000000 */
[----:B------:R-:W-:Y:S02]  /*46b0*/  PLOP3.LUT P0, PT, PT, PT, UP0, 0x80, 0x0 ;  /* 0x000000000000781c */ /* 0x000fe40003f0f008 */
[----:B------:R-:W-:Y:S01]  /*46c0*/  @P1 ISETP.GE.AND P1, PT, R135, UR5, PT ;  /* 0x0000000587001c0c */ /* 0x000fe2000bf26270 */
[----:B------:R-:W-:Y:S01]  /*46d0*/  FFMA.FTZ R170, R4, UR13, -R140 ;  /* 0x0000000d04aa7c23 */ /* 0x000fe2000801088c */
[----:B------:R-:W-:Y:S01]  /*46e0*/  @P3 ISETP.GE.AND P3, PT, R134, UR5, PT ;  /* 0x0000000586003c0c */ /* 0x000fe2000bf66270 */
[----:B------:R-:W-:Y:S01]  /*46f0*/  IMAD.WIDE.U32 R134, R146, -0x326172a9, RZ ;  /* 0xcd9e8d5792867825 */ /* 0x000fe200078e00ff */
[----:B------:R-:W-:Y:S02]  /*4700*/  @P4 ISETP.GE.AND P4, PT, R2, UR5, PT ;  /* 0x0000000502004c0c */ /* 0x000fe4000bf86270 */
[----:B------:R-:W-:Y:S01]  /*4710*/  @P5 ISETP.GE.AND P5, PT, R132, UR5, PT ;  /* 0x0000000584005c0c */ /* 0x000fe2000bfa6270 */
[----:B------:R-:W-:Y:S01]  /*4720*/  @P6 VIADD R2, R0, 0x19 ;  /* 0x0000001900026836 */ /* 0x000fe20000000000 */
[----:B------:R-:W-:Y:S01]  /*4730*/  LOP3.LUT R0, R147, R135, RZ, 0x3c, !PT ;  /* 0x0000008793007212 */ /* 0x000fe200078e3cff */
[----:B------:R-:W-:Y:S01]  /*4740*/  IMAD.WIDE.U32 R132, R133, -0x326172a9, RZ ;  /* 0xcd9e8d5785847825 */ /* 0x000fe200078e00ff */
[----:B------:R-:W-:Y:S01]  /*4750*/  LOP3.LUT R158, R151, UR12, R134, 0x96, !PT ;  /* 0x0000000c979e7c12 */ /* 0x000fe2000f8e9686 */
[----:B------:R-:W-:Y:S01]  /*4760*/  MUFU.EX2 R170, R170 ;  /* 0x000000aa00aa7308 */ /* 0x000fe20000000800 */
[----:B------:R-:W-:Y:S01]  /*4770*/  @P0 FSEL R12, R12, -INF , !P2 ;  /* 0xff8000000c0c0808 */ /* 0x000fe20005000000 */
[----:B------:R-:W-:Y:S01]  /*4780*/  FFMA.FTZ R5, R5, UR13, -R140 ;  /* 0x0000000d05057c23 */ /* 0x000fe2000801088c */
[----:B------:R-:W-:Y:S01]  /*4790*/  PLOP3.LUT P0, PT, PT, PT, UP0, 0x80, 0x0 ;  /* 0x000000000000781c */ /* 0x000fe20003f0f008 */
[----:B------:R-:W-:Y:S01]  /*47a0*/  IMAD.WIDE.U32 R158, R158, -0x2daee0ad, RZ ;  /* 0xd2511f539e9e7825 */ /* 0x000fe200078e00ff */
[----:B------:R-:W-:Y:S02]  /*47b0*/  PLOP3.LUT P6, PT, PT, PT, UP0, 0x80, 0x0 ;  /* 0x000000000000781c */ /* 0x000fe40003fcf008 */
[----:B------:R-:W-:Y:S03]  /*47c0*/  LOP3.LUT R146, R147, R133, RZ, 0x3c, !PT ;  /* 0x0000008593927212 */ /* 0x000fe600078e3cff */
[----:B------:R-:W-:Y:S01]  /*47d0*/  MUFU.EX2 R169, R5 ;  /* 0x0000000500a97308 */ /* 0x000fe20000000800 */
[----:B------:R-:W-:Y:S01]  /*47e0*/  LOP3.LUT R156, R149, UR12, R132, 0x96, !PT ;  /* 0x0000000c959c7c12 */ /* 0x000fe2000f8e9684 */
[----:B------:R-:W-:Y:S04]  /*47f0*/  IMAD.WIDE.U32 R132, R0, -0x2daee0ad, RZ ;  /* 0xd2511f5300847825 */ /* 0x000fe800078e00ff */
[----:B--2---:R-:W-:Y:S01]  /*4800*/  FMUL.FTZ R0, R164, 1.4426950216293334961 ;  /* 0x3fb8aa3ba4007820 */ /* 0x004fe20000410000 */
[----:B------:R-:W-:Y:S01]  /*4810*/  UIADD3 UR12, UR10, 0x78dde6e4, URZ ;  /* 0x78dde6e40a0c7890 */ /* 0x000fe2000fffe03f */
[----:B------:R-:W-:Y:S01]  /*4820*/  IMAD.WIDE.U32 R146, R146, -0x2daee0ad, RZ ;  /* 0xd2511f5392927825 */ /* 0x000fe200078e00ff */
[----:B------:R-:W-:Y:S02]  /*4830*/  LOP3.LUT R143, R133, UR11, R144, 0x96, !PT ;  /* 0x0000000b858f7c12 */ /* 0x000fe4000f8e9690 */
[----:B------:R-:W-:Y:S01]  /*4840*/  LOP3.LUT R160, R159, UR15, R132, 0x96, !PT ;  /* 0x0000000f9fa07c12 */ /* 0x000fe2000f8e9684 */
[----:B------:R-:W-:Y:S01]  /*4850*/  IMAD.WIDE.U32 R156, R156, -0x2daee0ad, RZ ;  /* 0xd2511f539c9c7825 */ /* 0x000fe200078e00ff */
[----:B------:R-:W-:Y:S01]  /*4860*/  LOP3.LUT R144, R147, UR11, R142, 0x96, !PT ;  /* 0x0000000b93907c12 */ /* 0x000fe2000f8e968e */
[----:B------:R-:W1:Y:S01]  /*4870*/  LDSM.16.M88.4 R132, [R223+-0x1c00] ;  /* 0xffe40000df84783b */ /* 0x000e620000000200 */
[----:B------:R-:W-:Y:S01]  /*4880*/  @P0 FSEL R16, R16, -INF , !P2 ;  /* 0xff80000010100808 */ /* 0x000fe20005000000 */
[----:B------:R-:W-:Y:S01]  /*4890*/  IMAD.WIDE.U32 R142, R143, -0x326172a9, RZ ;  /* 0xcd9e8d578f8e7825 */ /* 0x000fe200078e00ff */
[----:B------:R-:W-:Y:S01]  /*48a0*/  PLOP3.LUT P0, PT, PT, PT, UP0, 0x80, 0x0 ;  /* 0x000000000000781c */ /* 0x000fe20003f0f008 */
[----:B------:R-:W-:Y:S01]  /*48b0*/  UIADD3 UR11, UR10, 0x1715609d, URZ ;  /* 0x1715609d0a0b7890 */ /* 0x000fe2000fffe03f */
[----:B------:R-:W-:Y:S01]  /*48c0*/  @P6 FSEL R14, R14, -INF , !P2 ;  /* 0xff8000000e0e6808 */ /* 0x000fe20005000000 */
[----:B------:R-:W-:Y:S01]  /*48d0*/  FFMA.FTZ R16, R16, UR13, -R140 ;  /* 0x0000000d10107c23 */ /* 0x000fe2000801088c */
[----:B------:R-:W-:Y:S01]  /*48e0*/  LOP3.LUT R150, R143, UR12, R150, 0x96, !PT ;  /* 0x0000000c8f967c12 */ /* 0x000fe2000f8e9696 */
[----:B------:R-:W-:Y:S01]  /*48f0*/  IMAD.WIDE.U32 R144, R144, -0x326172a9, RZ ;  /* 0xcd9e8d5790907825 */ /* 0x000fe200078e00ff */
[----:B------:R-:W-:Y:S01]  /*4900*/  PLOP3.LUT P6, PT, PT, PT, UP0, 0x80, 0x0 ;  /* 0x000000000000781c */ /* 0x000fe20003fcf008 */
[----:B------:R-:W-:Y:S01]  /*4910*/  MUFU.EX2 R163, R16 ;  /* 0x0000001000a37308 */ /* 0x000fe20000000800 */
[----:B------:R-:W-:Y:S01]  /*4920*/  LOP3.LUT R149, R157, UR15, R146, 0x96, !PT ;  /* 0x0000000f9d957c12 */ /* 0x000fe2000f8e9692 */
[----:B------:R-:W-:Y:S01]  /*4930*/  IMAD.WIDE.U32 R160, R160, -0x326172a9, RZ ;  /* 0xcd9e8d57a0a07825 */ /* 0x000fe200078e00ff */
[----:B------:R-:W-:Y:S01]  /*4940*/  LOP3.LUT R146, R145, UR12, R148, 0x96, !PT ;  /* 0x0000000c91927c12 */ /* 0x000fe2000f8e9694 */
[----:B------:R-:W-:Y:S02]  /*4950*/  UIADD3 UR12, UR9, -0x56f99767, URZ ;  /* 0xa9066899090c7890 */ /* 0x000fe4000fffe03f */
[----:B------:R-:W-:Y:S01]  /*4960*/  @P0 FSEL R18, R18, -INF , !P2 ;  /* 0xff80000012120808 */ /* 0x000fe20005000000 */
[----:B------:R-:W-:Y:S01]  /*4970*/  IMAD.WIDE.U32 R148, R149, -0x326172a9, RZ ;  /* 0xcd9e8d5795947825 */ /* 0x000fe200078e00ff */
[----:B------:R-:W-:Y:S02]  /*4980*/  LOP3.LUT R143, R161, UR11, R142, 0x96, !PT ;  /* 0x0000000ba18f7c12 */ /* 0x000fe4000f8e968e */
[----:B------:R-:W-:Y:S01]  /*4990*/  FSETP.NEU.FTZ.AND P2, PT, R164, -INF , PT ;  /* 0xff800000a400780b */ /* 0x000fe20003f5d000 */
[----:B------:R-:W-:Y:S01]  /*49a0*/  IMAD.WIDE.U32 R146, R146, -0x2daee0ad, RZ ;  /* 0xd2511f5392927825 */ /* 0x000fe200078e00ff */
[----:B------:R-:W-:Y:S02]  /*49b0*/  @P6 ISETP.GE.AND P6, PT, R2, UR5, PT ;  /* 0x0000000502006c0c */ /* 0x000fe4000bfc6270 */
[C---:B------:R-:W-:Y:S01]  /*49c0*/  FSETP.NEU.FTZ.AND P0, PT, R250.reuse, -INF , PT ;  /* 0xff800000fa00780b */ /* 0x040fe20003f1d000 */
[----:B------:R-:W-:Y:S01]  /*49d0*/  FMUL.FTZ R2, R250, 1.4426950216293334961 ;  /* 0x3fb8aa3bfa027820 */ /* 0x000fe20000410000 */
[----:B------:R-:W-:Y:S01]  /*49e0*/  FSEL R4, R0, RZ, P2 ;  /* 0x000000ff00047208 */ /* 0x000fe20001000000 */
[C---:B------:R-:W-:Y:S01]  /*49f0*/  FMUL.FTZ R0, R251.reuse, 1.4426950216293334961 ;  /* 0x3fb8aa3bfb007820 */ /* 0x040fe20000410000 */
[----:B------:R-:W-:Y:S02]  /*4a00*/  PLOP3.LUT P2, PT, PT, PT, UP0, 0x80, 0x0 ;  /* 0x000000000000781c */ /* 0x000fe40003f4f008 */
[----:B------:R-:W-:Y:S01]  /*4a10*/  FSEL R2, R2, RZ, P0 ;  /* 0x000000ff02027208 */ /* 0x000fe20000000000 */
[--C-:B------:R-:W-:Y:S01]  /*4a20*/  FFMA.FTZ R6, R6, UR13, -R4.reuse ;  /* 0x0000000d06067c23 */ /* 0x100fe20008010804 */
[----:B------:R-:W-:Y:S01]  /*4a30*/  FSETP.NEU.FTZ.AND P0, PT, R251, -INF , PT ;  /* 0xff800000fb00780b */ /* 0x000fe20003f1d000 */
[----:B------:R-:W-:Y:S01]  /*4a40*/  FFMA.FTZ R233, R7, UR13, -R4 ;  /* 0x0000000d07e97c23 */ /* 0x000fe20008010804 */
[----:B------:R-:W-:Y:S01]  /*4a50*/  LOP3.LUT R142, R149, UR11, R144, 0x96, !PT ;  /* 0x0000000b958e7c12 */ /* 0x000fe2000f8e9690 */
[--C-:B------:R-:W-:Y:S01]  /*4a60*/  FFMA.FTZ R8, R8, UR13, -R2.reuse ;  /* 0x0000000d08087c23 */ /* 0x100fe20008010802 */
[----:B------:R-:W-:Y:S01]  /*4a70*/  FSEL R0, R0, RZ, P0 ;  /* 0x000000ff00007208 */ /* 0x000fe20000000000 */
[--C-:B------:R-:W-:Y:S01]  /*4a80*/  FFMA.FTZ R12, R12, UR13, -R2.reuse ;  /* 0x0000000d0c0c7c23 */ /* 0x100fe20008010802 */
[----:B------:R-:W-:Y:S01]  /*4a90*/  PLOP3.LUT P0, PT, PT, PT, UP0, 0x80, 0x0 ;  /* 0x000000000000781c */ /* 0x000fe20003f0f008 */
[----:B------:R-:W-:Y:S01]  /*4aa0*/  FFMA.FTZ R9, R9, UR13, -R2 ;  /* 0x0000000d09097c23 */ /* 0x000fe20008010802 */
[----:B------:R-:W-:Y:S01]  /*4ab0*/  LOP3.LUT R156, R147, UR12, R156, 0x96, !PT ;  /* 0x0000000c939c7c12 */ /* 0x000fe2000f8e969c */
[-C--:B-1----:R-:W-:Y:S01]  /*4ac0*/  HMMA.16816.F32 R20, R152, R132.reuse, R20 ;  /* 0x000000849814723c */ /* 0x082fe20000001814 */
[----:B------:R-:W-:Y:S01]  /*4ad0*/  UIADD3 UR11, UR9, 0x646e171e, URZ ;  /* 0x646e171e090b7890 */ /* 0x000fe2000fffe03f */
[----:B------:R1:W-:Y:S01]  /*4ae0*/  MUFU.EX2 R234, R6 ;  /* 0x0000000600ea7308 */ /* 0x0003e20000000800 */
[----:B------:R-:W-:Y:S01]  /*4af0*/  @P2 FSEL R13, R13, -INF , !P1 ;  /* 0xff8000000d0d2808 */ /* 0x000fe20004800000 */
[--C-:B------:R-:W-:Y:S01]  /*4b00*/  FFMA.FTZ R10, R10, UR13, -R0.reuse ;  /* 0x0000000d0a0a7c23 */ /* 0x100fe20008010800 */
[----:B------:R-:W-:Y:S01]  /*4b10*/  PLOP3.LUT P2, PT, PT, PT, UP0, 0x80, 0x0 ;  /* 0x000000000000781c */ /* 0x000fe20003f4f008 */
[C---:B------:R-:W-:Y:S06]  /*4b20*/  HMMA.16816.F32 R24, R136.reuse, R132, R24 ;  /* 0x000000848818723c */ /* 0x040fec0000001818 */
[----:B------:R2:W-:Y:S01]  /*4b30*/  MUFU.EX2 R232, R8 ;  /* 0x0000000800e87308 */ /* 0x0005e20000000800 */
[----:B------:R-:W-:Y:S01]  /*4b40*/  @P0 FSEL R15, R15, -INF , !P1 ;  /* 0xff8000000f0f0808 */ /* 0x000fe20004800000 */
[-C--:B------:R-:W-:Y:S01]  /*4b50*/  HMMA.16816.F32 R28, R136, R134.reuse, R28 ;  /* 0x00000086881c723c */ /* 0x080fe2000000181c */
[----:B------:R-:W-:Y:S02]  /*4b60*/  PLOP3.LUT P0, PT, PT, PT, UP0, 0x80, 0x0 ;  /* 0x000000000000781c */ /* 0x000fe40003f0f008 */
[----:B------:R-:W-:Y:S01]  /*4b70*/  FFMA.FTZ R11, R11, UR13, -R0 ;  /* 0x0000000d0b0b7c23 */ /* 0x000fe20008010800 */
[----:B------:R-:W-:Y:S02]  /*4b80*/  @P2 FSEL R17, R17, -INF , !P1 ;  /* 0xff80000011112808 */ /* 0x000fe40004800000 */
[----:B------:R-:W-:Y:S01]  /*4b90*/  HMMA.16816.F32 R32, R152, R134, R32 ;  /* 0x000000869820723c */ /* 0x000fe20000001820 */
[----:B------:R-:W-:Y:S01]  /*4ba0*/  PLOP3.LUT P2, PT, PT, PT, UP0, 0x80, 0x0 ;  /* 0x000000000000781c */ /* 0x000fe20003f4f008 */
[----:B------:R3:W-:Y:S03]  /*4bb0*/  MUFU.EX2 R235, R10 ;  /* 0x0000000a00eb7308 */ /* 0x0007e60000000800 */
[----:B-1----:R-:W-:Y:S06]  /*4bc0*/  IMAD.WIDE.U32 R6, R143, -0x2daee0ad, RZ ;  /* 0xd2511f538f067825 */ /* 0x002fec00078e00ff */
[----:B------:R-:W-:Y:S01]  /*4bd0*/  FFMA.FTZ R13, R13, UR13, -R2 ;  /* 0x0000000d0d0d7c23 */ /* 0x000fe20008010802 */
[----:B------:R-:W-:Y:S01]  /*4be0*/  @P0 FSEL R19, R19, -INF , !P1 ;  /* 0xff80000013130808 */ /* 0x000fe20004800000 */
[--C-:B------:R-:W-:Y:S01]  /*4bf0*/  FFMA.FTZ R14, R14, UR13, -R0.reuse ;  /* 0x0000000d0e0e7c23 */ /* 0x100fe20008010800 */
[----:B------:R-:W-:Y:S01]  /*4c00*/  PLOP3.LUT P0, PT, PT, PT, UP0, 0x80, 0x0 ;  /* 0x000000000000781c */ /* 0x000fe20003f0f008 */
[----:B------:R1:W-:Y:S01]  /*4c10*/  MUFU.EX2 R168, R11 ;  /* 0x0000000b00a87308 */ /* 0x0003e20000000800 */
[----:B------:R-:W-:Y:S01]  /*4c20*/  PLOP3.LUT P1, PT, PT, PT, UP0, 0x80, 0x0 ;  /* 0x000000000000781c */ /* 0x000fe20003f2f008 */
[----:B------:R-:W-:Y:S01]  /*4c30*/  IMAD.WIDE.U32 R142, R142, -0x2daee0ad, RZ ;  /* 0xd2511f538e8e7825 */ /* 0x000fe200078e00ff */
[----:B------:R-:W-:Y:S02]  /*4c40*/  LOP3.LUT R132, R6, 0xff, RZ, 0xc0, !PT ;  /* 0x000000ff06847812 */ /* 0x000fe400078ec0ff */
[----:B------:R-:W-:Y:S01]  /*4c50*/  @P2 FSEL R20, R20, -INF , !P3 ;  /* 0xff80000014142808 */ /* 0x000fe20005800000 */
[----:B------:R-:W-:Y:S01]  /*4c60*/  FFMA.FTZ R15, R15, UR13, -R0 ;  /* 0x0000000d0f0f7c23 */ /* 0x000fe20008010800 */
[----:B------:R-:W-:Y:S01]  /*4c70*/  LOP3.LUT R141, R143, UR11, R146, 0x96, !PT ;  /* 0x0000000b8f8d7c12 */ /* 0x000fe2000f8e9692 */
[----:B------:R-:W-:Y:S01]  /*4c80*/  FFMA.FTZ R17, R17, UR13, -R140 ;  /* 0x0000000d11117c23 */ /* 0x000fe2000801088c */
[----:B------:R-:W-:Y:S01]  /*4c90*/  PLOP3.LUT P2, PT, PT, PT, UP0, 0x80, 0x0 ;  /* 0x000000000000781c */ /* 0x000fe20003f4f008 */
[----:B------:R-:W-:Y:S01]  /*4ca0*/  FFMA.FTZ R18, R18, UR13, -R4 ;  /* 0x0000000d12127c23 */ /* 0x000fe20008010804 */
[----:B------:R-:W-:Y:S01]  /*4cb0*/  SHF.R.U32.HI R5, RZ, 0x18, R6 ;  /* 0x00000018ff057819 */ /* 0x000fe20000011606 */
[----:B------:R-:W-:Y:S01]  /*4cc0*/  FFMA.FTZ R19, R19, UR13, -R4 ;  /* 0x0000000d13137c23 */ /* 0x000fe20008010804 */
[----:B------:R-:W-:Y:S01]  /*4cd0*/  @P0 FSEL R22, R22, -INF , !P3 ;  /* 0xff80000016160808 */ /* 0x000fe20005800000 */
[----:B------:R-:W-:Y:S01]  /*4ce0*/  FFMA.FTZ R20, R20, UR13, -R140 ;  /* 0x0000000d14147c23 */ /* 0x000fe2000801088c */
[----:B------:R-:W-:Y:S01]  /*4cf0*/  PLOP3.LUT P0, PT, PT, PT, UP0, 0x80, 0x0 ;  /* 0x000000000000781c */ /* 0x000fe20003f0f008 */
[----:B------:R4:W-:Y:S01]  /*4d00*/  MUFU.EX2 R167, R12 ;  /* 0x0000000c00a77308 */ /* 0x0009e20000000800 */
[----:B------:R-:W-:Y:S01]  /*4d10*/  @P1 FSEL R24, R24, -INF , !P3 ;  /* 0xff80000018181808 */ /* 0x000fe20005800000 */
[----:B------:R-:W-:Y:S01]  /*4d20*/  FFMA.FTZ R22, R22, UR13, -R4 ;  /* 0x0000000d16167c23 */ /* 0x000fe20008010804 */
[----:B------:R-:W-:Y:S01]  /*4d30*/  PLOP3.LUT P1, PT, PT, PT, UP0, 0x80, 0x0 ;  /* 0x000000000000781c */ /* 0x000fe20003f2f008 */
[----:B------:R-:W-:Y:S01]  /*4d40*/  IMAD.WIDE.U32 R144, R150, -0x2daee0ad, RZ ;  /* 0xd2511f5396907825 */ /* 0x000fe200078e00ff */
[----:B------:R-:W-:Y:S02]  /*4d50*/  SHF.R.U32.HI R147, RZ, 0x10, R6 ;  /* 0x00000010ff937819 */ /* 0x000fe40000011606 */
[----:B------:R-:W-:Y:S01]  /*4d60*/  @P2 FSEL R26, R26, -INF , !P3 ;  /* 0xff8000001a1a2808 */ /* 0x000fe20005800000 */
[----:B------:R-:W-:Y:S01]  /*4d70*/  FFMA.FTZ R24, R24, UR13, -R2 ;  /* 0x0000000d18187c23 */ /* 0x000fe20008010802 */
[----:B------:R-:W-:Y:S01]  /*4d80*/  PLOP3.LUT P2, PT, PT, PT, UP0, 0x80, 0x0 ;  /* 0x000000000000781c */ /* 0x000fe20003f4f008 */
[----:B------:R4:W-:Y:S01]  /*4d90*/  MUFU.EX2 R165, R13 ;  /* 0x0000000d00a57308 */ /* 0x0009e20000000800 */
[----:B------:R-:W-:Y:S01]  /*4da0*/  LOP3.LUT R158, R145, UR12, R158, 0x96, !PT ;  /* 0x0000000c919e7c12 */ /* 0x000fe2000f8e969e */
[----:B------:R-:W-:Y:S01]  /*4db0*/  FFMA.FTZ R26, R26, UR13, -R0 ;  /* 0x0000000d1a1a7c23 */ /* 0x000fe20008010800 */
[----:B------:R-:W-:Y:S02]  /*4dc0*/  @P0 FSEL R21, R21, -INF , !P4 ;  /* 0xff80000015150808 */ /* 0x000fe40006000000 */
[----:B------:R-:W-:Y:S02]  /*4dd0*/  PLOP3.LUT P0, PT, PT, PT, UP0, 0x80, 0x0 ;  /* 0x000000000000781c */ /* 0x000fe40003f0f008 */
[----:B------:R-:W-:Y:S01]  /*4de0*/  @P1 FSEL R23, R23, -INF , !P4 ;  /* 0xff80000017171808 */ /* 0x000fe20006000000 */
[----:B------:R-:W-:Y:S01]  /*4df0*/  FFMA.FTZ R21, R21, UR13, -R140 ;  /* 0x0000000d15157c23 */ /* 0x000fe2000801088c */
[----:B------:R-:W-:Y:S01]  /*4e00*/  PLOP3.LUT P1, PT, PT, PT, UP0, 0x80, 0x0 ;  /* 0x000000000000781c */ /* 0x000fe20003f2f008 */
[----:B------:R4:W-:Y:S01]  /*4e10*/  MUFU.EX2 R171, R9 ;  /* 0x0000000900ab7308 */ /* 0x0009e20000000800 */
[----:B------:R-:W-:Y:S01]  /*4e20*/  PLOP3.LUT P3, PT, PT, PT, UP0, 0x80, 0x0 ;  /* 0x000000000000781c */ /* 0x000fe20003f6f008 */
[----:B------:R-:W-:Y:S01]  /*4e30*/  FFMA.FTZ R23, R23, UR13, -R4 ;  /* 0x0000000d17177c23 */ /* 0x000fe20008010804 */
[----:B------:R-:W-:Y:S02]  /*4e40*/  @P2 FSEL R25, R25, -INF , !P4 ;  /* 0xff80000019192808 */ /* 0x000fe40006000000 */
[----:B------:R-:W-:Y:S02]  /*4e50*/  PLOP3.LUT P2, PT, PT, PT, UP0, 0x80, 0x0 ;  /* 0x000000000000781c */ /* 0x000fe40003f4f008 */
[----:B------:R-:W-:Y:S01]  /*4e60*/  LOP3.LUT R144, R7, UR11, R144, 0x96, !PT ;  /* 0x0000000b07907c12 */ /* 0x000fe2000f8e9690 */
[----:B------:R-:W-:Y:S01]  /*4e70*/  UIADD3 UR11, UR10, -0x4ab325aa, URZ ;  /* 0xb54cda560a0b7890 */ /* 0x000fe2000fffe03f */
[----:B------:R-:W-:Y:S01]  /*4e80*/  @P0 FSEL R28, R28, -INF , !P5 ;  /* 0xff8000001c1c0808 */ /* 0x000fe20006800000 */
[----:B------:R-:W4:Y:S01]  /*4e90*/  MUFU.EX2 R233, R233 ;  /* 0x000000e900e97308 */ /* 0x000f220000000800 */
[----:B------:R-:W-:Y:S01]  /*4ea0*/  PLOP3.LUT P0, PT, PT, PT, UP0, 0x80, 0x0 ;  /* 0x000000000000781c */ /* 0x000fe20003f0f008 */
[--C-:B------:R-:W-:Y:S01]  /*4eb0*/  FFMA.FTZ R25, R25, UR13, -R2.reuse ;  /* 0x0000000d19197c23 */ /* 0x100fe20008010802 */
[----:B------:R-:W-:Y:S01]  /*4ec0*/  @P1 FSEL R30, R30, -INF , !P5 ;  /* 0xff8000001e1e1808 */ /* 0x000fe20006800000 */
[----:B------:R-:W-:Y:S01]  /*4ed0*/  FFMA.FTZ R28, R28, UR13, -R2 ;  /* 0x0000000d1c1c7c23 */ /* 0x000fe20008010802 */
[----:B------:R-:W-:Y:S02]  /*4ee0*/  PLOP3.LUT P1, PT, PT, PT, UP0, 0x80, 0x0 ;  /* 0x000000000000781c */ /* 0x000fe40003f2f008 */
[----:B------:R-:W-:Y:S01]  /*4ef0*/  LOP3.LUT R145, R6, 0xffff, RZ, 0xc0, !PT ;  /* 0x0000ffff06917812 */ /* 0x000fe200078ec0ff */
[----:B------:R-:W-:Y:S01]  /*4f00*/  IMAD.WIDE.U32 R6, R158, -0x326172a9, RZ ;  /* 0xcd9e8d579e067825 */ /* 0x000fe200078e00ff */
[----:B------:R-:W-:Y:S01]  /*4f10*/  @P2 FSEL R32, R32, -INF , !P5 ;  /* 0xff80000020202808 */ /* 0x000fe20006800000 */
[----:B------:R-:W4:Y:S01]  /*4f20*/  MUFU.EX2 R166, R14 ;  /* 0x0000000e00a67308 */ /* 0x000f220000000800 */
[----:B------:R-:W-:Y:S01]  /*4f30*/  PLOP3.LUT P2, PT, PT, PT, UP0, 0x80, 0x0 ;  /* 0x000000000000781c */ /* 0x000fe20003f4f008 */
[----:B------:R-:W-:Y:S01]  /*4f40*/  FFMA.FTZ R30, R30, UR13, -R0 ;  /* 0x0000000d1e1e7c23 */ /* 0x000fe20008010800 */
[----:B------:R-:W-:Y:S01]  /*4f50*/  LOP3.LUT R133, R6, 0xffff, RZ, 0xc0, !PT ;  /* 0x0000ffff06857812 */ /* 0x000fe200078ec0ff */
[----:B------:R-:W-:Y:S01]  /*4f60*/  FFMA.FTZ R32, R32, UR13, -R140 ;  /* 0x0000000d20207c23 */ /* 0x000fe2000801088c */
[----:B------:R-:W-:Y:S02]  /*4f70*/  LOP3.LUT R135, R6, 0xff, RZ, 0xc0, !PT ;  /* 0x000000ff06877812 */ /* 0x000fe400078ec0ff */
[--C-:B------:R-:W-:Y:S03]  /*4f80*/  SHF.R.U32.HI R136, RZ, 0x18, R6.reuse ;  /* 0x00000018ff887819 */ /* 0x100fe60000011606 */
[----:B------:R-:W4:Y:S01]  /*4f90*/  MUFU.EX2 R164, R15 ;  /* 0x0000000f00a47308 */ /* 0x000f220000000800 */
[----:B------:R-:W-:Y:S02]  /*4fa0*/  SHF.R.U32.HI R134, RZ, 0x10, R6 ;  /* 0x00000010ff867819 */ /* 0x000fe40000011606 */
[----:B--2---:R-:W-:Y:S01]  /*4fb0*/  LOP3.LUT R8, R7, UR11, R160, 0x96, !PT ;  /* 0x0000000b07087c12 */ /* 0x004fe2000f8e96a0 */
[----:B------:R-:W-:Y:S01]  /*4fc0*/  IMAD.WIDE.U32 R6, R156, -0x326172a9, RZ ;  /* 0xcd9e8d579c067825 */ /* 0x000fe200078e00ff */
[----:B------:R-:W-:Y:S02]  /*4fd0*/  @P3 FSEL R27, R27, -INF , !P4 ;  /* 0xff8000001b1b3808 */ /* 0x000fe40006000000 */
[----:B------:R-:W-:Y:S03]  /*4fe0*/  @P0 FSEL R34, R34, -INF , !P5 ;  /* 0xff80000022220808 */ /* 0x000fe60006800000 */
[----:B------:R-:W2:Y:S01]  /*4ff0*/  MUFU.EX2 R158, R17 ;  /* 0x00000011009e7308 */ /* 0x000ea20000000800 */
[----:B------:R-:W-:Y:S01]  /*5000*/  @P1 FSEL R29, R29, -INF , !P6 ;  /* 0xff8000001d1d1808 */ /* 0x000fe20007000000 */
[----:B------:R-:W-:Y:S01]  /*5010*/  FFMA.FTZ R27, R27, UR13, -R0 ;  /* 0x0000000d1b1b7c23 */ /* 0x000fe20008010800 */
[----:B------:R-:W-:Y:S01]  /*5020*/  PLOP3.LUT P0, PT, PT, PT, UP0, 0x80, 0x0 ;  /* 0x000000000000781c */ /* 0x000fe20003f0f008 */
[----:B------:R-:W-:Y:S01]  /*5030*/  FFMA.FTZ R34, R34, UR13, -R4 ;  /* 0x0000000d22227c23 */ /* 0x000fe20008010804 */
[----:B------:R-:W-:Y:S01]  /*5040*/  ISETP.LE.U32.AND P3, PT, R5, UR14, PT ;  /* 0x0000000e05007c0c */ /* 0x000fe2000bf63070 */
[----:B------:R-:W-:Y:S01]  /*5050*/  FFMA.FTZ R2, R29, UR13, -R2 ;  /* 0x0000000d1d027c23 */ /* 0x000fe20008010802 */
[----:B------:R-:W-:Y:S03]  /*5060*/  LOP3.LUT R5, R7, UR11, R148, 0x96, !PT ;  /* 0x0000000b07057c12 */ /* 0x000fe6000f8e9694 */
[----:B------:R-:W-:Y:S01]  /*5070*/  MUFU.EX2 R162, R18 ;  /* 0x0000001200a27308 */ /* 0x000fe20000000800 */
[----:B------:R-:W-:Y:S02]  /*5080*/  PLOP3.LUT P1, PT, PT, PT, UP0, 0x80, 0x0 ;  /* 0x000000000000781c */ /* 0x000fe40003f2f008 */
[C---:B---3--:R-:W-:Y:S02]  /*5090*/  LOP3.LUT R10, R6.reuse, 0xffff, RZ, 0xc0, !PT ;  /* 0x0000ffff060a7812 */ /* 0x048fe400078ec0ff */
[----:B-1----:R-:W-:Y:S02]  /*50a0*/  LOP3.LUT R11, R6, 0xff, RZ, 0xc0, !PT ;  /* 0x000000ff060b7812 */ /* 0x002fe400078ec0ff */
[--C-:B----4-:R-:W-:Y:S03]  /*50b0*/  SHF.R.U32.HI R12, RZ, 0x10, R6.reuse ;  /* 0x00000010ff0c7819 */ /* 0x110fe60000011606 */
[----:B------:R-:W1:Y:S01]  /*50c0*/  MUFU.EX2 R161, R19 ;  /* 0x0000001300a17308 */ /* 0x000e620000000800 */
[----:B------:R-:W-:Y:S02]  /*50d0*/  SHF.R.U32.HI R13, RZ, 0x18, R6 ;  /* 0x00000018ff0d7819 */ /* 0x000fe40000011606 */
[C---:B------:R-:W-:Y:S02]  /*50e0*/  LOP3.LUT R9, R8.reuse, 0xff, RZ, 0xc0, !PT ;  /* 0x000000ff08097812 */ /* 0x040fe400078ec0ff */
[--C-:B------:R-:W-:Y:S02]  /*50f0*/  SHF.R.U32.HI R6, RZ, 0x18, R8.reuse ;  /* 0x00000018ff067819 */ /* 0x100fe40000011608 */
[----:B------:R-:W-:Y:S03]  /*5100*/  SHF.R.U32.HI R7, RZ, 0x10, R8 ;  /* 0x00000010ff077819 */ /* 0x000fe60000011608 */
[----:B------:R-:W-:Y:S01]  /*5110*/  MUFU.EX2 R150, R2 ;  /* 0x0000000200967308 */ /* 0x000fe20000000800 */
[----:B------:R-:W-:Y:S02]  /*5120*/  LOP3.LUT R8, R8, 0xffff, RZ, 0xc0, !PT ;  /* 0x0000ffff08087812 */ /* 0x000fe400078ec0ff */
[----:B------:R-:W-:Y:S02]  /*5130*/  @P2 FSEL R31, R31, -INF , !P6 ;  /* 0xff8000001f1f2808 */ /* 0x000fe40007000000 */
[----:B------:R-:W-:Y:S02]  /*5140*/  ISETP.LE.U32.AND P2, PT, R6, UR14, PT ;  /* 0x0000000e06007c0c */ /* 0x000fe4000bf43070 */
[----:B------:R-:W-:Y:S03]  /*5150*/  SHF.R.U32.HI R6, RZ, 0x8, R8 ;  /* 0x00000008ff067819 */ /* 0x000fe60000011608 */
[----:B------:R-:W-:Y:S01]  /*5160*/  MUFU.EX2 R151, R21 ;  /* 0x0000001500977308 */ /* 0x000fe20000000800 */
[----:B------:R-:W-:Y:S01]  /*5170*/  LOP3.LUT R7, R7, 0xff, RZ, 0xc0, !PT ;  /* 0x000000ff07077812 */ /* 0x000fe200078ec0ff */
[----:B------:R-:W-:Y:S01]  /*5180*/  FFMA.FTZ R0, R31, UR13, -R0 ;  /* 0x0000000d1f007c23 */ /* 0x000fe20008010800 */
[----:B------:R-:W-:Y:S02]  /*5190*/  LOP3.LUT R6, R6, 0xffff, RZ, 0xc0, !PT ;  /* 0x0000ffff06067812 */ /* 0x000fe400078ec0ff */
[----:B------:R-:W-:Y:S02]  /*51a0*/  @P0 FSEL R33, R33, -INF , !P6 ;  /* 0xff80000021210808 */ /* 0x000fe40007000000 */
[----:B------:R-:W-:Y:S03]  /*51b0*/  @P1 FSEL R35, R35, -INF , !P6 ;  /* 0xff80000023231808 */ /* 0x000fe60007000000 */
[----:B------:R-:W-:Y:S01]  /*51c0*/  MUFU.EX2 R155, R22 ;  /* 0x00000016009b7308 */ /* 0x000fe20000000800 */
[----:B------:R-:W-:Y:S01]  /*51d0*/  ISETP.LE.U32.AND P0, PT, R7, UR14, PT ;  /* 0x0000000e07007c0c */ /* 0x000fe2000bf03070 */
[----:B------:R-:W-:Y:S01]  /*51e0*/  @!P2 FADD.FTZ R233, -R233, -RZ ;  /* 0x800000ffe9e9a221 */ /* 0x000fe20000010100 */
[----:B------:R-:W-:Y:S01]  /*51f0*/  ISETP.LE.U32.AND P6, PT, R6, UR14, PT ;  /* 0x0000000e06007c0c */ /* 0x000fe2000bfc3070 */
[----:B------:R-:W-:Y:S01]  /*5200*/  FFMA.FTZ R140, R33, UR13, -R140 ;  /* 0x0000000d218c7c23 */ /* 0x000fe2000801088c */
[----:B------:R-:W-:Y:S01]  /*5210*/  LOP3.LUT R7, R5, 0xff, RZ, 0xc0, !PT ;  /* 0x000000ff05077812 */ /* 0x000fe200078ec0ff */
[----:B------:R-:W-:Y:S01]  /*5220*/  FFMA.FTZ R4, R35, UR13, -R4 ;  /* 0x0000000d23047c23 */ /* 0x000fe20008010804 */
[----:B------:R-:W-:Y:S03]  /*5230*/  LOP3.LUT R6, R5, 0xffff, RZ, 0xc0, !PT ;  /* 0x0000ffff05067812 */ /* 0x000fe600078ec0ff */
[----:B------:R-:W-:Y:S01]  /*5240*/  MUFU.EX2 R157, R25 ;  /* 0x00000019009d7308 */ /* 0x000fe20000000800 */
[----:B------:R-:W-:Y:S02]  /*5250*/  ISETP.LE.U32.AND P1, PT, R7, UR14, PT ;  /* 0x0000000e07007c0c */ /* 0x000fe4000bf23070 */
[--C-:B------:R-:W-:Y:S02]  /*5260*/  SHF.R.U32.HI R8, RZ, 0x10, R5.reuse ;  /* 0x00000010ff087819 */ /* 0x100fe40000011605 */
[----:B------:R-:W-:Y:S01]  /*5270*/  SHF.R.U32.HI R7, RZ, 0x18, R5 ;  /* 0x00000018ff077819 */ /* 0x000fe20000011605 */
[----:B------:R-:W-:Y:S01]  /*5280*/  @!P0 FADD.FTZ R234, -R234, -RZ ;  /* 0x800000ffeaea8221 */ /* 0x000fe20000010100 */
[----:B------:R-:W-:Y:S01]  /*5290*/  ISETP.LE.U32.AND P5, PT, R9, UR14, PT ;  /* 0x0000000e09007c0c */ /* 0x000fe2000bfa3070 */
[----:B------:R-:W-:Y:S01]  /*52a0*/  @!P6 FADD.FTZ R169, -R169, -RZ ;  /* 0x800000ffa9a9e221 */ /* 0x000fe20000010100 */
[----:B------:R-:W-:Y:S01]  /*52b0*/  SHF.R.U32.HI R5, RZ, 0x8, R6 ;  /* 0x00000008ff057819 */ /* 0x000fe20000011606 */
[----:B------:R-:W-:Y:S01]  /*52c0*/  MUFU.EX2 R160, R26 ;  /* 0x0000001a00a07308 */ /* 0x000fe20000000800 */
[----:B------:R-:W-:Y:S02]  /*52d0*/  LOP3.LUT R6, R8, 0xff, RZ, 0xc0, !PT ;  /* 0x000000ff08067812 */ /* 0x000fe400078ec0ff */
[----:B------:R-:W-:Y:S01]  /*52e0*/  LOP3.LUT R5, R5, 0xffff, RZ, 0xc0, !PT ;  /* 0x0000ffff05057812 */ /* 0x000fe200078ec0ff */
[----:B------:R-:W-:Y:S01]  /*52f0*/  @!P1 FADD.FTZ R232, -R232, -RZ ;  /* 0x800000ffe8e89221 */ /* 0x000fe20000010100 */
[----:B------:R-:W-:Y:S02]  /*5300*/  ISETP.LE.U32.AND P0, PT, R6, UR14, PT ;  /* 0x0000000e06007c0c */ /* 0x000fe4000bf03070 */
[----:B------:R-:W-:Y:S03]  /*5310*/  ISETP.LE.U32.AND P6, PT, R5, UR14, PT ;  /* 0x0000000e05007c0c */ /* 0x000fe6000bfc3070 */
[----:B------:R-:W3:Y:S01]  /*5320*/  MUFU.EX2 R152, R20 ;  /* 0x0000001400987308 */ /* 0x000ee20000000800 */
[----:B------:R-:W-:Y:S01]  /*5330*/  ISETP.LE.U32.AND P2, PT, R11, UR14, PT ;  /* 0x0000000e0b007c0c */ /* 0x000fe2000bf43070 */
[----:B------:R-:W-:Y:S01]  /*5340*/  @!P5 FADD.FTZ R170, -R170, -RZ ;  /* 0x800000ffaaaad221 */ /* 0x000fe20000010100 */
[----:B------:R-:W-:Y:S02]  /*5350*/  ISETP.LE.U32.AND P5, PT, R7, UR14, PT ;  /* 0x0000000e07007c0c */ /* 0x000fe4000bfa3070 */
[----:B------:R-:W-:Y:S02]  /*5360*/  LOP3.LUT R6, R12, 0xff, RZ, 0xc0, !PT ;  /* 0x000000ff0c067812 */ /* 0x000fe400078ec0ff */
[----:B------:R-:W-:Y:S03]  /*5370*/  SHF.R.U32.HI R5, RZ, 0x8, R10 ;  /* 0x00000008ff057819 */ /* 0x000fe6000001160a */
[----:B------:R-:W-:Y:S01]  /*5380*/  MUFU.EX2 R148, R32 ;  /* 0x0000002000947308 */ /* 0x000fe20000000800 */
[----:B------:R-:W-:Y:S01]  /*5390*/  SHF.R.U32.HI R7, RZ, 0x10, R141 ;  /* 0x00000010ff077819 */ /* 0x000fe2000001168d */
[----:B------:R-:W-:Y:S01]  /*53a0*/  @!P0 FADD.FTZ R235, -R235, -RZ ;  /* 0x800000ffebeb8221 */ /* 0x000fe20000010100 */
[----:B------:R-:W-:Y:S01]  /*53b0*/  LOP3.LUT R5, R5, 0xffff, RZ, 0xc0, !PT ;  /* 0x0000ffff05057812 */ /* 0x000fe200078ec0ff */
[----:B------:R-:W-:Y:S01]  /*53c0*/  @!P6 FADD.FTZ R171, -R171, -RZ ;  /* 0x800000ffababe221 */ /* 0x000fe20000010100 */
[----:B------:R-:W-:Y:S01]  /*53d0*/  ISETP.LE.U32.AND P6, PT, R6, UR14, PT ;  /* 0x0000000e06007c0c */ /* 0x000fe2000bfc3070 */
[----:B------:R-:W-:Y:S01]  /*53e0*/  @!P2 FADD.FTZ R167, -R167, -RZ ;  /* 0x800000ffa7a7a221 */ /* 0x000fe20000010100 */
[----:B------:R-:W-:Y:S01]  /*53f0*/  ISETP.LE.U32.AND P1, PT, R5, UR14, PT ;  /* 0x0000000e05007c0c */ /* 0x000fe2000bf23070 */
[----:B------:R-:W-:Y:S01]  /*5400*/  @!P5 FADD.FTZ R168, -R168, -RZ ;  /* 0x800000ffa8a8d221 */ /* 0x000fe20000010100 */
[----:B------:R-:W-:Y:S01]  /*5410*/  SHF.R.U32.HI R5, RZ, 0x8, R133 ;  /* 0x00000008ff057819 */ /* 0x000fe20000011685 */
[----:B------:R4:W-:Y:S01]  /*5420*/  MUFU.EX2 R146, R140 ;  /* 0x0000008c00927308 */ /* 0x0009e20000000800 */
[----:B------:R-:W-:Y:S02]  /*5430*/  ISETP.LE.U32.AND P5, PT, R13, UR14, PT ;  /* 0x0000000e0d007c0c */ /* 0x000fe4000bfa3070 */
[----:B------:R-:W-:Y:S02]  /*5440*/  ISETP.LE.U32.AND P2, PT, R135, UR14, PT ;  /* 0x0000000e87007c0c */ /* 0x000fe4000bf43070 */
[----:B------:R-:W-:Y:S02]  /*5450*/  LOP3.LUT R5, R5, 0xffff, RZ, 0xc0, !PT ;  /* 0x0000ffff05057812 */ /* 0x000fe400078ec0ff */
[----:B------:R-:W-:Y:S01]  /*5460*/  LOP3.LUT R6, R134, 0xff, RZ, 0xc0, !PT ;  /* 0x000000ff86067812 */ /* 0x000fe200078ec0ff */
[----:B------:R-:W-:Y:S01]  /*5470*/  @!P6 FADD.FTZ R166, -R166, -RZ ;  /* 0x800000ffa6a6e221 */ /* 0x000fe20000010100 */
[----:B------:R-:W-:Y:S01]  /*5480*/  ISETP.LE.U32.AND P6, PT, R5, UR14, PT ;  /* 0x0000000e05007c0c */ /* 0x000fe2000bfc3070 */
[----:B------:R-:W-:Y:S01]  /*5490*/  @!P1 FADD.FTZ R165, -R165, -RZ ;  /* 0x800000ffa5a59221 */ /* 0x000fe20000010100 */
[----:B------:R-:W-:Y:S01]  /*54a0*/  LOP3.LUT R5, R144, 0xff, RZ, 0xc0, !PT ;  /* 0x000000ff90057812 */ /* 0x000fe200078ec0ff */
[----:B------:R-:W3:Y:S01]  /*54b0*/  MUFU.EX2 R154, R23 ;  /* 0x00000017009a7308 */ /* 0x000ee20000000800 */
[----:B------:R-:W-:Y:S01]  /*54c0*/  ISETP.LE.U32.AND P1, PT, R136, UR14, PT ;  /* 0x0000000e88007c0c */ /* 0x000fe2000bf23070 */
[----:B------:R-:W-:Y:S01]  /*54d0*/  @!P5 FADD.FTZ R164, -R164, -RZ ;  /* 0x800000ffa4a4d221 */ /* 0x000fe20000010100 */
[----:B------:R-:W-:Y:S01]  /*54e0*/  ISETP.LE.U32.AND P5, PT, R6, UR14, PT ;  /* 0x0000000e06007c0c */ /* 0x000fe2000bfa3070 */
[----:B------:R-:W-:Y:S01]  /*54f0*/  @!P2 FADD.FTZ R163, -R163, -RZ ;  /* 0x800000ffa3a3a221 */ /* 0x000fe20000010100 */
[----:B------:R-:W-:Y:S01]  /*5500*/  LOP3.LUT R6, R144, 0xffff, RZ, 0xc0, !PT ;  /* 0x0000ffff90067812 */ /* 0x000fe200078ec0ff */
[----:B----4-:R-:W-:Y:S01]  /*5510*/  IMAD.U32 R140, RZ, RZ, UR19 ;  /* 0x00000013ff8c7e24 */ /* 0x010fe2000f8e00ff */
[----:B------:R-:W-:Y:S03]  /*5520*/  ISETP.LE.U32.AND P2, PT, R5, UR14, PT ;  /* 0x0000000e05007c0c */ /* 0x000fe6000bf43070 */
[----:B------:R-:W-:Y:S01]  /*5530*/  MUFU.EX2 R159, R24 ;  /* 0x00000018009f7308 */ /* 0x000fe20000000800 */
[----:B------:R-:W-:Y:S01]  /*5540*/  SHF.R.U32.HI R5, RZ, 0x18, R144 ;  /* 0x00000018ff057819 */ /* 0x000fe20000011690 */
[----:B--2---:R-:W-:Y:S01]  /*5550*/  @!P6 FADD.FTZ R158, -R158, -RZ ;  /* 0x800000ff9e9ee221 */ /* 0x004fe20000010100 */
[----:B------:R-:W-:Y:S02]  /*5560*/  SHF.R.U32.HI R6, RZ, 0x8, R6 ;  /* 0x00000008ff067819 */ /* 0x000fe40000011606 */
[----:B------:R-:W-:Y:S01]  /*5570*/  SHF.R.U32.HI R144, RZ, 0x10, R144 ;  /* 0x00000010ff907819 */ /* 0x000fe20000011690 */
[----:B-1----:R-:W-:Y:S01]  /*5580*/  @!P1 FADD.FTZ R161, -R161, -RZ ;  /* 0x800000ffa1a19221 */ /* 0x002fe20000010100 */
[----:B------:R-:W-:Y:S01]  /*5590*/  ISETP.LE.U32.AND P6, PT, R5, UR14, PT ;  /* 0x0000000e05007c0c */ /* 0x000fe2000bfc3070 */
[----:B------:R-:W-:Y:S01]  /*55a0*/  @!P5 FADD.FTZ R162, -R162, -RZ ;  /* 0x800000ffa2a2d221 */ /* 0x000fe20000010100 */
[----:B------:R-:W-:Y:S01]  /*55b0*/  LOP3.LUT R5, R6, 0xffff, RZ, 0xc0, !PT ;  /* 0x0000ffff06057812 */ /* 0x000fe200078ec0ff */
[----:B------:R-:W-:Y:S01]  /*55c0*/  MUFU.EX2 R156, R27 ;  /* 0x0000001b009c7308 */ /* 0x000fe20000000800 */
[----:B------:R-:W-:Y:S01]  /*55d0*/  LOP3.LUT R6, R144, 0xff, RZ, 0xc0, !PT ;  /* 0x000000ff90067812 */ /* 0x000fe200078ec0ff */
[----:B---3--:R-:W-:Y:S01]  /*55e0*/  @!P2 FADD.FTZ R152, -R152, -RZ ;  /* 0x800000ff9898a221 */ /* 0x008fe20000010100 */
[----:B------:R-:W-:Y:S02]  /*55f0*/  ISETP.LE.U32.AND P5, PT, R5, UR14, PT ;  /* 0x0000000e05007c0c */ /* 0x000fe4000bfa3070 */
[----:B------:R-:W-:Y:S02]  /*5600*/  ISETP.LE.U32.AND P1, PT, R6, UR14, PT ;  /* 0x0000000e06007c0c */ /* 0x000fe4000bf23070 */
[----:B------:R-:W-:Y:S03]  /*5610*/  LOP3.LUT R5, R141, 0xffff, RZ, 0xc0, !PT ;  /* 0x0000ffff8d057812 */ /* 0x000fe600078ec0ff */
[----:B------:R-:W-:Y:S01]  /*5620*/  MUFU.EX2 R144, R0 ;  /* 0x0000000000907308 */ /* 0x000fe20000000800 */
[----:B------:R-:W-:Y:S01]  /*5630*/  LOP3.LUT R2, R7, 0xff, RZ, 0xc0, !PT ;  /* 0x000000ff07027812 */ /* 0x000fe200078ec0ff */
[----:B------:R-:W-:Y:S01]  /*5640*/  @!P6 FADD.FTZ R154, -R154, -RZ ;  /* 0x800000ff9a9ae221 */ /* 0x000fe20000010100 */
[----:B------:R-:W-:Y:S02]  /*5650*/  SHF.R.U32.HI R5, RZ, 0x8, R5 ;  /* 0x00000008ff057819 */ /* 0x000fe40000011605 */
[----:B------:R-:W-:Y:S02]  /*5660*/  ISETP.LE.U32.AND P4, PT, R132, UR14, PT ;  /* 0x0000000e84007c0c */ /* 0x000fe4000bf83070 */
[----:B------:R-:W-:Y:S01]  /*5670*/  LOP3.LUT R5, R5, 0xffff, RZ, 0xc0, !PT ;  /* 0x0000ffff05057812 */ /* 0x000fe200078ec0ff */
[----:B------:R-:W-:Y:S01]  /*5680*/  @!P5 FADD.FTZ R151, -R151, -RZ ;  /* 0x800000ff9797d221 */ /* 0x000fe20000010100 */
[----:B------:R-:W-:Y:S01]  /*5690*/  LOP3.LUT R137, R142, 0xff, RZ, 0xc0, !PT ;  /* 0x000000ff8e897812 */ /* 0x000fe200078ec0ff */
[----:B------:R-:W-:Y:S01]  /*56a0*/  @!P1 FADD.FTZ R155, -R155, -RZ ;  /* 0x800000ff9b9b9221 */ /* 0x000fe20000010100 */
[----:B------:R-:W-:Y:S01]  /*56b0*/  ISETP.LE.U32.AND P5, PT, R5, UR14, PT ;  /* 0x0000000e05007c0c */ /* 0x000fe2000bfa3070 */
[----:B------:R-:W-:Y:S01]  /*56c0*/  MUFU.EX2 R153, R28 ;  /* 0x0000001c00997308 */ /* 0x000fe20000000800 */
[----:B------:R-:W-:Y:S02]  /*56d0*/  ISETP.LE.U32.AND P1, PT, R2, UR14, PT ;  /* 0x0000000e02007c0c */ /* 0x000fe4000bf23070 */
[----:B------:R-:W-:Y:S02]  /*56e0*/  SHF.R.U32.HI R2, RZ, 0x8, R145 ;  /* 0x00000008ff027819 */ /* 0x000fe40000011691 */
[--C-:B------:R-:W-:Y:S01]  /*56f0*/  SHF.R.U32.HI R138, RZ, 0x18, R142.reuse ;  /* 0x00000018ff8a7819 */ /* 0x100fe2000001168e */
[----:B------:R-:W-:Y:S01]  /*5700*/  @!P4 FADD.FTZ R148, -R148, -RZ ;  /* 0x800000ff9494c221 */ /* 0x000fe20000010100 */
[----:B------:R-:W-:Y:S03]  /*5710*/  SHF.R.U32.HI R139, RZ, 0x10, R142 ;  /* 0x00000010ff8b7819 */ /* 0x000fe6000001168e */
[----:B------:R-:W1:Y:S01]  /*5720*/  MUFU.EX2 R145, R4 ;  /* 0x0000000400917308 */ /* 0x000e620000000800 */
[----:B------:R-:W-:Y:S02]  /*5730*/  LOP3.LUT R5, R147, 0xff, RZ, 0xc0, !PT ;  /* 0x000000ff93057812 */ /* 0x000fe400078ec0ff */
[----:B------:R-:W-:Y:S01]  /*5740*/  LOP3.LUT R2, R2, 0xffff, RZ, 0xc0, !PT ;  /* 0x0000ffff02027812 */ /* 0x000fe200078ec0ff */
[----:B------:R-:W-:Y:S01]  /*5750*/  @!P5 FADD.FTZ R157, -R157, -RZ ;  /* 0x800000ff9d9dd221 */ /* 0x000fe20000010100 */
[----:B------:R-:W-:Y:S01]  /*5760*/  LOP3.LUT R142, R142, 0xffff, RZ, 0xc0, !PT ;  /* 0x0000ffff8e8e7812 */ /* 0x000fe200078ec0ff */
[----:B------:R-:W-:Y:S01]  /*5770*/  @!P1 FADD.FTZ R160, -R160, -RZ ;  /* 0x800000ffa0a09221 */ /* 0x000fe20000010100 */
[----:B------:R-:W-:Y:S03]  /*5780*/  ISETP.LE.U32.AND P1, PT, R5, UR14, PT ;  /* 0x0000000e05007c0c */ /* 0x000fe6000bf23070 */
[----:B------:R-:W2:Y:S01]  /*5790*/  MUFU.EX2 R147, R34 ;  /* 0x0000002200937308 */ /* 0x000ea20000000800 */
[----:B------:R-:W-:Y:S02]  /*57a0*/  LOP3.LUT R6, R141, 0xff, RZ, 0xc0, !PT ;  /* 0x000000ff8d067812 */ /* 0x000fe400078ec0ff */
[----:B------:R-:W-:Y:S02]  /*57b0*/  ISETP.LE.U32.AND P5, PT, R2, UR14, PT ;  /* 0x0000000e02007c0c */ /* 0x000fe4000bfa3070 */
[----:B------:R-:W-:Y:S02]  /*57c0*/  LOP3.LUT R5, R139, 0xff, RZ, 0xc0, !PT ;  /* 0x000000ff8b057812 */ /* 0x000fe400078ec0ff */
[----:B------:R-:W-:Y:S03]  /*57d0*/  SHF.R.U32.HI R2, RZ, 0x8, R142 ;  /* 0x00000008ff027819 */ /* 0x000fe6000001168e */
[----:B------:R-:W3:Y:S01]  /*57e0*/  MUFU.EX2 R149, R30 ;  /* 0x0000001e00957308 */ /* 0x000ee20000000800 */
[----:B------:R-:W-:Y:S01]  /*57f0*/  ISETP.LE.U32.AND P2, PT, R6, UR14, PT ;  /* 0x0000000e06007c0c */ /* 0x000fe2000bf43070 */
[----:B-1----:R-:W-:Y:S01]  /*5800*/  @!P3 FADD.FTZ R145, -R145, -RZ ;  /* 0x800000ff9191b221 */ /* 0x002fe20000010100 */
[----:B------:R-:W-:Y:S02]  /*5810*/  LOP3.LUT R6, R2, 0xffff, RZ, 0xc0, !PT ;  /* 0x0000ffff02067812 */ /* 0x000fe400078ec0ff */
[----:B------:R-:W-:Y:S02]  /*5820*/  ISETP.LE.U32.AND P4, PT, R5, UR14, PT ;  /* 0x0000000e05007c0c */ /* 0x000fe4000bf83070 */
[----:B------:R-:W-:Y:S01]  /*5830*/  F2FP.RELU.F16.F32.PACK_AB R2, R233, R234 ;  /* 0x000000eae902723e */ /* 0x000fe200000008ff */
[----:B------:R-:W-:Y:S01]  /*5840*/  @!P5 FADD.FTZ R146, -R146, -RZ ;  /* 0x800000ff9292d221 */ /* 0x000fe20000010100 */
[----:B------:R-:W-:Y:S01]  /*5850*/  F2FP.RELU.F16.F32.PACK_AB R5, R169, R170 ;  /* 0x000000aaa905723e */ /* 0x000fe200000008ff */
[----:B--2---:R-:W-:Y:S01]  /*5860*/  @!P1 FADD.FTZ R147, -R147, -RZ ;  /* 0x800000ff93939221 */ /* 0x004fe20000010100 */
[----:B------:R-:W-:Y:S01]  /*5870*/  ISETP.LE.U32.AND P5, PT, R6, UR14, PT ;  /* 0x0000000e06007c0c */ /* 0x000fe2000bfa3070 */
[----:B------:R1:W-:Y:S01]  /*5880*/  STS [R238+0x13400], R2 ;  /* 0x01340002ee007388 */ /* 0x0003e20000000800 */
[----:B------:R-:W-:Y:S01]  /*5890*/  F2FP.RELU.F16.F32.PACK_AB R6, R171, R232 ;  /* 0x000000e8ab06723e */ /* 0x000fe200000008ff */
[----:B------:R-:W-:Y:S01]  /*58a0*/  @!P2 FADD.FTZ R159, -R159, -RZ ;  /* 0x800000ff9f9fa221 */ /* 0x000fe20000010100 */
[----:B------:R-:W-:Y:S01]  /*58b0*/  F2FP.RELU.F16.F32.PACK_AB R4, R168, R235 ;  /* 0x000000eba804723e */ /* 0x000fe200000008ff */
[----:B------:R2:W-:Y:S01]  /*58c0*/  STS [R238+0x13000], R5 ;  /* 0x01300005ee007388 */ /* 0x0005e20000000800 */
[----:B------:R-:W-:Y:S01]  /*58d0*/  SHF.R.U32.HI R141, RZ, 0x18, R141 ;  /* 0x00000018ff8d7819 */ /* 0x000fe2000001168d */
[----:B---3--:R-:W-:Y:S01]  /*58e0*/  @!P4 FADD.FTZ R149, -R149, -RZ ;  /* 0x800000ff9595c221 */ /* 0x008fe20000010100 */
[----:B------:R-:W-:Y:S02]  /*58f0*/  ISETP.LE.U32.AND P0, PT, R137, UR14, PT ;  /* 0x0000000e89007c0c */ /* 0x000fe4000bf03070 */
[----:B------:R-:W-:Y:S01]  /*5900*/  ISETP.LE.U32.AND P2, PT, R141, UR14, PT ;  /* 0x0000000e8d007c0c */ /* 0x000fe2000bf43070 */
[----:B------:R-:W-:Y:S01]  /*5910*/  IMAD.U32 R141, RZ, RZ, UR18 ;  /* 0x00000012ff8d7e24 */ /* 0x000fe2000f8e00ff */
[----:B------:R-:W-:Y:S01]  /*5920*/  F2FP.RELU.F16.F32.PACK_AB R0, R146, R148 ;  /* 0x000000949200723e */ /* 0x000fe200000008ff */
[----:B------:R-:W-:Y:S01]  /*5930*/  @!P5 FADD.FTZ R150, -R150, -RZ ;  /* 0x800000ff9696d221 */ /* 0x000fe20000010100 */
[----:B------:R-:W-:Y:S02]  /*5940*/  ISETP.LE.U32.AND P6, PT, R138, UR14, PT ;  /* 0x0000000e8a007c0c */ /* 0x000fe4000bfc3070 */
[----:B------:R-:W-:Y:S02]  /*5950*/  FSETP.GE.FTZ.AND P4, PT, R163, RZ, PT ;  /* 0x000000ffa300720b */ /* 0x000fe40003f96000 */
[----:B------:R-:W-:Y:S02]  /*5960*/  FSETP.GE.FTZ.AND P1, PT, R151, RZ, PT ;  /* 0x000000ff9700720b */ /* 0x000fe40003f36000 */
[----:B------:R-:W-:Y:S01]  /*5970*/  FSETP.GE.FTZ.AND P3, PT, R158, RZ, PT ;  /* 0x000000ff9e00720b */ /* 0x000fe20003f76000 */
[----:B------:R-:W-:Y:S02]  /*5980*/  @!P0 FADD.FTZ R153, -R153, -RZ ;  /* 0x800000ff99998221 */ /* 0x000fe40000010100 */
[----:B------:R-:W-:Y:S01]  /*5990*/  @!P2 FADD.FTZ R156, -R156, -RZ ;  /* 0x800000ff9c9ca221 */ /* 0x000fe20000010100 */
[----:B------:R-:W-:Y:S02]  /*59a0*/  FSETP.GE.FTZ.AND P2, PT, R152, RZ, PT ;  /* 0x000000ff9800720b */ /* 0x000fe40003f56000 */
[----:B-1----:R-:W-:Y:S01]  /*59b0*/  F2FP.RELU.F16.F32.PACK_AB R2, R161, R162 ;  /* 0x000000a2a102723e */ /* 0x002fe200000008ff */
[----:B------:R-:W-:Y:S01]  /*59c0*/  @!P6 FADD.FTZ R144, -R144, -RZ ;  /* 0x800000ff9090e221 */ /* 0x000fe20000010100 */
[----:B--2---:R-:W-:Y:S03]  /*59d0*/  F2FP.RELU.F16.F32.PACK_AB R5, R158, R163 ;  /* 0x000000a39e05723e */ /* 0x004fe600000008ff */
[----:B------:R1:W-:Y:S04]  /*59e0*/  STS [R240+0x13400], R2 ;  /* 0x01340002f0007388 */ /* 0x0003e80000000800 */
[----:B------:R2:W-:Y:S04]  /*59f0*/  STS [R240+0x13000], R5 ;  /* 0x01300005f0007388 */ /* 0x0005e80000000800 */
[----:B------:R3:W-:Y:S04]  /*5a00*/  STS [R238+0x14000], R6 ;  /* 0x01400006ee007388 */ /* 0x0007e80000000800 */
[----:B------:R4:W-:Y:S01]  /*5a10*/  STS [R238+0x14400], R4 ;  /* 0x01440004ee007388 */ /* 0x0009e20000000800 */
[----:B-1----:R-:W-:Y:S02]  /*5a20*/  F2FP.RELU.F16.F32.PACK_AB R2, R154, R155 ;  /* 0x0000009b9a02723e */ /* 0x002fe400000008ff */
[----:B--2---:R-:W-:Y:S02]  /*5a30*/  F2FP.RELU.F16.F32.PACK_AB R5, R164, R166 ;  /* 0x000000a6a405723e */ /* 0x004fe400000008ff */
[----:B---3--:R-:W-:Y:S03]  /*5a40*/  F2FP.RELU.F16.F32.PACK_AB R6, R165, R167 ;  /* 0x000000a7a506723e */ /* 0x008fe600000008ff */
[----:B------:R1:W-:Y:S01]  /*5a50*/  STS [R240+0x14400], R5 ;  /* 0x01440005f0007388 */ /* 0x0003e20000000800 */
[----:B----4-:R-:W-:Y:S03]  /*5a60*/  F2FP.RELU.F16.F32.PACK_AB R4, R151, R152 ;  /* 0x000000989704723e */ /* 0x010fe600000008ff */
[----:B------:R2:W-:Y:S04]  /*5a70*/  STS [R240+0x14000], R6 ;  /* 0x01400006f0007388 */ /* 0x0005e80000000800 */
[----:B------:R3:W-:Y:S04]  /*5a80*/  STS [R239+0x13000], R4 ;  /* 0x01300004ef007388 */ /* 0x0007e80000000800 */
[----:B------:R4:W-:Y:S04]  /*5a90*/  STS [R239+0x13400], R2 ;  /* 0x01340002ef007388 */ /* 0x0009e80000000800 */
[----:B------:R4:W-:Y:S01]  /*5aa0*/  STS [R237+0x13000], R0 ;  /* 0x01300000ed007388 */ /* 0x0009e20000000800 */
[----:B-1----:R-:W-:Y:S02]  /*5ab0*/  F2FP.RELU.F16.F32.PACK_AB R5, R156, R160 ;  /* 0x000000a09c05723e */ /* 0x002fe400000008ff */
[----:B--2---:R-:W-:Y:S02]  /*5ac0*/  F2FP.RELU.F16.F32.PACK_AB R6, R157, R159 ;  /* 0x0000009f9d06723e */ /* 0x004fe400000008ff */
[----:B---3--:R-:W-:Y:S02]  /*5ad0*/  F2FP.RELU.F16.F32.PACK_AB R4, R145, R147 ;  /* 0x000000939104723e */ /* 0x008fe400000008ff */
[----:B----4-:R-:W-:Y:S03]  /*5ae0*/  F2FP.RELU.F16.F32.PACK_AB R2, R150, R153 ;  /* 0x000000999602723e */ /* 0x010fe600000008ff */
[----:B------:R-:W-:Y:S01]  /*5af0*/  STS [R237+0x13400], R4 ;  /* 0x01340004ed007388 */ /* 0x000fe20000000800 */
[----:B------:R-:W-:Y:S03]  /*5b00*/  F2FP.RELU.F16.F32.PACK_AB R0, R144, R149 ;  /* 0x000000959000723e */ /* 0x000fe600000008ff */
[----:B------:R-:W-:Y:S04]  /*5b10*/  STS [R239+0x14000], R6 ;  /* 0x01400006ef007388 */ /* 0x000fe80000000800 */
[----:B------:R-:W-:Y:S04]  /*5b20*/  STS [R239+0x14400], R5 ;  /* 0x01440005ef007388 */ /* 0x000fe80000000800 */
[----:B------:R1:W-:Y:S04]  /*5b30*/  STS [R237+0x14000], R2 ;  /* 0x01400002ed007388 */ /* 0x0003e80000000800 */
[----:B------:R2:W-:Y:S04]  /*5b40*/  STS [R237+0x14400], R0 ;  /* 0x01440000ed007388 */ /* 0x0005e80000000800 */
[----:B------:R-:W3:Y:S08]  /*5b50*/  LDSM.16.M88.4 R32, [R222+UR4+0x6000] ;  /* 0x00600004de20783b */ /* 0x000ef00008000200 */
[----:B------:R-:W4:Y:S08]  /*5b60*/  LDSM.16.M88.4 R28, [R222+UR4+0x6800] ;  /* 0x00680004de1c783b */ /* 0x000f300008000200 */
[----:B-1----:R-:W4:Y:S01]  /*5b70*/  LDL R2, [R1+0x4] ;  /* 0x0000040001027983 */ /* 0x002f220000100800 */
[----:B--2---:R-:W-:Y:S05]  /*5b80*/  IMAD.U32 R0, RZ, RZ, UR4 ;  /* 0x00000004ff007e24 */ /* 0x004fea000f8e00ff */
[----:B------:R-:W-:Y:S05]  /*5b90*/  IADD3 R0, R222, 0x6000, R0 ;  /* 0x00006000de007810 */ /* 0x000fea0007ffe000 */
[----:B------:R-:W-:Y:S05]  /*5ba0*/  IMAD.IADD R0, R0, 0x1, R228 ;  /* 0x0000000100007824 */ /* 0x000fea00078e02e4 */
[----:B------:R-:W1:Y:S01]  /*5bb0*/  LDSM.16.M88.4 R132, [R0] ;  /* 0x000000000084783b */ /* 0x000e620000000200 */
[-C--:B---3--:R-:W-:Y:S07]  /*5bc0*/  HMMA.16816.F32 R4, R32, R172.reuse, RZ ;  /* 0x000000ac2004723c */ /* 0x088fee00000018ff */
[----:B------:R-:W2:Y:S01]  /*5bd0*/  LDSM.16.M88.4 R136, [R0+0x800] ;  /* 0x000800000088783b */ /* 0x000ea20000000200 */
[C---:B----4-:R-:W-:Y:S06]  /*5be0*/  HMMA.16816.F32 R8, R28.reuse, R172, RZ ;  /* 0x000000ac1c08723c */ /* 0x050fec00000018ff */
        /* <DEDUP_REMOVED lines=35> */
[----:B------:R-:W2:Y:S02]  /*5e20*/  LDSM.16.M88.4 R132, [R222+UR4+0x8800] ;  /* 0x00880004de84783b */ /* 0x000ea40008000200 */
[C---:B------:R-:W-:Y:S06]  /*5e30*/  LEA R142, P0, R2.reuse, R140, 0x2 ;  /* 0x0000008c028e7211 */ /* 0x040fec00078010ff */
[----:B------:R-:W-:Y:S02]  /*5e40*/  LEA.HI.X.SX32 R143, R2, R141, 0x2, P0 ;  /* 0x0000008d028f7211 */ /* 0x000fe400000f16ff */
[----:B------:R-:W-:Y:S01]  /*5e50*/  FSETP.GE.FTZ.AND P0, PT, R170, RZ, PT ;  /* 0x000000ffaa00720b */ /* 0x000fe20003f16000 */
[-C--:B-1----:R-:W-:Y:S02]  /*5e60*/  HMMA.16816.F32 R4, R136, R204.reuse, R4 ;  /* 0x000000cc8804723c */ /* 0x082fe40000001804 */
[----:B------:R-:W3:Y:S04]  /*5e70*/  LDG.E R140, desc[UR6][R142.64] ;  /* 0x000000068e8c7981 */ /* 0x000ee8000c1e1900 */
        /* <DEDUP_REMOVED lines=15> */
[-C--:B------:R-:W-:Y:S06]  /*5f70*/  HMMA.16816.F32 R28, R136, R218.reuse, R28 ;  /* 0x000000da881c723c */ /* 0x080fec000000181c */
[----:B------:R-:W-:Y:S05]  /*5f80*/  HMMA.16816.F32 R32, R132, R218, R32 ;  /* 0x000000da8420723c */ /* 0x000fea0000001820 */
[C---:B---3--:R-:W-:Y:S01]  /*5f90*/  FADD.FTZ R2, -R140.reuse, R4 ;  /* 0x000000048c027221 */ /* 0x048fe20000010100 */
[C---:B------:R-:W-:Y:S01]  /*5fa0*/  FADD.FTZ R0, -R140.reuse, R5 ;  /* 0x000000058c007221 */ /* 0x040fe20000010100 */
[----:B------:R-:W2:Y:S01]  /*5fb0*/  LDG.E R4, desc[UR6][R142.64+0x20] ;  /* 0x000020068e047981 */ /* 0x000ea2000c1e1900 */
[C---:B------:R-:W-:Y:S03]  /*5fc0*/  FADD.FTZ R16, -R140.reuse, R16 ;  /* 0x000000108c107221 */ /* 0x040fe60000010100 */
[----:B------:R-:W-:Y:S01]  /*5fd0*/  FADD.FTZ R21, -R140, R21 ;  /* 0x000000158c157221 */ /* 0x000fe20000010100 */
[-C--:B------:R-:W-:Y:S01]  /*5fe0*/  FSEL R2, R2, R140.reuse, P0 ;  /* 0x0000008c02027208 */ /* 0x080fe20000000000 */
[C---:B------:R-:W-:Y:S01]  /*5ff0*/  FADD.FTZ R17, -R140.reuse, R17 ;  /* 0x000000118c117221 */ /* 0x040fe20000010100 */
[----:B------:R-:W-:Y:S01]  /*6000*/  FSETP.GE.FTZ.AND P0, PT, R169, RZ, PT ;  /* 0x000000ffa900720b */ /* 0x000fe20003f16000 */
[----:B------:R-:W-:Y:S01]  /*6010*/  FADD.FTZ R5, -R140, R20 ;  /* 0x000000148c057221 */ /* 0x000fe20000010100 */
[----:B------:R-:W-:Y:S01]  /*6020*/  FSEL R16, R16, R140, P4 ;  /* 0x0000008c10107208 */ /* 0x000fe20002000000 */
[----:B------:R-:W-:Y:S01]  /*6030*/  FMUL.FTZ R170, R170, R2 ;  /* 0x00000002aaaa7220 */ /* 0x000fe20000410000 */
[----:B------:R-:W-:Y:S01]  /*6040*/  FSEL R0, R0, R140, P0 ;  /* 0x0000008c00007208 */ /* 0x000fe20000000000 */
[----:B------:R1:W5:Y:S01]  /*6050*/  LDG.E R2, desc[UR6][R142.64+0x80] ;  /* 0x000080068e027981 */ /* 0x000362000c1e1900 */
[----:B------:R-:W-:Y:S01]  /*6060*/  FSETP.GE.FTZ.AND P0, PT, R146, RZ, PT ;  /* 0x000000ff9200720b */ /* 0x000fe20003f16000 */
[----:B------:R-:W-:Y:S01]  /*6070*/  FMUL.FTZ R163, R163, R16 ;  /* 0x00000010a3a37220 */ /* 0x000fe20000410000 */
[----:B------:R-:W-:Y:S01]  /*6080*/  FSEL R21, R21, R140, P1 ;  /* 0x0000008c15157208 */ /* 0x000fe20000800000 */
[----:B------:R-:W-:Y:S01]  /*6090*/  FMUL.FTZ R169, R169, R0 ;  /* 0x00000000a9a97220 */ /* 0x000fe20000410000 */
[----:B------:R-:W-:Y:S01]  /*60a0*/  FSETP.GE.FTZ.AND P1, PT, R148, RZ, PT ;  /* 0x000000ff9400720b */ /* 0x000fe20003f36000 */
[----:B------:R1:W5:Y:S01]  /*60b0*/  LDG.E R0, desc[UR6][R142.64+0xa0] ;  /* 0x0000a0068e007981 */ /* 0x000362000c1e1900 */
[----:B------:R-:W-:Y:S01]  /*60c0*/  FSEL R17, R17, R140, P3 ;  /* 0x0000008c11117208 */ /* 0x000fe20001800000 */
[----:B------:R-:W-:Y:S01]  /*60d0*/  FADD.FTZ R32, -R140, R32 ;  /* 0x000000208c207221 */ /* 0x000fe20000010100 */
[----:B------:R-:W-:Y:S01]  /*60e0*/  F2FP.F16.F32.PACK_AB R16, R169, R170 ;  /* 0x000000aaa910723e */ /* 0x000fe200000000ff */
[----:B------:R-:W-:Y:S01]  /*60f0*/  FMUL.FTZ R21, R151, R21 ;  /* 0x0000001597157220 */ /* 0x000fe20000410000 */
[-C--:B------:R-:W-:Y:S01]  /*6100*/  FSEL R5, R5, R140.reuse, P2 ;  /* 0x0000008c05057208 */ /* 0x080fe20001000000 */
[----:B------:R1:W5:Y:S01]  /*6110*/  LDL R170, [R1+0x8] ;  /* 0x0000080001aa7983 */ /* 0x0003620000100800 */
[----:B------:R-:W-:Y:S01]  /*6120*/  FSEL R32, R32, R140, P1 ;  /* 0x0000008c20207208 */ /* 0x000fe20000800000 */
[----:B------:R-:W-:Y:S01]  /*6130*/  @P0 FADD.FTZ R140, -R140, R33 ;  /* 0x000000218c8c0221 */ /* 0x000fe20000010100 */
[----:B------:R-:W-:Y:S01]  /*6140*/  PLOP3.LUT P0, PT, PT, PT, UP3, 0x80, 0x0 ;  /* 0x000000000000781c */ /* 0x000fe20003f0f038 */
[----:B------:R1:W5:Y:S01]  /*6150*/  LDL R169, [R1+0xc] ;  /* 0x00000c0001a97983 */ /* 0x0003620000100800 */
[----:B------:R-:W-:Y:S01]  /*6160*/  FSETP.GE.FTZ.AND P2, PT, R234, RZ, PT ;  /* 0x000000ffea00720b */ /* 0x000fe20003f56000 */
[----:B------:R-:W-:Y:S01]  /*6170*/  FMUL.FTZ R17, R158, R17 ;  /* 0x000000119e117220 */ /* 0x000fe20000410000 */
[----:B------:R-:W-:Y:S01]  /*6180*/  FSETP.GE.FTZ.AND P1, PT, R233, RZ, PT ;  /* 0x000000ffe900720b */ /* 0x000fe20003f36000 */
[----:B------:R-:W-:Y:S01]  /*6190*/  FMUL.FTZ R152, R152, R5 ;  /* 0x0000000598987220 */ /* 0x000fe20000410000 */
[----:B------:R-:W-:Y:S01]  /*61a0*/  FMUL.FTZ R148, R148, R32 ;  /* 0x0000002094947220 */ /* 0x000fe20000410000 */
[----:B------:R-:W-:Y:S01]  /*61b0*/  FMUL.FTZ R140, R146, R140 ;  /* 0x0000008c928c7220 */ /* 0x000fe20000410000 */
[----:B------:R-:W-:Y:S02]  /*61c0*/  F2FP.F16.F32.PACK_AB R17, R17, R163 ;  /* 0x000000a31111723e */ /* 0x000fe400000000ff */
[----:B------:R-:W-:Y:S01]  /*61d0*/  F2FP.F16.F32.PACK_AB R21, R21, R152 ;  /* 0x000000981515723e */ /* 0x000fe200000000ff */
[C---:B--2---:R-:W-:Y:S01]  /*61e0*/  FADD.FTZ R6, -R4.reuse, R6 ;  /* 0x0000000604067221 */ /* 0x044fe20000010100 */
[----:B------:R-:W-:Y:S04]  /*61f0*/  FADD.FTZ R7, -R4, R7 ;  /* 0x0000000704077221 */ /* 0x000fe80000010100 */
[-C--:B------:R-:W-:Y:S02]  /*6200*/  FSEL R132, R6, R4.reuse, P2 ;  /* 0x0000000406847208 */ /* 0x080fe40001000000 */
[----:B------:R-:W-:Y:S01]  /*6210*/  FSEL R33, R7, R4, P1 ;  /* 0x0000000407217208 */ /* 0x000fe20000800000 */
        /* <DEDUP_REMOVED lines=18> */
[----:B------:R-:W-:Y:S04]  /*6340*/  SHF.R.S32.HI R6, RZ, 0x1f, R5 ;  /* 0x0000001fff067819 */ /* 0x000fe80000011405 */
[----:B------:R-:W-:Y:S02]  /*6350*/  LEA.HI.X R242, R5, R242, R6, 0x1, P4 ;  /* 0x000000f205f27211 */ /* 0x000fe400020f0c06 */
[----:B------:R-:W-:Y:S02]  /*6360*/  IADD3 R5, R247, UR11, RZ ;  /* 0x0000000bf7057c10 */ /* 0x000fe4000fffe0ff */
[----:B------:R-:W-:Y:S01]  /*6370*/  @!P3 MOV R6, R243 ;  /* 0x000000f30006b202 */ /* 0x000fe20000000f00 */
[----:B------:R-:W-:Y:S01]  /*6380*/  @!P3 IMAD.MOV.U32 R7, RZ, RZ, R242 ;  /* 0x000000ffff07b224 */ /* 0x000fe200078e00f2 */
[----:B------:R-:W-:Y:S04]  /*6390*/  MOV R247, R5 ;  /* 0x0000000500f77202 */ /* 0x000fe80000000f00 */
[----:B------:R-:W-:Y:S01]  /*63a0*/  @!PT LDS RZ, [RZ] ;  /* 0x00000000fffff984 */ /* 0x000fe20000000800 */
[----:B------:R-:W-:Y:S01]  /*63b0*/  @!PT LDS RZ, [RZ] ;  /* 0x00000000fffff984 */ /* 0x000fe20000000800 */
[----:B------:R-:W-:Y:S01]  /*63c0*/  @!PT LDS RZ, [RZ] ;  /* 0x00000000fffff984 */ /* 0x000fe20000000800 */
[----:B------:R1:W-:Y:S04]  /*63d0*/  @!P3 LDGSTS.E.BYPASS.LTC128B.128 [R5], desc[UR6][R6.64] ;  /* 0x000000000605bfae */ /* 0x0003e8000b901d46 */
[----:B------:R2:W-:Y:S04]  /*63e0*/  @P2 STS [R236+0x1000], RZ ;  /* 0x001000ffec002388 */ /* 0x0005e80000000800 */
[----:B------:R2:W-:Y:S04]  /*63f0*/  @P2 STS [R236+0x1004], RZ ;  /* 0x001004ffec002388 */ /* 0x0005e80000000800 */
[----:B------:R2:W-:Y:S04]  /*6400*/  @P2 STS [R236+0x1008], RZ ;  /* 0x001008ffec002388 */ /* 0x0005e80000000800 */
[----:B------:R2:W-:Y:S01]  /*6410*/  @P2 STS [R236+0x100c], RZ ;  /* 0x00100cffec002388 */ /* 0x0005e20000000800 */
[--C-:B-1----:R-:W-:Y:S01]  /*6420*/  @!P2 IMAD.MOV.U32 R6, RZ, RZ, R243.reuse ;  /* 0x000000ffff06a224 */ /* 0x102fe200078e00f3 */
[-C--:B------:R-:W-:Y:S05]  /*6430*/  @!P2 MOV R7, R242.reuse ;  /* 0x000000f20007a202 */ /* 0x080fea0000000f00 */
        /* <DEDUP_REMOVED lines=8> */
[----:B-1----:R-:W-:Y:S01]  /*64c0*/  @!P1 IMAD.MOV.U32 R6, RZ, RZ, R243 ;  /* 0x000000ffff069224 */ /* 0x002fe200078e00f3 */
[----:B------:R-:W-:Y:S05]  /*64d0*/  @!P1 MOV R7, R242 ;  /* 0x000000f200079202 */ /* 0x000fea0000000f00 */
[----:B------:R-:W-:Y:S01]  /*64e0*/  @!PT LDS RZ, [RZ] ;  /* 0x00000000fffff984 */ /* 0x000fe20000000800 */
[----:B------:R-:W-:Y:S01]  /*64f0*/  @!PT LDS RZ, [RZ] ;  /* 0x00000000fffff984 */ /* 0x000fe20000000800 */
[----:B------:R-:W-:Y:S01]  /*6500*/  @!PT LDS RZ, [RZ] ;  /* 0x00000000fffff984 */ /* 0x000fe20000000800 */
[----:B------:R2:W-:Y:S04]  /*6510*/  @!P1 LDGSTS.E.BYPASS.LTC128B.128 [R32+0x2000], desc[UR6][R6.64+0x80] ;  /* 0x0200008006209fae */ /* 0x0005e8000b901d46 */
[----:B------:R-:W0:Y:S02]  /*6520*/  LDGDEPBAR ;  /* 0x00000000000079af */ /* 0x000e240000000000 */
.L_x_332:
[----:B------:R1:W-:Y:S01]  /*6530*/  STS [R238+0xf000], R16 ;  /* 0x00f00010ee007388 */ /* 0x0003e20000000800 */
[----:B--2---:R-:W-:Y:S01]  /*6540*/  FADD.FTZ R6, -R4, R19 ;  /* 0x0000001304067221 */ /* 0x004fe20000010100 */
[----:B------:R-:W-:Y:S01]  /*6550*/  FSETP.GE.FTZ.AND P4, PT, R161, RZ, PT ;  /* 0x000000ffa100720b */ /* 0x000fe20003f96000 */
[----:B------:R-:W-:Y:S01]  /*6560*/  FMUL.FTZ R132, R234, R132 ;  /* 0x00000084ea847220 */ /* 0x000fe20000410000 */
[----:B------:R-:W-:Y:S01]  /*6570*/  FMUL.FTZ R33, R233, R33 ;  /* 0x00000021e9217220 */ /* 0x000fe20000410000 */
        /* <DEDUP_REMOVED lines=14> */
[----:B------:R-:W-:Y:S01]  /*6660*/  FMUL.FTZ R162, R162, R5 ;  /* 0x00000005a2a27220 */ /* 0x000fe20000410000 */
[----:B------:R-:W-:Y:S01]  /*6670*/  FSEL R5, R22, R4, P3 ;  /* 0x0000000416057208 */ /* 0x000fe20001800000 */
[----:B------:R-:W-:Y:S01]  /*6680*/  FADD.FTZ R11, -R0, R11 ;  /* 0x0000000b000b7221 */ /* 0x000fe20000010100 */
[----:B------:R-:W-:Y:S01]  /*6690*/  FSETP.GE.FTZ.AND P3, PT, R232, RZ, PT ;  /* 0x000000ffe800720b */ /* 0x000fe20003f76000 */
[----:B------:R-:W-:Y:S01]  /*66a0*/  STS [R240+0xf000], R17 ;  /* 0x00f00011f0007388 */ /* 0x000fe20000000800 */
[----:B------:R-:W-:Y:S01]  /*66b0*/  FSETP.GE.FTZ.AND P4, PT, R159, RZ, PT ;  /* 0x000000ff9f00720b */ /* 0x000fe20003f96000 */
[----:B------:R-:W-:Y:S01]  /*66c0*/  FMUL.FTZ R155, R155, R5 ;  /* 0x000000059b9b7220 */ /* 0x000fe20000410000 */
[----:B-1----:R-:W-:Y:S01]  /*66d0*/  FADD.FTZ R16, -R4, R23 ;  /* 0x0000001704107221 */ /* 0x002fe20000010100 */
[----:B------:R-:W-:Y:S01]  /*66e0*/  F2FP.F16.F32.PACK_AB R5, R161, R162 ;  /* 0x000000a2a105723e */ /* 0x000fe200000000ff */
[----:B------:R-:W-:Y:S01]  /*66f0*/  FADD.FTZ R26, -R0, R26 ;  /* 0x0000001a001a7221 */ /* 0x000fe20000010100 */
[----:B------:R-:W-:Y:S01]  /*6700*/  FSETP.GE.FTZ.AND P5, PT, R164, RZ, PT ;  /* 0x000000ffa400720b */ /* 0x000fe20003fb6000 */
[----:B------:R-:W-:Y:S01]  /*6710*/  FADD.FTZ R30, -R0, R30 ;  /* 0x0000001e001e7221 */ /* 0x000fe20000010100 */
[----:B------:R-:W-:Y:S01]  /*6720*/  FSEL R16, R16, R4, P2 ;  /* 0x0000000410107208 */ /* 0x000fe20001000000 */
[----:B------:R1:W-:Y:S01]  /*6730*/  STS [R240+0xf400], R5 ;  /* 0x00f40005f0007388 */ /* 0x0003e20000000800 */
[----:B------:R-:W-:Y:S01]  /*6740*/  FSETP.GE.FTZ.AND P2, PT, R147, RZ, PT ;  /* 0x000000ff9300720b */ /* 0x000fe20003f56000 */
[----:B------:R-:W-:Y:S01]  /*6750*/  IMAD.MOV.U32 R161, RZ, RZ, R245 ;  /* 0x000000ffffa17224 */ /* 0x000fe200078e00f5 */
[----:B------:R-:W-:Y:S01]  /*6760*/  F2FP.F16.F32.PACK_AB R20, R140, R148 ;  /* 0x000000948c14723e */ /* 0x000fe200000000ff */
[----:B------:R-:W-:Y:S01]  /*6770*/  FMUL.FTZ R16, R154, R16 ;  /* 0x000000109a107220 */ /* 0x000fe20000410000 */
[----:B------:R-:W-:Y:S01]  /*6780*/  FSEL R7, R7, R4, P2 ;  /* 0x0000000407077208 */ /* 0x000fe20001000000 */
[----:B------:R-:W-:Y:S01]  /*6790*/  @P1 FADD.FTZ R4, -R4, R35 ;  /* 0x0000002304041221 */ /* 0x000fe20000010100 */
[----:B------:R-:W-:Y:S01]  /*67a0*/  FSETP.GE.FTZ.AND P1, PT, R167, RZ, PT ;  /* 0x000000ffa700720b */ /* 0x000fe20003f36000 */
[----:B------:R3:W5:Y:S01]  /*67b0*/  LDL R163, [R1+0x1c] ;  /* 0x00001c0001a37983 */ /* 0x0007620000100800 */
[----:B------:R-:W-:Y:S01]  /*67c0*/  FSETP.GE.FTZ.AND P2, PT, R171, RZ, PT ;  /* 0x000000ffab00720b */ /* 0x000fe20003f56000 */
[----:B------:R-:W-:Y:S01]  /*67d0*/  FMUL.FTZ R145, R145, R4 ;  /* 0x0000000491917220 */ /* 0x000fe20000410000 */
[C---:B------:R-:W-:Y:S01]  /*67e0*/  FADD.FTZ R4, -R2.reuse, R12 ;  /* 0x0000000c02047221 */ /* 0x040fe20000010100 */
[C---:B--2---:R-:W-:Y:S01]  /*67f0*/  FADD.FTZ R6, -R2.reuse, R9 ;  /* 0x0000000902067221 */ /* 0x044fe20000010100 */
[----:B------:R-:W-:Y:S01]  /*6800*/  FMUL.FTZ R147, R147, R7 ;  /* 0x0000000793937220 */ /* 0x000fe20000410000 */
[----:B------:R-:W-:Y:S01]  /*6810*/  FADD.FTZ R7, -R2, R8 ;  /* 0x0000000802077221 */ /* 0x000fe20000010100 */
[----:B------:R-:W-:Y:S02]  /*6820*/  F2FP.F16.F32.PACK_AB R16, R16, R155 ;  /* 0x0000009b1010723e */ /* 0x000fe400000000ff */
[-C--:B------:R-:W-:Y:S02]  /*6830*/  FSEL R4, R4, R2.reuse, P1 ;  /* 0x0000000204047208 */ /* 0x080fe40000800000 */
[----:B------:R-:W-:Y:S02]  /*6840*/  FSEL R6, R6, R2, P2 ;  /* 0x0000000206067208 */ /* 0x000fe40001000000 */
[----:B------:R-:W-:Y:S01]  /*6850*/  FSETP.GE.FTZ.AND P2, PT, R165, RZ, PT ;  /* 0x000000ffa500720b */ /* 0x000fe20003f56000 */
[----:B------:R-:W-:Y:S01]  /*6860*/  FMUL.FTZ R167, R167, R4 ;  /* 0x00000004a7a77220 */ /* 0x000fe20000410000 */
[----:B------:R-:W-:Y:S01]  /*6870*/  FSETP.GE.FTZ.AND P1, PT, R150, RZ, PT ;  /* 0x000000ff9600720b */ /* 0x000fe20003f36000 */
[C---:B------:R-:W-:Y:S01]  /*6880*/  FADD.FTZ R4, -R2.reuse, R28 ;  /* 0x0000001c02047221 */ /* 0x040fe20000010100 */
[----:B------:R-:W-:Y:S01]  /*6890*/  FSEL R7, R7, R2, P3 ;  /* 0x0000000207077208 */ /* 0x000fe20001800000 */
[----:B-1----:R-:W-:Y:S01]  /*68a0*/  FMUL.FTZ R5, R171, R6 ;  /* 0x00000006ab057220 */ /* 0x002fe20000410000 */
[-C--:B------:R-:W-:Y:S01]  /*68b0*/  FSEL R13, R13, R2.reuse, P2 ;  /* 0x000000020d0d7208 */ /* 0x080fe20001000000 */
[----:B------:R-:W-:Y:S01]  /*68c0*/  FADD.FTZ R6, -R2, R25 ;  /* 0x0000001902067221 */ /* 0x000fe20000010100 */
[----:B------:R-:W-:Y:S01]  /*68d0*/  FSETP.GE.FTZ.AND P2, PT, R153, RZ, PT ;  /* 0x000000ff9900720b */ /* 0x000fe20003f56000 */
[----:B------:R-:W-:Y:S01]  /*68e0*/  FMUL.FTZ R232, R232, R7 ;  /* 0x00000007e8e87220 */ /* 0x000fe20000410000 */
[----:B------:R-:W-:Y:S01]  /*68f0*/  FADD.FTZ R7, -R2, R24 ;  /* 0x0000001802077221 */ /* 0x000fe20000010100 */
[----:B------:R-:W-:Y:S01]  /*6900*/  FSETP.GE.FTZ.AND P3, PT, R157, RZ, PT ;  /* 0x000000ff9d00720b */ /* 0x000fe20003f76000 */
[----:B------:R-:W-:Y:S01]  /*6910*/  FMUL.FTZ R13, R165, R13 ;  /* 0x0000000da50d7220 */ /* 0x000fe20000410000 */
[-C--:B------:R-:W-:Y:S02]  /*6920*/  FSEL R4, R4, R2.reuse, P2 ;  /* 0x0000000204047208 */ /* 0x080fe40001000000 */
[----:B------:R-:W-:Y:S02]  /*6930*/  FSETP.GE.FTZ.AND P2, PT, R235, RZ, PT ;  /* 0x000000ffeb00720b */ /* 0x000fe40003f56000 */
[----:B------:R-:W-:Y:S01]  /*6940*/  FSEL R7, R7, R2, P4 ;  /* 0x0000000207077208 */ /* 0x000fe20002000000 */
[----:B------:R-:W-:Y:S01]  /*6950*/  FMUL.FTZ R153, R153, R4 ;  /* 0x0000000499997220 */ /* 0x000fe20000410000 */
[----:B------:R-:W-:Y:S01]  /*6960*/  FSEL R6, R6, R2, P3 ;  /* 0x0000000206067208 */ /* 0x000fe20001800000 */
[----:B------:R-:W-:Y:S01]  /*6970*/  @P1 FADD.FTZ R2, -R2, R29 ;  /* 0x0000001d02021221 */ /* 0x000fe20000010100 */
[----:B------:R-:W-:Y:S01]  /*6980*/  FSEL R4, R10, R0, P2 ;  /* 0x000000000a047208 */ /* 0x000fe20001000000 */
[----:B------:R-:W-:Y:S01]  /*6990*/  FADD.FTZ R10, -R0, R15 ;  /* 0x0000000f000a7221 */ /* 0x000fe20000010100 */
[----:B------:R-:W-:Y:S01]  /*69a0*/  FSETP.GE.FTZ.AND P1, PT, R168, RZ, PT ;  /* 0x000000ffa800720b */ /* 0x000fe20003f36000 */
[----:B------:R-:W-:Y:S01]  /*69b0*/  FMUL.FTZ R8, R150, R2 ;  /* 0x0000000296087220 */ /* 0x000fe20000410000 */
[----:B------:R-:W-:Y:S01]  /*69c0*/  FADD.FTZ R2, -R0, R14 ;  /* 0x0000000e00027221 */ /* 0x000fe20000010100 */
[----:B------:R-:W-:Y:S01]  /*69d0*/  FMUL.FTZ R12, R235, R4 ;  /* 0x00000004eb0c7220 */ /* 0x000fe20000410000 */
[----:B------:R-:W-:Y:S01]  /*69e0*/  FSETP.GE.FTZ.AND P2, PT, R166, RZ, PT ;  /* 0x000000ffa600720b */ /* 0x000fe20003f56000 */
[----:B------:R-:W-:Y:S01]  /*69f0*/  FADD.FTZ R4, -R0, R27 ;  /* 0x0000001b00047221 */ /* 0x000fe20000010100 */
[----:B------:R-:W-:Y:S01]  /*6a00*/  F2FP.F16.F32.PACK_AB R5, R5, R232 ;  /* 0x000000e80505723e */ /* 0x000fe200000000ff */
[----:B------:R-:W-:Y:S01]  /*6a10*/  FMUL.FTZ R159, R159, R7 ;  /* 0x000000079f9f7220 */ /* 0x000fe20000410000 */
[----:B------:R-:W-:Y:S01]  /*6a20*/  FSEL R11, R11, R0, P1 ;  /* 0x000000000b0b7208 */ /* 0x000fe20000800000 */
[----:B------:R-:W-:Y:S01]  /*6a30*/  FMUL.FTZ R6, R157, R6 ;  /* 0x000000069d067220 */ /* 0x000fe20000410000 */
[----:B------:R-:W-:Y:S01]  /*6a40*/  FSETP.GE.FTZ.AND P3, PT, R156, RZ, PT ;  /* 0x000000ff9c00720b */ /* 0x000fe20003f76000 */
[----:B------:R1:W-:Y:S01]  /*6a50*/  STS [R238+0x10000], R5 ;  /* 0x01000005ee007388 */ /* 0x0003e20000000800 */
[-C--:B------:R-:W-:Y:S01]  /*6a60*/  FSEL R2, R2, R0.reuse, P2 ;  /* 0x0000000002027208 */ /* 0x080fe20001000000 */
[----:B------:R-:W-:Y:S01]  /*6a70*/  FMUL.FTZ R11, R168, R11 ;  /* 0x0000000ba80b7220 */ /* 0x000fe20000410000 */
[----:B------:R-:W-:Y:S02]  /*6a80*/  FSEL R10, R10, R0, P5 ;  /* 0x000000000a0a7208 */ /* 0x000fe40002800000 */
[----:B------:R-:W-:Y:S01]  /*6a90*/  FSETP.GE.FTZ.AND P4, PT, R160, RZ, PT ;  /* 0x000000ffa000720b */ /* 0x000fe20003f96000 */
[----:B------:R-:W-:Y:S01]  /*6aa0*/  FMUL.FTZ R166, R166, R2 ;  /* 0x00000002a6a67220 */ /* 0x000fe20000410000 */
[----:B------:R-:W-:Y:S01]  /*6ab0*/  FSEL R4, R4, R0, P3 ;  /* 0x0000000004047208 */ /* 0x000fe20001800000 */
[----:B------:R-:W-:Y:S01]  /*6ac0*/  FMUL.FTZ R164, R164, R10 ;  /* 0x0000000aa4a47220 */ /* 0x000fe20000410000 */
[----:B------:R-:W-:Y:S02]  /*6ad0*/  FSEL R2, R26, R0, P4 ;  /* 0x000000001a027208 */ /* 0x000fe40002000000 */
        /* <DEDUP_REMOVED lines=18> */
[----:B------:R-:W-:Y:S01]  /*6c00*/  F2FP.F16.F32.PACK_AB R0, R156, R160 ;  /* 0x000000a09c00723e */ /* 0x000fe200000000ff */
[----:B------:R-:W-:Y:S03]  /*6c10*/  IMAD.MOV.U32 R160, RZ, RZ, R246 ;  /* 0x000000ffffa07224 */ /* 0x000fe600078e00f6 */
[----:B------:R-:W-:Y:S01]  /*6c20*/  STS [R239+0xf400], R16 ;  /* 0x00f40010ef007388 */ /* 0x000fe20000000800 */
[----:B-1----:R-:W-:Y:S04]  /*6c30*/  F2FP.F16.F32.PACK_AB R5, R144, R149 ;  /* 0x000000959005723e */ /* 0x002fe800000000ff */
[----:B------:R-:W-:Y:S05]  /*6c40*/  STS [R237+0xf000], R20 ;  /* 0x00f00014ed007388 */ /* 0x000fea0000000800 */
[----:B------:R-:W-:Y:S05]  /*6c50*/  STS [R237+0xf400], R9 ;  /* 0x00f40009ed007388 */ /* 0x000fea0000000800 */
[----:B------:R-:W-:Y:S05]  /*6c60*/  STS [R239+0x10000], R6 ;  /* 0x01000006ef007388 */ /* 0x000fea0000000800 */
[----:B------:R1:W-:Y:S05]  /*6c70*/  STS [R239+0x10400], R0 ;  /* 0x01040000ef007388 */ /* 0x0003ea0000000800 */
[----:B------:R-:W-:Y:S05]  /*6c80*/  STS [R237+0x10000], R8 ;  /* 0x01000008ed007388 */ /* 0x000fea0000000800 */
[----:B------:R-:W-:Y:S01]  /*6c90*/  STS [R237+0x10400], R5 ;  /* 0x01040005ed007388 */ /* 0x000fe20000000800 */
[----:B------:R-:W-:Y:S01]  /*6ca0*/  BAR.SYNC.DEFER_BLOCKING 0x0 ;  /* 0x0000000000007b1d */ /* 0x000fe20000010000 */
[----:B-1----:R-:W-:Y:S05]  /*6cb0*/  LEA R0, R229, UR4, 0x1 ;  /* 0x00000004e5007c11 */ /* 0x002fea000f8e08ff */
[----:B------:R-:W-:Y:S05]  /*6cc0*/  LDSM.16.MT88.4 R4, [R3+0x13000] ;  /* 0x013000000304783b */ /* 0x000fea0000004200 */
[----:B------:R-:W1:Y:S05]  /*6cd0*/  LDSM.16.MT88.4 R8, [R0+0x6000] ;  /* 0x006000000008783b */ /* 0x000e6a0000004200 */
[----:B------:R-:W2:Y:S05]  /*6ce0*/  LDSM.16.MT88.4 R12, [R3+0x15000] ;  /* 0x01500000030c783b */ /* 0x000eaa0000004200 */
[----:B------:R-:W4:Y:S05]  /*6cf0*/  LDSM.16.MT88.4 R16, [R0+0x7000] ;  /* 0x007000000010783b */ /* 0x000f2a0000004200 */
[----:B------:R-:W3:Y:S05]  /*6d00*/  LDSM.16.MT88.4 R20, [R0+0x8000] ;  /* 0x008000000014783b */ /* 0x000eea0000004200 */
[----:B------:R-:W-:Y:S05]  /*6d10*/  LDSM.16.MT88.4 R24, [R3+0x13800] ;  /* 0x013800000318783b */ /* 0x000fea0000004200 */
[----:B------:R-:W3:Y:S05]  /*6d20*/  LDSM.16.MT88.4 R28, [R0+0x6400] ;  /* 0x00640000001c783b */ /* 0x000eea0000004200 */
[----:B------:R-:W3:Y:S05]  /*6d30*/  LDSM.16.MT88.4 R32, [R3+0x15800] ;  /* 0x015800000320783b */ /* 0x000eea0000004200 */
[----:B------:R-:W3:Y:S01]  /*6d40*/  LDSM.16.MT88.4 R132, [R0+0x7400] ;  /* 0x007400000084783b */ /* 0x000ee20000004200 */
[-C--:B-1----:R-:W-:Y:S04]  /*6d50*/  HMMA.16816.F32 R36, R4, R8.reuse, R36 ;  /* 0x000000080424723c */ /* 0x082fe80000001824 */
[----:B------:R-:W1:Y:S02]  /*6d60*/  LDSM.16.MT88.4 R136, [R0+0x8400] ;  /* 0x008400000088783b */ /* 0x000e640000004200 */
[C---:B--2---:R-:W-:Y:S06]  /*6d70*/  HMMA.16816.F32 R40, R12.reuse, R8, R40 ;  /* 0x000000080c28723c */ /* 0x044fec0000001828 */
        /* <DEDUP_REMOVED lines=13> */
[----:B------:R-:W2:Y:S05]  /*6e50*/  LDSM.16.MT88.4 R4, [R3+0x14000] ;  /* 0x014000000304783b */ /* 0x000eaa0000004200 */
[-C--:B------:R-:W-:Y:S01]  /*6e60*/  HMMA.16816.F32 R36, R24, R28.reuse, R36 ;  /* 0x0000001c1824723c */ /* 0x080fe20000001824 */
[----:B------:R-:W3:Y:S05]  /*6e70*/  LDSM.16.MT88.4 R20, [R0+0x8800] ;  /* 0x008800000014783b */ /* 0x000eea0000004200 */
        /* <DEDUP_REMOVED lines=9> */
[-C--:B-1----:R-:W-:Y:S06]  /*6f10*/  HMMA.16816.F32 R68, R24, R136.reuse, R68 ;  /* 0x000000881844723c */ /* 0x082fec0000001844 */
[C---:B------:R-:W-:Y:S06]  /*6f20*/  HMMA.16816.F32 R72, R32.reuse, R136, R72 ;  /* 0x000000882048723c */ /* 0x040fec0000001848 */
[-C--:B------:R-:W-:Y:S01]  /*6f30*/  HMMA.16816.F32 R76, R32, R138.reuse, R76 ;  /* 0x0000008a204c723c */ /* 0x080fe2000000184c */
[----:B------:R-:W1:Y:S05]  /*6f40*/  LDSM.16.MT88.4 R32, [R0+0x6c00] ;  /* 0x006c00000020783b */ /* 0x000e6a0000004200 */
[----:B------:R-:W-:Y:S01]  /*6f50*/  HMMA.16816.F32 R80, R24, R138, R80 ;  /* 0x0000008a1850723c */ /* 0x000fe20000001850 */
[----:B------:R-:W4:Y:S05]  /*6f60*/  LDSM.16.MT88.4 R24, [R0+0x7c00] ;  /* 0x007c00000018783b */ /* 0x000f2a0000004200 */
[-C--:B--2---:R-:W-:Y:S01]  /*6f70*/  HMMA.16816.F32 R36, R4, R8.reuse, R36 ;  /* 0x000000080424723c */ /* 0x084fe20000001824 */
[----:B------:R-:W2:Y:S05]  /*6f80*/  LDSM.16.MT88.4 R136, [R0+0x8c00] ;  /* 0x008c00000088783b */ /* 0x000eaa0000004200 */
        /* <DEDUP_REMOVED lines=16> */
[-C--:B----4-:R-:W-:Y:S06]  /*7090*/  HMMA.16816.F32 R52, R28, R24.reuse, R52 ;  /* 0x000000181c34723c */ /* 0x090fec0000001834 */
        /* <DEDUP_REMOVED lines=43> */
.L_x_333:
[----:B------:R-:W3:Y:S01]  /*7350*/  LDL R162, [R1+0x4] ;  /* 0x0000040001a27983 */ /* 0x000ee20000100800 */
[----:B------:R-:W-:Y:S02]  /*7360*/  ULOP3.LUT UR11, UR8, 0x1, URZ, 0xc0, !UPT ;  /* 0x00000001080b7892 */ /* 0x000fe4000f8ec03f */
[----:B------:R-:W-:Y:S01]  /*7370*/  @UP3 UIADD3 UR12, UP2, UR16, -0x100, URZ ;  /* 0xffffff00100c3890 */ /* 0x000fe2000ff5e03f */
[----:B------:R-:W-:Y:S01]  /*7380*/  LDSM.16.M88.4 R24, [R224] ;  /* 0x00000000e018783b */ /* 0x000fe20000000200 */
[----:B------:R-:W-:Y:S02]  /*7390*/  UISETP.NE.U32.AND UP1, UPT, UR11, 0x1, UPT ;  /* 0x000000010b00788c */ /* 0x000fe4000bf25070 */
[----:B------:R-:W-:Y:S01]  /*73a0*/  UIADD3 UR15, UR8, -0x1, URZ ;  /* 0xffffffff080f7890 */ /* 0x000fe2000fffe03f */
[----:B--2---:R-:W1:Y:S01]  /*73b0*/  LDSM.16.MT88.4 R8, [R0+0x9000] ;  /* 0x009000000008783b */ /* 0x004e620000004200 */
[----:B------:R-:W-:Y:S03]  /*73c0*/  @UP3 UIADD3.X UR11, UR17, -0x1, URZ, UP2, !UPT ;  /* 0xffffffff110b3890 */ /* 0x000fe600097fe43f */
[----:B------:R-:W2:Y:S04]  /*73d0*/  LDL R2, [R1] ;  /* 0x0000000001027983 */ /* 0x000ea80000100800 */
[----:B------:R-:W4:Y:S04]  /*73e0*/  LDSM.16.MT88.4 R16, [R0+0xb000] ;  /* 0x00b000000010783b */ /* 0x000f280000004200 */
[----:B------:R-:W4:Y:S04]  /*73f0*/  LDSM.16.MT88.4 R28, [R0+0xd000] ;  /* 0x00d00000001c783b */ /* 0x000f280000004200 */
[----:B------:R-:W-:Y:S04]  /*7400*/  LDSM.16.M88.4 R32, [R225] ;  /* 0x00000000e120783b */ /* 0x000fe80000000200 */
[----:B------:R-:W4:Y:S04]  /*7410*/  LDSM.16.MT88.4 R132, [R0+0x9400] ;  /* 0x009400000084783b */ /* 0x000f280000004200 */
[----:B------:R-:W4:Y:S04]  /*7420*/  LDSM.16.MT88.4 R136, [R0+0xb400] ;  /* 0x00b400000088783b */ /* 0x000f280000004200 */
[----:B------:R-:W4:Y:S04]  /*7430*/  LDSM.16.MT88.4 R140, [R0+0xd400] ;  /* 0x00d40000008c783b */ /* 0x000f280000004200 */
[----:B------:R-:W-:Y:S04]  /*7440*/  LDSM.16.M88.4 R144, [R227] ;  /* 0x00000000e390783b */ /* 0x000fe80000000200 */
[----:B------:R-:W4:Y:S01]  /*7450*/  LDSM.16.MT88.4 R148, [R0+0x9800] ;  /* 0x009800000094783b */ /* 0x000f220000004200 */
[C---:B-1----:R-:W-:Y:S03]  /*7460*/  HMMA.16816.F32 R4, R24.reuse, R8, RZ ;  /* 0x000000081804723c */ /* 0x042fe600000018ff */
[----:B------:R-:W1:Y:S04]  /*7470*/  LDSM.16.MT88.4 R152, [R0+0xb800] ;  /* 0x00b800000098783b */ /* 0x000e680000004200 */
[----:B------:R-:W-:Y:S01]  /*7480*/  LDSM.16.MT88.4 R156, [R0+0x9c00] ;  /* 0x009c0000009c783b */ /* 0x000fe20000004200 */
[C---:B------:R-:W-:Y:S03]  /*7490*/  HMMA.16816.F32 R8, R24.reuse, R10, RZ ;  /* 0x0000000a1808723c */ /* 0x040fe600000018ff */
[----:B------:R-:W2:Y:S03]  /*74a0*/  LDL R164, [R1+0x18] ;  /* 0x0000180001a47983 */ /* 0x000ea60000100800 */
[C---:B----4-:R-:W-:Y:S06]  /*74b0*/  HMMA.16816.F32 R12, R24.reuse, R16, RZ ;  /* 0x00000010180c723c */ /* 0x050fec00000018ff */
[C---:B------:R-:W-:Y:S06]  /*74c0*/  HMMA.16816.F32 R16, R24.reuse, R18, RZ ;  /* 0x000000121810723c */ /* 0x040fec00000018ff */
[C---:B------:R-:W-:Y:S06]  /*74d0*/  HMMA.16816.F32 R20, R24.reuse, R28, RZ ;  /* 0x0000001c1814723c */ /* 0x040fec00000018ff */
[----:B------:R-:W-:Y:S01]  /*74e0*/  HMMA.16816.F32 R24, R24, R30, RZ ;  /* 0x0000001e1818723c */ /* 0x000fe200000018ff */
[----:B------:R-:W4:Y:S05]  /*74f0*/  LDSM.16.MT88.4 R28, [R0+0xd800] ;  /* 0x00d80000001c783b */ /* 0x000f2a0000004200 */
[C---:B------:R-:W-:Y:S06]  /*7500*/  HMMA.16816.F32 R4, R32.reuse, R132, R4 ;  /* 0x000000842004723c */ /* 0x040fec0000001804 */
[C---:B------:R-:W-:Y:S01]  /*7510*/  HMMA.16816.F32 R8, R32.reuse, R134, R8 ;  /* 0x000000862008723c */ /* 0x040fe20000001808 */
[----:B------:R-:W4:Y:S05]  /*7520*/  LDSM.16.M88.4 R132, [R226] ;  /* 0x00000000e284783b */ /* 0x000f2a0000000200 */
[C---:B------:R-:W-:Y:S06]  /*7530*/  HMMA.16816.F32 R12, R32.reuse, R136, R12 ;  /* 0x00000088200c723c */ /* 0x040fec000000180c */
[C---:B------:R-:W-:Y:S01]  /*7540*/  HMMA.16816.F32 R16, R32.reuse, R138, R16 ;  /* 0x0000008a2010723c */ /* 0x040fe20000001810 */
[----:B------:R-:W4:Y:S05]  /*7550*/  LDSM.16.MT88.4 R136, [R0+0xbc00] ;  /* 0x00bc00000088783b */ /* 0x000f2a0000004200 */
        /* <DEDUP_REMOVED lines=39> */
[----:B------:R-:W3:Y:S05]  /*77d0*/  LDSM.16.MT88.4 R136, [R0+0xcc00] ;  /* 0x00cc00000088783b */ /* 0x000eea0000004200 */
[C---:B------:R-:W-:Y:S06]  /*77e0*/  HMMA.16816.F32 R20, R144.reuse, R32, R20 ;  /* 0x000000209014723c */ /* 0x040fec0000001814 */
[----:B------:R-:W-:Y:S01]  /*77f0*/  HMMA.16816.F32 R24, R144, R34, R24 ;  /* 0x000000229018723c */ /* 0x000fe20000001818 */
[----:B------:R4:W2:Y:S04]  /*7800*/  LDSM.16.MT88.4 R32, [R0+0xec00] ;  /* 0x00ec00000020783b */ /* 0x0008a80000004200 */
[----:B------:R-:W-:Y:S01]  /*7810*/  LDSM.16.MT88.4 R144, [R220+0x1c00] ;  /* 0x001c0000dc90783b */ /* 0x000fe20000004200 */
[C---:B------:R-:W-:Y:S06]  /*7820*/  HMMA.16816.F32 R4, R132.reuse, R148, R4 ;  /* 0x000000948404723c */ /* 0x040fec0000001804 */
[C---:B------:R-:W-:Y:S06]  /*7830*/  HMMA.16816.F32 R8, R132.reuse, R150, R8 ;  /* 0x000000968408723c */ /* 0x040fec0000001808 */
[C---:B-1----:R-:W-:Y:S06]  /*7840*/  HMMA.16816.F32 R12, R132.reuse, R152, R12 ;  /* 0x00000098840c723c */ /* 0x042fec000000180c */
[C---:B------:R-:W-:Y:S01]  /*7850*/  HMMA.16816.F32 R16, R132.reuse, R154, R16 ;  /* 0x0000009a8410723c */ /* 0x040fe20000001810 */
[----:B----4-:R-:W-:Y:S05]  /*7860*/  IMAD.U32 R0, RZ, RZ, UR20 ;  /* 0x00000014ff007e24 */ /* 0x010fea000f8e00ff */
[C---:B------:R-:W-:Y:S06]  /*7870*/  HMMA.16816.F32 R20, R132.reuse, R28, R20 ;  /* 0x0000001c8414723c */ /* 0x040fec0000001814 */
[----:B------:R-:W-:Y:S06]  /*7880*/  HMMA.16816.F32 R24, R132, R30, R24 ;  /* 0x0000001e8418723c */ /* 0x000fec0000001818 */
[C---:B------:R-:W-:Y:S01]  /*7890*/  HMMA.16816.F32 R4, R140.reuse, R156, R4 ;  /* 0x0000009c8c04723c */ /* 0x040fe20000001804 */
[----:B------:R-:W-:Y:S04]  /*78a0*/  IMAD.U32 R132, RZ, RZ, UR20 ;  /* 0x00000014ff847e24 */ /* 0x000fe8000f8e00ff */
[----:B---3--:R-:W-:Y:S01]  /*78b0*/  @P0 VIADD R30, R162, 0xffffffc0 ;  /* 0xffffffc0a21e0836 */ /* 0x008fe20000000000 */
[C---:B------:R-:W-:Y:S01]  /*78c0*/  HMMA.16816.F32 R8, R140.reuse, R158, R8 ;  /* 0x0000009e8c08723c */ /* 0x040fe20000001808 */
[----:B------:R-:W-:Y:S04]  /*78d0*/  IMAD.MOV.U32 R162, RZ, RZ, 0x4 ;  /* 0x00000004ffa27424 */ /* 0x000fe800078e00ff */
[----:B------:R-:W-:Y:S01]  /*78e0*/  @P0 IMAD.WIDE R30, R30, R162, UR16 ;  /* 0x000000101e1e0e25 */ /* 0x000fe2000f8e02a2 */
[C---:B------:R-:W-:Y:S01]  /*78f0*/  HMMA.16816.F32 R12, R140.reuse, R136, R12 ;  /* 0x000000888c0c723c */ /* 0x040fe2000000180c */
[----:B------:R-:W-:Y:S01]  /*7900*/  @UP3 UMOV UR16, UR12 ;  /* 0x0000000c00103c82 */ /* 0x000fe20008000000 */
[----:B------:R-:W-:Y:S02]  /*7910*/  @UP3 UMOV UR17, UR11 ;  /* 0x0000000b00113c82 */ /* 0x000fe40008000000 */
[----:B--2---:R-:W2:Y:S02]  /*7920*/  @P0 LDG.E R2, desc[UR6][R30.64+0x20] ;  /* 0x000020061e020981 */ /* 0x004ea4000c1e1900 */
[C---:B------:R-:W-:Y:S02]  /*7930*/  HMMA.16816.F32 R16, R140.reuse, R138, R16 ;  /* 0x0000008a8c10723c */ /* 0x040fe40000001810 */
[----:B------:R-:W5:Y:S04]  /*7940*/  @P0 LDG.E R252, desc[UR6][R30.64] ;  /* 0x000000061efc0981 */ /* 0x000f68000c1e1900 */
[C---:B------:R-:W-:Y:S01]  /*7950*/  HMMA.16816.F32 R20, R140.reuse, R32, R20 ;  /* 0x000000208c14723c */ /* 0x040fe20000001814 */
[----:B------:R-:W5:Y:S04]  /*7960*/  @P0 LDG.E R250, desc[UR6][R30.64+0x80] ;  /* 0x000080061efa0981 */ /* 0x000f68000c1e1900 */
[----:B------:R1:W5:Y:S01]  /*7970*/  @P0 LDG.E R251, desc[UR6][R30.64+0xa0] ;  /* 0x0000a0061efb0981 */ /* 0x000362000c1e1900 */
[----:B------:R-:W-:Y:S01]  /*7980*/  HMMA.16816.F32 R24, R140, R34, R24 ;  /* 0x000000228c18723c */ /* 0x000fe20000001818 */
[----:B------:R-:W-:Y:S02]  /*7990*/  IMAD.U32 R32, RZ, RZ, UR38 ;  /* 0x00000026ff207e24 */ /* 0x000fe4000f8e00ff */
[----:B------:R-:W-:Y:S04]  /*79a0*/  LDSM.16.MT88.4 R136, [R220+0x2400] ;  /* 0x00240000dc88783b */ /* 0x000fe80000004200 */
[----:B------:R-:W-:Y:S01]  /*79b0*/  LDSM.16.MT88.4 R140, [R220+0x1800] ;  /* 0x00180000dc8c783b */ /* 0x000fe20000004200 */
[----:B-1----:R-:W-:Y:S03]  /*79c0*/  IMAD.U32 R30, RZ, RZ, UR37 ;  /* 0x00000025ff1e7e24 */ /* 0x002fe6000f8e00ff */
[C---:B------:R-:W-:Y:S04]  /*79d0*/  LEA R246, P1, R164.reuse, R160, 0x2 ;  /* 0x000000a0a4f67211 */ /* 0x040fe800078210ff */
[----:B------:R-:W-:Y:S01]  /*79e0*/  LEA.HI.X.SX32 R245, R164, R161, 0x2, P1 ;  /* 0x000000a1a4f57211 */ /* 0x000fe200008f16ff */
[----:B------:R-:W-:Y:S04]  /*79f0*/  IMAD.MOV.U32 R28, RZ, RZ, R246 ;  /* 0x000000ffff1c7224 */ /* 0x000fe800078e00f6 */
[----:B------:R-:W-:Y:S01]  /*7a00*/  IMAD.MOV.U32 R29, RZ, RZ, R245 ;  /* 0x000000ffff1d7224 */ /* 0x000fe200078e00f5 */
[-C--:B------:R-:W-:Y:S02]  /*7a10*/  LEA R132, P1, R132, R28.reuse, 0x2 ;  /* 0x0000001c84847211 */ /* 0x080fe400078210ff */
[-C--:B------:R-:W-:Y:S02]  /*7a20*/  LEA R32, P2, R32, R28.reuse, 0x2 ;  /* 0x0000001c20207211 */ /* 0x080fe400078410ff */
[-C--:B------:R-:W-:Y:S01]  /*7a30*/  LEA.HI.X.SX32 R133, R0, R29.reuse, 0x2, P1 ;  /* 0x0000001d00857211 */ /* 0x080fe200008f16ff */
[----:B------:R1:W-:Y:S01]  /*7a40*/  REDG.E.ADD.F32.FTZ.RN.STRONG.GPU desc[UR6][R28.64], R4 ;  /* 0x000000041c0079a6 */ /* 0x0003e2000c10f386 */
[----:B------:R-:W-:Y:S01]  /*7a50*/  IMAD.U32 R0, RZ, RZ, UR21 ;  /* 0x00000015ff007e24 */ /* 0x000fe2000f8e00ff */
[-C--:B------:R-:W-:Y:S02]  /*7a60*/  LEA R30, P1, R30, R28.reuse, 0x2 ;  /* 0x0000001c1e1e7211 */ /* 0x080fe400078210ff */
[----:B------:R3:W-:Y:S01]  /*7a70*/  REDG.E.ADD.F32.FTZ.RN.STRONG.GPU desc[UR6][R132.64], R5 ;  /* 0x00000005840079a6 */ /* 0x0007e2000c10f386 */
[----:B-1----:R-:W-:Y:S02]  /*7a80*/  IMAD.U32 R4, RZ, RZ, UR36 ;  /* 0x00000024ff047e24 */ /* 0x002fe4000f8e00ff */
[----:B---3--:R-:W-:Y:S05]  /*7a90*/  IMAD.U32 R5, RZ, RZ, UR38 ;  /* 0x00000026ff057e24 */ /* 0x008fea000f8e00ff */
[-C--:B------:R-:W-:Y:S01]  /*7aa0*/  LEA.HI.X.SX32 R33, R5, R29.reuse, 0x2, P2 ;  /* 0x0000001d05217211 */ /* 0x080fe200010f16ff */
[----:B--2---:R1:W-:Y:S02]  /*7ab0*/  @P0 STL [R1], R2 ;  /* 0x0000000201000387 */ /* 0x0043e40000100800 */
[----:B-1----:R-:W-:Y:S05]  /*7ac0*/  IMAD.U32 R2, RZ, RZ, UR21 ;  /* 0x00000015ff027e24 */ /* 0x002fea000f8e00ff */
[-C--:B------:R-:W-:Y:S01]  /*7ad0*/  LEA R34, P0, R2, R28.reuse, 0x2 ;  /* 0x0000001c02227211 */ /* 0x080fe200078010ff */
[----:B------:R-:W-:Y:S03]  /*7ae0*/  IMAD.U32 R2, RZ, RZ, UR37 ;  /* 0x00000025ff027e24 */ /* 0x000fe6000f8e00ff */
[-C--:B------:R-:W-:Y:S01]  /*7af0*/  LEA.HI.X.SX32 R35, R0, R29.reuse, 0x2, P0 ;  /* 0x0000001d00237211 */ /* 0x080fe200000f16ff */
[----:B------:R-:W-:Y:S01]  /*7b00*/  IMAD.U32 R0, RZ, RZ, UR36 ;  /* 0x00000024ff007e24 */ /* 0x000fe2000f8e00ff */
[-C--:B------:R-:W-:Y:S02]  /*7b10*/  LEA R4, P0, R4, R28.reuse, 0x2 ;  /* 0x0000001c04047211 */ /* 0x080fe400078010ff */
[-C--:B------:R-:W-:Y:S01]  /*7b20*/  LEA.HI.X.SX32 R31, R2, R29.reuse, 0x2, P1 ;  /* 0x0000001d021f7211 */ /* 0x080fe200008f16ff */
[----:B------:R1:W-:Y:S01]  /*7b30*/  REDG.E.ADD.F32.FTZ.RN.STRONG.GPU desc[UR6][R34.64], R6 ;  /* 0x00000006220079a6 */ /* 0x0003e2000c10f386 */
[-C--:B------:R-:W-:Y:S01]  /*7b40*/  LEA.HI.X.SX32 R5, R0, R29.reuse, 0x2, P0 ;  /* 0x0000001d00057211 */ /* 0x080fe200000f16ff */
[----:B------:R-:W-:Y:S02]  /*7b50*/  IMAD.U32 R0, RZ, RZ, UR35 ;  /* 0x00000023ff007e24 */ /* 0x000fe4000f8e00ff */
[----:B------:R2:W-:Y:S01]  /*7b60*/  REDG.E.ADD.F32.FTZ.RN.STRONG.GPU desc[UR6][R32.64], R7 ;  /* 0x00000007200079a6 */ /* 0x0005e2000c10f386 */
[----:B------:R-:W-:Y:S03]  /*7b70*/  IMAD.U32 R2, RZ, RZ, UR35 ;  /* 0x00000023ff027e24 */ /* 0x000fe6000f8e00ff */
[----:B------:R3:W-:Y:S04]  /*7b80*/  REDG.E.ADD.F32.FTZ.RN.STRONG.GPU desc[UR6][R30.64], R8 ;  /* 0x000000081e0079a6 */ /* 0x0007e8000c10f386 */
[----:B------:R4:W-:Y:S04]  /*7b90*/  REDG.E.ADD.F32.FTZ.RN.STRONG.GPU desc[UR6][R4.64], R9 ;  /* 0x00000009040079a6 */ /* 0x0009e8000c10f386 */
[----:B------:R-:W-:Y:S01]  /*7ba0*/  LDSM.16.MT88.4 R32, [R3+0xf800] ;  /* 0x00f800000320783b */ /* 0x000fe20000004200 */
[----:B-1----:R-:W-:Y:S02]  /*7bb0*/  IMAD.U32 R6, RZ, RZ, UR29 ;  /* 0x0000001dff067e24 */ /* 0x002fe4000f8e00ff */
[----:B--2---:R-:W-:Y:S01]  /*7bc0*/  IMAD.U32 R7, RZ, RZ, UR29 ;  /* 0x0000001dff077e24 */ /* 0x004fe2000f8e00ff */
[----:B---3--:R-:W-:Y:S02]  /*7bd0*/  MOV R8, UR34 ;  /* 0x0000002200087c02 */ /* 0x008fe40008000f00 */
[-C--:B----4-:R-:W-:Y:S01]  /*7be0*/  LEA R4, P1, R0, R28.reuse, 0x2 ;  /* 0x0000001c00047211 */ /* 0x090fe200078210ff */
        /* <DEDUP_REMOVED lines=363> */
.L_x_335:
[----:B------:R-:W-:Y:S01]  /*92a0*/  @UP0 UIADD3 UR13, UR41, UR42, URZ ;  /* 0x0000002a290d0290 */ /* 0x000fe2000fffe03f */
[----:B--2--5:R-:W-:Y:S01]  /*92b0*/  LEA R0, R163, UR4, 0x1 ;  /* 0x00000004a3007c11 */ /* 0x024fe2000f8e08ff */
        /* <DEDUP_REMOVED lines=18> */
.L_x_336:
        /* <DEDUP_REMOVED lines=53> */
.L_x_338:
[----:B------:R-:W-:Y:S05]  /*9730*/  BSYNC B0 ;  /* 0x0000000000007941 */ /* 0x000fea0003800000 */
.L_x_337:
        /* <DEDUP_REMOVED lines=19> */
.L_x_340:
[----:B------:R-:W-:Y:S05]  /*9870*/  BSYNC B0 ;  /* 0x0000000000007941 */ /* 0x000fea0003800000 */
.L_x_339:
[----:B-12---:R-:W-:Y:S01]  /*9880*/  IMAD.U32 R4, RZ, RZ, UR8 ;  /* 0x00000008ff047e24 */ /* 0x006fe2000f8e00ff */
[----:B------:R-:W-:Y:S01]  /*9890*/  UIMAD UR13, UR13, UR8, URZ ;  /* 0x000000080d0d72a4 */ /* 0x000fe2000f8e023f */
[----:B------:R-:W1:Y:S01]  /*98a0*/  LDS.128 R20, [R0+0xf000] ;  /* 0x00f0000000147984 */ /* 0x000e620000000c00 */
[----:B------:R-:W-:Y:S01]  /*98b0*/  USHF.R.S32.HI UR5, URZ, 0x1f, UR59 ;  /* 0x0000001f3f057899 */ /* 0x000fe2000801143b */
[----:B------:R-:W-:Y:S01]  /*98c0*/  IMAD.WIDE.U32 R6, R4, UR12, R6 ;  /* 0x0000000c04067c25 */ /* 0x000fe2000f8e0006 */
[----:B------:R-:W-:Y:S01]  /*98d0*/  UIMAD UR12, UR12, UR9, UR13 ;  /* 0x000000090c0c72a4 */ /* 0x000fe2000f8e020d */
[----:B------:R-:W2:Y:S01]  /*98e0*/  LDS.128 R16, [R0+0x11000] ;  /* 0x0110000000107984 */ /* 0x000ea20000000c00 */
[----:B------:R-:W-:Y:S01]  /*98f0*/  ULDC.64 UR10, c[0x0][0x470] ;  /* 0x00011c00000a7ab9 */ /* 0x000fe20000000a00 */
[----:B------:R-:W-:Y:S01]  /*9900*/  BSSY B0, `(.L_x_341) ;  /* 0x000001b000007945 */ /* 0x000fe20003800000 */
[----:B------:R-:W-:Y:S01]  /*9910*/  IADD3 R6, P0, R6, UR14, RZ ;  /* 0x0000000e06067c10 */ /* 0x000fe2000ff1e0ff */
[----:B------:R5:W1:Y:S01]  /*9920*/  LDS.128 R12, [R0+0x13000] ;  /* 0x01300000000c7984 */ /* 0x000a620000000c00 */
[----:B------:R-:W-:-:S04]  /*9930*/  UIMAD UR5, UR5, UR10, URZ ;  /* 0x0000000a050572a4 */ /* 0x000fc8000f8e023f */
[----:B------:R-:W-:Y:S01]  /*9940*/  UIMAD UR11, UR59, UR11, UR5 ;  /* 0x0000000b3b0b72a4 */ /* 0x000fe2000f8e0205 */
[----:B-----5:R-:W-:-:S05]  /*9950*/  IMAD.U32 R0, RZ, RZ, UR12 ;  /* 0x0000000cff007e24 */ /* 0x020fca000f8e00ff */
[----:B------:R-:W-:Y:S02]  /*9960*/  IADD3.X R7, R7, UR18, R0, P0, !PT ;  /* 0x0000001207077c10 */ /* 0x000fe400087fe400 */
        /* <DEDUP_REMOVED lines=20> */
.L_x_342:
[----:B------:R-:W-:Y:S05]  /*9ab0*/  BSYNC B0 ;  /* 0x0000000000007941 */ /* 0x000fea0003800000 */
.L_x_341:
        /* <DEDUP_REMOVED lines=20> */
.L_x_318:
[----:B------:R-:W-:Y:S01]  /*9c00*/  UISETP.NE.AND UP0, UPT, UR42, -0x1, UPT ;  /* 0xffffffff2a00788c */ /* 0x000fe2000bf05270 */
[----:B------:R-:W1:Y:S01]  /*9c10*/  S2R R2, SR_TID.X ;  /* 0x0000000000027919 */ /* 0x000e620000002100 */
        /* <DEDUP_REMOVED lines=22> */
.L_x_344:
[----:B------:R-:W-:Y:S01]  /*9d80*/  @UP0 UIADD3 UR14, UR41, UR42, URZ ;  /* 0x0000002a290e0290 */ /* 0x000fe2000fffe03f */
[----:B-1----:R-:W-:Y:S01]  /*9d90*/  SHF.R.S32.HI R0, RZ, 0x1f, R2 ;  /* 0x0000001fff007819 */ /* 0x002fe20000011402 */
        /* <DEDUP_REMOVED lines=18> */
.L_x_345:
[----:B------:R1:W5:Y:S04]  /*9ec0*/  LDL R12, [R1+0xc] ;  /* 0x00000c00010c7983 */ /* 0x0003680000100800 */
[----:B------:R1:W5:Y:S01]  /*9ed0*/  LDL R13, [R1+0x8] ;  /* 0x00000800010d7983 */ /* 0x0003620000100800 */
[----:B------:R-:W-:Y:S01]  /*9ee0*/  UIMAD UR13, UR18, UR8, URZ ;  /* 0x00000008120d72a4 */ /* 0x000fe2000f8e023f */
[----:B------:R-:W-:Y:S01]  /*9ef0*/  IMAD.U32 R4, RZ, RZ, UR8 ;  /* 0x00000008ff047e24 */ /* 0x000fe2000f8e00ff */
        /* <DEDUP_REMOVED lines=10> */
[----:B------:R-:W-:Y:S01]  /*9fa0*/  UIMAD UR13, UR21, UR14, URZ ;  /* 0x0000000e150d72a4 */ /* 0x000fe2000f8e023f */
[C---:B------:R-:W-:Y:S01]  /*9fb0*/  ISETP.GE.AND P4, PT, R0.reuse, UR5, PT ;  /* 0x0000000500007c0c */ /* 0x040fe2000bf86270 */
[----:B------:R-:W-:Y:S01]  /*9fc0*/  VIADD R4, R0, 0x40 ;  /* 0x0000004000047836 */ /* 0x000fe20000000000 */
[----:B------:R-:W-:Y:S01]  /*9fd0*/  IADD3.X R7, R5, UR20, R2, P0, !PT ;  /* 0x0000001405077c10 */ /* 0x000fe200087fe402 */
[----:B------:R-:W-:Y:S01]  /*9fe0*/  IMAD.U32 R2, RZ, RZ, UR14 ;  /* 0x0000000eff027e24 */ /* 0x000fe2000f8e00ff */
[----:B------:R-:W-:Y:S01]  /*9ff0*/  UIMAD UR15, UR59, UR15, UR13 ;  /* 0x0000000f3b0f72a4 */ /* 0x000fe2000f8e020d */
[----:B------:R-:W-:Y:S02]  /*a000*/  SHF.R.S32.HI R11, RZ, 0x1f, R0 ;  /* 0x0000001fff0b7819 */ /* 0x000fe40000011400 */
[----:B------:R-:W-:Y:S01]  /*a010*/  IMAD.WIDE.U32 R6, R2, UR59, R6 ;  /* 0x0000003b02067c25 */ /* 0x000fe2000f8e0006 */
[----:B------:R-:W-:-:S03]  /*a020*/  ISETP.GE.AND P3, PT, R4, UR5, PT ;  /* 0x0000000504007c0c */ /* 0x000fc6000bf66270 */
[----:B------:R-:W-:Y:S02]  /*a030*/  VIADD R10, R7, UR15 ;  /* 0x0000000f070a7c36 */ /* 0x000fe40008000000 */
[----:B-1----:R-:W-:Y:S08]  /*a040*/  @P4 BRA `(.L_x_347) ;  /* 0x0000000000404947 */ /* 0x002ff00003800000 */
        /* <DEDUP_REMOVED lines=16> */
.L_x_347:
[----:B------:R-:W-:Y:S05]  /*a150*/  BSYNC B0 ;  /* 0x0000000000007941 */ /* 0x000fea0003800000 */
.L_x_346:
        /* <DEDUP_REMOVED lines=19> */
.L_x_349:
[----:B------:R-:W-:Y:S05]  /*a290*/  BSYNC B0 ;  /* 0x0000000000007941 */ /* 0x000fea0003800000 */
.L_x_348:
        /* <DEDUP_REMOVED lines=32> */
.L_x_351:
[----:B------:R-:W-:Y:S05]  /*a4a0*/  BSYNC B0 ;  /* 0x0000000000007941 */ /* 0x000fea0003800000 */
.L_x_350:
        /* <DEDUP_REMOVED lines=18> */
.L_x_343:
[----:B------:R-:W-:Y:S05]  /*a5d0*/  BSYNC B1 ;  /* 0x0000000000017941 */ /* 0x000fea0003800000 */
.L_x_313:
        /* <DEDUP_REMOVED lines=8> */
.L_x_352:
[----:B------:R-:W-:Y:S05]  /*a660*/  EXIT ;  /* 0x000000000000794d */ /* 0x000fea0003800000 */
.L_x_354:
        /* <DEDUP_REMOVED lines=9> */
.L_x_1288:


//--------------------- .text._ZN5flash44flash_bwd_dq_dk_dv_loop_seqk_parallel_kernelI23Flash_bwd_kernel_traitsILi96ELi64ELi128ELi8ELi2ELi4ELi4ELb1ELb0EN7cutlass6half_tE19Flash_kernel_traitsILi96ELi64ELi128ELi8ES3_EELb0ELb0ELb0ELb0ELb0ELb0ELb1EEEvNS_16Flash_bwd_paramsE --------------------------
	.section	.text._ZN5flash44flash_bwd_dq_dk_dv_loop_seqk_parallel_kernelI23Flash_bwd_kernel_traitsILi96ELi64ELi128ELi8ELi2ELi4ELi4ELb1ELb0EN7cutlass6half_tE19Flash_kernel_traitsILi96ELi64ELi128ELi8ES3_EELb0ELb0ELb0ELb0ELb0ELb0ELb1EEEvNS_16Flash_bwd_paramsE,"ax",@progbits
	.align	128
        .global         _ZN5flash44flash_bwd_dq_dk_dv_loop_seqk_parallel_kernelI23Flash_bwd_kernel_traitsILi96ELi64ELi128ELi8ELi2ELi4ELi4ELb1ELb0EN7cutlass6half_tE19Flash_kernel_traitsILi96ELi64ELi128ELi8ES3_EELb0ELb0ELb0ELb0ELb0ELb0ELb1EEEvNS_16Flash_bwd_paramsE
        .type           _ZN5flash44flash_bwd_dq_dk_dv_loop_seqk_parallel_kernelI23Flash_bwd_kernel_traitsILi96ELi64ELi128ELi8ELi2ELi4ELi4ELb1ELb0EN7cutlass6half_tE19Flash_kernel_traitsILi96ELi64ELi128ELi8ES3_EELb0ELb0ELb0ELb0ELb0ELb0ELb1EEEvNS_16Flash_bwd_paramsE,@function
        .size           _ZN5flash44flash_bwd_dq_dk_dv_loop_seqk_parallel_kernelI23Flash_bwd_kernel_traitsILi96ELi64ELi128ELi8ELi2ELi4ELi4ELb1ELb0EN7cutlass6half_tE19Flash_kernel_traitsILi96ELi64ELi128ELi8ES3_EELb0ELb0ELb0ELb0ELb0ELb0ELb1EEEvNS_16Flash_bwd_paramsE,(.L_x_1289 - _ZN5flash44flash_bwd_dq_dk_dv_loop_seqk_parallel_kernelI23Flash_bwd_kernel_traitsILi96ELi64ELi128ELi8ELi2ELi4ELi4ELb1ELb0EN7cutlass6half_tE19Flash_kernel_traitsILi96ELi64ELi128ELi8ES3_EELb0ELb0ELb0ELb0ELb0ELb0ELb1EEEvNS_16Flash_bwd_paramsE)
        .other          _ZN5flash44flash_bwd_dq_dk_dv_loop_seqk_parallel_kernelI23Flash_bwd_kernel_traitsILi96ELi64ELi128ELi8ELi2ELi4ELi4ELb1ELb0EN7cutlass6half_tE19Flash_kernel_traitsILi96ELi64ELi128ELi8ES3_EELb0ELb0ELb0ELb0ELb0ELb0ELb1EEEvNS_16Flash_bwd_paramsE,@"STO_CUDA_ENTRY STV_DEFAULT"
_ZN5flash44flash_bwd_dq_dk_dv_loop_seqk_parallel_kernelI23Flash_bwd_kernel_traitsILi96ELi64ELi128ELi8ELi2ELi4ELi4ELb1ELb0EN7cutlass6half_tE19Flash_kernel_traitsILi96ELi64ELi128ELi8ES3_EELb0ELb0ELb0ELb0ELb0ELb0ELb1EEEvNS_16Flash_bwd_paramsE:
.text._ZN5flash44flash_bwd_dq_dk_dv_loop_seqk_parallel_kernelI23Flash_bwd_kernel_traitsILi96ELi64ELi128ELi8ELi2ELi4ELi4ELb1ELb0EN7cutlass6half_tE19Flash_kernel_traitsILi96ELi64ELi128ELi8ES3_EELb0ELb0ELb0ELb0ELb0ELb0ELb1EEEvNS_16Flash_bwd_paramsE:
        /* <DEDUP_REMOVED lines=26> */
[----:B------:R-:W-:Y:S02]  /*01a0*/  LEA.HI R4, R21, R22, RZ, 0x2 ;  /* 0x0000001615047211 */ /* 0x000fe400078f10ff */
[----:B------:R-:W-:Y:S01]  /*01b0*/  SHF.R.S32.HI R6, RZ, 0x4, R8 ;  /* 0x00000004ff067819 */ /* 0x000fe20000011408 */
[----:B-----5:R-:W-:Y:S01]  /*01c0*/  USHF.L.U32 UR6, UR47, 0x7, URZ ;  /* 0x000000072f067899 */ /* 0x020fe2000800063f */
[--C-:B------:R-:W-:Y:S02]  /*01d0*/  SHF.R.S32.HI R5, RZ, 0x2, R4.reuse ;  /* 0x00000002ff057819 */ /* 0x100fe40000011404 */
[----:B-1----:R-:W-:Y:S02]  /*01e0*/  SHF.R.S32.HI R0, RZ, 0x1f, R4 ;  /* 0x0000001fff007819 */ /* 0x002fe40000011404 */
[----:B------:R-:W-:-:S02]  /*01f0*/  LEA.HI R2, R8, R6, RZ, 0x1 ;  /* 0x0000000608027211 */ /* 0x000fc400078f08ff */
[-C--:B------:R-:W-:Y:S02]  /*0200*/  LEA.HI R0, R0, R5.reuse, RZ, 0x3 ;  /* 0x0000000500007211 */ /* 0x080fe400078f18ff */
[----:B------:R-:W-:Y:S02]  /*0210*/  LEA.HI R3, R4, R5, RZ, 0x1 ;  /* 0x0000000504037211 */ /* 0x000fe400078f08ff */
[----:B------:R-:W-:Y:S02]  /*0220*/  LOP3.LUT R2, R2, 0xfffffffe, RZ, 0xc0, !PT ;  /* 0xfffffffe02027812 */ /* 0x000fe400078ec0ff */
[----:B------:R-:W-:Y:S02]  /*0230*/  LOP3.LUT R0, R0, 0xfffffff8, RZ, 0xc0, !PT ;  /* 0xfffffff800007812 */ /* 0x000fe400078ec0ff */
[----:B------:R-:W-:Y:S01]  /*0240*/  LOP3.LUT R3, R3, 0x7fffffe, RZ, 0xc0, !PT ;  /* 0x07fffffe03037812 */ /* 0x000fe200078ec0ff */
[----:B------:R-:W-:Y:S01]  /*0250*/  IMAD.IADD R17, R6, 0x1, -R2 ;  /* 0x0000000106117824 */ /* 0x000fe200078e0a02 */
[-C--:B------:R-:W-:Y:S01]  /*0260*/  LEA.HI R18, R21, R22.reuse, RZ, 0x5 ;  /* 0x0000001615127211 */ /* 0x080fe200078f28ff */
[----:B------:R-:W-:Y:S01]  /*0270*/  IMAD.IADD R9, R5, 0x1, -R0 ;  /* 0x0000000105097824 */ /* 0x000fe200078e0a00 */
[----:B------:R-:W-:Y:S01]  /*0280*/  LEA.HI R19, R21, R22, RZ, 0x3 ;  /* 0x0000001615137211 */ /* 0x000fe200078f18ff */
[----:B------:R-:W-:Y:S01]  /*0290*/  IMAD.IADD R6, R5, 0x1, -R3 ;  /* 0x0000000105067824 */ /* 0x000fe200078e0a03 */
[----:B------:R-:W-:-:S02]  /*02a0*/  SHF.R.S32.HI R7, RZ, 0x5, R18 ;  /* 0x00000005ff077819 */ /* 0x000fc40000011412 */
[----:B------:R-:W-:Y:S02]  /*02b0*/  SHF.R.S32.HI R0, RZ, 0x3, R19 ;  /* 0x00000003ff007819 */ /* 0x000fe40000011413 */
[----:B------:R-:W-:Y:S01]  /*02c0*/  LOP3.LUT R2, R4, 0xfffffffc, RZ, 0xc0, !PT ;  /* 0xfffffffc04027812 */ /* 0x000fe200078ec0ff */
[----:B------:R-:W-:Y:S01]  /*02d0*/  IMAD R14, R7, 0x8, R6 ;  /* 0x00000008070e7824 */ /* 0x000fe200078e0206 */
[----:B------:R-:W-:Y:S01]  /*02e0*/  SHF.R.S32.HI R3, RZ, 0x1f, R18 ;  /* 0x0000001fff037819 */ /* 0x000fe20000011412 */
[----:B------:R-:W-:Y:S01]  /*02f0*/  IMAD.SHL.U32 R0, R0, 0x40, RZ ;  /* 0x0000004000007824 */ /* 0x000fe200078e00ff */
[-C--:B------:R-:W-:Y:S01]  /*0300*/  LEA.HI R4, R18, R7.reuse, RZ, 0x1 ;  /* 0x0000000712047211 */ /* 0x080fe200078f08ff */
[----:B------:R-:W-:Y:S01]  /*0310*/  IMAD.IADD R16, R22, 0x1, -R2 ;  /* 0x0000000116107824 */ /* 0x000fe200078e0a02 */
[----:B------:R-:W-:Y:S02]  /*0320*/  LEA.HI R2, R3, R7, RZ, 0x2 ;  /* 0x0000000703027211 */ /* 0x000fe400078f10ff */
[----:B------:R-:W-:Y:S01]  /*0330*/  LOP3.LUT R3, R4, 0xfffffffe, RZ, 0xc0, !PT ;  /* 0xfffffffe04037812 */ /* 0x000fe200078ec0ff */
[----:B------:R-:W-:Y:S01]  /*0340*/  IMAD.SHL.U32 R24, R16, 0x8, RZ ;  /* 0x0000000810187824 */ /* 0x000fe200078e00ff */
[----:B------:R-:W-:-:S02]  /*0350*/  LOP3.LUT R0, R0, 0xc0, RZ, 0xc0, !PT ;  /* 0x000000c000007812 */ /* 0x000fc400078ec0ff */
[----:B------:R-:W-:Y:S01]  /*0360*/  LOP3.LUT R5, R8, 0xfffffff0, RZ, 0xc0, !PT ;  /* 0xfffffff008057812 */ /* 0x000fe200078ec0ff */
[C---:B------:R-:W-:Y:S01]  /*0370*/  IMAD.IADD R230, R7.reuse, 0x1, -R3 ;  /* 0x0000000107e67824 */ /* 0x040fe200078e0a03 */
[----:B------:R-:W-:Y:S01]  /*0380*/  LOP3.LUT R2, R2, 0xfffffffc, RZ, 0xc0, !PT ;  /* 0xfffffffc02027812 */ /* 0x000fe200078ec0ff */
[----:B------:R-:W-:Y:S01]  /*0390*/  STL [R1+0x18], R24 ;  /* 0x0000181801007387 */ /* 0x000fe20000100800 */
[----:B------:R-:W-:Y:S02]  /*03a0*/  LOP3.LUT R4, R0, 0x18, R24, 0xf8, !PT ;  /* 0x0000001800047812 */ /* 0x000fe400078ef818 */
[----:B------:R-:W-:Y:S01]  /*03b0*/  SHF.R.U32.HI R3, RZ, 0x3, R0 ;  /* 0x00000003ff037819 */ /* 0x000fe20000011600 */
[----:B------:R-:W-:Y:S01]  /*03c0*/  IMAD.IADD R13, R7, 0x1, -R2 ;  /* 0x00000001070d7824 */ /* 0x000fe200078e0a02 */
[----:B------:R-:W-:Y:S01]  /*03d0*/  LOP3.LUT R2, R19, 0xfffffff8, RZ, 0xc0, !PT ;  /* 0xfffffff813027812 */ /* 0x000fe200078ec0ff */
[----:B------:R-:W-:Y:S01]  /*03e0*/  IMAD.IADD R0, R22, 0x1, -R5 ;  /* 0x0000000116007824 */ /* 0x000fe200078e0a05 */
[----:B------:R-:W-:-:S02]  /*03f0*/  LOP3.LUT R10, R4, R3, RZ, 0x3c, !PT ;  /* 0x00000003040a7212 */ /* 0x000fc400078e3cff */
[----:B------:R-:W-:Y:S01]  /*0400*/  LEA.HI R4, R21, R22, RZ, 0x6 ;  /* 0x0000001615047211 */ /* 0x000fe200078f30ff */
[----:B------:R-:W-:Y:S01]  /*0410*/  IMAD.IADD R3, R22, 0x1, -R2 ;  /* 0x0000000116037824 */ /* 0x000fe200078e0a02 */
[----:B------:R-:W-:Y:S02]  /*0420*/  SHF.R.S32.HI R12, RZ, 0x1f, R0 ;  /* 0x0000001fff0c7819 */ /* 0x000fe40000011400 */
[-C--:B------:R-:W-:Y:S02]  /*0430*/  LEA.HI R2, R0, R0.reuse, RZ, 0x1 ;  /* 0x0000000000027211 */ /* 0x080fe400078f08ff */
[----:B------:R-:W-:Y:S02]  /*0440*/  LEA.HI R12, R12, R0, RZ, 0x3 ;  /* 0x000000000c0c7211 */ /* 0x000fe400078f18ff */
[----:B------:R-:W-:Y:S02]  /*0450*/  LEA.HI R11, R3, R3, RZ, 0x1 ;  /* 0x00000003030b7211 */ /* 0x000fe400078f08ff */
[----:B------:R-:W-:-:S02]  /*0460*/  SHF.R.S32.HI R8, RZ, 0x6, R4 ;  /* 0x00000006ff087819 */ /* 0x000fc40000011404 */
[----:B------:R-:W-:Y:S02]  /*0470*/  LOP3.LUT R4, R12, 0xfffffff8, RZ, 0xc0, !PT ;  /* 0xfffffff80c047812 */ /* 0x000fe400078ec0ff */
[----:B------:R-:W-:Y:S02]  /*0480*/  SHF.R.S32.HI R7, RZ, 0x1, R2 ;  /* 0x00000001ff077819 */ /* 0x000fe40000011402 */
[----:B------:R-:W-:Y:S01]  /*0490*/  LOP3.LUT R6, R2, 0x7fffffe, RZ, 0xc0, !PT ;  /* 0x07fffffe02067812 */ /* 0x000fe200078ec0ff */
[C---:B------:R-:W-:Y:S01]  /*04a0*/  IMAD.IADD R15, R0.reuse, 0x1, -R4 ;  /* 0x00000001000f7824 */ /* 0x040fe200078e0a04 */
[----:B------:R-:W-:Y:S02]  /*04b0*/  SHF.R.S32.HI R2, RZ, 0x1f, R2 ;  /* 0x0000001fff027819 */ /* 0x000fe40000011402 */
[----:B------:R-:W-:Y:S01]  /*04c0*/  LOP3.LUT R5, R11, 0x3fffffe, RZ, 0xc0, !PT ;  /* 0x03fffffe0b057812 */ /* 0x000fe200078ec0ff */
[----:B------:R-:W-:Y:S01]  /*04d0*/  IMAD.IADD R20, R0, 0x1, -R6 ;  /* 0x0000000100147824 */ /* 0x000fe200078e0a06 */
[----:B------:R-:W-:Y:S01]  /*04e0*/  LEA.HI R4, R2, R7, RZ, 0x2 ;  /* 0x0000000702047211 */ /* 0x000fe200078f10ff */
[----:B------:R-:W-:Y:S01]  /*04f0*/  IMAD R0, R8, 0x4, R17 ;  /* 0x0000000408007824 */ /* 0x000fe200078e0211 */
[----:B------:R-:W-:Y:S01]  /*0500*/  LOP3.LUT P2, RZ, R9, 0x2, RZ, 0xc0, !PT ;  /* 0x0000000209ff7812 */ /* 0x000fe2000784c0ff */
[----:B------:R-:W-:Y:S01]  /*0510*/  IMAD.IADD R2, R3, 0x1, -R5 ;  /* 0x0000000103027824 */ /* 0x000fe200078e0a05 */
[----:B------:R-:W-:Y:S01]  /*0520*/  LOP3.LUT R4, R4, 0xfffffffc, RZ, 0xc0, !PT ;  /* 0xfffffffc04047812 */ /* 0x000fe200078ec0ff */
[----:B------:R-:W-:Y:S01]  /*0530*/  IMAD.U32 R6, R14, 0x20, R10 ;  /* 0x000000200e067824 */ /* 0x000fe200078e000a */
[----:B------:R-:W-:Y:S01]  /*0540*/  LOP3.LUT R5, R9, 0x1, RZ, 0xc0, !PT ;  /* 0x0000000109057812 */ /* 0x000fe200078ec0ff */
[----:B------:R-:W-:Y:S01]  /*0550*/  IMAD R222, R0, 0x8, R2 ;  /* 0x0000000800de7824 */ /* 0x000fe200078e0202 */
[----:B------:R-:W-:Y:S01]  /*0560*/  LOP3.LUT R2, R18, 0xffffffe0, RZ, 0xc0, !PT ;  /* 0xffffffe012027812 */ /* 0x000fe200078ec0ff */
[----:B------:R-:W-:Y:S01]  /*0570*/  IMAD.IADD R18, R7, 0x1, -R4 ;  /* 0x0000000107127824 */ /* 0x000fe200078e0a04 */
[----:B------:R-:W-:Y:S01]  /*0580*/  LEA.HI R0, R21, R22, RZ, 0x7 ;  /* 0x0000001615007211 */ /* 0x000fe200078f38ff */
[----:B------:R-:W-:Y:S01]  /*0590*/  IMAD.SHL.U32 R7, R8, 0x20, RZ ;  /* 0x0000002008077824 */ /* 0x000fe200078e00ff */
[----:B------:R1:W-:Y:S01]  /*05a0*/  STL [R1+0x3c], R6 ;  /* 0x00003c0601007387 */ /* 0x0003e20000100800 */
[C---:B------:R-:W-:Y:S01]  /*05b0*/  IMAD.IADD R23, R22.reuse, 0x1, -R2 ;  /* 0x0000000116177824 */ /* 0x040fe200078e0a02 */
[----:B------:R-:W-:Y:S01]  /*05c0*/  SHF.R.S32.HI R14, RZ, 0x7, R0 ;  /* 0x00000007ff0e7819 */ /* 0x000fe20000011400 */
[----:B------:R-:W-:Y:S01]  /*05d0*/  IMAD.SHL.U32 R22, R22, 0x2, RZ ;  /* 0x0000000216167824 */ /* 0x000fe200078e00ff */
[----:B------:R-:W-:Y:S01]  /*05e0*/  SHF.R.S32.HI R0, RZ, 0x1, R11 ;  /* 0x00000001ff007819 */ /* 0x000fe2000001140b */
[----:B------:R-:W-:Y:S01]  /*05f0*/  IMAD.SHL.U32 R2, R3, 0x40, RZ ;  /* 0x0000004003027824 */ /* 0x000fe200078e00ff */
[----:B------:R-:W-:Y:S01]  /*0600*/  LEA.HI R11, R9, R9, RZ, 0x1 ;  /* 0x00000009090b7211 */ /* 0x000fe200078f08ff */
[----:B------:R-:W-:Y:S01]  /*0610*/  STL [R1+0x60], R23 ;  /* 0x0000601701007387 */ /* 0x000fe20000100800 */
[----:B------:R-:W-:Y:S01]  /*0620*/  LOP3.LUT R3, R7, 0x6, R22, 0xf8, !PT ;  /* 0x0000000607037812 */ /* 0x000fe200078ef816 */
[----:B------:R-:W-:Y:S01]  /*0630*/  IMAD.SHL.U32 R10, R16, 0x2, RZ ;  /* 0x00000002100a7824 */ /* 0x000fe200078e00ff */
[----:B------:R-:W-:Y:S01]  /*0640*/  ISETP.NE.U32.AND P3, PT, R5, 0x1, PT ;  /* 0x000000010500780c */ /* 0x000fe20003f65070 */
[C---:B------:R-:W-:Y:S01]  /*0650*/  IMAD.SHL.U32 R5, R0.reuse, 0x40, RZ ;  /* 0x0000004000057824 */ /* 0x040fe200078e00ff */
[----:B------:R-:W-:Y:S01]  /*0660*/  LOP3.LUT P4, RZ, R0, 0x2, RZ, 0xc0, !PT ;  /* 0x0000000200ff7812 */ /* 0x000fe2000788c0ff */
[----:B------:R2:W-:Y:S01]  /*0670*/  STL [R1+0x58], R3 ;  /* 0x0000580301007387 */ /* 0x0005e20000100800 */
[----:B------:R-:W-:Y:S01]  /*0680*/  IMAD.SHL.U32 R0, R13, 0x10, RZ ;  /* 0x000000100d007824 */ /* 0x000fe200078e00ff */
[----:B------:R-:W-:Y:S01]  /*0690*/  LOP3.LUT P5, RZ, R15, 0x2, RZ, 0xc0, !PT ;  /* 0x000000020fff7812 */ /* 0x000fe200078ac0ff */
[----:B------:R-:W-:Y:S01]  /*06a0*/  IMAD.SHL.U32 R4, R9, 0x40, RZ ;  /* 0x0000004009047824 */ /* 0x000fe200078e00ff */
[----:B------:R-:W-:-:S02]  /*06b0*/  LOP3.LUT P6, RZ, R15, 0x4, RZ, 0xc0, !PT ;  /* 0x000000040fff7812 */ /* 0x000fc400078cc0ff */
[----:B------:R-:W-:Y:S02]  /*06c0*/  SEL R225, R228, 0xffffffe0, !P5 ;  /* 0xffffffe0e4e17807 */ /* 0x000fe40006800000 */
[----:B------:R-:W-:Y:S02]  /*06d0*/  SEL R238, R238, 0x10, !P3 ;  /* 0x00000010eeee7807 */ /* 0x000fe40005800000 */
[----:B------:R-:W-:Y:S02]  /*06e0*/  SEL R226, R226, 0x40, P6 ;  /* 0x00000040e2e27807 */ /* 0x000fe40003000000 */
[----:B-1----:R-:W-:Y:S02]  /*06f0*/  LOP3.LUT R6, R2, 0x1c0, RZ, 0xc0, !PT ;  /* 0x000001c002067812 */ /* 0x002fe400078ec0ff */
[----:B------:R-:W-:Y:S02]  /*0700*/  SHF.R.S32.HI R2, RZ, 0x3, R12 ;  /* 0x00000003ff027819 */ /* 0x000fe4000001140c */
[----:B------:R-:W-:-:S02]  /*0710*/  SEL R223, R228, 0xffffffe0, !P4 ;  /* 0xffffffe0e4df7807 */ /* 0x000fc40006000000 */
[----:B------:R-:W-:Y:S01]  /*0720*/  LOP3.LUT P0, RZ, R18, 0x2, RZ, 0xc0, !PT ;  /* 0x0000000212ff7812 */ /* 0x000fe2000780c0ff */
[----:B------:R-:W-:Y:S02]  /*0730*/  IMAD R20, R2, 0x8, R20 ;  /* 0x0000000802147824 */ /* 0x000fe400078e0214 */
[----:B------:R-:W-:Y:S01]  /*0740*/  IMAD R16, R13, 0x2, R2 ;  /* 0x000000020d107824 */ /* 0x000fe200078e0202 */
[----:B------:R-:W-:Y:S01]  /*0750*/  LOP3.LUT R2, R5, 0xc0, RZ, 0xc0, !PT ;  /* 0x000000c005027812 */ /* 0x000fe200078ec0ff */
[----:B------:R-:W-:Y:S01]  /*0760*/  IMAD R13, R13, 0x200, R10 ;  /* 0x000002000d0d7824 */ /* 0x000fe200078e020a */
[----:B------:R-:W-:Y:S02]  /*0770*/  SHF.R.U32.HI R5, RZ, 0x3, R6 ;  /* 0x00000003ff057819 */ /* 0x000fe40000011606 */
[----:B--2---:R-:W-:Y:S02]  /*0780*/  LOP3.LUT R3, R11, 0x3fffffe, RZ, 0xc0, !PT ;  /* 0x03fffffe0b037812 */ /* 0x004fe400078ec0ff */
[----:B------:R-:W-:-:S02]  /*0790*/  LOP3.LUT R8, R2, 0x8, R19, 0xf8, !PT ;  /* 0x0000000802087812 */ /* 0x000fc400078ef813 */
[----:B------:R-:W-:Y:S01]  /*07a0*/  SEL R228, R228, 0xffffffe0, !P0 ;  /* 0xffffffe0e4e47807 */ /* 0x000fe20004000000 */
[----:B------:R-:W-:Y:S01]  /*07b0*/  IMAD.IADD R12, R9, 0x1, -R3 ;  /* 0x00000001090c7824 */ /* 0x000fe200078e0a03 */
[----:B------:R-:W-:Y:S01]  /*07c0*/  LOP3.LUT R3, R6, 0x30, R0, 0xf8, !PT ;  /* 0x0000003006037812 */ /* 0x000fe200078ef800 */
[----:B------:R-:W-:Y:S01]  /*07d0*/  IMAD.SHL.U32 R6, R17, 0x8, RZ ;  /* 0x0000000811067824 */ /* 0x000fe200078e00ff */
[----:B------:R-:W-:Y:S01]  /*07e0*/  LOP3.LUT R0, R4, 0x1c0, RZ, 0xc0, !PT ;  /* 0x000001c004007812 */ /* 0x000fe200078ec0ff */
[----:B------:R-:W-:Y:S01]  /*07f0*/  IMAD R12, R12, 0x20, R13 ;  /* 0x000000200c0c7824 */ /* 0x000fe200078e020d */
[----:B------:R-:W-:Y:S02]  /*0800*/  SHF.R.U32.HI R4, RZ, 0x3, R2 ;  /* 0x00000003ff047819 */ /* 0x000fe40000011602 */
[----:B------:R-:W-:Y:S02]  /*0810*/  LOP3.LUT R9, R3, 0x8, R19, 0xf8, !PT ;  /* 0x0000000803097812 */ /* 0x000fe400078ef813 */
[----:B------:R-:W-:-:S02]  /*0820*/  LOP3.LUT R4, R8, R4, RZ, 0x3c, !PT ;  /* 0x0000000408047212 */ /* 0x000fc400078e3cff */
[----:B------:R-:W-:Y:S02]  /*0830*/  LOP3.LUT R3, R0, 0x20, R7, 0xf8, !PT ;  /* 0x0000002000037812 */ /* 0x000fe400078ef807 */
[----:B------:R-:W-:Y:S01]  /*0840*/  SHF.R.U32.HI R2, RZ, 0x3, R0 ;  /* 0x00000003ff027819 */ /* 0x000fe20000011600 */
[----:B------:R-:W-:Y:S01]  /*0850*/  IMAD R0, R14, 0x1000, R10 ;  /* 0x000010000e007824 */ /* 0x000fe200078e020a */
[----:B------:R-:W-:Y:S01]  /*0860*/  LOP3.LUT R6, R6, 0x8, RZ, 0xc0, !PT ;  /* 0x0000000806067812 */ /* 0x000fe200078ec0ff */
[----:B------:R-:W-:Y:S01]  /*0870*/  IMAD.U32 R222, R222, 0x20, R4 ;  /* 0x00000020dede7824 */ /* 0x000fe200078e0004 */
[----:B------:R-:W-:Y:S01]  /*0880*/  LOP3.LUT R2, R3, R2, RZ, 0x3c, !PT ;  /* 0x0000000203027212 */ /* 0x000fe200078e3cff */
[----:B------:R-:W-:Y:S01]  /*0890*/  IMAD.SHL.U32 R4, R15, 0x40, RZ ;  /* 0x000000400f047824 */ /* 0x000fe200078e00ff */
[----:B------:R-:W-:Y:S01]  /*08a0*/  SHF.R.S32.HI R10, RZ, 0x1f, R23 ;  /* 0x0000001fff0a7819 */ /* 0x000fe20000011417 */
[----:B------:R-:W-:Y:S01]  /*08b0*/  IMAD R0, R230, 0x400, R0 ;  /* 0x00000400e6007824 */ /* 0x000fe200078e0200 */
[----:B------:R-:W-:Y:S01]  /*08c0*/  LOP3.LUT R3, R9, R5, RZ, 0x3c, !PT ;  /* 0x0000000509037212 */ /* 0x000fe200078e3cff */
[----:B------:R-:W-:Y:S01]  /*08d0*/  IMAD.SHL.U32 R9, R17, 0x10, RZ ;  /* 0x0000001011097824 */ /* 0x000fe200078e00ff */
[----:B------:R-:W-:Y:S01]  /*08e0*/  LOP3.LUT R4, R4, 0x1c0, RZ, 0xc0, !PT ;  /* 0x000001c004047812 */ /* 0x000fe200078ec0ff */
[----:B------:R-:W-:Y:S01]  /*08f0*/  IMAD.IADD R241, R2, 0x1, R0 ;  /* 0x0000000102f17824 */ /* 0x000fe200078e0200 */
[----:B------:R-:W-:Y:S01]  /*0900*/  LEA R222, R222, UR4, 0x1 ;  /* 0x00000004dede7c11 */ /* 0x000fe2000f8e08ff */
[----:B------:R-:W-:Y:S01]  /*0910*/  IMAD.SHL.U32 R0, R14, 0x8, RZ ;  /* 0x000000080e007824 */ /* 0x000fe200078e00ff */
[----:B------:R-:W-:Y:S01]  /*0920*/  SHF.R.U32.HI R224, RZ, 0x3, R4 ;  /* 0x00000003ffe07819 */ /* 0x000fe20000011604 */
[----:B------:R-:W-:Y:S01]  /*0930*/  IMAD.SHL.U32 R2, R18, 0x40, RZ ;  /* 0x0000004012027824 */ /* 0x000fe200078e00ff */
[----:B------:R-:W-:Y:S01]  /*0940*/  LEA R241, R241, UR4, 0x1 ;  /* 0x00000004f1f17c11 */ /* 0x000fe2000f8e08ff */
[----:B------:R-:W-:Y:S01]  /*0950*/  IMAD R3, R17, 0x200, R3 ;  /* 0x0000020011037824 */ /* 0x000fe200078e0203 */
[----:B------:R-:W-:Y:S01]  /*0960*/  LOP3.LUT R7, R0, 0x8, RZ, 0xc0, !PT ;  /* 0x0000000800077812 */ /* 0x000fe200078ec0ff */
[----:B------:R-:W-:Y:S01]  /*0970*/  IMAD.IADD R223, R223, 0x1, R222 ;  /* 0x00000001dfdf7824 */ /* 0x000fe200078e02de */
[----:B------:R-:W-:Y:S01]  /*0980*/  SHF.R.S32.HI R0, RZ, 0x1, R11 ;  /* 0x00000001ff007819 */ /* 0x000fe2000001140b */
[C---:B------:R-:W-:Y:S01]  /*0990*/  VIADD R239, R241.reuse, 0x20 ;  /* 0x00000020f1ef7836 */ /* 0x040fe20000000000 */
[----:B------:R-:W-:Y:S01]  /*09a0*/  LOP3.LUT R224, R224, R4, R6, 0x1e, !PT ;  /* 0x00000004e0e07212 */ /* 0x000fe200078e1e06 */
[C---:B------:R-:W-:Y:S01]  /*09b0*/  @P2 VIADD R239, R241.reuse, 0xffffffe0 ;  /* 0xffffffe0f1ef2836 */ /* 0x040fe20000000000 */
[----:B------:R-:W-:Y:S01]  /*09c0*/  LEA.HI R4, R10, R23, RZ, 0x2 ;  /* 0x000000170a047211 */ /* 0x000fe200078f10ff */
[----:B------:R-:W-:Y:S01]  /*09d0*/  IMAD.IADD R240, R241, 0x1, R238 ;  /* 0x00000001f1f07824 */ /* 0x000fe200078e02ee */
[C---:B------:R-:W-:Y:S01]  /*09e0*/  LOP3.LUT P1, RZ, R0.reuse, 0x2, RZ, 0xc0, !PT ;  /* 0x0000000200ff7812 */ /* 0x040fe2000782c0ff */
[----:B------:R-:W-:Y:S01]  /*09f0*/  IMAD.SHL.U32 R0, R0, 0x40, RZ ;  /* 0x0000004000007824 */ /* 0x000fe200078e00ff */
[----:B------:R-:W-:Y:S01]  /*0a00*/  SHF.R.S32.HI R4, RZ, 0x2, R4 ;  /* 0x00000002ff047819 */ /* 0x000fe20000011404 */
[----:B------:R-:W-:Y:S01]  /*0a10*/  IMAD.U32 R224, R16, 0x200, R224 ;  /* 0x0000020010e07824 */ /* 0x000fe200078e00e0 */
[----:B------:R-:W-:Y:S01]  /*0a20*/  LOP3.LUT R2, R2, 0xc0, RZ, 0xc0, !PT ;  /* 0x000000c002027812 */ /* 0x000fe200078ec0ff */
[----:B------:R-:W-:Y:S01]  /*0a30*/  IMAD.IADD R238, R238, 0x1, R239 ;  /* 0x00000001eeee7824 */ /* 0x000fe200078e02ef */
        /* <DEDUP_REMOVED lines=9> */
[----:B------:R-:W-:-:S03]  /*0ad0*/  LOP3.LUT R2, R5, R9, R2, 0x1e, !PT ;  /* 0x0000000905027212 */ /* 0x000fc600078e1e02 */
[----:B------:R-:W-:Y:S02]  /*0ae0*/  IMAD R230, R230, 0x200, R0 ;  /* 0x00000200e6e67824 */ /* 0x000fe400078e0200 */
[----:B------:R-:W-:Y:S02]  /*0af0*/  IMAD.IADD R229, R0, 0x1, R2 ;  /* 0x0000000100e57824 */ /* 0x000fe400078e0202 */
[----:B------:R-:W-:Y:S02]  /*0b00*/  IMAD.IADD R8, R8, 0x1, R12 ;  /* 0x0000000108087824 */ /* 0x000fe400078e020c */
        /* <DEDUP_REMOVED lines=25> */
.L_x_396:
        /* <DEDUP_REMOVED lines=28> */
[----:B------:R-:W-:Y:S01]  /*0e60*/  PLOP3.LUT P3, PT, PT, PT, UP2, 0x80, 0x0 ;  /* 0x000000000000781c */ /* 0x000fe20003f6f028 */
[----:B------:R-:W-:-:S02]  /*0e70*/  UIADD3 UR8, UP0, UR16, UR12, URZ ;  /* 0x0000000c10087290 */ /* 0x000fc4000ff1e03f */
[----:B------:R-:W-:Y:S01]  /*0e80*/  UISETP.EQ.OR.EX UP4, UPT, UR13, URZ, !UP1, UP4 ;  /* 0x0000003f0d00728c */ /* 0x000fe2000cf82740 */
[----:B------:R-:W2:Y:S01]  /*0e90*/  @P1 LDG.E R8, desc[UR6][R6.64] ;  /* 0x0000000606081981 */ /* 0x000ea2000c1e1900 */
[----:B------:R-:W-:Y:S01]  /*0ea0*/  UIADD3.X UR5, UR5, UR13, URZ, UP0, !UPT ;  /* 0x0000000d05057290 */ /* 0x000fe200087fe43f */
[----:B------:R-:W-:Y:S01]  /*0eb0*/  UMOV UR36, URZ ;  /* 0x0000003f00247c82 */ /* 0x000fe20008000000 */
[----:B------:R-:W-:Y:S02]  /*0ec0*/  @!UP3 ULDC.64 UR10, c[0x0][0x318] ;  /* 0x0000c600000abab9 */ /* 0x000fe40000000a00 */
[----:B------:R-:W-:Y:S01]  /*0ed0*/  PLOP3.LUT P2, PT, PT, PT, UP4, 0x80, 0x0 ;  /* 0x000000000000781c */ /* 0x000fe20003f4f048 */
[----:B------:R1:W3:Y:S02]  /*0ee0*/  @P0 LDG.E R6, desc[UR6][R4.64] ;  /* 0x0000000604060981 */ /* 0x0002e4000c1e1900 */
[----:B-1----:R-:W-:Y:S02]  /*0ef0*/  IMAD.U32 R4, RZ, RZ, UR15 ;  /* 0x0000000fff047e24 */ /* 0x002fe4000f8e00ff */
[----:B------:R-:W-:-:S05]  /*0f00*/  IMAD.U32 R5, RZ, RZ, UR14 ;  /* 0x0000000eff057e24 */ /* 0x000fca000f8e00ff */
[----:B----4-:R-:W4:Y:S04]  /*0f10*/  @P3 LDG.E R7, desc[UR6][R4.64] ;  /* 0x0000000604073981 */ /* 0x010f28000c1e1900 */
[----:B-----5:R1:W5:Y:S02]  /*0f20*/  @P3 LDG.E R0, desc[UR6][R4.64+0x4] ;  /* 0x0000040604003981 */ /* 0x020364000c1e1900 */
[----:B-1----:R-:W-:Y:S02]  /*0f30*/  IMAD.U32 R4, RZ, RZ, UR8 ;  /* 0x00000008ff047e24 */ /* 0x002fe4000f8e00ff */
[----:B------:R-:W-:Y:S01]  /*0f40*/  IMAD.U32 R5, RZ, RZ, UR5 ;  /* 0x00000005ff057e24 */ /* 0x000fe2000f8e00ff */
[----:B------:R-:W-:Y:S01]  /*0f50*/  @!UP3 UISETP.NE.U32.AND UP0, UPT, UR10, URZ, UPT ;  /* 0x0000003f0a00b28c */ /* 0x000fe2000bf05070 */
[----:B------:R-:W-:-:S03]  /*0f60*/  @!UP3 ULDC UR5, c[0x0][0x2cc] ;  /* 0x0000b3000005bab9 */ /* 0x000fc60000000800 */
[----:B------:R-:W5:Y:S01]  /*0f70*/  @!P2 LDG.E R3, desc[UR6][R4.64] ;  /* 0x000000060403a981 */ /* 0x000f62000c1e1900 */
[----:B------:R-:W-:Y:S01]  /*0f80*/  @!UP3 UISETP.NE.AND.EX UP0, UPT, UR11, URZ, UPT, UP0 ;  /* 0x0000003f0b00b28c */ /* 0x000fe2000bf05300 */
[----:B------:R-:W-:Y:S01]  /*0f90*/  UMOV UR9, 0xffffffff ;  /* 0xffffffff00097882 */ /* 0x000fe20000000000 */
[----:B------:R-:W-:Y:S02]  /*0fa0*/  UMOV UR38, 0xffffffff ;  /* 0xffffffff00267882 */ /* 0x000fe40000000000 */
[----:B------:R-:W-:Y:S02]  /*0fb0*/  @!UP3 USEL UR10, UR5, URZ, UP0 ;  /* 0x0000003f050ab287 */ /* 0x000fe40008000000 */
[----:B------:R-:W-:Y:S01]  /*0fc0*/  USHF.L.U32 UR25, UR37, 0x7, URZ ;  /* 0x0000000725197899 */ /* 0x000fe2000800063f */
[----:B------:R-:W-:Y:S01]  /*0fd0*/  ULDC UR5, c[0x0][0x2c8] ;  /* 0x0000b20000057ab9 */ /* 0x000fe20000000800 */
[----:B--2---:R-:W-:Y:S02]  /*0fe0*/  @P1 R2UR UR36, R8 ;  /* 0x00000000082412ca */ /* 0x004fe400000e0000 */
[----:B---3--:R-:W-:-:S02]  /*0ff0*/  @P0 R2UR UR8, R6 ;  /* 0x00000000060802ca */ /* 0x008fc400000e0000 */
        /* <DEDUP_REMOVED lines=13> */
.L_x_355:
        /* <DEDUP_REMOVED lines=18> */
[----:B------:R-:W-:Y:S01]  /*11f0*/  ULDC.64 UR44, c[0x0][0x240] ;  /* 0x00009000002c7ab9 */ /* 0x000fe20000000a00 */
[----:B------:R-:W-:Y:S01]  /*1200*/  ULDC UR59, c[0x0][0x2d4] ;  /* 0x0000b500003b7ab9 */ /* 0x000fe20000000800 */
[----:B------:R-:W-:Y:S01]  /*1210*/  USEL UR39, UR14, URZ, UP2 ;  /* 0x0000003f0e277287 */ /* 0x000fe20009000000 */
[----:B------:R-:W-:Y:S01]  /*1220*/  ULDC.U8 UR21, c[0x0][0x3d8] ;  /* 0x0000f60000157ab9 */ /* 0x000fe20000000000 */
[----:B------:R-:W-:Y:S02]  /*1230*/  UIMAD.WIDE.U32 UR14, UR9, UR44, URZ ;  /* 0x0000002c090e72a5 */ /* 0x000fe4000f8e003f */
[----:B------:R-:W-:Y:S01]  /*1240*/  @UP0 UIADD3 UR18, UR36, UR38, URZ ;  /* 0x0000002624120290 */ /* 0x000fe2000fffe03f */
[----:B-1----:R-:W-:Y:S01]  /*1250*/  IABS R6, R7 ;  /* 0x0000000700067213 */ /* 0x002fe20000000000 */
[----:B------:R-:W-:Y:S01]  /*1260*/  USHF.R.S32.HI UR30, URZ, 0x1f, UR59 ;  /* 0x0000001f3f1e7899 */ /* 0x000fe2000801143b */
[----:B------:R-:W-:Y:S01]  /*1270*/  ISETP.NE.AND P3, PT, R7, RZ, PT ;  /* 0x000000ff0700720c */ /* 0x000fe20003f65270 */
[----:B------:R-:W-:Y:S01]  /*1280*/  UISETP.NE.AND UP3, UPT, UR21, URZ, UPT ;  /* 0x0000003f1500728c */ /* 0x000fe2000bf65270 */
[----:B------:R-:W1:Y:S01]  /*1290*/  I2F.RP R4, R6 ;  /* 0x0000000600047306 */ /* 0x000e620000209400 */
[----:B------:R-:W-:-:S02]  /*12a0*/  USEL UR58, UR16, UR14, !UP1 ;  /* 0x0000000e103a7287 */ /* 0x000fc4000c800000 */
[----:B------:R-:W-:Y:S02]  /*12b0*/  UIADD3 UR50, UR17, UR23, URZ ;  /* 0x0000001711327290 */ /* 0x000fe4000fffe03f */
[----:B--2---:R-:W-:Y:S01]  /*12c0*/  UIMAD.WIDE.U32 UR26, UR5, UR12, URZ ;  /* 0x0000000c051a72a5 */ /* 0x004fe2000f8e003f */
[----:B------:R-:W-:Y:S01]  /*12d0*/  ULDC UR41, c[0x0][0x2dc] ;  /* 0x0000b70000297ab9 */ /* 0x000fe20000000800 */
[----:B------:R-:W-:Y:S02]  /*12e0*/  ULDC UR61, c[0x0][0x270] ;  /* 0x00009c00003d7ab9 */ /* 0x000fe40000000800 */
[----:B------:R-:W-:Y:S02]  /*12f0*/  UIMAD UR49, UR5, UR13, UR27 ;  /* 0x0000000d053172a4 */ /* 0x000fe4000f8e021b */
[----:B------:R-:W-:Y:S01]  /*1300*/  @!UP1 UIMAD UR5, UR56, UR10, URZ ;  /* 0x0000000a380592a4 */ /* 0x000fe2000f8e023f */
[----:B------:R-:W-:Y:S01]  /*1310*/  @UP1 ULDC.64 UR12, c[0x0][0x420] ;  /* 0x00010800000c1ab9 */ /* 0x000fe20000000a00 */
[----:B------:R-:W-:Y:S01]  /*1320*/  @!UP1 UIMAD.WIDE.U32 UR28, UR47, UR10, URZ ;  /* 0x0000000a2f1c92a5 */ /* 0x000fe2000f8e003f */
[----:B-1----:R-:W1:Y:S01]  /*1330*/  MUFU.RCP R4, R4 ;  /* 0x0000000400047308 */ /* 0x002e620000001000 */
[----:B------:R-:W-:-:S02]  /*1340*/  @!UP1 UIMAD UR27, UR47, UR11, UR5 ;  /* 0x0000000b2f1b92a4 */ /* 0x000fc4000f8e0205 */
[----:B------:R-:W-:Y:S02]  /*1350*/  UIADD3 UR5, UR31, 0x3f, URZ ;  /* 0x0000003f1f057890 */ /* 0x000fe4000fffe03f */
[----:B------:R-:W-:Y:S02]  /*1360*/  @UP1 UIMAD.WIDE.U32 UR34, UR9, UR12, URZ ;  /* 0x0000000c092212a5 */ /* 0x000fe4000f8e003f */
[----:B------:R-:W-:Y:S02]  /*1370*/  USHF.R.S32.HI UR20, URZ, 0x1f, UR5 ;  /* 0x0000001f3f147899 */ /* 0x000fe40008011405 */
[----:B------:R-:W-:Y:S02]  /*1380*/  @UP1 UIMAD UR48, UR9, UR13, UR35 ;  /* 0x0000000d093012a4 */ /* 0x000fe4000f8e0223 */
[----:B------:R-:W-:Y:S02]  /*1390*/  ULEA.HI UR43, UR20, UR5, URZ, 0x6 ;  /* 0x00000005142b7291 */ /* 0x000fe4000f8f303f */
[----:B------:R-:W-:Y:S01]  /*13a0*/  UIMAD UR5, UR30, UR47, URZ ;  /* 0x0000002f1e0572a4 */ /* 0x000fe2000f8e023f */
[----:B------:R-:W-:Y:S01]  /*13b0*/  @UP0 ULDC.64 UR20, c[0x0][0x248] ;  /* 0x0000920000140ab9 */ /* 0x000fe20000000a00 */
[----:B------:R-:W-:Y:S01]  /*13c0*/  UIMAD UR22, UR9, UR45, URZ ;  /* 0x0000002d091672a4 */ /* 0x000fe2000f8e023f */
[----:B-1----:R-:W-:Y:S01]  /*13d0*/  VIADD R4, R4, 0xffffffe ;  /* 0x0ffffffe04047836 */ /* 0x002fe20000000000 */
[----:B------:R-:W-:-:S02]  /*13e0*/  @UP0 UIMAD.WIDE.U32 UR16, UR18, UR20, URZ ;  /* 0x00000014121002a5 */ /* 0x000fc4000f8e003f */
[----:B------:R-:W-:Y:S01]  /*13f0*/  UIMAD.WIDE UR10, UR41, UR61, URZ ;  /* 0x0000003d290a72a5 */ /* 0x000fe2000f8e023f */
[----:B------:R-:W1:Y:S01]  /*1400*/  F2I.FTZ.U32.TRUNC.NTZ R5, R4 ;  /* 0x0000000400057305 */ /* 0x000e62000021f000 */
[----:B------:R-:W-:Y:S02]  /*1410*/  UIMAD.WIDE.U32 UR12, UR47, UR59, URZ ;  /* 0x0000003b2f0c72a5 */ /* 0x000fe4000f8e003f */
[----:B------:R-:W-:Y:S02]  /*1420*/  UIMAD UR5, UR56, UR59, UR5 ;  /* 0x0000003b380572a4 */ /* 0x000fe4000f8e0205 */
[----:B------:R-:W-:Y:S01]  /*1430*/  @UP1 UIADD3 UR50, UR15, UR22, URZ ;  /* 0x000000160f321290 */ /* 0x000fe2000fffe03f */
[----:B------:R-:W-:Y:S01]  /*1440*/  @UP0 UMOV UR30, UR16 ;  /* 0x00000010001e0c82 */ /* 0x000fe20008000000 */
[----:B------:R-:W-:Y:S02]  /*1450*/  UIMAD.WIDE.U32 UR14, UR10, UR12, URZ ;  /* 0x0000000c0a0e72a5 */ /* 0x000fe4000f8e003f */
[----:B------:R-:W-:-:S02]  /*1460*/  UIMAD UR16, UR11, UR12, URZ ;  /* 0x0000000c0b1072a4 */ /* 0x000fc4000f8e023f */
[----:B------:R-:W-:Y:S02]  /*1470*/  UIADD3 UR5, UR13, UR5, URZ ;  /* 0x000000050d057290 */ /* 0x000fe4000fffe03f */
[----:B------:R-:W-:Y:S01]  /*1480*/  UIMAD.WIDE.U32 UR12, UR10, UR9, URZ ;  /* 0x000000090a0c72a5 */ /* 0x000fe2000f8e003f */
[--C-:B-1----:R-:W-:Y:S01]  /*1490*/  IMAD.MOV R0, RZ, RZ, -R5.reuse ;  /* 0x000000ffff007224 */ /* 0x102fe200078e0a05 */
[----:B------:R-:W-:Y:S01]  /*14a0*/  ULDC UR40, c[0x0][0x2c4] ;  /* 0x0000b10000287ab9 */ /* 0x000fe20000000800 */
[----:B------:R-:W-:Y:S01]  /*14b0*/  IMAD.MOV.U32 R4, RZ, RZ, RZ ;  /* 0x000000ffff047224 */ /* 0x000fe200078e00ff */
[----:B------:R-:W-:Y:S01]  /*14c0*/  UIMAD UR5, UR10, UR5, UR16 ;  /* 0x000000050a0572a4 */ /* 0x000fe2000f8e0210 */
[----:B------:R-:W-:Y:S01]  /*14d0*/  IMAD R0, R0, R6, RZ ;  /* 0x0000000600007224 */ /* 0x000fe200078e02ff */
[----:B------:R-:W-:Y:S02]  /*14e0*/  @UP3 UIMAD UR16, UR47, UR40, URZ ;  /* 0x000000282f1032a4 */ /* 0x000fe4000f8e023f */
[----:B------:R-:W-:Y:S01]  /*14f0*/  USEL UR55, UR14, UR12, !UP1 ;  /* 0x0000000c0e377287 */ /* 0x000fe2000c800000 */
[----:B------:R-:W-:Y:S01]  /*1500*/  IMAD.HI.U32 R0, R5, R0, R4 ;  /* 0x0000000005007227 */ /* 0x000fe200078e0004 */
[----:B------:R-:W-:-:S02]  /*1510*/  @UP0 UIMAD UR18, UR18, UR21, URZ ;  /* 0x00000015121202a4 */ /* 0x000fc4000f8e023f */
[----:B------:R-:W-:Y:S01]  /*1520*/  ULOP3.LUT UR12, UR43, 0xffffffc0, URZ, 0xc0, !UPT ;  /* 0xffffffc02b0c7892 */ /* 0x000fe2000f8ec03f */
[----:B------:R-:W-:Y:S02]  /*1530*/  ULDC.U8 UR32, c[0x0][0x480] ;  /* 0x0001200000207ab9 */ /* 0x000fe40000000000 */
[----:B------:R-:W-:Y:S01]  /*1540*/  IMAD.HI.U32 R0, R0, R3, RZ ;  /* 0x0000000300007227 */ /* 0x000fe200078e00ff */
[----:B------:R-:W-:Y:S02]  /*1550*/  UIADD3 UR46, UR15, UR5, URZ ;  /* 0x000000050f2e7290 */ /* 0x000fe4000fffe03f */
[----:B------:R-:W-:Y:S02]  /*1560*/  USHF.L.U64.HI UR19, UR47, 0x7, UR56 ;  /* 0x000000072f137899 */ /* 0x000fe40008010238 */
[----:B------:R-:W-:Y:S01]  /*1570*/  IADD3 R4, -R0, RZ, RZ ;  /* 0x000000ff00047210 */ /* 0x000fe20007ffe1ff */
[----:B------:R-:W-:Y:S02]  /*1580*/  UISETP.NE.AND UP4, UPT, UR32, URZ, UPT ;  /* 0x0000003f2000728c */ /* 0x000fe4000bf85270 */
[----:B------:R-:W-:-:S02]  /*1590*/  @UP3 USEL UR5, UR16, UR9, !UP1 ;  /* 0x0000000910053287 */ /* 0x000fc4000c800000 */
[C---:B------:R-:W-:Y:S01]  /*15a0*/  IMAD R3, R6.reuse, R4, R3 ;  /* 0x0000000406037224 */ /* 0x040fe200078e0203 */
[----:B------:R-:W-:Y:S02]  /*15b0*/  @UP0 UIADD3 UR32, UR17, UR18, URZ ;  /* 0x0000001211200290 */ /* 0x000fe4000fffe03f */
[----:B------:R-:W-:Y:S02]  /*15c0*/  UIADD3 UR15, UR12, -0x40, URZ ;  /* 0xffffffc00c0f7890 */ /* 0x000fe4000fffe03f */
[----:B------:R-:W-:Y:S01]  /*15d0*/  ISETP.GT.U32.AND P1, PT, R6, R3, PT ;  /* 0x000000030600720c */ /* 0x000fe20003f24070 */
[----:B------:R-:W-:Y:S01]  /*15e0*/  @UP3 ULDC UR17, c[0x0][0x2e4] ;  /* 0x0000b90000113ab9 */ /* 0x000fe20000000800 */
[----:B------:R-:W-:Y:S02]  /*15f0*/  USEL UR19, UR19, URZ, UP2 ;  /* 0x0000003f13137287 */ /* 0x000fe40009000000 */
[----:B------:R-:W-:Y:S02]  /*1600*/  @!UP3 UIMAD UR14, UR47, UR61, UR57 ;  /* 0x0000003d2f0eb2a4 */ /* 0x000fe4000f8e0239 */
[----:B------:R-:W-:-:S02]  /*1610*/  @UP3 UIMAD UR17, UR57, UR17, UR5 ;  /* 0x00000011391132a4 */ /* 0x000fc4000f8e0205 */
[----:B------:R-:W-:Y:S02]  /*1620*/  USHF.R.S32.HI UR16, URZ, 0x1f, UR15 ;  /* 0x0000001f3f107899 */ /* 0x000fe4000801140f */
[----:B------:R-:W-:Y:S02]  /*1630*/  UIADD3 UR5, UP2, UR15, UR39, URZ ;  /* 0x000000270f057290 */ /* 0x000fe4000ff5e03f */
[----:B------:R-:W-:Y:S01]  /*1640*/  @!UP3 UIMAD UR17, UR14, UR40, URZ ;  /* 0x000000280e11b2a4 */ /* 0x000fe2000f8e023f */
[----:B------:R-:W-:Y:S01]  /*1650*/  @!P1 IMAD.IADD R3, R3, 0x1, -R6 ;  /* 0x0000000103039824 */ /* 0x000fe200078e0a06 */
[----:B------:R-:W-:Y:S01]  /*1660*/  UIMAD UR12, UR11, UR9, URZ ;  /* 0x000000090b0c72a4 */ /* 0x000fe2000f8e023f */
[----:B------:R-:W-:Y:S01]  /*1670*/  @!P1 VIADD R0, R0, 0x1 ;  /* 0x0000000100009836 */ /* 0x000fe20000000000 */
[----:B------:R-:W-:Y:S01]  /*1680*/  UIADD3.X UR14, UR16, UR19, URZ, UP2, !UPT ;  /* 0x00000013100e7290 */ /* 0x000fe200097fe43f */
[----:B------:R-:W-:Y:S01]  /*1690*/  PLOP3.LUT P1, PT, PT, PT, UP0, 0x80, 0x0 ;  /* 0x000000000000781c */ /* 0x000fe20003f2f008 */
[----:B------:R-:W-:Y:S01]  /*16a0*/  UIMAD UR11, UR11, UR5, URZ ;  /* 0x000000050b0b72a4 */ /* 0x000fe2000f8e023f */
[----:B------:R-:W-:Y:S01]  /*16b0*/  ISETP.GE.U32.AND P0, PT, R3, R6, PT ;  /* 0x000000060300720c */ /* 0x000fe20003f06070 */
[----:B------:R-:W-:Y:S01]  /*16c0*/  @UP0 UIADD3 UR24, UR36, UR38, URZ ;  /* 0x0000002624180290 */ /* 0x000fe2000fffe03f */
[----:B------:R-:W-:Y:S01]  /*16d0*/  LOP3.LUT R3, R7, UR57, RZ, 0x3c, !PT ;  /* 0x0000003907037c12 */ /* 0x000fe2000f8e3cff */
[----:B------:R-:W-:Y:S01]  /*16e0*/  UIMAD UR51, UR57, UR41, URZ ;  /* 0x00000029393372a4 */ /* 0x000fe2000f8e023f */
[----:B------:R-:W-:-:S02]  /*16f0*/  @UP0 ULDC.64 UR18, c[0x0][0x250] ;  /* 0x0000940000120ab9 */ /* 0x000fc40000000a00 */
[----:B------:R-:W-:Y:S01]  /*1700*/  ISETP.GE.AND P2, PT, R3, RZ, PT ;  /* 0x000000ff0300720c */ /* 0x000fe20003f46270 */
[----:B------:R-:W-:Y:S02]  /*1710*/  UIMAD.WIDE.U32 UR40, UR10, UR5, URZ ;  /* 0x000000050a2872a5 */ /* 0x000fe4000f8e003f */
        /* <DEDUP_REMOVED lines=30> */
.L_x_357:
        /* <DEDUP_REMOVED lines=13> */
.L_x_358:
        /* <DEDUP_REMOVED lines=11> */
.L_x_359:
[----:B------:R-:W-:-:S04]  /*1a80*/  UIMAD UR5, UR47, UR61, UR57 ;  /* 0x0000003d2f0572a4 */ /* 0x000fc8000f8e0239 */
[----:B------:R-:W-:-:S12]  /*1a90*/  UIMAD UR5, UR5, UR59, URZ ;  /* 0x0000003b050572a4 */ /* 0x000fd8000f8e023f */
.L_x_360:
[----:B------:R-:W2:Y:S01]  /*1aa0*/  LDL.64 R4, [R1+0x18] ;  /* 0x0000180001047983 */ /* 0x000ea20000100a00 */
[----:B------:R-:W-:-:S03]  /*1ab0*/  ULDC UR9, c[0x0][0x2dc] ;  /* 0x0000b70000097ab9 */ /* 0x000fc60000000800 */
[----:B------:R1:W2:Y:S01]  /*1ac0*/  LDL.64 R24, [R1+0x18] ;  /* 0x0000180001187983 */ /* 0x0002a20000100a00 */
[----:B------:R-:W-:-:S03]  /*1ad0*/  UIADD3 UR22, UR15, UR5, URZ ;  /* 0x000000050f167290 */ /* 0x000fc6000fffe03f */
[----:B------:R-:W3:Y:S01]  /*1ae0*/  LDL R10, [R1+0x60] ;  /* 0x00006000010a7983 */ /* 0x000ee20000100800 */
[----:B------:R-:W4:Y:S01]  /*1af0*/  S2R R7, SR_TID.X ;  /* 0x0000000000077919 */ /* 0x000f220000002100 */
[----:B------:R-:W-:Y:S01]  /*1b00*/  USHF.R.S32.HI UR56, URZ, 0x1f, UR57 ;  /* 0x0000001f3f387899 */ /* 0x000fe20008011439 */
[----:B------:R-:W-:Y:S01]  /*1b10*/  ULDC.64 UR12, c[0x0][0x428] ;  /* 0x00010a00000c7ab9 */ /* 0x000fe20000000a00 */
[----:B------:R-:W-:Y:S02]  /*1b20*/  UIMAD UR24, UR9, UR61, URZ ;  /* 0x0000003d091872a4 */ /* 0x000fe4000f8e023f */
[----:B------:R-:W-:Y:S01]  /*1b30*/  UISETP.GE.AND UP2, UPT, UR31, 0x1, UPT ;  /* 0x000000011f00788c */ /* 0x000fe2000bf46270 */
[----:B------:R-:W-:Y:S01]  /*1b40*/  ULDC.64 UR26, c[0x0][0x478] ;  /* 0x00011e00001a7ab9 */ /* 0x000fe20000000a00 */
[----:B------:R-:W-:Y:S01]  /*1b50*/  ULDC.64 UR34, c[0x0][0x210] ;  /* 0x0000840000227ab9 */ /* 0x000fe20000000a00 */
[----:B------:R-:W-:Y:S01]  /*1b60*/  ULDC.64 UR28, c[0x0][0x3e0] ;  /* 0x0000f800001c7ab9 */ /* 0x000fe20000000a00 */
[----:B----4-:R-:W-:-:S04]  /*1b70*/  SHF.R.S32.HI R9, RZ, 0x1f, R7 ;  /* 0x0000001fff097819 */ /* 0x010fc80000011407 */
[----:B------:R-:W-:-:S04]  /*1b80*/  LEA.HI R3, R9, R7, RZ, 0x2 ;  /* 0x0000000709037211 */ /* 0x000fc800078f10ff */
[----:B------:R-:W-:-:S04]  /*1b90*/  SHF.R.S32.HI R3, RZ, 0x2, R3 ;  /* 0x00000002ff037819 */ /* 0x000fc80000011403 */
[----:B------:R-:W-:Y:S02]  /*1ba0*/  SHF.R.S32.HI R23, RZ, 0x1f, R3 ;  /* 0x0000001fff177819 */ /* 0x000fe40000011403 */
[----:B------:R-:W-:Y:S01]  /*1bb0*/  LEA.HI R9, R9, R7, RZ, 0x5 ;  /* 0x0000000709097211 */ /* 0x000fe200078f28ff */
[----:B------:R-:W-:-:S03]  /*1bc0*/  UIMAD.WIDE UR22, UR22, 0x4, UR26 ;  /* 0x00000004161678a5 */ /* 0x000fc6000f8e021a */
[----:B------:R-:W-:Y:S01]  /*1bd0*/  ULDC.64 UR26, c[0x0][0x400] ;  /* 0x00010000001a7ab9 */ /* 0x000fe20000000a00 */
[----:B------:R-:W-:Y:S01]  /*1be0*/  ULEA.HI.SX32 UR41, UR43, 0xffffffff, 0x1a ;  /* 0xffffffff2b297891 */ /* 0x000fe2000f8fd23f */
[----:B------:R-:W-:Y:S01]  /*1bf0*/  BSSY B1, `(.L_x_356) ;  /* 0x000086a000017945 */ /* 0x000fe20003800000 */
[----:B--2---:R-:W-:-:S05]  /*1c00*/  IMAD.MOV.U32 R24, RZ, RZ, R4 ;  /* 0x000000ffff187224 */ /* 0x004fca00078e0004 */
[----:B------:R-:W-:Y:S02]  /*1c10*/  SHF.R.S32.HI R25, RZ, 0x1f, R24 ;  /* 0x0000001fff197819 */ /* 0x000fe40000011418 */
[----:B------:R-:W-:Y:S01]  /*1c20*/  IADD3 R4, P0, R24, UR10, RZ ;  /* 0x0000000a18047c10 */ /* 0x000fe2000ff1e0ff */
[----:B------:R-:W-:-:S03]  /*1c30*/  ULDC.64 UR10, c[0x0][0x420] ;  /* 0x00010800000a7ab9 */ /* 0x000fc60000000a00 */
[----:B------:R-:W-:Y:S01]  /*1c40*/  IADD3.X R5, R25, UR48, RZ, P0, !PT ;  /* 0x0000003019057c10 */ /* 0x000fe200087fe4ff */
[----:B------:R-:W-:Y:S01]  /*1c50*/  UIMAD UR5, UR16, UR10, URZ ;  /* 0x0000000a100572a4 */ /* 0x000fe2000f8e023f */
[----:B------:R-:W-:Y:S01]  /*1c60*/  IADD3 R6, P0, R3, UR15, RZ ;  /* 0x0000000f03067c10 */ /* 0x000fe2000ff1e0ff */
[----:B------:R-:W-:Y:S02]  /*1c70*/  IMAD.U32 R0, RZ, RZ, UR10 ;  /* 0x0000000aff007e24 */ /* 0x000fe4000f8e00ff */
[----:B------:R-:W-:Y:S01]  /*1c80*/  UIMAD UR5, UR15, UR11, UR5 ;  /* 0x0000000b0f0572a4 */ /* 0x000fe2000f8e0205 */
[----:B------:R-:W-:Y:S01]  /*1c90*/  IADD3.X R7, R23, UR16, RZ, P0, !PT ;  /* 0x0000001017077c10 */ /* 0x000fe200087fe4ff */
[----:B------:R-:W-:-:S04]  /*1ca0*/  IMAD.WIDE.U32 R4, R0, UR15, R4 ;  /* 0x0000000f00047c25 */ /* 0x000fc8000f8e0004 */
[----:B------:R-:W-:Y:S02]  /*1cb0*/  IMAD R7, R7, UR44, RZ ;  /* 0x0000002c07077c24 */ /* 0x000fe4000f8e02ff */
[----:B------:R-:W-:Y:S01]  /*1cc0*/  VIADD R5, R5, UR5 ;  /* 0x0000000505057c36 */ /* 0x000fe20008000000 */
[----:B------:R-:W-:Y:S01]  /*1cd0*/  UIMAD UR5, UR56, UR12, URZ ;  /* 0x0000000c380572a4 */ /* 0x000fe2000f8e023f */
[C---:B------:R-:W-:Y:S02]  /*1ce0*/  IMAD R8, R6.reuse, UR45, R7 ;  /* 0x0000002d06087c24 */ /* 0x040fe4000f8e0207 */
[----:B------:R-:W-:Y:S02]  /*1cf0*/  IMAD.U32 R0, RZ, RZ, UR12 ;  /* 0x0000000cff007e24 */ /* 0x000fe4000f8e00ff */
[----:B------:R-:W-:Y:S01]  /*1d00*/  IMAD.WIDE.U32 R6, R6, UR44, R24 ;  /* 0x0000002c06067c25 */ /* 0x000fe2000f8e0018 */
[----:B------:R-:W-:Y:S02]  /*1d10*/  UIMAD UR9, UR57, UR13, UR5 ;  /* 0x0000000d390972a4 */ /* 0x000fe4000f8e0205 */
[----:B------:R-:W-:Y:S01]  /*1d20*/  USHF.L.U32 UR16, UR24, 0x6, URZ ;  /* 0x0000000618107899 */ /* 0x000fe2000800063f */
[----:B------:R-:W-:Y:S01]  /*1d30*/  IMAD.WIDE.U32 R4, R0, UR57, R4 ;  /* 0x0000003900047c25 */ /* 0x000fe2000f8e0004 */
[----:B------:R-:W-:Y:S01]  /*1d40*/  IADD3 R6, P0, R6, UR58, RZ ;  /* 0x0000003a06067c10 */ /* 0x000fe2000ff1e0ff */
[----:B------:R-:W-:Y:S01]  /*1d50*/  ULDC.64 UR12, c[0x0][0x258] ;  /* 0x00009600000c7ab9 */ /* 0x000fe20000000a00 */
[----:B------:R-:W-:Y:S01]  /*1d60*/  UIADD3 UR14, UP1, UP0, UR40, UR16, UR51 ;  /* 0x00000010280e7290 */ /* 0x000fe2000f83e033 */
[----:B------:R-:W-:Y:S01]  /*1d70*/  VIADD R5, R5, UR9 ;  /* 0x0000000905057c36 */ /* 0x000fe20008000000 */
[----:B------:R-:W-:Y:S01]  /*1d80*/  UIMAD UR5, UR56, UR12, URZ ;  /* 0x0000000c380572a4 */ /* 0x000fe2000f8e023f */
[----:B------:R-:W-:Y:S01]  /*1d90*/  IADD3.X R7, R7, UR50, R8, P0, !PT ;  /* 0x0000003207077c10 */ /* 0x000fe200087fe408 */
[----:B------:R-:W-:Y:S01]  /*1da0*/  USHF.R.S32.HI UR9, URZ, 0x1f, UR16 ;  /* 0x0000001f3f097899 */ /* 0x000fe20008011410 */
[----:B------:R-:W-:Y:S01]  /*1db0*/  SHF.R.S32.HI R8, RZ, 0x5, R9 ;  /* 0x00000005ff087819 */ /* 0x000fe20000011409 */
[----:B------:R1:W-:Y:S01]  /*1dc0*/  STL [R1+0x1c], R25 ;  /* 0x00001c1901007387 */ /* 0x0003e20000100800 */
[----:B------:R-:W-:-:S02]  /*1dd0*/  UIMAD UR13, UR57, UR13, UR5 ;  /* 0x0000000d390d72a4 */ /* 0x000fc4000f8e0205 */
[----:B------:R-:W-:Y:S01]  /*1de0*/  UIADD3.X UR9, UR49, UR9, UR54, UP1, UP0 ;  /* 0x0000000931097290 */ /* 0x000fe20008fe0436 */
[----:B------:R-:W-:Y:S01]  /*1df0*/  IMAD.U32 R0, RZ, RZ, UR12 ;  /* 0x0000000cff007e24 */ /* 0x000fe2000f8e00ff */
[----:B------:R-:W-:Y:S01]  /*1e00*/  UIADD3 UR5, UP1, UP0, UR53, UR14, UR55 ;  /* 0x0000000e35057290 */ /* 0x000fe2000f83e037 */
[----:B---3--:R-:W-:Y:S01]  /*1e10*/  IMAD R8, R8, UR24, R10 ;  /* 0x0000001808087c24 */ /* 0x008fe2000f8e020a */
[----:B------:R-:W-:Y:S01]  /*1e20*/  PLOP3.LUT P0, PT, PT, PT, UP2, 0x80, 0x0 ;  /* 0x000000000000781c */ /* 0x000fe20003f0f028 */
[----:B------:R-:W-:Y:S01]  /*1e30*/  IMAD R9, R23, UR10, RZ ;  /* 0x0000000a17097c24 */ /* 0x000fe2000f8e02ff */
[----:B------:R-:W-:Y:S01]  /*1e40*/  UIADD3.X UR9, UR52, UR9, UR46, UP1, UP0 ;  /* 0x0000000934097290 */ /* 0x000fe20008fe042e */
[----:B------:R-:W-:Y:S01]  /*1e50*/  IMAD.WIDE.U32 R6, R0, UR57, R6 ;  /* 0x0000003900067c25 */ /* 0x000fe2000f8e0006 */
[C---:B------:R-:W-:Y:S01]  /*1e60*/  IADD3 R0, P1, R8.reuse, UR5, RZ ;  /* 0x0000000508007c10 */ /* 0x040fe2000ff3e0ff */
[----:B------:R-:W-:Y:S02]  /*1e70*/  UIADD3 UR15, UR15, UR17, URZ ;  /* 0x000000110f0f7290 */ /* 0x000fe4000fffe03f */
[C---:B------:R-:W-:Y:S01]  /*1e80*/  IMAD R9, R3.reuse, UR11, R9 ;  /* 0x0000000b03097c24 */ /* 0x040fe2000f8e0209 */
[----:B------:R-:W-:Y:S01]  /*1e90*/  ULDC.64 UR44, c[0x0][0x2b0] ;  /* 0x0000ac00002c7ab9 */ /* 0x000fe20000000a00 */
[----:B------:R-:W-:Y:S01]  /*1ea0*/  IMAD.WIDE.U32 R4, R3, UR10, R4 ;  /* 0x0000000a03047c25 */ /* 0x000fe2000f8e0004 */
[----:B------:R-:W-:-:S02]  /*1eb0*/  LEA.HI.X.SX32 R8, R8, UR9, 0x1, P1 ;  /* 0x0000000908087c11 */ /* 0x000fc400088f0eff */
[----:B------:R-:W-:Y:S01]  /*1ec0*/  LEA R20, P1, R0, UR26, 0x2 ;  /* 0x0000001a00147c11 */ /* 0x000fe2000f8210ff */
[----:B------:R-:W-:Y:S01]  /*1ed0*/  IMAD.IADD R5, R5, 0x1, R9 ;  /* 0x0000000105057824 */ /* 0x000fe200078e0209 */
[----:B------:R-:W-:Y:S01]  /*1ee0*/  LEA R19, P2, R4, UR28, 0x1 ;  /* 0x0000001c04137c11 */ /* 0x000fe2000f8408ff */
[----:B------:R-:W-:Y:S01]  /*1ef0*/  VIADD R7, R7, UR13 ;  /* 0x0000000d07077c36 */ /* 0x000fe20008000000 */
[----:B------:R-:W-:Y:S01]  /*1f00*/  LEA R18, P3, R6, UR34, 0x1 ;  /* 0x0000002206127c11 */ /* 0x000fe2000f8608ff */
[----:B------:R-:W-:Y:S01]  /*1f10*/  UIMAD.WIDE UR10, UR15, 0x4, UR44 ;  /* 0x000000040f0a78a5 */ /* 0x000fe2000f8e022c */
[----:B------:R-:W-:Y:S02]  /*1f20*/  LEA.HI.X R21, R0, UR27, R8, 0x2, P1 ;  /* 0x0000001b00157c11 */ /* 0x000fe400088f1408 */
[----:B------:R-:W-:Y:S02]  /*1f30*/  LEA.HI.X R252, R4, UR29, R5, 0x1, P2 ;  /* 0x0000001d04fc7c11 */ /* 0x000fe400090f0c05 */
[----:B------:R-:W-:Y:S01]  /*1f40*/  LEA.HI.X R15, R6, UR35, R7, 0x1, P3 ;  /* 0x00000023060f7c11 */ /* 0x000fe200098f0c07 */
[----:B-1----:R-:W-:Y:S06]  /*1f50*/  @!P0 BRA `(.L_x_361) ;  /* 0x00000078004c8947 */ /* 0x002fec0003800000 */
        /* <DEDUP_REMOVED lines=77> */
.L_x_363:
[----:B------:R-:W-:Y:S05]  /*2430*/  BSYNC B0 ;  /* 0x0000000000007941 */ /* 0x000fea0003800000 */
.L_x_362:
        /* <DEDUP_REMOVED lines=44> */
.L_x_365:
[----:B------:R-:W-:Y:S05]  /*2700*/  BSYNC B0 ;  /* 0x0000000000007941 */ /* 0x000fea0003800000 */
.L_x_364:
[----:B-12-4-:R-:W-:Y:S01]  /*2710*/  IMAD.MOV.U32 R8, RZ, RZ, R18 ;  /* 0x000000ffff087224 */ /* 0x016fe200078e0012 */
[----:B------:R-:W-:Y:S01]  /*2720*/  MOV R9, R15 ;  /* 0x0000000f00097202 */ /* 0x000fe20000000f00 */
[----:B------:R-:W-:Y:S01]  /*2730*/  IMAD.MOV.U32 R10, RZ, RZ, R19 ;  /* 0x000000ffff0a7224 */ /* 0x000fe200078e0013 */
[----:B------:R-:W0:Y:S01]  /*2740*/  LDGDEPBAR ;  /* 0x00000000000079af */ /* 0x000e220000000000 */
[----:B------:R-:W-:Y:S01]  /*2750*/  VIADD R4, R26, 0x1800 ;  /* 0x000018001a047836 */ /* 0x000fe20000000000 */
[----:B------:R-:W-:Y:S01]  /*2760*/  PLOP3.LUT P0, PT, PT, PT, UP0, 0x80, 0x0 ;  /* 0x000000000000781c */ /* 0x000fe20003f0f008 */
[----:B------:R-:W-:Y:S01]  /*2770*/  BSSY B0, `(.L_x_366) ;  /* 0x000002a000007945 */ /* 0x000fe20003800000 */
[----:B------:R1:W-:Y:S02]  /*2780*/  STL [R1+0x4], R8 ;  /* 0x0000040801007387 */ /* 0x0003e40000100800 */
[----:B------:R-:W-:Y:S02]  /*2790*/  SEL R231, R4, R26, !P0 ;  /* 0x0000001a04e77207 */ /* 0x000fe40004000000 */
[----:B------:R1:W-:Y:S04]  /*27a0*/  STL [R1+0x10], R20 ;  /* 0x0000101401007387 */ /* 0x0003e80000100800 */
[----:B------:R1:W-:Y:S04]  /*27b0*/  STL [R1], R9 ;  /* 0x0000000901007387 */ /* 0x0003e80000100800 */
[----:B------:R1:W-:Y:S04]  /*27c0*/  @P6 STS [R0+0x6000], RZ ;  /* 0x006000ff00006388 */ /* 0x0003e80000000800 */
[----:B------:R1:W-:Y:S04]  /*27d0*/  @P6 STS [R0+0x6004], RZ ;  /* 0x006004ff00006388 */ /* 0x0003e80000000800 */
[----:B------:R1:W-:Y:S04]  /*27e0*/  @P6 STS.64 [R0+0x6008], RZ ;  /* 0x006008ff00006388 */ /* 0x0003e80000000a00 */
[----:B------:R1:W-:Y:S04]  /*27f0*/  @P6 STS.128 [R0+0x7000], RZ ;  /* 0x007000ff00006388 */ /* 0x0003e80000000c00 */
[----:B------:R1:W-:Y:S04]  /*2800*/  @P6 STS.128 [R0+0x8000], RZ ;  /* 0x008000ff00006388 */ /* 0x0003e80000000c00 */
[----:B------:R1:W-:Y:S01]  /*2810*/  STL [R1+0x8], R10 ;  /* 0x0000080a01007387 */ /* 0x0003e20000100800 */
[----:B------:R-:W-:Y:S05]  /*2820*/  @P6 BRA `(.L_x_367) ;  /* 0x0000000000786947 */ /* 0x000fea0003800000 */
[----:B------:R-:W2:Y:S01]  /*2830*/  LDL R6, [R1+0x30] ;  /* 0x0000300001067983 */ /* 0x000ea20000100800 */
[----:B------:R-:W-:-:S03]  /*2840*/  ULDC UR10, c[0x0][0x2d0] ;  /* 0x0000b400000a7ab9 */ /* 0x000fc60000000800 */
[----:B------:R-:W4:Y:S01]  /*2850*/  LDL R5, [R1+0x34] ;  /* 0x0000340001057983 */ /* 0x000f220000100800 */
[----:B------:R-:W-:-:S13]  /*2860*/  ISETP.GE.AND P5, PT, R24, UR10, PT ;  /* 0x0000000a18007c0c */ /* 0x000fda000bfa6270 */
[----:B------:R-:W-:Y:S01]  /*2870*/  @!P5 IMAD.MOV.U32 R7, RZ, RZ, R252 ;  /* 0x000000ffff07d224 */ /* 0x000fe200078e00fc */
[----:B------:R1:W-:Y:S04]  /*2880*/  @P5 STS [R0+0x6000], RZ ;  /* 0x006000ff00005388 */ /* 0x0003e80000000800 */
[----:B------:R1:W-:Y:S04]  /*2890*/  @P5 STS [R0+0x6004], RZ ;  /* 0x006004ff00005388 */ /* 0x0003e80000000800 */
[----:B------:R1:W-:Y:S01]  /*28a0*/  @P5 STS.64 [R0+0x6008], RZ ;  /* 0x006008ff00005388 */ /* 0x0003e20000000a00 */
[----:B--2---:R-:W-:Y:S01]  /*28b0*/  ISETP.GE.AND P3, PT, R6, UR10, PT ;  /* 0x0000000a06007c0c */ /* 0x004fe2000bf66270 */
[----:B------:R-:W-:Y:S01]  /*28c0*/  @!P5 IMAD.MOV.U32 R6, RZ, RZ, R10 ;  /* 0x000000ffff06d224 */ /* 0x000fe200078e000a */
[----:B----4-:R-:W-:-:S04]  /*28d0*/  ISETP.GE.AND P2, PT, R5, UR10, PT ;  /* 0x0000000a05007c0c */ /* 0x010fc8000bf46270 */
        /* <DEDUP_REMOVED lines=19> */
.L_x_367:
[----:B------:R-:W-:Y:S05]  /*2a10*/  BSYNC B0 ;  /* 0x0000000000007941 */ /* 0x000fea0003800000 */
.L_x_366:
[----:B------:R4:W-:Y:S01]  /*2a20*/  STL [R1+0xc], R21 ;  /* 0x00000c1501007387 */ /* 0x0009e20000100800 */
        /* <DEDUP_REMOVED lines=16> */
.L_x_369:
[----:B-12---:R-:W2:Y:S01]  /*2b30*/  LDL R5, [R1+0x30] ;  /* 0x0000300001057983 */ /* 0x006ea20000100800 */
[----:B------:R-:W-:-:S03]  /*2b40*/  ULDC UR10, c[0x0][0x2d0] ;  /* 0x0000b400000a7ab9 */ /* 0x000fc60000000800 */
[----:B------:R-:W5:Y:S01]  /*2b50*/  LDL R4, [R1+0x34] ;  /* 0x0000340001047983 */ /* 0x000f620000100800 */
        /* <DEDUP_REMOVED lines=34> */
.L_x_370:
[----:B------:R-:W-:Y:S05]  /*2d80*/  BSYNC B0 ;  /* 0x0000000000007941 */ /* 0x000fea0003800000 */
.L_x_368:
[----:B----4-:R-:W2:Y:S01]  /*2d90*/  LDL R21, [R1+0x5c] ;  /* 0x00005c0001157983 */ /* 0x010ea20000100800 */
        /* <DEDUP_REMOVED lines=8> */
[----:B------:R-:W-:Y:S01]  /*2e20*/  IMAD.U32 R6, RZ, RZ, UR10 ;  /* 0x0000000aff067e24 */ /* 0x000fe2000f8e00ff */
[----:B------:R1:W-:Y:S01]  /*2e30*/  @P1 STS.64 [R0+0x9008], RZ ;  /* 0x009008ff00001388 */ /* 0x0003e20000000a00 */
[----:B------:R-:W-:-:S03]  /*2e40*/  ULDC.64 UR10, c[0x0][0x260] ;  /* 0x00009800000a7ab9 */ /* 0x000fc60000000a00 */
[----:B------:R1:W-:Y:S04]  /*2e50*/  @P1 STS.128 [R0+0xb000], RZ ;  /* 0x00b000ff00001388 */ /* 0x0003e80000000c00 */
[----:B------:R1:W-:Y:S01]  /*2e60*/  @P1 STS.128 [R0+0xd000], RZ ;  /* 0x00d000ff00001388 */ /* 0x0003e20000000c00 */
[C---:B--2---:R-:W-:Y:S01]  /*2e70*/  VIADD R4, R21.reuse, 0x28 ;  /* 0x0000002815047836 */ /* 0x044fe20000000000 */
        /* <DEDUP_REMOVED lines=8> */
[----:B------:R-:W-:Y:S01]  /*2f00*/  SHF.R.S32.HI R5, RZ, 0x1f, R4 ;  /* 0x0000001fff057819 */ /* 0x000fe20000011404 */
[----:B------:R-:W-:Y:S01]  /*2f10*/  IMAD R7, R22, UR10, RZ ;  /* 0x0000000a16077c24 */ /* 0x000fe2000f8e02ff */
[----:B------:R-:W-:Y:S01]  /*2f20*/  P2R R19, PR, RZ, 0x8 ;  /* 0x00000008ff137803 */ /* 0x000fe20000000000 */
[----:B------:R-:W-:Y:S02]  /*2f30*/  IMAD.WIDE.U32 R8, R14, UR10, R8 ;  /* 0x0000000a0e087c25 */ /* 0x000fe4000f8e0008 */
        /* <DEDUP_REMOVED lines=49> */
.L_x_372:
[----:B------:R-:W-:Y:S05]  /*3250*/  BSYNC B0 ;  /* 0x0000000000007941 */ /* 0x000fea0003800000 */
.L_x_371:
        /* <DEDUP_REMOVED lines=43> */
.L_x_374:
[----:B------:R-:W-:Y:S05]  /*3510*/  BSYNC B0 ;  /* 0x0000000000007941 */ /* 0x000fea0003800000 */
.L_x_373:
[----:B------:R-:W-:Y:S01]  /*3520*/  ISETP.NE.AND P1, PT, R19, RZ, PT ;  /* 0x000000ff1300720c */ /* 0x000fe20003f25270 */
[----:B------:R-:W-:Y:S01]  /*3530*/  IMAD.MOV.U32 R3, RZ, RZ, 0x7f800000 ;  /* 0x7f800000ff037424 */ /* 0x000fe200078e00ff */
[----:B------:R-:W-:Y:S01]  /*3540*/  ISETP.NE.AND P2, PT, R18, RZ, PT ;  /* 0x000000ff1200720c */ /* 0x000fe20003f45270 */
[----:B-12---:R-:W-:Y:S01]  /*3550*/  IMAD.MOV.U32 R4, RZ, RZ, 0x7f800000 ;  /* 0x7f800000ff047424 */ /* 0x006fe200078e00ff */
[----:B------:R-:W0:Y:S01]  /*3560*/  LDGDEPBAR ;  /* 0x00000000000079af */ /* 0x000e220000000000 */
[----:B------:R-:W-:Y:S02]  /*3570*/  IMAD.MOV.U32 R5, RZ, RZ, 0x7f800000 ;  /* 0x7f800000ff057424 */ /* 0x000fe400078e00ff */
[----:B---34-:R-:W-:Y:S01]  /*3580*/  IMAD.MOV.U32 R0, RZ, RZ, 0x7f800000 ;  /* 0x7f800000ff007424 */ /* 0x018fe200078e00ff */
[----:B------:R-:W2:Y:S01]  /*3590*/  @!P6 LDG.E R3, desc[UR6][R6.64+0x80] ;  /* 0x000080060603e981 */ /* 0x000ea2000c1e1900 */
[----:B------:R-:W-:Y:S01]  /*35a0*/  USHF.L.U32 UR17, UR24, 0x4, URZ ;  /* 0x0000000418117899 */ /* 0x000fe2000800063f */
[----:B------:R-:W-:Y:S01]  /*35b0*/  IMAD.SHL.U32 R221, R230, 0x2, RZ ;  /* 0x00000002e6dd7824 */ /* 0x000fe200078e00ff */
[----:B------:R-:W-:-:S02]  /*35c0*/  UIADD3 UR10, UR25, 0x80, URZ ;  /* 0x00000080190a7890 */ /* 0x000fc4000fffe03f */
[----:B------:R-:W3:Y:S01]  /*35d0*/  @!P1 LDG.E R4, desc[UR6][R6.64+0x20] ;  /* 0x0000200606049981 */ /* 0x000ee2000c1e1900 */
[----:B------:R-:W-:Y:S02]  /*35e0*/  CS2R R126, SRZ ;  /* 0x00000000007e7805 */ /* 0x000fe4000001ff00 */
[----:B------:R-:W-:Y:S02]  /*35f0*/  CS2R R124, SRZ ;  /* 0x00000000007c7805 */ /* 0x000fe4000001ff00 */
[----:B------:R-:W-:Y:S01]  /*3600*/  CS2R R130, SRZ ;  /* 0x0000000000827805 */ /* 0x000fe2000001ff00 */
[----:B------:R-:W4:Y:S01]  /*3610*/  @!P2 LDG.E R5, desc[UR6][R6.64] ;  /* 0x000000060605a981 */ /* 0x000f22000c1e1900 */
[----:B------:R-:W-:Y:S02]  /*3620*/  CS2R R128, SRZ ;  /* 0x0000000000807805 */ /* 0x000fe4000001ff00 */
[----:B------:R-:W-:Y:S02]  /*3630*/  CS2R R122, SRZ ;  /* 0x00000000007a7805 */ /* 0x000fe4000001ff00 */
[----:B------:R-:W-:Y:S01]  /*3640*/  CS2R R120, SRZ ;  /* 0x0000000000787805 */ /* 0x000fe2000001ff00 */
[----:B------:R-:W5:Y:S01]  /*3650*/  @!P5 LDG.E R0, desc[UR6][R16.64] ;  /* 0x000000061000d981 */ /* 0x000f62000c1e1900 */
[----:B------:R-:W-:-:S02]  /*3660*/  CS2R R118, SRZ ;  /* 0x0000000000767805 */ /* 0x000fc4000001ff00 */
[----:B------:R-:W-:Y:S02]  /*3670*/  CS2R R116, SRZ ;  /* 0x0000000000747805 */ /* 0x000fe4000001ff00 */
[----:B------:R-:W-:Y:S02]  /*3680*/  CS2R R110, SRZ ;  /* 0x00000000006e7805 */ /* 0x000fe4000001ff00 */
[----:B------:R-:W-:Y:S02]  /*3690*/  CS2R R108, SRZ ;  /* 0x00000000006c7805 */ /* 0x000fe4000001ff00 */
[----:B------:R-:W-:Y:S02]  /*36a0*/  CS2R R114, SRZ ;  /* 0x0000000000727805 */ /* 0x000fe4000001ff00 */
        /* <DEDUP_REMOVED lines=46> */
[----:B------:R-:W-:Y:S01]  /*3990*/  CS2R R36, SRZ ;  /* 0x0000000000247805 */ /* 0x000fe2000001ff00 */
[----:B------:R-:W-:Y:S02]  /*39a0*/  UIMAD UR28, UR24, 0x18, URZ ;  /* 0x00000018181c78a4 */ /* 0x000fe4000f8e023f */
[----:B------:R-:W1:Y:S01]  /*39b0*/  LDSM.16.M88.4 R196, [R223+0x11000] ;  /* 0x01100000dfc4783b */ /* 0x000e620000000200 */
[----:B------:R-:W-:Y:S02]  /*39c0*/  USHF.L.U32 UR27, UR24, 0x5, URZ ;  /* 0x00000005181b7899 */ /* 0x000fe4000800063f */
[----:B------:R-:W-:Y:S01]  /*39d0*/  UIMAD UR26, UR24, 0x28, URZ ;  /* 0x00000028181a78a4 */ /* 0x000fe2000f8e023f */
[----:B------:R-:W1:Y:S01]  /*39e0*/  LDSM.16.M88.4 R200, [R223+0x11400] ;  /* 0x01140000dfc8783b */ /* 0x000e620000000200 */
[----:B------:R-:W-:Y:S01]  /*39f0*/  ULDC UR35, c[0x0][0x2d0] ;  /* 0x0000b40000237ab9 */ /* 0x000fe20000000800 */
[----:B------:R-:W-:-:S02]  /*3a00*/  ULDC UR11, c[0x0][0x2ec] ;  /* 0x0000bb00000b7ab9 */ /* 0x000fc40000000800 */
[----:B------:R-:W1:Y:S04]  /*3a10*/  LDSM.16.M88.4 R204, [R222+0x13000] ;  /* 0x01300000decc783b */ /* 0x000e680000000200 */
[----:B------:R-:W1:Y:S04]  /*3a20*/  LDSM.16.M88.4 R208, [R222+0x13400] ;  /* 0x01340000ded0783b */ /* 0x000e680000000200 */
[----:B------:R-:W1:Y:S04]  /*3a30*/  LDSM.16.M88.4 R212, [R223+0x13000] ;  /* 0x01300000dfd4783b */ /* 0x000e680000000200 */
[----:B------:R-:W1:Y:S01]  /*3a40*/  LDSM.16.M88.4 R216, [R223+0x13400] ;  /* 0x01340000dfd8783b */ /* 0x000e620000000200 */
[----:B------:R-:W-:-:S02]  /*3a50*/  UIADD3 UR21, UR17, 0x20, URZ ;  /* 0x0000002011157890 */ /* 0x000fc4000fffe03f */
[----:B------:R-:W-:Y:S02]  /*3a60*/  UIMAD UR25, UR24, 0x30, URZ ;  /* 0x00000030181978a4 */ /* 0x000fe4000f8e023f */
[----:B------:R-:W-:Y:S01]  /*3a70*/  UISETP.GE.AND UP0, UPT, UR10, UR8, UPT ;  /* 0x000000080a00728c */ /* 0x000fe2000bf06270 */
[----:B--2---:R2:W-:Y:S04]  /*3a80*/  STL [R1+0x20], R3 ;  /* 0x0000200301007387 */ /* 0x0045e80000100800 */
[----:B---3--:R-:W-:Y:S04]  /*3a90*/  STL [R1+0x2c], R4 ;  /* 0x00002c0401007387 */ /* 0x008fe80000100800 */
[----:B------:R-:W-:Y:S04]  /*3aa0*/  STL [R1+0x14], R231 ;  /* 0x000014e701007387 */ /* 0x000fe80000100800 */
[----:B----4-:R3:W-:Y:S04]  /*3ab0*/  STL [R1+0x28], R5 ;  /* 0x0000280501007387 */ /* 0x0107e80000100800 */
[----:B-----5:R4:W-:Y:S01]  /*3ac0*/  STL [R1+0x24], R0 ;  /* 0x0000240001007387 */ /* 0x0209e20000100800 */
[----:B--2---:R-:W-:-:S05]  /*3ad0*/  VIADD R3, R230, 0x1800 ;  /* 0x00001800e6037836 */ /* 0x004fca0000000000 */
[----:B------:R-:W-:Y:S01]  /*3ae0*/  SEL R220, R3, R230, !P0 ;  /* 0x000000e603dc7207 */ /* 0x000fe20004000000 */
[----:B---3--:R-:W-:Y:S02]  /*3af0*/  IMAD R5, RZ, RZ, -UR16 ;  /* 0x80000010ff057e24 */ /* 0x008fe4000f8e02ff */
[----:B----4-:R-:W-:-:S03]  /*3b00*/  VIADD R0, R21, 0xffffffc0 ;  /* 0xffffffc015007836 */ /* 0x010fc60000000000 */
[----:B------:R2:W-:Y:S02]  /*3b10*/  STL [R1+0x38], R5 ;  /* 0x0000380501007387 */ /* 0x0005e40000100800 */
[----:B------:R-:W-:-:S04]  /*3b20*/  SHF.R.S32.HI R3, RZ, 0x1f, R0 ;  /* 0x0000001fff037819 */ /* 0x000fc80000011400 */
[C---:B------:R-:W-:Y:S01]  /*3b30*/  SHF.L.U64.HI R3, R0.reuse, 0x2, R3 ;  /* 0x0000000200037819 */ /* 0x040fe20000010203 */
[----:B------:R-:W-:Y:S01]  /*3b40*/  IMAD.SHL.U32 R0, R0, 0x4, RZ ;  /* 0x0000000400007824 */ /* 0x000fe200078e00ff */
[----:B------:R-:W-:Y:S01]  /*3b50*/  USHF.L.U32 UR16, UR24, 0x3, URZ ;  /* 0x0000000318107899 */ /* 0x000fe2000800063f */
[----:B--2---:R-:W-:-:S05]  /*3b60*/  IMAD.SHL.U32 R5, R21, 0x4, RZ ;  /* 0x0000000415057824 */ /* 0x004fca00078e00ff */
[----:B------:R2:W-:Y:S01]  /*3b70*/  STL [R1+0x54], R5 ;  /* 0x0000540501007387 */ /* 0x0005e20000100800 */
[----:B------:R-:W-:Y:S02]  /*3b80*/  UIADD3 UR5, UR16, UR5, URZ ;  /* 0x0000000510057290 */ /* 0x000fe4000fffe03f */
[----:B------:R-:W-:Y:S02]  /*3b90*/  UIADD3 UR32, UR16, UR33, URZ ;  /* 0x0000002110207290 */ /* 0x000fe4000fffe03f */
[----:B------:R-:W-:Y:S01]  /*3ba0*/  UIADD3 UR5, UR16, UR5, URZ ;  /* 0x0000000510057290 */ /* 0x000fe2000fffe03f */
[----:B------:R-:W-:Y:S01]  /*3bb0*/  VIADD R4, R229, 0x1800 ;  /* 0x00001800e5047836 */ /* 0x000fe20000000000 */
[----:B------:R-:W-:Y:S01]  /*3bc0*/  UIADD3 UR20, UR16, UR21, URZ ;  /* 0x0000001510147290 */ /* 0x000fe2000fffe03f */
[----:B--2---:R-:W-:-:S05]  /*3bd0*/  SHF.L.U64.HI R5, R21, 0x2, R20 ;  /* 0x0000000215057819 */ /* 0x004fca0000010214 */
[----:B------:R-:W-:Y:S04]  /*3be0*/  STL [R1+0x50], R5 ;  /* 0x0000500501007387 */ /* 0x000fe80000100800 */
[----:B------:R2:W-:Y:S04]  /*3bf0*/  STL [R1+0x4c], R3 ;  /* 0x00004c0301007387 */ /* 0x0005e80000100800 */
[----:B------:R3:W-:Y:S01]  /*3c00*/  STL [R1+0x48], R0 ;  /* 0x0000480001007387 */ /* 0x0007e20000100800 */
[----:B------:R-:W-:Y:S02]  /*3c10*/  UIADD3 UR31, UR16, UR32, URZ ;  /* 0x00000020101f7290 */ /* 0x000fe4000fffe03f */
[----:B------:R-:W-:Y:S01]  /*3c20*/  UIADD3 UR5, UR16, UR5, URZ ;  /* 0x0000000510057290 */ /* 0x000fe2000fffe03f */
[----:B------:R-:W-:Y:S01]  /*3c30*/  SEL R4, R4, R229, !P0 ;  /* 0x000000e504047207 */ /* 0x000fe20004000000 */
[----:B------:R-:W-:-:S02]  /*3c40*/  UIADD3 UR19, UR16, UR20, URZ ;  /* 0x0000001410137290 */ /* 0x000fc4000fffe03f */
[----:B------:R-:W-:Y:S02]  /*3c50*/  UIADD3 UR30, UR16, UR31, URZ ;  /* 0x0000001f101e7290 */ /* 0x000fe4000fffe03f */
[----:B------:R-:W-:Y:S01]  /*3c60*/  UIADD3 UR5, UR16, UR5, URZ ;  /* 0x0000000510057290 */ /* 0x000fe2000fffe03f */
[----:B------:R-:W-:Y:S01]  /*3c70*/  LEA R220, R220, UR4, 0x1 ;  /* 0x00000004dcdc7c11 */ /* 0x000fe2000f8e08ff */
[----:B------:R-:W-:Y:S02]  /*3c80*/  UIADD3 UR18, UR16, UR19, URZ ;  /* 0x0000001310127290 */ /* 0x000fe4000fffe03f */
[----:B------:R-:W-:Y:S02]  /*3c90*/  UIADD3 UR29, UR16, UR30, URZ ;  /* 0x0000001e101d7290 */ /* 0x000fe4000fffe03f */
[----:B------:R-:W-:Y:S02]  /*3ca0*/  UIADD3 UR23, UR16, UR5, URZ ;  /* 0x0000000510177290 */ /* 0x000fe4000fffe03f */
[----:B------:R-:W-:Y:S01]  /*3cb0*/  UIMAD UR24, UR24, 0x38, URZ ;  /* 0x00000038181878a4 */ /* 0x000fe2000f8e023f */
[----:B--2---:R-:W-:Y:S01]  /*3cc0*/  LEA R3, R4, UR4, 0x1 ;  /* 0x0000000404037c11 */ /* 0x004fe2000f8e08ff */
[----:B------:R-:W-:-:S02]  /*3cd0*/  UIADD3 UR22, UR16, UR18, URZ ;  /* 0x0000001210167290 */ /* 0x000fc4000fffe03f */
[----:B------:R-:W-:Y:S01]  /*3ce0*/  UIADD3 UR34, UR16, UR29, URZ ;  /* 0x0000001d10227290 */ /* 0x000fe2000fffe03f */
[----:B-1-3--:R-:W-:-:S11]  /*3cf0*/  ULDC UR5, c[0x0][0x39c] ;  /* 0x0000e70000057ab9 */ /* 0x00afd60000000800 */
.L_x_377:
        /* <DEDUP_REMOVED lines=69> */
[-C--:B------:R-:W-:Y:S05]  /*4150*/  HMMA.16816.F32 R4, R152, R156.reuse, R4 ;  /* 0x0000009c9804723c */ /* 0x080fea0000001804 */
[----:B------:R-:W4:Y:S01]  /*4160*/  LDSM.16.M88.4 R148, [R222+0xd000] ;  /* 0x00d00000de94783b */ /* 0x000f220000000200 */
[C---:B------:R-:W-:Y:S06]  /*4170*/  HMMA.16816.F32 R8, R132.reuse, R156, R8 ;  /* 0x0000009c8408723c */ /* 0x040fec0000001808 */
[-C--:B------:R-:W-:Y:S06]  /*4180*/  HMMA.16816.F32 R12, R132, R158.reuse, R12 ;  /* 0x0000009e840c723c */ /* 0x080fec000000180c */
[C---:B------:R-:W-:Y:S01]  /*4190*/  HMMA.16816.F32 R16, R152.reuse, R158, R16 ;  /* 0x0000009e9810723c */ /* 0x040fe20000001810 */
[----:B------:R-:W-:Y:S05]  /*41a0*/  LDSM.16.M88.4 R156, [R0+0x2000] ;  /* 0x00200000009c783b */ /* 0x000fea0000000200 */
[-C--:B------:R-:W-:Y:S06]  /*41b0*/  HMMA.16816.F32 R20, R152, R160.reuse, R20 ;  /* 0x000000a09814723c */ /* 0x080fec0000001814 */
[C---:B------:R-:W-:Y:S04]  /*41c0*/  HMMA.16816.F32 R24, R132.reuse, R160, R24 ;  /* 0x000000a08418723c */ /* 0x040fe80000001818 */
[----:B---3--:R-:W-:Y:S02]  /*41d0*/  FSETP.NEU.FTZ.AND P3, PT, R233, -INF , PT ;  /* 0xff800000e900780b */ /* 0x008fe40003f7d000 */
[-C--:B------:R-:W-:Y:S01]  /*41e0*/  HMMA.16816.F32 R28, R132, R162.reuse, R28 ;  /* 0x000000a2841c723c */ /* 0x080fe2000000181c */
[----:B------:R-:W3:Y:S05]  /*41f0*/  LDSM.16.M88.4 R132, [R220+0x2800] ;  /* 0x00280000dc84783b */ /* 0x000eea0000000200 */
[----:B------:R-:W-:Y:S03]  /*4200*/  HMMA.16816.F32 R32, R152, R162, R32 ;  /* 0x000000a29820723c */ /* 0x000fe60000001820 */
[----:B------:R-:W3:Y:S03]  /*4210*/  LDSM.16.M88.4 R152, [R222+0xd400] ;  /* 0x00d40000de98783b */ /* 0x000ee60000000200 */
[-C--:B-1----:R-:W-:Y:S05]  /*4220*/  HMMA.16816.F32 R4, R164, R168.reuse, R4 ;  /* 0x000000a8a404723c */ /* 0x082fea0000001804 */
[----:B------:R-:W1:Y:S01]  /*4230*/  LDSM.16.M88.4 R160, [R223+0xd000] ;  /* 0x00d00000dfa0783b */ /* 0x000e620000000200 */
[C---:B--2---:R-:W-:Y:S06]  /*4240*/  HMMA.16816.F32 R8, R136.reuse, R168, R8 ;  /* 0x000000a88808723c */ /* 0x044fec0000001808 */
[-C--:B------:R-:W-:Y:S06]  /*4250*/  HMMA.16816.F32 R12, R136, R170.reuse, R12 ;  /* 0x000000aa880c723c */ /* 0x080fec000000180c */
[C---:B------:R-:W-:Y:S06]  /*4260*/  HMMA.16816.F32 R16, R164.reuse, R170, R16 ;  /* 0x000000aaa410723c */ /* 0x040fec0000001810 */
[-C--:B------:R-:W-:Y:S06]  /*4270*/  HMMA.16816.F32 R20, R164, R140.reuse, R20 ;  /* 0x0000008ca414723c */ /* 0x080fec0000001814 */
[C---:B------:R-:W-:Y:S01]  /*4280*/  HMMA.16816.F32 R24, R136.reuse, R140, R24 ;  /* 0x0000008c8818723c */ /* 0x040fe20000001818 */
[----:B------:R-:W2:Y:S04]  /*4290*/  LDL R141, [R1+0x54] ;  /* 0x00005400018d7983 */ /* 0x000ea80000100800 */
[----:B------:R-:W2:Y:S01]  /*42a0*/  LDL R140, [R1+0x50] ;  /* 0x00005000018c7983 */ /* 0x000ea20000100800 */
[-C--:B------:R-:W-:Y:S03]  /*42b0*/  HMMA.16816.F32 R28, R136, R142.reuse, R28 ;  /* 0x0000008e881c723c */ /* 0x080fe6000000181c */
[----:B------:R-:W1:Y:S03]  /*42c0*/  LDSM.16.M88.4 R136, [R0+0x2800] ;  /* 0x002800000088783b */ /* 0x000e660000000200 */
[----:B------:R-:W-:Y:S06]  /*42d0*/  HMMA.16816.F32 R32, R164, R142, R32 ;  /* 0x0000008ea420723c */ /* 0x000fec0000001820 */
[-C--:B----4-:R-:W-:Y:S06]  /*42e0*/  HMMA.16816.F32 R4, R144, R148.reuse, R4 ;  /* 0x000000949004723c */ /* 0x090fec0000001804 */
[C---:B---3--:R-:W-:Y:S06]  /*42f0*/  HMMA.16816.F32 R8, R132.reuse, R148, R8 ;  /* 0x000000948408723c */ /* 0x048fec0000001808 */
[-C--:B------:R-:W-:Y:S06]  /*4300*/  HMMA.16816.F32 R12, R132, R150.reuse, R12 ;  /* 0x00000096840c723c */ /* 0x080fec000000180c */
[C---:B------:R-:W-:Y:S06]  /*4310*/  HMMA.16816.F32 R16, R144.reuse, R150, R16 ;  /* 0x000000969010723c */ /* 0x040fec0000001810 */
        /* <DEDUP_REMOVED lines=28> */
[----:B---3--:R-:W3:Y:S09]  /*44e0*/  LDL R11, [R1+0x24] ;  /* 0x00002400010b7983 */ /* 0x008ef20000100800 */
[----:B------:R-:W-:Y:S01]  /*44f0*/  MUFU.TANH R46, R6 ;  /* 0x00000006002e7308 */ /* 0x000fe20000002400 */
[----:B----4-:R-:W4:Y:S09]  /*4500*/  LDL R12, [R1+0x20] ;  /* 0x00002000010c7983 */ /* 0x010f320000100800 */
[----:B------:R1:W1:Y:S10]  /*4510*/  MUFU.TANH R45, R7 ;  /* 0x00000007002d7308 */ /* 0x0002740000002400 */
[----:B------:R1:W-:Y:S10]  /*4520*/  MUFU.TANH R153, R9 ;  /* 0x0000000900997308 */ /* 0x0003f40000002400 */
[----:B------:R1:W-:Y:S02]  /*4530*/  MUFU.TANH R155, R8 ;  /* 0x00000008009b7308 */ /* 0x0003e40000002400 */
[----:B-1----:R-:W1:Y:S08]  /*4540*/  LDSM.16.M88.4 R4, [R223+0xd400] ;  /* 0x00d40000df04783b */ /* 0x002e700000000200 */
[----:B------:R1:W-:Y:S01]  /*4550*/  MUFU.TANH R165, R10 ;  /* 0x0000000a00a57308 */ /* 0x0003e20000002400 */
[----:B------:R-:W-:Y:S04]  /*4560*/  MOV R9, UR37 ;  /* 0x0000002500097c02 */ /* 0x000fe80008000f00 */
[----:B------:R-:W-:Y:S02]  /*4570*/  @P1 LEA R9, R9, R234, 0x7 ;  /* 0x000000ea09091211 */ /* 0x000fe400078e38ff */
[----:B------:R-:W-:Y:S03]  /*4580*/  PLOP3.LUT P1, PT, PT, PT, UP0, 0x80, 0x0 ;  /* 0x000000000000781c */ /* 0x000fe60003f2f008 */
[----:B------:R-:W1:Y:S01]  /*4590*/  MUFU.TANH R150, R13 ;  /* 0x0000000d00967308 */ /* 0x000e620000002400 */
[----:B------:R-:W-:Y:S01]  /*45a0*/  @P0 IADD3 R0, R9, 0x1, RZ ;  /* 0x0000000109000810 */ /* 0x000fe20007ffe0ff */
[----:B------:R-:W-:Y:S01]  /*45b0*/  FMUL.FTZ R8, R233, 1.4426950216293334961 ;  /* 0x3fb8aa3be9087820 */ /* 0x000fe20000410000 */
[----:B------:R-:W-:Y:S02]  /*45c0*/  PLOP3.LUT P0, PT, PT, PT, UP0, 0x80, 0x0 ;  /* 0x000000000000781c */ /* 0x000fe40003f0f008 */
[----:B------:R-:W-:Y:S02]  /*45d0*/  @P4 ISETP.GE.AND P4, PT, R9, UR8, PT ;  /* 0x0000000809004c0c */ /* 0x000fe4000bf86270 */
[----:B------:R-:W-:Y:S03]  /*45e0*/  FSEL R8, R8, RZ, P3 ;  /* 0x000000ff08087208 */ /* 0x000fe60001800000 */
[----:B------:R-:W-:Y:S01]  /*45f0*/  MUFU.TANH R161, R14 ;  /* 0x0000000e00a17308 */ /* 0x000fe20000002400 */
[----:B-1----:R-:W-:Y:S01]  /*4600*/  IMAD.MOV.U32 R10, RZ, RZ, R251 ;  /* 0x000000ffff0a7224 */ /* 0x002fe200078e00fb */
[----:B------:R-:W-:Y:S02]  /*4610*/  @P5 ISETP.GE.AND P5, PT, R0, UR8, PT ;  /* 0x0000000800005c0c */ /* 0x000fe4000bfa6270 */
[----:B------:R-:W-:Y:S02]  /*4620*/  @P1 FSEL R10, R251, -INF , !P4 ;  /* 0xff800000fb0a1808 */ /* 0x000fe40006000000 */
[----:B------:R-:W-:Y:S04]  /*4630*/  MOV R0, R250 ;  /* 0x000000fa00007202 */ /* 0x000fe80000000f00 */
[----:B------:R-:W1:Y:S01]  /*4640*/  MUFU.TANH R160, R15 ;  /* 0x0000000f00a07308 */ /* 0x000e620000002400 */
[----:B------:R-:W-:Y:S02]  /*4650*/  @P0 FSEL R0, R250, -INF , !P5 ;  /* 0xff800000fa000808 */ /* 0x000fe40006800000 */
[----:B------:R-:W-:Y:S02]  /*4660*/  FSETP.NEU.FTZ.AND P3, PT, R232, -INF , PT ;  /* 0xff800000e800780b */ /* 0x000fe40003f7d000 */
[----:B------:R-:W-:Y:S01]  /*4670*/  PLOP3.LUT P1, PT, PT, PT, UP0, 0x80, 0x0 ;  /* 0x000000000000781c */ /* 0x000fe20003f2f008 */
[--C-:B------:R-:W-:Y:S01]  /*4680*/  FFMA.FTZ R0, R0, UR11, -R8.reuse ;  /* 0x0000000b00007c23 */ /* 0x100fe20008010808 */
[----:B------:R-:W-:Y:S03]  /*4690*/  PLOP3.LUT P0, PT, PT, PT, UP0, 0x80, 0x0 ;  /* 0x000000000000781c */ /* 0x000fe60003f0f008 */
[----:B------:R-:W-:Y:S01]  /*46a0*/  MUFU.TANH R249, R16 ;  /* 0x0000001000f97308 */ /* 0x000fe20000002400 */
[-C--:B------:R-:W-:Y:S06]  /*46b0*/  HMMA.16816.F32 R20, R156, R4.reuse, R20 ;  /* 0x000000049c14723c */ /* 0x080fec0000001814 */
[C---:B------:R-:W-:Y:S03]  /*46c0*/  HMMA.16816.F32 R24, R136.reuse, R4, R24 ;  /* 0x000000048818723c */ /* 0x040fe60000001818 */
[----:B------:R-:W-:Y:S03]  /*46d0*/  MUFU.EX2 R54, R0 ;  /* 0x0000000000367308 */ /* 0x000fe60000000800 */
[-C--:B------:R-:W-:Y:S07]  /*46e0*/  HMMA.16816.F32 R28, R136, R6.reuse, R28 ;  /* 0x00000006881c723c */ /* 0x080fee000000181c */
[----:B------:R-:W1:Y:S01]  /*46f0*/  MUFU.TANH R248, R17 ;  /* 0x0000001100f87308 */ /* 0x000e620000002400 */
[----:B------:R-:W-:Y:S03]  /*4700*/  FFMA.FTZ R4, R10, UR11, -R8 ;  /* 0x0000000b0a047c23 */ /* 0x000fe60008010808 */
[----:B------:R-:W-:Y:S01]  /*4710*/  MOV R10, R45 ;  /* 0x0000002d000a7202 */ /* 0x000fe20000000f00 */
[----:B------:R-:W-:Y:S05]  /*4720*/  HMMA.16816.F32 R32, R156, R6, R32 ;  /* 0x000000069c20723c */ /* 0x000fea0000001820 */
[----:B------:R1:W-:Y:S01]  /*4730*/  MUFU.EX2 R55, R4 ;  /* 0x0000000400377308 */ /* 0x0003e20000000800 */
[----:B------:R-:W-:Y:S01]  /*4740*/  FMUL.FTZ R5, R232, 1.4426950216293334961 ;  /* 0x3fb8aa3be8057820 */ /* 0x000fe20000410000 */
[----:B------:R-:W-:Y:S01]  /*4750*/  @P1 FSEL R10, R45, -INF , !P5 ;  /* 0xff8000002d0a1808 */ /* 0x000fe20006800000 */
[----:B------:R-:W-:Y:S01]  /*4760*/  FMUL.FTZ R20, R20, UR5 ;  /* 0x0000000514147c20 */ /* 0x000fe20008410000 */
[----:B------:R-:W-:Y:S02]  /*4770*/  PLOP3.LUT P1, PT, PT, PT, UP0, 0x80, 0x0 ;  /* 0x000000000000781c */ /* 0x000fe40003f2f008 */
[----:B------:R-:W-:Y:S04]  /*4780*/  FSEL R5, R5, RZ, P3 ;  /* 0x000000ff05057208 */ /* 0x000fe80001800000 */
[----:B------:R-:W-:Y:S01]  /*4790*/  MUFU.TANH R40, R18 ;  /* 0x0000001200287308 */ /* 0x000fe20000002400 */
[----:B------:R-:W-:Y:S01]  /*47a0*/  MOV R6, R150 ;  /* 0x0000009600067202 */ /* 0x000fe20000000f00 */
[----:B------:R-:W-:Y:S01]  /*47b0*/  FMUL.FTZ R21, R21, UR5 ;  /* 0x0000000515157c20 */ /* 0x000fe20008410000 */
[----:B------:R-:W-:Y:S01]  /*47c0*/  FMUL.FTZ R22, R22, UR5 ;  /* 0x0000000516167c20 */ /* 0x000fe20008410000 */
[----:B------:R-:W-:Y:S01]  /*47d0*/  FMUL.FTZ R23, R23, UR5 ;  /* 0x0000000517177c20 */ /* 0x000fe20008410000 */
[----:B------:R-:W-:Y:S01]  /*47e0*/  FMUL.FTZ R28, R28, UR5 ;  /* 0x000000051c1c7c20 */ /* 0x000fe20008410000 */
[----:B------:R-:W-:Y:S01]  /*47f0*/  FMUL.FTZ R29, R29, UR5 ;  /* 0x000000051d1d7c20 */ /* 0x000fe20008410000 */
[----:B------:R-:W-:Y:S03]  /*4800*/  FMUL.FTZ R30, R30, UR5 ;  /* 0x000000051e1e7c20 */ /* 0x000fe60008410000 */
[----:B------:R-:W2:Y:S01]  /*4810*/  MUFU.TANH R39, R19 ;  /* 0x0000001300277308 */ /* 0x000ea20000002400 */
[----:B-1----:R-:W-:Y:S01]  /*4820*/  MOV R4, R46 ;  /* 0x0000002e00047202 */ /* 0x002fe20000000f00 */
[----:B------:R-:W-:Y:S01]  /*4830*/  FMUL.FTZ R31, R31, UR5 ;  /* 0x000000051f1f7c20 */ /* 0x000fe20008410000 */
[----:B------:R-:W-:Y:S01]  /*4840*/  @P2 FSEL R4, R46, -INF , !P4 ;  /* 0xff8000002e042808 */ /* 0x000fe20006000000 */
[----:B------:R-:W-:Y:S01]  /*4850*/  FMUL.FTZ R32, R32, UR5 ;  /* 0x0000000520207c20 */ /* 0x000fe20008410000 */
[----:B------:R-:W-:Y:S01]  /*4860*/  PLOP3.LUT P2, PT, PT, PT, UP0, 0x80, 0x0 ;  /* 0x000000000000781c */ /* 0x000fe20003f4f008 */
[----:B------:R-:W-:Y:S01]  /*4870*/  FMUL.FTZ R34, R34, UR5 ;  /* 0x0000000522227c20 */ /* 0x000fe20008410000 */
[----:B------:R-:W-:Y:S03]  /*4880*/  FMUL.FTZ R33, R33, UR5 ;  /* 0x0000000521217c20 */ /* 0x000fe60008410000 */
[----:B------:R-:W-:Y:S01]  /*4890*/  MUFU.TANH R246, R20 ;  /* 0x0000001400f67308 */ /* 0x000fe20000002400 */
[--C-:B------:R-:W-:Y:S01]  /*48a0*/  FFMA.FTZ R0, R4, UR11, -R5.reuse ;  /* 0x0000000b04007c23 */ /* 0x100fe20008010805 */
[----:B------:R-:W-:Y:S01]  /*48b0*/  FMUL.FTZ R35, R35, UR5 ;  /* 0x0000000523237c20 */ /* 0x000fe20008410000 */
[----:B------:R-:W-:Y:S01]  /*48c0*/  FMUL.FTZ R24, R24, UR5 ;  /* 0x0000000518187c20 */ /* 0x000fe20008410000 */
[----:B------:R-:W-:Y:S01]  /*48d0*/  FMUL.FTZ R25, R25, UR5 ;  /* 0x0000000519197c20 */ /* 0x000fe20008410000 */
[----:B------:R-:W-:Y:S01]  /*48e0*/  FMUL.FTZ R26, R26, UR5 ;  /* 0x000000051a1a7c20 */ /* 0x000fe20008410000 */
[----:B------:R-:W-:Y:S04]  /*48f0*/  FMUL.FTZ R27, R27, UR5 ;  /* 0x000000051b1b7c20 */ /* 0x000fe80008410000 */
[----:B------:R1:W-:Y:S10]  /*4900*/  MUFU.EX2 R47, R0 ;  /* 0x00000000002f7308 */ /* 0x0003f40000000800 */
[----:B------:R-:W2:Y:S10]  /*4910*/  MUFU.TANH R247, R21 ;  /* 0x0000001500f77308 */ /* 0x000eb40000002400 */
[----:B------:R-:W-:Y:S01]  /*4920*/  MUFU.TANH R3, R22 ;  /* 0x0000001600037308 */ /* 0x000fe20000002400 */
[----:B-1----:R-:W-:Y:S01]  /*4930*/  FFMA.FTZ R0, R10, UR11, -R5 ;  /* 0x0000000b0a007c23 */ /* 0x002fe20008010805 */
[----:B------:R-:W-:Y:S01]  /*4940*/  IMAD.MOV.U32 R10, RZ, RZ, R153 ;  /* 0x000000ffff0a7224 */ /* 0x000fe200078e0099 */
[----:B------:R-:W-:Y:S02]  /*4950*/  @P0 FSEL R10, R153, -INF , !P5 ;  /* 0xff800000990a0808 */ /* 0x000fe40006800000 */
[----:B------:R-:W-:Y:S05]  /*4960*/  PLOP3.LUT P0, PT, PT, PT, UP0, 0x80, 0x0 ;  /* 0x000000000000781c */ /* 0x000fea0003f0f008 */
[----:B------:R1:W-:Y:S10]  /*4970*/  MUFU.EX2 R44, R0 ;  /* 0x00000000002c7308 */ /* 0x0003f40000000800 */
[----:B------:R-:W2:Y:S10]  /*4980*/  MUFU.TANH R2, R23 ;  /* 0x0000001700027308 */ /* 0x000eb40000002400 */
[----:B------:R-:W-:Y:S01]  /*4990*/  MUFU.TANH R147, R24 ;  /* 0x0000001800937308 */ /* 0x000fe20000002400 */
[----:B-1----:R-:W-:Y:S02]  /*49a0*/  MOV R0, R155 ;  /* 0x0000009b00007202 */ /* 0x002fe40000000f00 */
[----:B------:R-:W-:Y:S02]  /*49b0*/  @P1 FSEL R0, R155, -INF , !P4 ;  /* 0xff8000009b001808 */ /* 0x000fe40006000000 */
[----:B------:R-:W-:Y:S05]  /*49c0*/  PLOP3.LUT P1, PT, PT, PT, UP0, 0x80, 0x0 ;  /* 0x000000000000781c */ /* 0x000fea0003f2f008 */
[----:B------:R-:W1:Y:S10]  /*49d0*/  MUFU.TANH R146, R25 ;  /* 0x0000001900927308 */ /* 0x000e740000002400 */
[----:B------:R-:W-:Y:S10]  /*49e0*/  MUFU.TANH R154, R26 ;  /* 0x0000001a009a7308 */ /* 0x000ff40000002400 */
[----:B------:R-:W1:Y:S10]  /*49f0*/  MUFU.TANH R152, R27 ;  /* 0x0000001b00987308 */ /* 0x000e740000002400 */
[----:B------:R-:W-:Y:S10]  /*4a00*/  MUFU.TANH R145, R28 ;  /* 0x0000001c00917308 */ /* 0x000ff40000002400 */
[----:B------:R-:W1:Y:S10]  /*4a10*/  MUFU.TANH R144, R29 ;  /* 0x0000001d00907308 */ /* 0x000e740000002400 */
[----:B------:R-:W-:Y:S10]  /*4a20*/  MUFU.TANH R242, R32 ;  /* 0x0000002000f27308 */ /* 0x000ff40000002400 */
[----:B------:R-:W-:Y:S10]  /*4a30*/  MUFU.TANH R149, R30 ;  /* 0x0000001e00957308 */ /* 0x000ff40000002400 */
[----:B------:R-:W-:Y:S10]  /*4a40*/  MUFU.TANH R245, R34 ;  /* 0x0000002200f57308 */ /* 0x000ff40000002400 */
[----:B------:R-:W-:Y:S10]  /*4a50*/  MUFU.TANH R243, R33 ;  /* 0x0000002100f37308 */ /* 0x000ff40000002400 */
[----:B-----5:R-:W1:Y:S10]  /*4a60*/  MUFU.TANH R244, R35 ;  /* 0x0000002300f47308 */ /* 0x020e740000002400 */
[----:B------:R-:W-:Y:S01]  /*4a70*/  MUFU.TANH R148, R31 ;  /* 0x0000001f00947308 */ /* 0x000fe20000002400 */
[C---:B----4-:R-:W-:Y:S01]  /*4a80*/  FMUL.FTZ R4, R12.reuse, 1.4426950216293334961 ;  /* 0x3fb8aa3b0c047820 */ /* 0x050fe20000410000 */
[----:B------:R-:W-:Y:S01]  /*4a90*/  FSETP.NEU.FTZ.AND P3, PT, R12, -INF , PT ;  /* 0xff8000000c00780b */ /* 0x000fe20003f7d000 */
[C---:B---3--:R-:W-:Y:S03]  /*4aa0*/  FMUL.FTZ R12, R11.reuse, 1.4426950216293334961 ;  /* 0x3fb8aa3b0b0c7820 */ /* 0x048fe60000410000 */
        /* <DEDUP_REMOVED lines=10> */
[----:B---3--:R-:W-:Y:S02]  /*4b50*/  FSEL R0, R12, RZ, P3 ;  /* 0x000000ff0c007208 */ /* 0x008fe40001800000 */
[----:B------:R-:W-:Y:S02]  /*4b60*/  MOV R12, R164 ;  /* 0x000000a4000c7202 */ /* 0x000fe40000000f00 */
[----:B------:R-:W-:Y:S02]  /*4b70*/  @P1 FSEL R12, R164, -INF , !P5 ;  /* 0xff800000a40c1808 */ /* 0x000fe40006800000 */
[----:B------:R-:W-:Y:S01]  /*4b80*/  PLOP3.LUT P1, PT, PT, PT, UP0, 0x80, 0x0 ;  /* 0x000000000000781c */ /* 0x000fe20003f2f008 */
[--C-:B----4-:R-:W-:Y:S01]  /*4b90*/  FFMA.FTZ R10, R11, UR11, -R0.reuse ;  /* 0x0000000b0b0a7c23 */ /* 0x110fe20008010800 */
[----:B------:R-:W-:Y:S02]  /*4ba0*/  PLOP3.LUT P5, PT, PT, PT, UP0, 0x80, 0x0 ;  /* 0x000000000000781c */ /* 0x000fe40003faf008 */
[----:B------:R-:W-:Y:S01]  /*4bb0*/  @P0 IADD3 R11, R9, 0x9, RZ ;  /* 0x00000009090b0810 */ /* 0x000fe20007ffe0ff */
[----:B------:R3:W-:Y:S01]  /*4bc0*/  MUFU.EX2 R237, R10 ;  /* 0x0000000a00ed7308 */ /* 0x0007e20000000800 */
[----:B------:R-:W-:Y:S02]  /*4bd0*/  PLOP3.LUT P0, PT, PT, PT, UP0, 0x80, 0x0 ;  /* 0x000000000000781c */ /* 0x000fe40003f0f008 */
[----:B------:R-:W-:Y:S07]  /*4be0*/  PLOP3.LUT P3, PT, PT, PT, UP0, 0x80, 0x0 ;  /* 0x000000000000781c */ /* 0x000fee0003f6f008 */
[----:B------:R-:W-:Y:S04]  /*4bf0*/  @P5 ISETP.GE.AND P5, PT, R11, UR8, PT ;  /* 0x000000080b005c0c */ /* 0x000fe8000bfa6270 */
[----:B------:R-:W-:Y:S02]  /*4c00*/  @P0 FSEL R6, R150, -INF , !P5 ;  /* 0xff80000096060808 */ /* 0x000fe40006800000 */
[----:B------:R-:W-:Y:S01]  /*4c10*/  PLOP3.LUT P0, PT, PT, PT, UP0, 0x80, 0x0 ;  /* 0x000000000000781c */ /* 0x000fe20003f0f008 */
[----:B---3--:R-:W-:Y:S02]  /*4c20*/  FFMA.FTZ R10, R12, UR11, -R0 ;  /* 0x0000000b0c0a7c23 */ /* 0x008fe40008010800 */
[--C-:B------:R-:W-:Y:S02]  /*4c30*/  FFMA.FTZ R6, R6, UR11, -R4.reuse ;  /* 0x0000000b06067c23 */ /* 0x100fe40008010804 */
[----:B------:R3:W-:Y:S10]  /*4c40*/  MUFU.EX2 R236, R10 ;  /* 0x0000000a00ec7308 */ /* 0x0007f40000000800 */
[----:B------:R-:W-:Y:S01]  /*4c50*/  MUFU.EX2 R167, R6 ;  /* 0x0000000600a77308 */ /* 0x000fe20000000800 */
[----:B---3--:R-:W-:Y:S02]  /*4c60*/  @P2 IADD3 R10, R9, 0x8, RZ ;  /* 0x00000008090a2810 */ /* 0x008fe40007ffe0ff */
[----:B------:R-:W-:Y:S02]  /*4c70*/  PLOP3.LUT P2, PT, PT, PT, UP0, 0x80, 0x0 ;  /* 0x000000000000781c */ /* 0x000fe40003f4f008 */
[----:B------:R-:W-:Y:S01]  /*4c80*/  @P6 ISETP.GE.AND P6, PT, R10, UR8, PT ;  /* 0x000000080a006c0c */ /* 0x000fe2000bfc6270 */
[----:B------:R-:W-:Y:S03]  /*4c90*/  IMAD.MOV.U32 R10, RZ, RZ, R151 ;  /* 0x000000ffff0a7224 */ /* 0x000fe600078e0097 */
[----:B------:R-:W-:Y:S02]  /*4ca0*/  @P1 FSEL R10, R151, -INF , !P6 ;  /* 0xff800000970a1808 */ /* 0x000fe40007000000 */
[----:B------:R-:W-:Y:S03]  /*4cb0*/  PLOP3.LUT P1, PT, PT, PT, UP0, 0x80, 0x0 ;  /* 0x000000000000781c */ /* 0x000fe60003f2f008 */
[----:B------:R-:W-:Y:S01]  /*4cc0*/  FFMA.FTZ R7, R10, UR11, -R4 ;  /* 0x0000000b0a077c23 */ /* 0x000fe20008010804 */
[----:B------:R-:W-:Y:S03]  /*4cd0*/  MOV R10, R160 ;  /* 0x000000a0000a7202 */ /* 0x000fe60000000f00 */
[----:B------:R3:W-:Y:S06]  /*4ce0*/  MUFU.EX2 R168, R7 ;  /* 0x0000000700a87308 */ /* 0x0007ec0000000800 */
[----:B------:R-:W-:Y:S02]  /*4cf0*/  @P1 FSEL R10, R160, -INF , !P5 ;  /* 0xff800000a00a1808 */ /* 0x000fe40006800000 */
[----:B------:R-:W-:Y:S02]  /*4d00*/  PLOP3.LUT P1, PT, PT, PT, UP0, 0x80, 0x0 ;  /* 0x000000000000781c */ /* 0x000fe40003f2f008 */
[----:B---3--:R-:W-:Y:S02]  /*4d10*/  MOV R7, R161 ;  /* 0x000000a100077202 */ /* 0x008fe40000000f00 */
[----:B------:R-:W-:Y:S02]  /*4d20*/  @P2 FSEL R7, R161, -INF , !P6 ;  /* 0xff800000a1072808 */ /* 0x000fe40007000000 */
[----:B------:R-:W-:Y:S03]  /*4d30*/  PLOP3.LUT P2, PT, PT, PT, UP0, 0x80, 0x0 ;  /* 0x000000000000781c */ /* 0x000fe60003f4f008 */
[----:B------:R-:W-:Y:S01]  /*4d40*/  FFMA.FTZ R6, R7, UR11, -R0 ;  /* 0x0000000b07067c23 */ /* 0x000fe20008010800 */
[----:B------:R-:W-:Y:S03]  /*4d50*/  IMAD.MOV.U32 R7, RZ, RZ, R248 ;  /* 0x000000ffff077224 */ /* 0x000fe600078e00f8 */
[----:B------:R-:W-:Y:S01]  /*4d60*/  @P1 FSEL R7, R248, -INF , !P5 ;  /* 0xff800000f8071808 */ /* 0x000fe20006800000 */
[----:B------:R3:W-:Y:S01]  /*4d70*/  MUFU.EX2 R235, R6 ;  /* 0x0000000600eb7308 */ /* 0x0007e20000000800 */
[----:B------:R-:W-:Y:S03]  /*4d80*/  PLOP3.LUT P1, PT, PT, PT, UP0, 0x80, 0x0 ;  /* 0x000000000000781c */ /* 0x000fe60003f2f008 */
[----:B------:R-:W-:Y:S06]  /*4d90*/  FFMA.FTZ R7, R7, UR11, -R8 ;  /* 0x0000000b07077c23 */ /* 0x000fec0008010808 */
[----:B------:R2:W-:Y:S01]  /*4da0*/  MUFU.EX2 R52, R7 ;  /* 0x0000000700347308 */ /* 0x0005e20000000800 */
[----:B---3--:R-:W-:Y:S01]  /*4db0*/  FFMA.FTZ R6, R10, UR11, -R0 ;  /* 0x0000000b0a067c23 */ /* 0x008fe20008010800 */
[C---:B------:R-:W-:Y:S02]  /*4dc0*/  @P3 IADD3 R10, R9.reuse, 0x10, RZ ;  /* 0x00000010090a3810 */ /* 0x040fe40007ffe0ff */
[----:B------:R-:W-:Y:S06]  /*4dd0*/  PLOP3.LUT P3, PT, PT, PT, UP0, 0x80, 0x0 ;  /* 0x000000000000781c */ /* 0x000fec0003f6f008 */
[----:B------:R3:W-:Y:S01]  /*4de0*/  MUFU.EX2 R234, R6 ;  /* 0x0000000600ea7308 */ /* 0x0007e20000000800 */
[----:B------:R-:W-:Y:S01]  /*4df0*/  @P4 ISETP.GE.AND P4, PT, R10, UR8, PT ;  /* 0x000000080a004c0c */ /* 0x000fe2000bf86270 */
[----:B------:R-:W-:Y:S01]  /*4e00*/  @P1 VIADD R10, R9, 0x11 ;  /* 0x00000011090a1836 */ /* 0x000fe20000000000 */
[----:B------:R-:W-:Y:S02]  /*4e10*/  PLOP3.LUT P1, PT, PT, PT, UP0, 0x80, 0x0 ;  /* 0x000000000000781c */ /* 0x000fe40003f2f008 */
[----:B--2---:R-:W-:Y:S02]  /*4e20*/  MOV R7, R39 ;  /* 0x0000002700077202 */ /* 0x004fe40000000f00 */
[----:B------:R-:W-:Y:S02]  /*4e30*/  @P2 FSEL R7, R39, -INF , !P5 ;  /* 0xff80000027072808 */ /* 0x000fe40006800000 */
[----:B------:R-:W-:Y:S02]  /*4e40*/  PLOP3.LUT P2, PT, PT, PT, UP0, 0x80, 0x0 ;  /* 0x000000000000781c */ /* 0x000fe40003f4f008 */
[----:B------:R-:W-:Y:S01]  /*4e50*/  PLOP3.LUT P5, PT, PT, PT, UP0, 0x80, 0x0 ;  /* 0x000000000000781c */ /* 0x000fe20003faf008 */
[--C-:B------:R-:W-:Y:S04]  /*4e60*/  FFMA.FTZ R7, R7, UR11, -R5.reuse ;  /* 0x0000000b07077c23 */ /* 0x100fe80008010805 */
[----:B------:R2:W-:Y:S01]  /*4e70*/  MUFU.EX2 R42, R7 ;  /* 0x00000007002a7308 */ /* 0x0005e20000000800 */
[----:B---3--:R-:W-:Y:S02]  /*4e80*/  MOV R6, R249 ;  /* 0x000000f900067202 */ /* 0x008fe40000000f00 */
[----:B------:R-:W-:Y:S02]  /*4e90*/  @P0 FSEL R6, R249, -INF , !P6 ;  /* 0xff800000f9060808 */ /* 0x000fe40007000000 */
[----:B------:R-:W-:Y:S03]  /*4ea0*/  PLOP3.LUT P0, PT, PT, PT, UP0, 0x80, 0x0 ;  /* 0x000000000000781c */ /* 0x000fe60003f0f008 */
[--C-:B------:R-:W-:Y:S04]  /*4eb0*/  FFMA.FTZ R6, R6, UR11, -R8.reuse ;  /* 0x0000000b06067c23 */ /* 0x100fe80008010808 */
[----:B------:R3:W4:Y:S01]  /*4ec0*/  MUFU.EX2 R53, R6 ;  /* 0x0000000600357308 */ /* 0x0007220000000800 */
[----:B--2---:R-:W-:Y:S02]  /*4ed0*/  MOV R7, R247 ;  /* 0x000000f700077202 */ /* 0x004fe40000000f00 */
[----:B---3--:R-:W-:Y:S03]  /*4ee0*/  MOV R6, R40 ;  /* 0x0000002800067202 */ /* 0x008fe60000000f00 */
[----:B------:R-:W-:Y:S02]  /*4ef0*/  @P0 FSEL R6, R40, -INF , !P6 ;  /* 0xff80000028060808 */ /* 0x000fe40007000000 */
[----:B------:R-:W-:Y:S02]  /*4f00*/  PLOP3.LUT P6, PT, PT, PT, UP0, 0x80, 0x0 ;  /* 0x000000000000781c */ /* 0x000fe40003fcf008 */
[----:B------:R-:W-:Y:S01]  /*4f10*/  PLOP3.LUT P0, PT, PT, PT, UP0, 0x80, 0x0 ;  /* 0x000000000000781c */ /* 0x000fe20003f0f008 */
[--C-:B------:R-:W-:Y:S04]  /*4f20*/  FFMA.FTZ R6, R6, UR11, -R5.reuse ;  /* 0x0000000b06067c23 */ /* 0x100fe80008010805 */
[----:B------:R2:W3:Y:S06]  /*4f30*/  MUFU.EX2 R43, R6 ;  /* 0x00000006002b7308 */ /* 0x0004ec0000000800 */
[----:B------:R-:W-:Y:S02]  /*4f40*/  @P6 ISETP.GE.AND P6, PT, R10, UR8, PT ;  /* 0x000000080a006c0c */ /* 0x000fe4000bfc6270 */
[----:B------:R-:W-:Y:S02]  /*4f50*/  @P3 IADD3 R10, R9, 0x18, RZ ;  /* 0x00000018090a3810 */ /* 0x000fe40007ffe0ff */
[----:B------:R-:W-:Y:S02]  /*4f60*/  @P2 FSEL R7, R247, -INF , !P6 ;  /* 0xff800000f7072808 */ /* 0x000fe40007000000 */
[----:B------:R-:W-:Y:S02]  /*4f70*/  PLOP3.LUT P2, PT, PT, PT, UP0, 0x80, 0x0 ;  /* 0x000000000000781c */ /* 0x000fe40003f4f008 */
[----:B------:R-:W-:Y:S01]  /*4f80*/  @P5 IADD3 R9, R9, 0x19, RZ ;  /* 0x0000001909095810 */ /* 0x000fe20007ffe0ff */
[--C-:B------:R-:W-:Y:S01]  /*4f90*/  FFMA.FTZ R7, R7, UR11, -R8.reuse ;  /* 0x0000000b07077c23 */ /* 0x100fe20008010808 */
[----:B--2---:R-:W-:Y:S02]  /*4fa0*/  MOV R6, R246 ;  /* 0x000000f600067202 */ /* 0x004fe40000000f00 */
[----:B------:R-:W-:Y:S01]  /*4fb0*/  @P0 FSEL R6, R246, -INF , !P4 ;  /* 0xff800000f6060808 */ /* 0x000fe20006000000 */
[----:B------:R2:W-:Y:S01]  /*4fc0*/  MUFU.EX2 R50, R7 ;  /* 0x0000000700327308 */ /* 0x0005e20000000800 */
[----:B------:R-:W-:Y:S03]  /*4fd0*/  PLOP3.LUT P0, PT, PT, PT, UP0, 0x80, 0x0 ;  /* 0x000000000000781c */ /* 0x000fe60003f0f008 */
[----:B------:R-:W-:Y:S02]  /*4fe0*/  FFMA.FTZ R6, R6, UR11, -R8 ;  /* 0x0000000b06067c23 */ /* 0x000fe40008010808 */
[----:B------:R-:W-:Y:S04]  /*4ff0*/  @P2 ISETP.GE.AND P2, PT, R10, UR8, PT ;  /* 0x000000080a002c0c */ /* 0x000fe8000bf46270 */
[----:B------:R1:W-:Y:S01]  /*5000*/  MUFU.EX2 R51, R6 ;  /* 0x0000000600337308 */ /* 0x0003e20000000800 */
[----:B--2---:R-:W-:Y:S02]  /*5010*/  MOV R7, R2 ;  /* 0x0000000200077202 */ /* 0x004fe40000000f00 */
[----:B------:R-:W-:Y:S02]  /*5020*/  @P1 FSEL R7, R2, -INF , !P6 ;  /* 0xff80000002071808 */ /* 0x000fe40007000000 */
[----:B------:R-:W-:Y:S03]  /*5030*/  PLOP3.LUT P1, PT, PT, PT, UP0, 0x80, 0x0 ;  /* 0x000000000000781c */ /* 0x000fe60003f2f008 */
[--C-:B------:R-:W-:Y:S01]  /*5040*/  FFMA.FTZ R7, R7, UR11, -R5.reuse ;  /* 0x0000000b07077c23 */ /* 0x100fe20008010805 */
[----:B-1----:R-:W-:Y:S02]  /*5050*/  MOV R6, R3 ;  /* 0x0000000300067202 */ /* 0x002fe40000000f00 */
[----:B------:R-:W-:Y:S01]  /*5060*/  @P0 FSEL R6, R3, -INF , !P4 ;  /* 0xff80000003060808 */ /* 0x000fe20006000000 */
[----:B------:R1:W-:Y:S01]  /*5070*/  MUFU.EX2 R38, R7 ;  /* 0x0000000700267308 */ /* 0x0003e20000000800 */
[----:B------:R-:W-:Y:S03]  /*5080*/  PLOP3.LUT P0, PT, PT, PT, UP0, 0x80, 0x0 ;  /* 0x000000000000781c */ /* 0x000fe60003f0f008 */
[----:B------:R-:W-:Y:S06]  /*5090*/  FFMA.FTZ R6, R6, UR11, -R5 ;  /* 0x0000000b06067c23 */ /* 0x000fec0008010805 */
[----:B------:R2:W-:Y:S01]  /*50a0*/  MUFU.EX2 R41, R6 ;  /* 0x0000000600297308 */ /* 0x0005e20000000800 */
[----:B-1----:R-:W-:Y:S01]  /*50b0*/  IMAD.MOV.U32 R7, RZ, RZ, R146 ;  /* 0x000000ffff077224 */ /* 0x002fe200078e0092 */
[----:B------:R-:W-:Y:S02]  /*50c0*/  @P1 FSEL R7, R146, -INF , !P6 ;  /* 0xff80000092071808 */ /* 0x000fe40007000000 */
[----:B------:R-:W-:Y:S03]  /*50d0*/  PLOP3.LUT P1, PT, PT, PT, UP0, 0x80, 0x0 ;  /* 0x000000000000781c */ /* 0x000fe60003f2f008 */
[--C-:B------:R-:W-:Y:S01]  /*50e0*/  FFMA.FTZ R7, R7, UR11, -R4.reuse ;  /* 0x0000000b07077c23 */ /* 0x100fe20008010804 */
[----:B--2---:R-:W-:Y:S02]  /*50f0*/  MOV R6, R147 ;  /* 0x0000009300067202 */ /* 0x004fe40000000f00 */
[----:B------:R-:W-:Y:S01]  /*5100*/  @P0 FSEL R6, R147, -INF , !P4 ;  /* 0xff80000093060808 */ /* 0x000fe20006000000 */
[----:B------:R1:W-:Y:S01]  /*5110*/  MUFU.EX2 R162, R7 ;  /* 0x0000000700a27308 */ /* 0x0003e20000000800 */
[----:B------:R-:W-:Y:S03]  /*5120*/  PLOP3.LUT P0, PT, PT, PT, UP0, 0x80, 0x0 ;  /* 0x000000000000781c */ /* 0x000fe60003f0f008 */
[----:B------:R-:W-:Y:S06]  /*5130*/  FFMA.FTZ R6, R6, UR11, -R4 ;  /* 0x0000000b06067c23 */ /* 0x000fec0008010804 */
[----:B------:R2:W-:Y:S01]  /*5140*/  MUFU.EX2 R163, R6 ;  /* 0x0000000600a37308 */ /* 0x0005e20000000800 */
[----:B-1----:R-:W-:Y:S02]  /*5150*/  MOV R7, R152 ;  /* 0x0000009800077202 */ /* 0x002fe40000000f00 */
[----:B------:R-:W-:Y:S02]  /*5160*/  @P1 FSEL R7, R152, -INF , !P6 ;  /* 0xff80000098071808 */ /* 0x000fe40007000000 */
[----:B------:R-:W-:Y:S03]  /*5170*/  PLOP3.LUT P1, PT, PT, PT, UP0, 0x80, 0x0 ;  /* 0x000000000000781c */ /* 0x000fe60003f2f008 */
[--C-:B------:R-:W-:Y:S01]  /*5180*/  FFMA.FTZ R7, R7, UR11, -R0.reuse ;  /* 0x0000000b07077c23 */ /* 0x100fe20008010800 */
[----:B--2---:R-:W-:Y:S02]  /*5190*/  MOV R6, R154 ;  /* 0x0000009a00067202 */ /* 0x004fe40000000f00 */
[----:B------:R-:W-:Y:S01]  /*51a0*/  @P0 FSEL R6, R154, -INF , !P4 ;  /* 0xff8000009a060808 */ /* 0x000fe20006000000 */
[----:B------:R1:W-:Y:S01]  /*51b0*/  MUFU.EX2 R170, R7 ;  /* 0x0000000700aa7308 */ /* 0x0003e20000000800 */
[----:B------:R-:W-:Y:S02]  /*51c0*/  PLOP3.LUT P4, PT, PT, PT, UP0, 0x80, 0x0 ;  /* 0x000000000000781c */ /* 0x000fe40003f8f008 */
[----:B------:R-:W-:Y:S01]  /*51d0*/  PLOP3.LUT P0, PT, PT, PT, UP0, 0x80, 0x0 ;  /* 0x000000000000781c */ /* 0x000fe20003f0f008 */
[----:B------:R-:W-:Y:S06]  /*51e0*/  FFMA.FTZ R6, R6, UR11, -R0 ;  /* 0x0000000b06067c23 */ /* 0x000fec0008010800 */
[----:B------:R2:W-:Y:S04]  /*51f0*/  MUFU.EX2 R171, R6 ;  /* 0x0000000600ab7308 */ /* 0x0005e80000000800 */
[----:B------:R-:W-:Y:S02]  /*5200*/  @P4 ISETP.GE.AND P4, PT, R9, UR8, PT ;  /* 0x0000000809004c0c */ /* 0x000fe4000bf86270 */
[----:B-1----:R-:W-:Y:S02]  /*5210*/  MOV R7, R144 ;  /* 0x0000009000077202 */ /* 0x002fe40000000f00 */
[----:B------:R-:W-:Y:S02]  /*5220*/  @P1 FSEL R7, R144, -INF , !P4 ;  /* 0xff80000090071808 */ /* 0x000fe40006000000 */
[----:B------:R-:W-:Y:S01]  /*5230*/  PLOP3.LUT P1, PT, PT, PT, UP0, 0x80, 0x0 ;  /* 0x000000000000781c */ /* 0x000fe20003f2f008 */
[----:B--2---:R-:W-:Y:S01]  /*5240*/  IMAD.MOV.U32 R6, RZ, RZ, R145 ;  /* 0x000000ffff067224 */ /* 0x004fe200078e0091 */
[----:B------:R-:W-:Y:S02]  /*5250*/  @P0 FSEL R6, R145, -INF , !P2 ;  /* 0xff80000091060808 */ /* 0x000fe40005000000 */
[----:B------:R-:W-:Y:S03]  /*5260*/  PLOP3.LUT P0, PT, PT, PT, UP0, 0x80, 0x0 ;  /* 0x000000000000781c */ /* 0x000fe60003f0f008 */
[--C-:B------:R-:W-:Y:S01]  /*5270*/  FFMA.FTZ R6, R6, UR11, -R4.reuse ;  /* 0x0000000b06067c23 */ /* 0x100fe20008010804 */
[----:B------:R-:W-:Y:S01]  /*5280*/  FFMA.FTZ R4, R7, UR11, -R4 ;  /* 0x0000000b07047c23 */ /* 0x000fe20008010804 */
[----:B------:R-:W-:Y:S02]  /*5290*/  MOV R7, R244 ;  /* 0x000000f400077202 */ /* 0x000fe40000000f00 */
[----:B------:R1:W-:Y:S10]  /*52a0*/  MUFU.EX2 R159, R6 ;  /* 0x00000006009f7308 */ /* 0x0003f40000000800 */
[----:B------:R2:W-:Y:S01]  /*52b0*/  MUFU.EX2 R158, R4 ;  /* 0x00000004009e7308 */ /* 0x0005e20000000800 */
[----:B-1----:R-:W-:Y:S02]  /*52c0*/  MOV R6, R149 ;  /* 0x0000009500067202 */ /* 0x002fe40000000f00 */
[----:B------:R-:W-:Y:S02]  /*52d0*/  @P0 FSEL R6, R149, -INF , !P2 ;  /* 0xff80000095060808 */ /* 0x000fe40005000000 */
[----:B------:R-:W-:Y:S03]  /*52e0*/  PLOP3.LUT P0, PT, PT, PT, UP0, 0x80, 0x0 ;  /* 0x000000000000781c */ /* 0x000fe60003f0f008 */
[----:B------:R-:W-:Y:S01]  /*52f0*/  FFMA.FTZ R6, R6, UR11, -R0 ;  /* 0x0000000b06067c23 */ /* 0x000fe20008010800 */
[----:B--2---:R-:W-:Y:S02]  /*5300*/  MOV R4, R242 ;  /* 0x000000f200047202 */ /* 0x004fe40000000f00 */
[----:B------:R-:W-:Y:S01]  /*5310*/  @P1 FSEL R4, R242, -INF , !P2 ;  /* 0xff800000f2041808 */ /* 0x000fe20005000000 */
[----:B------:R1:W-:Y:S01]  /*5320*/  MUFU.EX2 R169, R6 ;  /* 0x0000000600a97308 */ /* 0x0003e20000000800 */
[----:B------:R-:W-:Y:S03]  /*5330*/  PLOP3.LUT P1, PT, PT, PT, UP0, 0x80, 0x0 ;  /* 0x000000000000781c */ /* 0x000fe60003f2f008 */
[--C-:B------:R-:W-:Y:S06]  /*5340*/  FFMA.FTZ R4, R4, UR11, -R8.reuse ;  /* 0x0000000b04047c23 */ /* 0x100fec0008010808 */
[----:B------:R2:W-:Y:S01]  /*5350*/  MUFU.EX2 R49, R4 ;  /* 0x0000000400317308 */ /* 0x0005e20000000800 */
[----:B-1----:R-:W-:Y:S02]  /*5360*/  MOV R6, R243 ;  /* 0x000000f300067202 */ /* 0x002fe40000000f00 */
[----:B------:R-:W-:Y:S02]  /*5370*/  @P0 FSEL R6, R243, -INF , !P4 ;  /* 0xff800000f3060808 */ /* 0x000fe40006000000 */
[----:B------:R-:W-:Y:S03]  /*5380*/  PLOP3.LUT P0, PT, PT, PT, UP0, 0x80, 0x0 ;  /* 0x000000000000781c */ /* 0x000fe60003f0f008 */
[----:B------:R-:W-:Y:S01]  /*5390*/  FFMA.FTZ R8, R6, UR11, -R8 ;  /* 0x0000000b06087c23 */ /* 0x000fe20008010808 */
[----:B--2---:R-:W-:Y:S01]  /*53a0*/  IMAD.MOV.U32 R4, RZ, RZ, R245 ;  /* 0x000000ffff047224 */ /* 0x004fe200078e00f5 */
[----:B------:R-:W-:Y:S02]  /*53b0*/  @P1 FSEL R4, R245, -INF , !P2 ;  /* 0xff800000f5041808 */ /* 0x000fe40005000000 */
[----:B------:R-:W-:Y:S01]  /*53c0*/  F2FP.F16.F32.PACK_AB R6, R54, R55 ;  /* 0x000000373606723e */ /* 0x000fe200000000ff */
[----:B------:R1:W2:Y:S01]  /*53d0*/  MUFU.EX2 R48, R8 ;  /* 0x0000000800307308 */ /* 0x0002a20000000800 */
[----:B------:R-:W-:Y:S01]  /*53e0*/  PLOP3.LUT P1, PT, PT, PT, UP0, 0x80, 0x0 ;  /* 0x000000000000781c */ /* 0x000fe20003f2f008 */
[--C-:B------:R-:W-:Y:S02]  /*53f0*/  FFMA.FTZ R4, R4, UR11, -R5.reuse ;  /* 0x0000000b04047c23 */ /* 0x100fe40008010805 */
[----:B------:R3:W-:Y:S01]  /*5400*/  STS [R241+0x13000], R6 ;  /* 0x01300006f1007388 */ /* 0x0007e20000000800 */
[----:B------:R-:W-:Y:S02]  /*5410*/  @P0 FSEL R7, R244, -INF , !P4 ;  /* 0xff800000f4070808 */ /* 0x000fe40006000000 */
[----:B------:R-:W-:Y:S03]  /*5420*/  IADD3 R142, P0, R141, UR15, RZ ;  /* 0x0000000f8d8e7c10 */ /* 0x000fe6000ff1e0ff */
[----:B------:R2:W-:Y:S01]  /*5430*/  MUFU.EX2 R37, R4 ;  /* 0x0000000400257308 */ /* 0x0005e20000000800 */
[----:B------:R-:W-:Y:S01]  /*5440*/  FFMA.FTZ R5, R7, UR11, -R5 ;  /* 0x0000000b07057c23 */ /* 0x000fe20008010805 */
[----:B----4-:R-:W-:Y:S02]  /*5450*/  F2FP.F16.F32.PACK_AB R7, R52, R53 ;  /* 0x000000353407723e */ /* 0x010fe400000000ff */
[----:B------:R-:W-:Y:S02]  /*5460*/  IADD3.X R143, R140, UR14, RZ, P0, !PT ;  /* 0x0000000e8c8f7c10 */ /* 0x000fe400087fe4ff */
[----:B------:R-:W-:Y:S04]  /*5470*/  PLOP3.LUT P0, PT, PT, PT, UP3, 0x80, 0x0 ;  /* 0x000000000000781c */ /* 0x000fe80003f0f038 */
[----:B------:R4:W4:Y:S01]  /*5480*/  MUFU.EX2 R36, R5 ;  /* 0x0000000500247308 */ /* 0x0009220000000800 */
[----:B-1----:R-:W-:Y:S01]  /*5490*/  MOV R8, R148 ;  /* 0x0000009400087202 */ /* 0x002fe20000000f00 */
[----:B------:R-:W4:Y:S01]  /*54a0*/  LDG.E R141, desc[UR6][R142.64] ;  /* 0x000000068e8d7981 */ /* 0x000f22000c1e1900 */
[----:B------:R-:W-:Y:S03]  /*54b0*/  @P1 FSEL R8, R148, -INF , !P4 ;  /* 0xff80000094081808 */ /* 0x000fe60006000000 */
[----:B------:R-:W4:Y:S02]  /*54c0*/  LDG.E R140, desc[UR6][R142.64+0x20] ;  /* 0x000020068e8c7981 */ /* 0x000f24000c1e1900 */
[----:B------:R-:W-:Y:S01]  /*54d0*/  FFMA.FTZ R0, R8, UR11, -R0 ;  /* 0x0000000b08007c23 */ /* 0x000fe20008010800 */
[----:B--2---:R-:W-:Y:S03]  /*54e0*/  F2FP.F16.F32.PACK_AB R4, R44, R47 ;  /* 0x0000002f2c04723e */ /* 0x004fe600000000ff */
[----:B------:R1:W2:Y:S01]  /*54f0*/  MUFU.EX2 R166, R0 ;  /* 0x0000000000a67308 */ /* 0x0002a20000000800 */
[----:B---3--:R-:W-:Y:S01]  /*5500*/  F2FP.F16.F32.PACK_AB R6, R42, R43 ;  /* 0x0000002b2a06723e */ /* 0x008fe200000000ff */
[----:B------:R3:W-:Y:S01]  /*5510*/  STS [R241+0x13400], R4 ;  /* 0x01340004f1007388 */ /* 0x0007e20000000800 */
[----:B----4-:R-:W-:Y:S03]  /*5520*/  F2FP.F16.F32.PACK_AB R5, R232, R233 ;  /* 0x000000e9e805723e */ /* 0x010fe600000000ff */
[----:B------:R4:W-:Y:S04]  /*5530*/  STS [R240+0x13000], R7 ;  /* 0x01300007f0007388 */ /* 0x0009e80000000800 */
[----:B------:R2:W-:Y:S04]  /*5540*/  STS [R240+0x13400], R6 ;  /* 0x01340006f0007388 */ /* 0x0005e80000000800 */
[----:B------:R2:W-:Y:S01]  /*5550*/  STS [R241+0x14000], R5 ;  /* 0x01400005f1007388 */ /* 0x0005e20000000800 */
[----:B-1----:R-:W-:Y:S02]  /*5560*/  F2FP.F16.F32.PACK_AB R0, R48, R49 ;  /* 0x000000313000723e */ /* 0x002fe400000000ff */
[----:B---3--:R-:W-:Y:S02]  /*5570*/  F2FP.F16.F32.PACK_AB R4, R236, R237 ;  /* 0x000000edec04723e */ /* 0x008fe400000000ff */
[----:B----4-:R-:W-:Y:S03]  /*5580*/  F2FP.F16.F32.PACK_AB R7, R167, R168 ;  /* 0x000000a8a707723e */ /* 0x010fe600000000ff */
[----:B------:R1:W-:Y:S01]  /*5590*/  STS [R241+0x14400], R4 ;  /* 0x01440004f1007388 */ /* 0x0003e20000000800 */
[----:B--2---:R-:W-:Y:S03]  /*55a0*/  F2FP.F16.F32.PACK_AB R6, R234, R235 ;  /* 0x000000ebea06723e */ /* 0x004fe600000000ff */
[----:B------:R2:W-:Y:S01]  /*55b0*/  STS [R240+0x14000], R7 ;  /* 0x01400007f0007388 */ /* 0x0005e20000000800 */
[----:B------:R-:W-:Y:S03]  /*55c0*/  F2FP.F16.F32.PACK_AB R5, R50, R51 ;  /* 0x000000333205723e */ /* 0x000fe600000000ff */
[----:B------:R3:W-:Y:S04]  /*55d0*/  STS [R240+0x14400], R6 ;  /* 0x01440006f0007388 */ /* 0x0007e80000000800 */
[----:B------:R4:W-:Y:S01]  /*55e0*/  STS [R239+0x13000], R5 ;  /* 0x01300005ef007388 */ /* 0x0009e20000000800 */
[----:B-1----:R-:W-:Y:S02]  /*55f0*/  F2FP.F16.F32.PACK_AB R4, R38, R41 ;  /* 0x000000292604723e */ /* 0x002fe400000000ff */
[----:B--2---:R-:W-:Y:S03]  /*5600*/  F2FP.F16.F32.PACK_AB R7, R162, R163 ;  /* 0x000000a3a207723e */ /* 0x004fe600000000ff */
[----:B------:R1:W-:Y:S01]  /*5610*/  STS [R239+0x13400], R4 ;  /* 0x01340004ef007388 */ /* 0x0003e20000000800 */
[----:B---3--:R-:W-:Y:S03]  /*5620*/  F2FP.F16.F32.PACK_AB R6, R170, R171 ;  /* 0x000000abaa06723e */ /* 0x008fe600000000ff */
[----:B------:R2:W-:Y:S01]  /*5630*/  STS [R238+0x13000], R0 ;  /* 0x01300000ee007388 */ /* 0x0005e20000000800 */
[----:B----4-:R-:W-:Y:S05]  /*5640*/  F2FP.F16.F32.PACK_AB R5, R36, R37 ;  /* 0x000000252405723e */ /* 0x010fea00000000ff */
[----:B------:R-:W-:Y:S04]  /*5650*/  STS [R238+0x13400], R5 ;  /* 0x01340005ee007388 */ /* 0x000fe80000000800 */
[----:B------:R-:W-:Y:S04]  /*5660*/  STS [R239+0x14000], R7 ;  /* 0x01400007ef007388 */ /* 0x000fe80000000800 */
[----:B------:R-:W-:Y:S01]  /*5670*/  STS [R239+0x14400], R6 ;  /* 0x01440006ef007388 */ /* 0x000fe20000000800 */
[----:B-1----:R-:W-:Y:S02]  /*5680*/  F2FP.F16.F32.PACK_AB R4, R158, R159 ;  /* 0x0000009f9e04723e */ /* 0x002fe400000000ff */
[----:B--2---:R-:W-:Y:S03]  /*5690*/  F2FP.F16.F32.PACK_AB R0, R166, R169 ;  /* 0x000000a9a600723e */ /* 0x004fe600000000ff */
[----:B------:R-:W-:Y:S04]  /*56a0*/  STS [R238+0x14000], R4 ;  /* 0x01400004ee007388 */ /* 0x000fe80000000800 */
[----:B------:R1:W-:Y:S04]  /*56b0*/  STS [R238+0x14400], R0 ;  /* 0x01440000ee007388 */ /* 0x0003e80000000800 */
[----:B------:R-:W2:Y:S08]  /*56c0*/  LDSM.16.M88.4 R32, [R221+UR4+0x6000] ;  /* 0x00600004dd20783b */ /* 0x000eb00008000200 */
[----:B------:R-:W3:Y:S01]  /*56d0*/  LDSM.16.M88.4 R28, [R221+UR4+0x6800] ;  /* 0x00680004dd1c783b */ /* 0x000ee20008000200 */
[----:B-1----:R-:W-:Y:S04]  /*56e0*/  MOV R0, UR4 ;  /* 0x0000000400007c02 */ /* 0x002fe80008000f00 */
[----:B------:R-:W-:Y:S04]  /*56f0*/  IADD3 R0, R221, 0x6000, R0 ;  /* 0x00006000dd007810 */ /* 0x000fe80007ffe000 */
[----:B------:R-:W-:Y:S05]  /*5700*/  IADD3 R0, R0, R228, RZ ;  /* 0x000000e400007210 */ /* 0x000fea0007ffe0ff */
        /* <DEDUP_REMOVED lines=55> */
[C---:B------:R-:W-:Y:S01]  /*5a80*/  FADD.FTZ R5, -R141.reuse, R5 ;  /* 0x000000058d057221 */ /* 0x040fe20000010100 */
[-C--:B------:R-:W-:Y:S04]  /*5a90*/  HMMA.16816.F32 R20, R132, R216.reuse, R20 ;  /* 0x000000d88414723c */ /* 0x080fe80000001814 */
[----:B------:R-:W-:Y:S02]  /*5aa0*/  FMUL.FTZ R156, R54, R5 ;  /* 0x00000005369c7220 */ /* 0x000fe40000410000 */
[C---:B------:R-:W-:Y:S05]  /*5ab0*/  HMMA.16816.F32 R24, R136.reuse, R216, R24 ;  /* 0x000000d88818723c */ /* 0x040fea0000001818 */
[----:B------:R-:W-:Y:S01]  /*5ac0*/  FADD.FTZ R4, -R141, R4 ;  /* 0x000000048d047221 */ /* 0x000fe20000010100 */
[-C--:B------:R-:W-:Y:S05]  /*5ad0*/  HMMA.16816.F32 R28, R136, R218.reuse, R28 ;  /* 0x000000da881c723c */ /* 0x080fea000000181c */
[----:B------:R-:W-:Y:S01]  /*5ae0*/  FFMA.FTZ R5, -R251, R251, 1 ;  /* 0x3f800000fb057423 */ /* 0x000fe200000101fb */
[----:B------:R-:W-:Y:S05]  /*5af0*/  HMMA.16816.F32 R32, R132, R218, R32 ;  /* 0x000000da8420723c */ /* 0x000fea0000001820 */
[----:B------:R-:W-:Y:S01]  /*5b00*/  FFMA.FTZ R136, -R250, R250, 1 ;  /* 0x3f800000fa887423 */ /* 0x000fe200000101fa */
[----:B------:R-:W-:Y:S01]  /*5b10*/  FMUL.FTZ R157, R55, R4 ;  /* 0x00000004379d7220 */ /* 0x000fe20000410000 */
[----:B------:R-:W-:Y:S01]  /*5b20*/  FMUL.FTZ R5, R5, UR5 ;  /* 0x0000000505057c20 */ /* 0x000fe20008410000 */
[----:B------:R2:W5:Y:S03]  /*5b30*/  LDL.LU R55, [R1+0xbc] ;  /* 0x0000bc0001377983 */ /* 0x0005660000300800 */
[----:B------:R-:W-:Y:S01]  /*5b40*/  FMUL.FTZ R136, R136, UR5 ;  /* 0x0000000588887c20 */ /* 0x000fe20008410000 */
[----:B------:R2:W5:Y:S01]  /*5b50*/  LDL.LU R54, [R1+0xb8] ;  /* 0x0000b80001367983 */ /* 0x0005620000300800 */
[----:B------:R-:W-:Y:S01]  /*5b60*/  FADD.FTZ R135, -R141, R16 ;  /* 0x000000108d877221 */ /* 0x000fe20000010100 */
[----:B------:R-:W-:Y:S01]  /*5b70*/  FMUL.FTZ R132, R157, R5 ;  /* 0x000000059d847220 */ /* 0x000fe20000410000 */
[----:B------:R-:W-:Y:S01]  /*5b80*/  FMUL.FTZ R5, R156, R136 ;  /* 0x000000889c057220 */ /* 0x000fe20000410000 */
[----:B------:R2:W5:Y:S01]  /*5b90*/  LDG.E R4, desc[UR6][R142.64+0x80] ;  /* 0x000080068e047981 */ /* 0x000562000c1e1900 */
[----:B------:R-:W-:Y:S01]  /*5ba0*/  FADD.FTZ R133, -R141, R17 ;  /* 0x000000118d857221 */ /* 0x000fe20000010100 */
[----:B------:R-:W-:Y:S01]  /*5bb0*/  FMUL.FTZ R17, R53, R135 ;  /* 0x0000008735117220 */ /* 0x000fe20000410000 */
[----:B------:R-:W-:Y:S01]  /*5bc0*/  FADD.FTZ R134, -R141, R20 ;  /* 0x000000148d867221 */ /* 0x000fe20000010100 */
[----:B------:R2:W5:Y:S01]  /*5bd0*/  LDL.LU R53, [R1+0xb4] ;  /* 0x0000b40001357983 */ /* 0x0005620000300800 */
[----:B------:R-:W-:Y:S01]  /*5be0*/  F2FP.F16.F32.PACK_AB R16, R5, R132 ;  /* 0x000000840510723e */ /* 0x000fe200000000ff */
[----:B------:R-:W-:Y:S01]  /*5bf0*/  FFMA.FTZ R5, -R248, R248, 1 ;  /* 0x3f800000f8057423 */ /* 0x000fe200000101f8 */
[----:B------:R-:W-:Y:S01]  /*5c00*/  FMUL.FTZ R20, R52, R133 ;  /* 0x0000008534147220 */ /* 0x000fe20000410000 */
[----:B------:R-:W-:Y:S01]  /*5c10*/  FMUL.FTZ R134, R51, R134 ;  /* 0x0000008633867220 */ /* 0x000fe20000410000 */
[----:B------:R2:W5:Y:S01]  /*5c20*/  LDL.LU R52, [R1+0xb0] ;  /* 0x0000b00001347983 */ /* 0x0005620000300800 */
[----:B------:R-:W-:Y:S01]  /*5c30*/  FADD.FTZ R21, -R141, R21 ;  /* 0x000000158d157221 */ /* 0x000fe20000010100 */
[----:B------:R-:W-:Y:S01]  /*5c40*/  FMUL.FTZ R5, R5, UR5 ;  /* 0x0000000505057c20 */ /* 0x000fe20008410000 */
[----:B------:R-:W-:Y:S01]  /*5c50*/  FFMA.FTZ R132, -R249, R249, 1 ;  /* 0x3f800000f9847423 */ /* 0x000fe200000101f9 */
[----:B------:R2:W5:Y:S01]  /*5c60*/  LDL.LU R51, [R1+0xac] ;  /* 0x0000ac0001337983 */ /* 0x0005620000300800 */
[----:B------:R-:W-:Y:S01]  /*5c70*/  FMUL.FTZ R135, R50, R21 ;  /* 0x0000001532877220 */ /* 0x000fe20000410000 */
[----:B------:R-:W-:Y:S01]  /*5c80*/  FFMA.FTZ R21, -R247, R247, 1 ;  /* 0x3f800000f7157423 */ /* 0x000fe200000101f7 */
[----:B------:R-:W-:Y:S01]  /*5c90*/  FMUL.FTZ R5, R20, R5 ;  /* 0x0000000514057220 */ /* 0x000fe20000410000 */
[----:B------:R2:W5:Y:S01]  /*5ca0*/  LDL.LU R50, [R1+0xa8] ;  /* 0x0000a80001327983 */ /* 0x0005620000300800 */
[----:B------:R-:W-:Y:S01]  /*5cb0*/  FADD.FTZ R20, -R141, R32 ;  /* 0x000000208d147221 */ /* 0x000fe20000010100 */
[----:B------:R-:W-:Y:S01]  /*5cc0*/  FMUL.FTZ R132, R132, UR5 ;  /* 0x0000000584847c20 */ /* 0x000fe20008410000 */
[----:B------:R-:W-:Y:S01]  /*5cd0*/  FFMA.FTZ R133, -R246, R246, 1 ;  /* 0x3f800000f6857423 */ /* 0x000fe200000101f6 */
[----:B------:R-:W-:Y:S01]  /*5ce0*/  FMUL.FTZ R21, R21, UR5 ;  /* 0x0000000515157c20 */ /* 0x000fe20008410000 */
        /* <DEDUP_REMOVED lines=13> */
[----:B------:R-:W-:Y:S01]  /*5dc0*/  FFMA.FTZ R6, -R46, R46, 1 ;  /* 0x3f8000002e067423 */ /* 0x000fe2000001012e */
[----:B------:R2:W5:Y:S01]  /*5dd0*/  LDL.LU R47, [R1+0x9c] ;  /* 0x00009c00012f7983 */ /* 0x0005620000300800 */
[----:B------:R-:W-:Y:S01]  /*5de0*/  FMUL.FTZ R17, R20, R17 ;  /* 0x0000001114117220 */ /* 0x000fe20000410000 */
[----:B------:R-:W-:Y:S01]  /*5df0*/  FFMA.FTZ R20, -R243, R243, 1 ;  /* 0x3f800000f3147423 */ /* 0x000fe200000101f3 */
[----:B------:R-:W-:Y:S01]  /*5e00*/  FFMA.FTZ R32, -R45, R45, 1 ;  /* 0x3f8000002d207423 */ /* 0x000fe2000001012d */
[----:B------:R2:W5:Y:S01]  /*5e10*/  LDL.LU R46, [R1+0x98] ;  /* 0x00009800012e7983 */ /* 0x0005620000300800 */
[----:B------:R-:W-:Y:S01]  /*5e20*/  FADD.FTZ R7, -R140, R7 ;  /* 0x000000078c077221 */ /* 0x000fe20000010100 */
[----:B------:R-:W-:Y:S01]  /*5e30*/  FMUL.FTZ R6, R6, UR5 ;  /* 0x0000000506067c20 */ /* 0x000fe20008410000 */
[----:B------:R-:W-:Y:S01]  /*5e40*/  FMUL.FTZ R32, R32, UR5 ;  /* 0x0000000520207c20 */ /* 0x000fe20008410000 */
[----:B------:R2:W5:Y:S01]  /*5e50*/  LDL.LU R45, [R1+0x94] ;  /* 0x00009400012d7983 */ /* 0x0005620000300800 */
[----:B------:R-:W-:Y:S01]  /*5e60*/  FMUL.FTZ R33, R44, R7 ;  /* 0x000000072c217220 */ /* 0x000fe20000410000 */
        /* <DEDUP_REMOVED lines=13> */
[C---:B------:R-:W-:Y:S01]  /*5f40*/  FADD.FTZ R17, -R140.reuse, R19 ;  /* 0x000000138c117221 */ /* 0x040fe20000010100 */
[----:B------:R-:W-:Y:S01]  /*5f50*/  FMUL.FTZ R18, R41, R18 ;  /* 0x0000001229127220 */ /* 0x000fe20000410000 */
[----:B------:R-:W-:Y:S01]  /*5f60*/  FADD.FTZ R19, -R140, R23 ;  /* 0x000000178c137221 */ /* 0x000fe20000010100 */
[----:B------:R-:W-:Y:S01]  /*5f70*/  FFMA.FTZ R23, -R40, R40, 1 ;  /* 0x3f80000028177423 */ /* 0x000fe20000010128 */
[----:B------:R-:W-:Y:S01]  /*5f80*/  FMUL.FTZ R17, R42, R17 ;  /* 0x000000112a117220 */ /* 0x000fe20000410000 */
[----:B------:R-:W-:Y:S01]  /*5f90*/  FFMA.FTZ R33, -R3, R3, 1 ;  /* 0x3f80000003217423 */ /* 0x000fe20000010103 */
[----:B------:R2:W5:Y:S01]  /*5fa0*/  LDL.LU R42, [R1+0x88] ;  /* 0x00008800012a7983 */ /* 0x0005620000300800 */
[----:B------:R-:W-:Y:S01]  /*5fb0*/  FMUL.FTZ R19, R38, R19 ;  /* 0x0000001326137220 */ /* 0x000fe20000410000 */
[----:B------:R-:W-:Y:S01]  /*5fc0*/  FFMA.FTZ R32, -R2, R2, 1 ;  /* 0x3f80000002207423 */ /* 0x000fe20000010102 */
[C---:B------:R-:W-:Y:S01]  /*5fd0*/  FADD.FTZ R34, -R140.reuse, R34 ;  /* 0x000000228c227221 */ /* 0x040fe20000010100 */
[----:B------:R2:W5:Y:S01]  /*5fe0*/  LDL.LU R41, [R1+0x84] ;  /* 0x0000840001297983 */ /* 0x0005620000300800 */
[----:B------:R-:W-:Y:S01]  /*5ff0*/  FADD.FTZ R35, -R140, R35 ;  /* 0x000000238c237221 */ /* 0x000fe20000010100 */
[----:B------:R-:W-:Y:S01]  /*6000*/  FMUL.FTZ R23, R23, UR5 ;  /* 0x0000000517177c20 */ /* 0x000fe20008410000 */
[----:B------:R-:W-:Y:S01]  /*6010*/  FMUL.FTZ R22, R22, UR5 ;  /* 0x0000000516167c20 */ /* 0x000fe20008410000 */
[----:B------:R2:W5:Y:S01]  /*6020*/  LDL.LU R40, [R1+0x80] ;  /* 0x0000800001287983 */ /* 0x0005620000300800 */
[----:B------:R-:W-:Y:S01]  /*6030*/  FMUL.FTZ R33, R33, UR5 ;  /* 0x0000000521217c20 */ /* 0x000fe20008410000 */
[----:B------:R-:W-:Y:S01]  /*6040*/  FMUL.FTZ R23, R5, R23 ;  /* 0x0000001705177220 */ /* 0x000fe20000410000 */
[----:B------:R-:W-:Y:S01]  /*6050*/  FMUL.FTZ R5, R37, R34 ;  /* 0x0000002225057220 */ /* 0x000fe20000410000 */
[----:B------:R2:W5:Y:S01]  /*6060*/  LDL.LU R39, [R1+0x7c] ;  /* 0x00007c0001277983 */ /* 0x0005620000300800 */
[----:B------:R-:W-:Y:S01]  /*6070*/  FMUL.FTZ R22, R17, R22 ;  /* 0x0000001611167220 */ /* 0x000fe20000410000 */
[----:B------:R-:W-:Y:S01]  /*6080*/  FMUL.FTZ R17, R36, R35 ;  /* 0x0000002324117220 */ /* 0x000fe20000410000 */
[----:B------:R-:W-:Y:S01]  /*6090*/  FFMA.FTZ R35, -R245, R245, 1 ;  /* 0x3f800000f5237423 */ /* 0x000fe200000101f5 */
[----:B------:R2:W5:Y:S01]  /*60a0*/  LDL.LU R38, [R1+0x78] ;  /* 0x0000780001267983 */ /* 0x0005620000300800 */
[----:B------:R-:W-:Y:S01]  /*60b0*/  FFMA.FTZ R34, -R244, R244, 1 ;  /* 0x3f800000f4227423 */ /* 0x000fe200000101f4 */
[----:B------:R-:W-:Y:S01]  /*60c0*/  FMUL.FTZ R32, R32, UR5 ;  /* 0x0000000520207c20 */ /* 0x000fe20008410000 */
[----:B------:R-:W-:Y:S01]  /*60d0*/  FMUL.FTZ R35, R35, UR5 ;  /* 0x0000000523237c20 */ /* 0x000fe20008410000 */
[----:B------:R2:W5:Y:S01]  /*60e0*/  LDL.LU R37, [R1+0x74] ;  /* 0x0000740001257983 */ /* 0x0005620000300800 */
[----:B------:R-:W-:Y:S01]  /*60f0*/  FMUL.FTZ R34, R34, UR5 ;  /* 0x0000000522227c20 */ /* 0x000fe20008410000 */
[----:B------:R-:W-:Y:S01]  /*6100*/  F2FP.F16.F32.PACK_AB R21, R21, R133 ;  /* 0x000000851515723e */ /* 0x000fe200000000ff */
[----:B------:R-:W-:Y:S01]  /*6110*/  FMUL.FTZ R33, R18, R33 ;  /* 0x0000002112217220 */ /* 0x000fe20000410000 */
[----:B------:R2:W5:Y:S01]  /*6120*/  LDL.LU R36, [R1+0x70] ;  /* 0x0000700001247983 */ /* 0x0005620000300800 */
[----:B------:R-:W-:Y:S01]  /*6130*/  FMUL.FTZ R32, R19, R32 ;  /* 0x0000002013207220 */ /* 0x000fe20000410000 */
[----:B------:R-:W-:Y:S01]  /*6140*/  FMUL.FTZ R35, R5, R35 ;  /* 0x0000002305237220 */ /* 0x000fe20000410000 */
[----:B------:R-:W-:Y:S01]  /*6150*/  FMUL.FTZ R34, R17, R34 ;  /* 0x0000002211227220 */ /* 0x000fe20000410000 */
[----:B------:R2:W5:Y:S04]  /*6160*/  LDL.LU R3, [R1+0x6c] ;  /* 0x00006c0001037983 */ /* 0x0005680000300800 */
[----:B------:R2:W5:Y:S04]  /*6170*/  LDL.LU R2, [R1+0x68] ;  /* 0x0000680001027983 */ /* 0x0005680000300800 */
[----:B------:R2:W5:Y:S06]  /*6180*/  LDL.64 R246, [R1+0x18] ;  /* 0x0000180001f67983 */ /* 0x00056c0000100a00 */
[----:B------:R2:W5:Y:S04]  /*6190*/  LDL R243, [R1+0x30] ;  /* 0x0000300001f37983 */ /* 0x0005680000100800 */
[----:B------:R2:W5:Y:S01]  /*61a0*/  LDL R242, [R1+0x34] ;  /* 0x0000340001f27983 */ /* 0x0005620000100800 */
[----:B------:R-:W-:Y:S05]  /*61b0*/  @!P0 BRA `(.L_x_375) ;  /* 0x0000000000d88947 */ /* 0x000fea0003800000 */
[----:B------:R-:W3:Y:S01]  /*61c0*/  LDL.LU R134, [R1+0x14] ;  /* 0x0000140001867983 */ /* 0x000ee20000300800 */
[----:B------:R-:W1:Y:S01]  /*61d0*/  LDC R5, c[0x0][0x240] ;  /* 0x00009000ff057b82 */ /* 0x000e620000000800 */
[----:B-----5:R-:W-:Y:S01]  /*61e0*/  ISETP.GE.AND P2, PT, R246, UR35, PT ;  /* 0x00000023f6007c0c */ /* 0x020fe2000bf46270 */
[----:B------:R-:W-:Y:S01]  /*61f0*/  ULOP3.LUT UR10, UR9, 0x1, URZ, 0xc0, !UPT ;  /* 0x00000001090a7892 */ /* 0x000fe2000f8ec03f */
[----:B------:R-:W4:Y:S01]  /*6200*/  LDL.LU R133, [R1] ;  /* 0x0000000001857983 */ /* 0x000f220000300800 */
[----:B------:R-:W-:Y:S02]  /*6210*/  ISETP.GE.AND P1, PT, R243, UR35, PT ;  /* 0x00000023f3007c0c */ /* 0x000fe4000bf26270 */
[----:B------:R-:W-:Y:S01]  /*6220*/  UISETP.NE.U32.AND UP1, UPT, UR10, 0x1, UPT ;  /* 0x000000010a00788c */ /* 0x000fe2000bf25070 */
[----:B------:R-:W2:Y:S03]  /*6230*/  LDL.LU R132, [R1+0x4] ;  /* 0x0000040001847983 */ /* 0x000ea60000300800 */
[----:B------:R-:W-:Y:S06]  /*6240*/  USEL UR10, UR60, 0x3000, !UP1 ;  /* 0x000030003c0a7887 */ /* 0x000fec000c800000 */
[----:B------:R-:W-:Y:S01]  /*6250*/  VIADD R231, R231, UR10 ;  /* 0x0000000ae7e77c36 */ /* 0x000fe20008000000 */
[----:B------:R-:W-:Y:S04]  /*6260*/  IADD3 R220, R220, UR10, RZ ;  /* 0x0000000adcdc7c10 */ /* 0x000fe8000fffe0ff */
[----:B------:R1:W-:Y:S04]  /*6270*/  @P2 STS [R231], RZ ;  /* 0x000000ffe7002388 */ /* 0x0003e80000000800 */
[----:B------:R1:W-:Y:S04]  /*6280*/  @P2 STS [R231+0x4], RZ ;  /* 0x000004ffe7002388 */ /* 0x0003e80000000800 */
[----:B------:R2:W-:Y:S04]  /*6290*/  @P2 STS [R231+0x8], RZ ;  /* 0x000008ffe7002388 */ /* 0x0005e80000000800 */
[----:B------:R2:W-:Y:S01]  /*62a0*/  @P2 STS [R231+0xc], RZ ;  /* 0x00000cffe7002388 */ /* 0x0005e20000000800 */
[----:B-1----:R-:W-:Y:S05]  /*62b0*/  IMAD.U32 R5, R5, -0x40, RZ ;  /* 0xffffffc005057824 */ /* 0x002fea00078e00ff */
[----:B------:R-:W-:Y:S02]  /*62c0*/  SHF.R.S32.HI R17, RZ, 0x1f, R5 ;  /* 0x0000001fff117819 */ /* 0x000fe40000011405 */
[C---:B--2---:R-:W-:Y:S04]  /*62d0*/  LEA R132, P3, R5.reuse, R132, 0x1 ;  /* 0x0000008405847211 */ /* 0x044fe800078608ff */
[----:B----4-:R-:W-:Y:S01]  /*62e0*/  LEA.HI.X R133, R5, R133, R17, 0x1, P3 ;  /* 0x0000008505857211 */ /* 0x010fe200018f0c11 */
[----:B------:R1:W-:Y:S01]  /*62f0*/  STL [R1+0x4], R132 ;  /* 0x0000048401007387 */ /* 0x0003e20000100800 */
[C---:B---3--:R-:W-:Y:S01]  /*6300*/  VIADD R5, R134.reuse, UR10 ;  /* 0x0000000a86057c36 */ /* 0x048fe20008000000 */
[-C--:B------:R-:W-:Y:S01]  /*6310*/  @!P2 MOV R18, R132.reuse ;  /* 0x000000840012a202 */ /* 0x080fe20000000f00 */
[----:B------:R-:W-:Y:S01]  /*6320*/  @!P1 VIADD R17, R134, UR10 ;  /* 0x0000000a86119c36 */ /* 0x000fe20008000000 */
[----:B------:R1:W-:Y:S01]  /*6330*/  STL [R1], R133 ;  /* 0x0000008501007387 */ /* 0x0003e20000100800 */
[--C-:B------:R-:W-:Y:S03]  /*6340*/  @!P2 IMAD.MOV.U32 R19, RZ, RZ, R133.reuse ;  /* 0x000000ffff13a224 */ /* 0x100fe600078e0085 */
[----:B------:R1:W-:Y:S04]  /*6350*/  STL [R1+0x14], R5 ;  /* 0x0000140501007387 */ /* 0x0003e80000100800 */
        /* <DEDUP_REMOVED lines=8> */
[-C--:B--2---:R-:W-:Y:S01]  /*63e0*/  @!P1 MOV R18, R132.reuse ;  /* 0x0000008400129202 */ /* 0x084fe20000000f00 */
[--C-:B------:R-:W-:Y:S05]  /*63f0*/  @!P1 IMAD.MOV.U32 R19, RZ, RZ, R133.reuse ;  /* 0x000000ffff139224 */ /* 0x100fea00078e0085 */
[----:B------:R-:W-:Y:S01]  /*6400*/  @!PT LDS RZ, [RZ] ;  /* 0x00000000fffff984 */ /* 0x000fe20000000800 */
[----:B------:R-:W-:Y:S01]  /*6410*/  @!PT LDS RZ, [RZ] ;  /* 0x00000000fffff984 */ /* 0x000fe20000000800 */
[----:B------:R-:W-:Y:S01]  /*6420*/  @!PT LDS RZ, [RZ] ;  /* 0x00000000fffff984 */ /* 0x000fe20000000800 */
[----:B------:R2:W-:Y:S01]  /*6430*/  @!P1 LDGSTS.E.BYPASS.LTC128B.128 [R17+0x1000], desc[UR6][R18.64+0x40] ;  /* 0x0100004012119fae */ /* 0x0005e2000b901d46 */
[----:B------:R-:W-:Y:S11]  /*6440*/  ISETP.GE.AND P1, PT, R242, UR35, PT ;  /* 0x00000023f2007c0c */ /* 0x000ff6000bf26270 */
[----:B------:R-:W-:Y:S02]  /*6450*/  @!UPT UIADD3 URZ, URZ, URZ, URZ ;  /* 0x0000003f3f3ff290 */ /* 0x000fe4000fffe03f */
[----:B------:R1:W-:Y:S04]  /*6460*/  @P1 STS [R231+0x2000], RZ ;  /* 0x002000ffe7001388 */ /* 0x0003e80000000800 */
[----:B------:R1:W-:Y:S04]  /*6470*/  @P1 STS [R231+0x2004], RZ ;  /* 0x002004ffe7001388 */ /* 0x0003e80000000800 */
[----:B------:R1:W-:Y:S04]  /*6480*/  @P1 STS [R231+0x2008], RZ ;  /* 0x002008ffe7001388 */ /* 0x0003e80000000800 */
[----:B------:R1:W-:Y:S01]  /*6490*/  @P1 STS [R231+0x200c], RZ ;  /* 0x00200cffe7001388 */ /* 0x0003e20000000800 */
[----:B--2---:R-:W-:Y:S01]  /*64a0*/  @!P1 VIADD R17, R134, UR10 ;  /* 0x0000000a86119c36 */ /* 0x004fe20008000000 */
[----:B------:R-:W-:Y:S01]  /*64b0*/  @!P1 MOV R18, R132 ;  /* 0x0000008400129202 */ /* 0x000fe20000000f00 */
[----:B------:R-:W-:Y:S05]  /*64c0*/  @!P1 IMAD.MOV.U32 R19, RZ, RZ, R133 ;  /* 0x000000ffff139224 */ /* 0x000fea00078e0085 */
[----:B------:R-:W-:Y:S01]  /*64d0*/  @!PT LDS RZ, [RZ] ;  /* 0x00000000fffff984 */ /* 0x000fe20000000800 */
[----:B------:R-:W-:Y:S01]  /*64e0*/  @!PT LDS RZ, [RZ] ;  /* 0x00000000fffff984 */ /* 0x000fe20000000800 */
[----:B------:R-:W-:Y:S01]  /*64f0*/  @!PT LDS RZ, [RZ] ;  /* 0x00000000fffff984 */ /* 0x000fe20000000800 */
[----:B------:R1:W-:Y:S04]  /*6500*/  @!P1 LDGSTS.E.BYPASS.LTC128B.128 [R17+0x2000], desc[UR6][R18.64+0x80] ;  /* 0x0200008012119fae */ /* 0x0003e8000b901d46 */
[----:B------:R-:W0:Y:S02]  /*6510*/  LDGDEPBAR ;  /* 0x00000000000079af */ /* 0x000e240000000000 */
.L_x_375:
[----:B------:R-:W-:Y:S01]  /*6520*/  STS [R241+0xf000], R16 ;  /* 0x00f00010f1007388 */ /* 0x000fe20000000800 */
[----:B-1----:R-:W-:Y:S01]  /*6530*/  F2FP.F16.F32.PACK_AB R5, R22, R23 ;  /* 0x000000171605723e */ /* 0x002fe200000000ff */
[C---:B-----5:R-:W-:Y:S01]  /*6540*/  FADD.FTZ R8, -R4.reuse, R8 ;  /* 0x0000000804087221 */ /* 0x060fe20000010100 */
[C---:B------:R-:W-:Y:S01]  /*6550*/  FADD.FTZ R9, -R4.reuse, R9 ;  /* 0x0000000904097221 */ /* 0x040fe20000010100 */
[----:B------:R1:W-:Y:S01]  /*6560*/  STS [R241+0xf400], R6 ;  /* 0x00f40006f1007388 */ /* 0x0003e20000000800 */
[----:B------:R-:W-:Y:S01]  /*6570*/  FADD.FTZ R25, -R4, R25 ;  /* 0x0000001904197221 */ /* 0x000fe20000010100 */
[----:B------:R-:W-:Y:S01]  /*6580*/  FMUL.FTZ R19, R233, R8 ;  /* 0x00000008e9137220 */ /* 0x000fe20000410000 */
[----:B------:R-:W-:Y:S01]  /*6590*/  FMUL.FTZ R18, R232, R9 ;  /* 0x00000009e8127220 */ /* 0x000fe20000410000 */
[----:B------:R3:W-:Y:S01]  /*65a0*/  STS [R240+0xf000], R7 ;  /* 0x00f00007f0007388 */ /* 0x0007e20000000800 */
[----:B------:R-:W-:Y:S01]  /*65b0*/  FFMA.FTZ R9, -R155, R155, 1 ;  /* 0x3f8000009b097423 */ /* 0x000fe2000001019b */
[----:B------:R-:W-:Y:S01]  /*65c0*/  FFMA.FTZ R8, -R153, R153, 1 ;  /* 0x3f80000099087423 */ /* 0x000fe20000010199 */
[C---:B------:R-:W-:Y:S01]  /*65d0*/  FADD.FTZ R29, -R4.reuse, R29 ;  /* 0x0000001d041d7221 */ /* 0x040fe20000010100 */
[----:B------:R4:W-:Y:S01]  /*65e0*/  STS [R240+0xf400], R5 ;  /* 0x00f40005f0007388 */ /* 0x0009e20000000800 */
[C---:B------:R-:W-:Y:S01]  /*65f0*/  FADD.FTZ R24, -R4.reuse, R24 ;  /* 0x0000001804187221 */ /* 0x040fe20000010100 */
[C---:B------:R-:W-:Y:S01]  /*6600*/  FADD.FTZ R28, -R4.reuse, R28 ;  /* 0x0000001c041c7221 */ /* 0x040fe20000010100 */
[C---:B------:R-:W-:Y:S01]  /*6610*/  FADD.FTZ R12, -R4.reuse, R12 ;  /* 0x0000000c040c7221 */ /* 0x040fe20000010100 */
[----:B------:R-:W-:Y:S01]  /*6620*/  FADD.FTZ R13, -R4, R13 ;  /* 0x0000000d040d7221 */ /* 0x000fe20000010100 */
[----:B------:R-:W-:Y:S01]  /*6630*/  FMUL.FTZ R9, R9, UR5 ;  /* 0x0000000509097c20 */ /* 0x000fe20008410000 */
[----:B------:R-:W-:Y:S01]  /*6640*/  FMUL.FTZ R8, R8, UR5 ;  /* 0x0000000508087c20 */ /* 0x000fe20008410000 */
[----:B------:R-:W-:Y:S01]  /*6650*/  FFMA.FTZ R4, -R144, R144, 1 ;  /* 0x3f80000090047423 */ /* 0x000fe20000010190 */
[----:B------:R-:W-:Y:S01]  /*6660*/  FMUL.FTZ R29, R158, R29 ;  /* 0x0000001d9e1d7220 */ /* 0x000fe20000410000 */
[----:B------:R-:W-:Y:S01]  /*6670*/  FMUL.FTZ R19, R19, R9 ;  /* 0x0000000913137220 */ /* 0x000fe20000410000 */
[----:B------:R-:W-:Y:S01]  /*6680*/  FMUL.FTZ R18, R18, R8 ;  /* 0x0000000812127220 */ /* 0x000fe20000410000 */
[----:B------:R-:W-:Y:S01]  /*6690*/  FMUL.FTZ R4, R4, UR5 ;  /* 0x0000000504047c20 */ /* 0x000fe20008410000 */
[----:B------:R-:W-:Y:S01]  /*66a0*/  FMUL.FTZ R12, R168, R12 ;  /* 0x0000000ca80c7220 */ /* 0x000fe20000410000 */
[----:B------:R-:W-:Y:S01]  /*66b0*/  FMUL.FTZ R13, R167, R13 ;  /* 0x0000000da70d7220 */ /* 0x000fe20000410000 */
[----:B------:R-:W-:Y:S01]  /*66c0*/  FFMA.FTZ R8, -R147, R147, 1 ;  /* 0x3f80000093087423 */ /* 0x000fe20000010193 */
[----:B------:R-:W-:Y:S01]  /*66d0*/  FMUL.FTZ R9, R29, R4 ;  /* 0x000000041d097220 */ /* 0x000fe20000410000 */
[----:B------:R-:W-:Y:S01]  /*66e0*/  F2FP.F16.F32.PACK_AB R4, R18, R19 ;  /* 0x000000131204723e */ /* 0x000fe200000000ff */
[----:B-1----:R-:W-:Y:S01]  /*66f0*/  FFMA.FTZ R6, -R150, R150, 1 ;  /* 0x3f80000096067423 */ /* 0x002fe20000010196 */
[----:B------:R-:W-:Y:S01]  /*6700*/  FMUL.FTZ R24, R163, R24 ;  /* 0x00000018a3187220 */ /* 0x000fe20000410000 */
[----:B------:R-:W-:Y:S01]  /*6710*/  FMUL.FTZ R8, R8, UR5 ;  /* 0x0000000508087c20 */ /* 0x000fe20008410000 */
[----:B------:R-:W-:Y:S01]  /*6720*/  FADD.FTZ R10, -R0, R10 ;  /* 0x0000000a000a7221 */ /* 0x000fe20000010100 */
[----:B---3--:R-:W-:Y:S01]  /*6730*/  FFMA.FTZ R7, -R151, R151, 1 ;  /* 0x3f80000097077423 */ /* 0x008fe20000010197 */
[----:B------:R-:W-:Y:S01]  /*6740*/  FMUL.FTZ R6, R6, UR5 ;  /* 0x0000000506067c20 */ /* 0x000fe20008410000 */
[----:B------:R1:W-:Y:S01]  /*6750*/  STS [R241+0x10000], R4 ;  /* 0x01000004f1007388 */ /* 0x0003e20000000800 */
[C---:B------:R-:W-:Y:S01]  /*6760*/  FADD.FTZ R11, -R0.reuse, R11 ;  /* 0x0000000b000b7221 */ /* 0x040fe20000010100 */
[----:B------:R-:W-:Y:S01]  /*6770*/  FMUL.FTZ R7, R7, UR5 ;  /* 0x0000000507077c20 */ /* 0x000fe20008410000 */
[----:B------:R-:W-:Y:S01]  /*6780*/  FMUL.FTZ R13, R13, R6 ;  /* 0x000000060d0d7220 */ /* 0x000fe20000410000 */
[----:B------:R-:W-:Y:S01]  /*6790*/  FFMA.FTZ R6, -R145, R145, 1 ;  /* 0x3f80000091067423 */ /* 0x000fe20000010191 */
[----:B------:R-:W-:Y:S01]  /*67a0*/  FADD.FTZ R15, -R0, R15 ;  /* 0x0000000f000f7221 */ /* 0x000fe20000010100 */
[----:B------:R-:W-:Y:S01]  /*67b0*/  FMUL.FTZ R12, R12, R7 ;  /* 0x000000070c0c7220 */ /* 0x000fe20000410000 */
[----:B----4-:R-:W-:Y:S01]  /*67c0*/  FFMA.FTZ R5, -R160, R160, 1 ;  /* 0x3f800000a0057423 */ /* 0x010fe200000101a0 */
[----:B------:R-:W-:Y:S01]  /*67d0*/  FMUL.FTZ R24, R24, R8 ;  /* 0x0000000818187220 */ /* 0x000fe20000410000 */
[----:B------:R-:W-:Y:S01]  /*67e0*/  FMUL.FTZ R28, R159, R28 ;  /* 0x0000001c9f1c7220 */ /* 0x000fe20000410000 */
[----:B------:R-:W-:Y:S01]  /*67f0*/  FMUL.FTZ R6, R6, UR5 ;  /* 0x0000000506067c20 */ /* 0x000fe20008410000 */
[----:B------:R-:W-:Y:S01]  /*6800*/  F2FP.F16.F32.PACK_AB R8, R13, R12 ;  /* 0x0000000c0d08723e */ /* 0x000fe200000000ff */
[----:B------:R-:W-:Y:S01]  /*6810*/  FMUL.FTZ R13, R237, R10 ;  /* 0x0000000aed0d7220 */ /* 0x000fe20000410000 */
[----:B------:R-:W-:Y:S01]  /*6820*/  FMUL.FTZ R12, R236, R11 ;  /* 0x0000000bec0c7220 */ /* 0x000fe20000410000 */
[----:B------:R-:W-:Y:S01]  /*6830*/  FMUL.FTZ R15, R234, R15 ;  /* 0x0000000fea0f7220 */ /* 0x000fe20000410000 */
[----:B------:R-:W-:Y:S01]  /*6840*/  FMUL.FTZ R5, R5, UR5 ;  /* 0x0000000505057c20 */ /* 0x000fe20008410000 */
[----:B------:R-:W-:Y:S01]  /*6850*/  FFMA.FTZ R11, -R165, R165, 1 ;  /* 0x3f800000a50b7423 */ /* 0x000fe200000101a5 */
[----:B------:R-:W-:Y:S01]  /*6860*/  FFMA.FTZ R10, -R164, R164, 1 ;  /* 0x3f800000a40a7423 */ /* 0x000fe200000101a4 */
[----:B------:R-:W-:Y:S01]  /*6870*/  FMUL.FTZ R28, R28, R6 ;  /* 0x000000061c1c7220 */ /* 0x000fe20000410000 */
[----:B------:R-:W-:Y:S01]  /*6880*/  FMUL.FTZ R15, R15, R5 ;  /* 0x000000050f0f7220 */ /* 0x000fe20000410000 */
[----:B------:R-:W-:Y:S01]  /*6890*/  FMUL.FTZ R11, R11, UR5 ;  /* 0x000000050b0b7c20 */ /* 0x000fe20008410000 */
[----:B------:R-:W-:Y:S01]  /*68a0*/  FMUL.FTZ R10, R10, UR5 ;  /* 0x000000050a0a7c20 */ /* 0x000fe20008410000 */
[C---:B------:R-:W-:Y:S01]  /*68b0*/  FADD.FTZ R14, -R0.reuse, R14 ;  /* 0x0000000e000e7221 */ /* 0x040fe20000010100 */
[----:B------:R-:W-:Y:S01]  /*68c0*/  FFMA.FTZ R6, -R161, R161, 1 ;  /* 0x3f800000a1067423 */ /* 0x000fe200000101a1 */
[----:B------:R-:W-:Y:S01]  /*68d0*/  FADD.FTZ R30, -R0, R30 ;  /* 0x0000001e001e7221 */ /* 0x000fe20000010100 */
[----:B------:R-:W-:Y:S01]  /*68e0*/  FFMA.FTZ R5, -R149, R149, 1 ;  /* 0x3f80000095057423 */ /* 0x000fe20000010195 */
[----:B------:R-:W-:Y:S01]  /*68f0*/  FMUL.FTZ R13, R13, R11 ;  /* 0x0000000b0d0d7220 */ /* 0x000fe20000410000 */
[----:B------:R-:W-:Y:S01]  /*6900*/  FMUL.FTZ R12, R12, R10 ;  /* 0x0000000a0c0c7220 */ /* 0x000fe20000410000 */
[----:B------:R-:W-:Y:S01]  /*6910*/  FMUL.FTZ R14, R235, R14 ;  /* 0x0000000eeb0e7220 */ /* 0x000fe20000410000 */
[----:B------:R-:W-:Y:S01]  /*6920*/  FMUL.FTZ R6, R6, UR5 ;  /* 0x0000000506067c20 */ /* 0x000fe20008410000 */
[----:B------:R-:W-:Y:S01]  /*6930*/  FMUL.FTZ R30, R169, R30 ;  /* 0x0000001ea91e7220 */ /* 0x000fe20000410000 */
[----:B------:R-:W-:Y:S01]  /*6940*/  FMUL.FTZ R5, R5, UR5 ;  /* 0x0000000505057c20 */ /* 0x000fe20008410000 */
[----:B------:R-:W-:Y:S01]  /*6950*/  FFMA.FTZ R10, -R154, R154, 1 ;  /* 0x3f8000009a0a7423 */ /* 0x000fe2000001019a */
[----:B------:R-:W-:Y:S01]  /*6960*/  FMUL.FTZ R14, R14, R6 ;  /* 0x000000060e0e7220 */ /* 0x000fe20000410000 */
[----:B------:R-:W-:Y:S01]  /*6970*/  FADD.FTZ R27, -R0, R27 ;  /* 0x0000001b001b7221 */ /* 0x000fe20000010100 */
[----:B------:R-:W-:Y:S01]  /*6980*/  FMUL.FTZ R30, R30, R5 ;  /* 0x000000051e1e7220 */ /* 0x000fe20000410000 */
[----:B------:R-:W-:Y:S01]  /*6990*/  F2FP.F16.F32.PACK_AB R5, R12, R13 ;  /* 0x0000000d0c05723e */ /* 0x000fe200000000ff */
[----:B------:R-:W-:Y:S01]  /*69a0*/  FFMA.FTZ R6, -R152, R152, 1 ;  /* 0x3f80000098067423 */ /* 0x000fe20000010198 */
[----:B------:R-:W-:Y:S01]  /*69b0*/  FFMA.FTZ R7, -R146, R146, 1 ;  /* 0x3f80000092077423 */ /* 0x000fe20000010192 */
[C---:B------:R-:W-:Y:S01]  /*69c0*/  FADD.FTZ R26, -R0.reuse, R26 ;  /* 0x0000001a001a7221 */ /* 0x040fe20000010100 */
[----:B-1----:R-:W-:Y:S01]  /*69d0*/  F2FP.F16.F32.PACK_AB R4, R15, R14 ;  /* 0x0000000e0f04723e */ /* 0x002fe200000000ff */
[----:B------:R-:W-:Y:S01]  /*69e0*/  STS [R241+0x10400], R5 ;  /* 0x01040005f1007388 */ /* 0x000fe20000000800 */
[----:B------:R-:W-:Y:S01]  /*69f0*/  FADD.FTZ R31, -R0, R31 ;  /* 0x0000001f001f7221 */ /* 0x000fe20000010100 */
[----:B------:R-:W-:Y:S01]  /*6a00*/  FMUL.FTZ R11, R10, UR5 ;  /* 0x000000050a0b7c20 */ /* 0x000fe20008410000 */
        /* <DEDUP_REMOVED lines=34> */
[----:B------:R-:W2:Y:S04]  /*6c30*/  LDL.LU R141, [R1+0xc] ;  /* 0x00000c00018d7983 */ /* 0x000ea80000300800 */
[----:B------:R-:W4:Y:S04]  /*6c40*/  LDSM.16.MT88.4 R20, [R0+0x8000] ;  /* 0x008000000014783b */ /* 0x000f280000004200 */
[----:B------:R-:W2:Y:S04]  /*6c50*/  LDL.LU R140, [R1+0x10] ;  /* 0x00001000018c7983 */ /* 0x000ea80000300800 */
[----:B------:R-:W-:Y:S04]  /*6c60*/  LDSM.16.MT88.4 R24, [R2+0x13800] ;  /* 0x013800000218783b */ /* 0x000fe80000004200 */
[----:B------:R-:W4:Y:S04]  /*6c70*/  LDSM.16.MT88.4 R28, [R0+0x6400] ;  /* 0x00640000001c783b */ /* 0x000f280000004200 */
[----:B------:R-:W4:Y:S04]  /*6c80*/  LDSM.16.MT88.4 R32, [R2+0x15800] ;  /* 0x015800000220783b */ /* 0x000f280000004200 */
[----:B------:R-:W4:Y:S01]  /*6c90*/  LDSM.16.MT88.4 R132, [R0+0x7400] ;  /* 0x007400000084783b */ /* 0x000f220000004200 */
[-C--:B-1----:R-:W-:Y:S03]  /*6ca0*/  HMMA.16816.F32 R36, R4, R8.reuse, R36 ;  /* 0x000000080424723c */ /* 0x082fe60000001824 */
[----:B------:R1:W5:Y:S04]  /*6cb0*/  LDL R244, [R1+0x3c] ;  /* 0x00003c0001f47983 */ /* 0x0003680000100800 */
[----:B------:R-:W1:Y:S01]  /*6cc0*/  LDSM.16.MT88.4 R136, [R0+0x8400] ;  /* 0x008400000088783b */ /* 0x000e620000004200 */
        /* <DEDUP_REMOVED lines=9> */
[-C--:B------:R-:W-:Y:S06]  /*6d60*/  HMMA.16816.F32 R68, R4, R20.reuse, R68 ;  /* 0x000000140444723c */ /* 0x080fec0000001844 */
[C---:B------:R-:W-:Y:S06]  /*6d70*/  HMMA.16816.F32 R72, R12.reuse, R20, R72 ;  /* 0x000000140c48723c */ /* 0x040fec0000001848 */
[-C--:B------:R-:W-:Y:S01]  /*6d80*/  HMMA.16816.F32 R76, R12, R22.reuse, R76 ;  /* 0x000000160c4c723c */ /* 0x080fe2000000184c */
[----:B------:R-:W-:Y:S05]  /*6d90*/  LDSM.16.MT88.4 R12, [R2+0x16000] ;  /* 0x01600000020c783b */ /* 0x000fea0000004200 */
[----:B------:R-:W-:Y:S01]  /*6da0*/  HMMA.16816.F32 R80, R4, R22, R80 ;  /* 0x000000160450723c */ /* 0x000fe20000001850 */
[----:B------:R-:W3:Y:S04]  /*6db0*/  LDSM.16.MT88.4 R4, [R2+0x14000] ;  /* 0x014000000204783b */ /* 0x000ee80000004200 */
[----:B------:R-:W4:Y:S01]  /*6dc0*/  LDSM.16.MT88.4 R20, [R0+0x8800] ;  /* 0x008800000014783b */ /* 0x000f220000004200 */
        /* <DEDUP_REMOVED lines=15> */
[----:B------:R-:W1:Y:S04]  /*6ec0*/  LDSM.16.MT88.4 R24, [R0+0x7c00] ;  /* 0x007c00000018783b */ /* 0x000e680000004200 */
[----:B------:R-:W1:Y:S01]  /*6ed0*/  LDSM.16.MT88.4 R136, [R0+0x8c00] ;  /* 0x008c00000088783b */ /* 0x000e620000004200 */
[-C--:B---3--:R-:W-:Y:S01]  /*6ee0*/  HMMA.16816.F32 R36, R4, R8.reuse, R36 ;  /* 0x000000080424723c */ /* 0x088fe20000001824 */
        /* <DEDUP_REMOVED lines=8> */
[-C--:B----4-:R-:W-:Y:S06]  /*6f70*/  HMMA.16816.F32 R68, R4, R20.reuse, R68 ;  /* 0x000000140444723c */ /* 0x090fec0000001844 */
        /* <DEDUP_REMOVED lines=12> */
[C---:B------:R-:W-:Y:S05]  /*7040*/  HMMA.16816.F32 R72, R132.reuse, R136, R72 ;  /* 0x000000888448723c */ /* 0x040fea0000001848 */
[----:B--2---:R-:W-:Y:S01]  /*7050*/  MOV R161, R141 ;  /* 0x0000008d00a17202 */ /* 0x004fe20000000f00 */
[-C--:B------:R-:W-:Y:S05]  /*7060*/  HMMA.16816.F32 R76, R132, R138.reuse, R76 ;  /* 0x0000008a844c723c */ /* 0x080fea000000184c */
[----:B------:R-:W-:Y:S01]  /*7070*/  MOV R160, R140 ;  /* 0x0000008c00a07202 */ /* 0x000fe20000000f00 */
[----:B------:R-:W-:Y:S01]  /*7080*/  HMMA.16816.F32 R80, R28, R138, R80 ;  /* 0x0000008a1c50723c */ /* 0x000fe20000001850 */
[----:B------:R-:W-:Y:S11]  /*7090*/  @!UPT UIADD3 URZ, URZ, URZ, URZ ;  /* 0x0000003f3f3ff290 */ /* 0x000ff6000fffe03f */
[----:B------:R-:W-:Y:S01]  /*70a0*/  @!UPT UIADD3 URZ, URZ, URZ, URZ ;  /* 0x0000003f3f3ff290 */ /* 0x000fe2000fffe03f */
[----:B------:R-:W-:Y:S11]  /*70b0*/  @!P0 BRA `(.L_x_376) ;  /* 0x00000000008c8947 */ /* 0x000ff60003800000 */
[----:B------:R-:W2:Y:S01]  /*70c0*/  LDL.LU R140, [R1+0x8] ;  /* 0x00000800018c7983 */ /* 0x000ea20000300800 */
        /* <DEDUP_REMOVED lines=9> */
[----:B------:R-:W-:Y:S02]  /*7160*/  SHF.R.S32.HI R6, RZ, 0x1f, R5 ;  /* 0x0000001fff067819 */ /* 0x000fe40000011405 */
[C---:B--2---:R-:W-:Y:S04]  /*7170*/  LEA R140, P4, R5.reuse, R140, 0x1 ;  /* 0x0000008c058c7211 */ /* 0x044fe800078808ff */
[----:B------:R-:W-:Y:S01]  /*7180*/  LEA.HI.X R252, R5, R252, R6, 0x1, P4 ;  /* 0x000000fc05fc7211 */ /* 0x000fe200020f0c06 */
[----:B------:R3:W-:Y:S01]  /*7190*/  STL [R1+0x8], R140 ;  /* 0x0000088c01007387 */ /* 0x0007e20000100800 */
[--C-:B------:R-:W-:Y:S02]  /*71a0*/  @!P3 IMAD.MOV.U32 R10, RZ, RZ, R140.reuse ;  /* 0x000000ffff0ab224 */ /* 0x100fe400078e008c */
[----:B------:R-:W-:Y:S02]  /*71b0*/  @!P2 IMAD.MOV.U32 R8, RZ, RZ, R140 ;  /* 0x000000ffff08a224 */ /* 0x000fe400078e008c */
[--C-:B------:R-:W-:Y:S02]  /*71c0*/  @!P3 IMAD.MOV.U32 R11, RZ, RZ, R252.reuse ;  /* 0x000000ffff0bb224 */ /* 0x100fe400078e00fc */
[----:B------:R-:W-:Y:S02]  /*71d0*/  @!P2 IMAD.MOV.U32 R9, RZ, RZ, R252 ;  /* 0x000000ffff09a224 */ /* 0x000fe400078e00fc */
[----:B------:R-:W-:Y:S01]  /*71e0*/  @!P1 IMAD.MOV.U32 R6, RZ, RZ, R140 ;  /* 0x000000ffff069224 */ /* 0x000fe200078e008c */
[----:B------:R-:W-:Y:S01]  /*71f0*/  @!PT LDS RZ, [RZ] ;  /* 0x00000000fffff984 */ /* 0x000fe20000000800 */
[----:B------:R-:W-:Y:S01]  /*7200*/  @!PT LDS RZ, [RZ] ;  /* 0x00000000fffff984 */ /* 0x000fe20000000800 */
[----:B------:R-:W-:Y:S01]  /*7210*/  @!PT LDS RZ, [RZ] ;  /* 0x00000000fffff984 */ /* 0x000fe20000000800 */
[----:B------:R3:W-:Y:S01]  /*7220*/  @!P3 LDGSTS.E.BYPASS.LTC128B.128 [R4+0x6000], desc[UR6][R10.64] ;  /* 0x060000000a04bfae */ /* 0x0007e2000b901d46 */
[----:B------:R-:W-:Y:S03]  /*7230*/  @!P1 IMAD.MOV.U32 R7, RZ, RZ, R252 ;  /* 0x000000ffff079224 */ /* 0x000fe600078e00fc */
        /* <DEDUP_REMOVED lines=11> */
.L_x_376:
[----:B------:R-:W2:Y:S01]  /*72f0*/  LDL R169, [R1+0x48] ;  /* 0x0000480001a97983 */ /* 0x000ea20000100800 */
[----:B------:R-:W-:Y:S03]  /*7300*/  ULOP3.LUT UR10, UR9, 0x1, URZ, 0xc0, !UPT ;  /* 0x00000001090a7892 */ /* 0x000fe6000f8ec03f */
[----:B------:R-:W4:Y:S01]  /*7310*/  LDL R167, [R1+0x4c] ;  /* 0x00004c0001a77983 */ /* 0x000f220000100800 */
[----:B------:R-:W-:Y:S02]  /*7320*/  UISETP.NE.U32.AND UP1, UPT, UR10, 0x1, UPT ;  /* 0x000000010a00788c */ /* 0x000fe4000bf25070 */
[----:B------:R-:W-:Y:S01]  /*7330*/  UIADD3 UR10, UR9, -0x1, URZ ;  /* 0xffffffff090a7890 */ /* 0x000fe2000fffe03f */
[----:B------:R-:W-:Y:S04]  /*7340*/  LDSM.16.M88.4 R24, [R224] ;  /* 0x00000000e018783b */ /* 0x000fe80000000200 */
[----:B---3--:R-:W1:Y:S04]  /*7350*/  LDSM.16.MT88.4 R8, [R0+0x9000] ;  /* 0x009000000008783b */ /* 0x008e680000004200 */
        /* <DEDUP_REMOVED lines=8> */
[----:B------:R-:W1:Y:S02]  /*73e0*/  LDSM.16.MT88.4 R136, [R0+0xb400] ;  /* 0x00b400000088783b */ /* 0x000e640000004200 */
[C---:B-1----:R-:W-:Y:S02]  /*73f0*/  HMMA.16816.F32 R4, R24.reuse, R8, RZ ;  /* 0x000000081804723c */ /* 0x042fe400000018ff */
[----:B------:R-:W1:Y:S04]  /*7400*/  LDSM.16.MT88.4 R140, [R0+0xd400] ;  /* 0x00d40000008c783b */ /* 0x000e680000004200 */
[----:B------:R-:W-:Y:S01]  /*7410*/  LDSM.16.M88.4 R144, [R227] ;  /* 0x00000000e390783b */ /* 0x000fe20000000200 */
[C---:B------:R-:W-:Y:S03]  /*7420*/  HMMA.16816.F32 R8, R24.reuse, R10, RZ ;  /* 0x0000000a1808723c */ /* 0x040fe600000018ff */
[----:B------:R-:W1:Y:S04]  /*7430*/  LDSM.16.MT88.4 R148, [R0+0x9800] ;  /* 0x009800000094783b */ /* 0x000e680000004200 */
[----:B------:R-:W1:Y:S01]  /*7440*/  LDSM.16.MT88.4 R152, [R0+0xb800] ;  /* 0x00b800000098783b */ /* 0x000e620000004200 */
[C---:B------:R-:W-:Y:S03]  /*7450*/  HMMA.16816.F32 R12, R24.reuse, R16, RZ ;  /* 0x00000010180c723c */ /* 0x040fe600000018ff */
        /* <DEDUP_REMOVED lines=51> */
[----:B------:R-:W4:Y:S05]  /*7790*/  LDSM.16.MT88.4 R156, [R0+0xcc00] ;  /* 0x00cc0000009c783b */ /* 0x000f2a0000004200 */
[C---:B-1----:R-:W-:Y:S06]  /*77a0*/  HMMA.16816.F32 R20, R136.reuse, R32, R20 ;  /* 0x000000208814723c */ /* 0x042fec0000001814 */
[----:B------:R-:W-:Y:S01]  /*77b0*/  HMMA.16816.F32 R24, R136, R34, R24 ;  /* 0x000000228818723c */ /* 0x000fe20000001818 */
[----:B------:R1:W3:Y:S04]  /*77c0*/  LDSM.16.MT88.4 R32, [R0+0xec00] ;  /* 0x00ec00000020783b */ /* 0x0002e80000004200 */
[----:B------:R-:W-:Y:S01]  /*77d0*/  LDSM.16.MT88.4 R136, [R3+0x2400] ;  /* 0x002400000388783b */ /* 0x000fe20000004200 */
[C---:B------:R-:W-:Y:S06]  /*77e0*/  HMMA.16816.F32 R4, R132.reuse, R148, R4 ;  /* 0x000000948404723c */ /* 0x040fec0000001804 */
[C---:B------:R-:W-:Y:S06]  /*77f0*/  HMMA.16816.F32 R8, R132.reuse, R150, R8 ;  /* 0x000000968408723c */ /* 0x040fec0000001808 */
[C---:B------:R-:W-:Y:S06]  /*7800*/  HMMA.16816.F32 R12, R132.reuse, R152, R12 ;  /* 0x00000098840c723c */ /* 0x040fec000000180c */
[C---:B------:R-:W-:Y:S01]  /*7810*/  HMMA.16816.F32 R16, R132.reuse, R154, R16 ;  /* 0x0000009a8410723c */ /* 0x040fe20000001810 */
[----:B-1----:R-:W-:Y:S05]  /*7820*/  IMAD.U32 R0, RZ, RZ, UR16 ;  /* 0x00000010ff007e24 */ /* 0x002fea000f8e00ff */
[C---:B--2---:R-:W-:Y:S06]  /*7830*/  HMMA.16816.F32 R20, R132.reuse, R28, R20 ;  /* 0x0000001c8414723c */ /* 0x044fec0000001814 */
        /* <DEDUP_REMOVED lines=10> */
[----:B---3--:R-:W2:Y:S02]  /*78e0*/  @P0 LDG.E R162, desc[UR6][R30.64+0xa0] ;  /* 0x0000a0061ea20981 */ /* 0x008ea4000c1e1900 */
        /* <DEDUP_REMOVED lines=8> */
[----:B-1----:R-:W-:Y:S02]  /*7970*/  IMAD.U32 R30, RZ, RZ, UR27 ;  /* 0x0000001bff1e7e24 */ /* 0x002fe4000f8e00ff */
[----:B------:R-:W-:Y:S01]  /*7980*/  IMAD.U32 R31, RZ, RZ, UR28 ;  /* 0x0000001cff1f7e24 */ /* 0x000fe2000f8e00ff */
[C---:B------:R-:W-:Y:S04]  /*7990*/  LEA R166, P1, R168.reuse, R160, 0x2 ;  /* 0x000000a0a8a67211 */ /* 0x040fe800078210ff */
[----:B------:R-:W-:Y:S01]  /*79a0*/  LEA.HI.X.SX32 R28, R168, R161, 0x2, P1 ;  /* 0x000000a1a81c7211 */ /* 0x000fe200008f16ff */
[----:B------:R-:W-:Y:S04]  /*79b0*/  STL [R1+0x10], R166 ;  /* 0x000010a601007387 */ /* 0x000fe80000100800 */
[----:B------:R1:W-:Y:S01]  /*79c0*/  STL [R1+0xc], R28 ;  /* 0x00000c1c01007387 */ /* 0x0003e20000100800 */
[----:B------:R-:W-:Y:S02]  /*79d0*/  IMAD.MOV.U32 R29, RZ, RZ, R28 ;  /* 0x000000ffff1d7224 */ /* 0x000fe400078e001c */
[----:B-1----:R-:W-:Y:S05]  /*79e0*/  IMAD.MOV.U32 R28, RZ, RZ, R166 ;  /* 0x000000ffff1c7224 */ /* 0x002fea00078e00a6 */
[-C--:B------:R-:W-:Y:S01]  /*79f0*/  LEA R32, P1, R132, R28.reuse, 0x2 ;  /* 0x0000001c84207211 */ /* 0x080fe200078210ff */
[----:B------:R1:W-:Y:S01]  /*7a00*/  REDG.E.ADD.F32.FTZ.RN.STRONG.GPU desc[UR6][R28.64], R4 ;  /* 0x000000041c0079a6 */ /* 0x0003e2000c10f386 */
[----:B------:R-:W-:Y:S01]  /*7a10*/  IMAD.U32 R132, RZ, RZ, UR17 ;  /* 0x00000011ff847e24 */ /* 0x000fe2000f8e00ff */
[-C--:B------:R-:W-:Y:S02]  /*7a20*/  LEA R34, P2, R34, R28.reuse, 0x2 ;  /* 0x0000001c22227211 */ /* 0x080fe400078410ff */
[-C--:B------:R-:W-:Y:S01]  /*7a30*/  LEA.HI.X.SX32 R33, R0, R29.reuse, 0x2, P1 ;  /* 0x0000001d00217211 */ /* 0x080fe200008f16ff */
[----:B------:R-:W-:Y:S01]  /*7a40*/  IMAD.U32 R0, RZ, RZ, UR17 ;  /* 0x00000011ff007e24 */ /* 0x000fe2000f8e00ff */
[-C--:B------:R-:W-:Y:S02]  /*7a50*/  LEA R30, P1, R30, R28.reuse, 0x2 ;  /* 0x0000001c1e1e7211 */ /* 0x080fe400078210ff */
[-C--:B------:R-:W-:Y:S01]  /*7a60*/  LEA.HI.X.SX32 R35, R31, R29.reuse, 0x2, P2 ;  /* 0x0000001d1f237211 */ /* 0x080fe200010f16ff */
[----:B------:R1:W-:Y:S02]  /*7a70*/  REDG.E.ADD.F32.FTZ.RN.STRONG.GPU desc[UR6][R32.64], R5 ;  /* 0x00000005200079a6 */ /* 0x0003e4000c10f386 */
[----:B-1----:R-:W-:Y:S02]  /*7a80*/  IMAD.U32 R4, RZ, RZ, UR26 ;  /* 0x0000001aff047e24 */ /* 0x002fe4000f8e00ff */
[----:B------:R-:W-:Y:S05]  /*7a90*/  IMAD.U32 R5, RZ, RZ, UR27 ;  /* 0x0000001bff057e24 */ /* 0x000fea000f8e00ff */
[-C--:B------:R-:W-:Y:S01]  /*7aa0*/  LEA.HI.X.SX32 R31, R5, R29.reuse, 0x2, P1 ;  /* 0x0000001d051f7211 */ /* 0x080fe200008f16ff */
[----:B--2---:R-:W-:Y:S04]  /*7ab0*/  @P0 STL [R1+0x24], R162 ;  /* 0x000024a201000387 */ /* 0x004fe80000100800 */
[----:B---3--:R-:W-:Y:S04]  /*7ac0*/  @P0 STL [R1+0x20], R163 ;  /* 0x000020a301000387 */ /* 0x008fe80000100800 */
[----:B----4-:R-:W-:Y:S04]  /*7ad0*/  @P0 STL [R1+0x2c], R164 ;  /* 0x00002ca401000387 */ /* 0x010fe80000100800 */
[----:B------:R-:W-:Y:S01]  /*7ae0*/  @P0 STL [R1+0x28], R165 ;  /* 0x000028a501000387 */ /* 0x000fe20000100800 */
        /* <DEDUP_REMOVED lines=25> */
[----:B------:R-:W-:Y:S04]  /*7c80*/  REDG.E.ADD.F32.FTZ.RN.STRONG.GPU desc[UR6][R28.64+0x80], R12 ;  /* 0x0000800c1c0079a6 */ /* 0x000fe8000c10f386 */
        /* <DEDUP_REMOVED lines=13> */
[----:B------:R-:W-:Y:S04]  /*7d60*/  IMAD.U32 R0, RZ, RZ, UR23 ;  /* 0x00000017ff007e24 */ /* 0x000fe8000f8e00ff */
[----:B------:R3:W-:Y:S01]  /*7d70*/  REDG.E.ADD.F32.FTZ.RN.STRONG.GPU desc[UR6][R10.64], R16 ;  /* 0x000000100a0079a6 */ /* 0x0007e2000c10f386 */
[----:B-1----:R-:W-:Y:S01]  /*7d80*/  IMAD.U32 R6, RZ, RZ, UR22 ;  /* 0x00000016ff067e24 */ /* 0x002fe2000f8e00ff */
[-C--:B------:R-:W-:Y:S01]  /*7d90*/  LEA R14, P5, R13, R28.reuse, 0x2 ;  /* 0x0000001c0d0e7211 */ /* 0x080fe200078a10ff */
[----:B------:R-:W-:Y:S02]  /*7da0*/  IMAD.U32 R7, RZ, RZ, UR18 ;  /* 0x00000012ff077e24 */ /* 0x000fe4000f8e00ff */
[----:B--2---:R-:W-:Y:S01]  /*7db0*/  IMAD.U32 R4, RZ, RZ, UR23 ;  /* 0x00000017ff047e24 */ /* 0x004fe2000f8e00ff */
[-C--:B------:R-:W-:Y:S01]  /*7dc0*/  LEA R6, P1, R6, R28.reuse, 0x2 ;  /* 0x0000001c06067211 */ /* 0x080fe200078210ff */
[----:B------:R-:W-:Y:S01]  /*7dd0*/  IMAD.U32 R5, RZ, RZ, UR22 ;  /* 0x00000016ff057e24 */ /* 0x000fe2000f8e00ff */
[-C--:B------:R-:W-:Y:S02]  /*7de0*/  LEA.HI.X.SX32 R9, R7, R29.reuse, 0x2, P2 ;  /* 0x0000001d07097211 */ /* 0x080fe400010f16ff */
[-C--:B------:R-:W-:Y:S02]  /*7df0*/  LEA R4, P0, R4, R28.reuse, 0x2 ;  /* 0x0000001c04047211 */ /* 0x080fe400078010ff */
[-C--:B------:R-:W-:Y:S01]  /*7e00*/  LEA.HI.X.SX32 R7, R5, R29.reuse, 0x2, P1 ;  /* 0x0000001d05077211 */ /* 0x080fe200008f16ff */
[----:B------:R1:W-:Y:S01]  /*7e10*/  REDG.E.ADD.F32.FTZ.RN.STRONG.GPU desc[UR6][R8.64], R17 ;  /* 0x00000011080079a6 */ /* 0x0003e2000c10f386 */
[-C--:B------:R-:W-:Y:S01]  /*7e20*/  LEA.HI.X.SX32 R5, R0, R29.reuse, 0x2, P0 ;  /* 0x0000001d00057211 */ /* 0x080fe200000f16ff */
[----:B---3--:R-:W-:Y:S01]  /*7e30*/  IMAD.U32 R11, RZ, RZ, UR32 ;  /* 0x00000020ff0b7e24 */ /* 0x008fe2000f8e00ff */
[-C--:B------:R-:W-:Y:S01]  /*7e40*/  LEA.HI.X.SX32 R15, R13, R29.reuse, 0x2, P5 ;  /* 0x0000001d0d0f7211 */ /* 0x080fe200028f16ff */
[----:B------:R2:W-:Y:S01]  /*7e50*/  REDG.E.ADD.F32.FTZ.RN.STRONG.GPU desc[UR6][R6.64], R18 ;  /* 0x00000012060079a6 */ /* 0x0005e2000c10f386 */
[----:B------:R-:W-:Y:S02]  /*7e60*/  IMAD.U32 R0, RZ, RZ, UR34 ;  /* 0x00000022ff007e24 */ /* 0x000fe4000f8e00ff */
[CC--:B------:R-:W-:Y:S01]  /*7e70*/  LEA R12, P4, R11.reuse, R28.reuse, 0x2 ;  /* 0x0000001c0b0c7211 */ /* 0x0c0fe200078810ff */
[----:B------:R3:W-:Y:S03]  /*7e80*/  REDG.E.ADD.F32.FTZ.RN.STRONG.GPU desc[UR6][R4.64], R19 ;  /* 0x00000013040079a6 */ /* 0x0007e6000c10f386 */
[-C--:B------:R-:W-:Y:S01]  /*7e90*/  LEA.HI.X.SX32 R13, R11, R29.reuse, 0x2, P4 ;  /* 0x0000001d0b0d7211 */ /* 0x080fe200020f16ff */
[----:B------:R-:W-:Y:S04]  /*7ea0*/  REDG.E.ADD.F32.FTZ.RN.STRONG.GPU desc[UR6][R28.64+0x100], R20 ;  /* 0x000100141c0079a6 */ /* 0x000fe8000c10f386 */
[----:B------:R-:W-:Y:S04]  /*7eb0*/  REDG.E.ADD.F32.FTZ.RN.STRONG.GPU desc[UR6][R32.64+0x100], R21 ;  /* 0x00010015200079a6 */ /* 0x000fe8000c10f386 */
[----:B------:R-:W-:Y:S04]  /*7ec0*/  REDG.E.ADD.F32.FTZ.RN.STRONG.GPU desc[UR6][R14.64], R22 ;  /* 0x000000160e0079a6 */ /* 0x000fe8000c10f386 */
[----:B------:R-:W-:Y:S01]  /*7ed0*/  REDG.E.ADD.F32.FTZ.RN.STRONG.GPU desc[UR6][R12.64], R23 ;  /* 0x000000170c0079a6 */ /* 0x000fe2000c10f386 */
[----:B-1----:R-:W-:Y:S03]  /*7ee0*/  IMAD.U32 R9, RZ, RZ, UR31 ;  /* 0x0000001fff097e24 */ /* 0x002fe6000f8e00ff */
[----:B------:R-:W-:Y:S01]  /*7ef0*/  LDSM.16.MT88.4 R12, [R2+0x11000] ;  /* 0x01100000020c783b */ /* 0x000fe20000004200 */
[----:B--2---:R-:W-:Y:S01]  /*7f00*/  IMAD.U32 R7, RZ, RZ, UR30 ;  /* 0x0000001eff077e24 */ /* 0x004fe2000f8e00ff */
[-C--:B------:R-:W-:Y:S02]  /*7f10*/  LEA R10, P3, R9, R28.reuse, 0x2 ;  /* 0x0000001c090a7211 */ /* 0x080fe400078610ff */
[----:B------:R-:W-:Y:S01]  /*7f20*/  LDSM.16.MT88.4 R16, [R3+0x1000] ;  /* 0x001000000310783b */ /* 0x000fe20000004200 */
[----:B---3--:R-:W-:Y:S01]  /*7f30*/  IMAD.U32 R5, RZ, RZ, UR29 ;  /* 0x0000001dff057e24 */ /* 0x008fe2000f8e00ff */
[-C--:B------:R-:W-:Y:S02]  /*7f40*/  LEA R8, P2, R7, R28.reuse, 0x2 ;  /* 0x0000001c07087211 */ /* 0x080fe400078410ff */
[----:B------:R-:W-:Y:S01]  /*7f50*/  LDSM.16.MT88.4 R32, [R2+0xf800] ;  /* 0x00f800000220783b */ /* 0x000fe20000004200 */
[-C--:B------:R-:W-:Y:S02]  /*7f60*/  LEA.HI.X.SX32 R11, R9, R29.reuse, 0x2, P3 ;  /* 0x0000001d090b7211 */ /* 0x080fe400018f16ff */
[-C--:B------:R-:W-:Y:S01]  /*7f70*/  LEA R6, P1, R5, R28.reuse, 0x2 ;  /* 0x0000001c05067211 */ /* 0x080fe200078210ff */
[----:B------:R-:W-:Y:S01]  /*7f80*/  LDSM.16.MT88.4 R20, [R3+0x400] ;  /* 0x000400000314783b */ /* 0x000fe20000004200 */
[-C--:B------:R-:W-:Y:S02]  /*7f90*/  LEA.HI.X.SX32 R9, R7, R29.reuse, 0x2, P2 ;  /* 0x0000001d07097211 */ /* 0x080fe400010f16ff */
[C---:B------:R-:W-:Y:S01]  /*7fa0*/  LEA R4, P0, R0.reuse, R28, 0x2 ;  /* 0x0000001c00047211 */ /* 0x040fe200078010ff */
[----:B------:R-:W-:Y:S01]  /*7fb0*/  REDG.E.ADD.F32.FTZ.RN.STRONG.GPU desc[UR6][R10.64], R24 ;  /* 0x000000180a0079a6 */ /* 0x000fe2000c10f386 */
[-C--:B------:R-:W-:Y:S02]  /*7fc0*/  LEA.HI.X.SX32 R7, R5, R29.reuse, 0x2, P1 ;  /* 0x0000001d05077211 */ /* 0x080fe400008f16ff */
[----:B------:R-:W-:Y:S01]  /*7fd0*/  LEA.HI.X.SX32 R5, R0, R29, 0x2, P0 ;  /* 0x0000001d00057211 */ /* 0x000fe200000f16ff */
[----:B------:R-:W-:Y:S01]  /*7fe0*/  REDG.E.ADD.F32.FTZ.RN.STRONG.GPU desc[UR6][R8.64], R25 ;  /* 0x00000019080079a6 */ /* 0x000fe2000c10f386 */
[----:B------:R-:W-:Y:S01]  /*7ff0*/  PLOP3.LUT P0, PT, PT, PT, UP1, 0x80, 0x0 ;  /* 0x000000000000781c */ /* 0x000fe20003f0f018 */
[C---:B------:R-:W-:Y:S01]  /*8000*/  VIADD R0, R3.reuse, 0xffffd000 ;  /* 0xffffd00003007836 */ /* 0x040fe20000000000 */
[----:B------:R-:W-:Y:S01]  /*8010*/  ISETP.LT.AND P1, PT, RZ, UR9, PT ;  /* 0x00000009ff007c0c */ /* 0x000fe2000bf21270 */
[----:B------:R-:W-:Y:S01]  /*8020*/  REDG.E.ADD.F32.FTZ.RN.STRONG.GPU desc[UR6][R6.64], R26 ;  /* 0x0000001a060079a6 */ /* 0x000fe2000c10f386 */
[----:B------:R-:W-:Y:S01]  /*8030*/  @UP3 UIADD3 UR15, UP1, UR15, -0x100, URZ ;  /* 0xffffff000f0f3890 */ /* 0x000fe2000ff3e03f */
[----:B------:R-:W-:Y:S02]  /*8040*/  UMOV UR9, UR10 ;  /* 0x0000000a00097c82 */ /* 0x000fe40008000000 */
[----:B------:R-:W-:Y:S01]  /*8050*/  REDG.E.ADD.F32.FTZ.RN.STRONG.GPU desc[UR6][R4.64], R27 ;  /* 0x0000001b040079a6 */ /* 0x000fe2000c10f386 */
[----:B------:R-:W-:Y:S03]  /*8060*/  @UP3 UIADD3.X UR14, UR14, -0x1, URZ, UP1, !UPT ;  /* 0xffffffff0e0e3890 */ /* 0x000fe60008ffe43f */
[----:B------:R-:W-:Y:S02]  /*8070*/  LDSM.16.MT88.4 R4, [R2+0xf000] ;  /* 0x00f000000204783b */ /* 0x000fe40000004200 */
[----:B------:R-:W-:Y:S02]  /*8080*/  @P0 VIADD R0, R3, 0x3000 ;  /* 0x0000300003000836 */ /* 0x000fe40000000000 */
[----:B------:R-:W1:Y:S04]  /*8090*/  LDSM.16.MT88.4 R8, [R3] ;  /* 0x000000000308783b */ /* 0x000e680000004200 */
[----:B------:R-:W2:Y:S04]  /*80a0*/  LDSM.16.MT88.4 R28, [R3+0x2000] ;  /* 0x00200000031c783b */ /* 0x000ea80000004200 */
[----:B------:R-:W3:Y:S01]  /*80b0*/  LDSM.16.MT88.4 R24, [R3+0x1400] ;  /* 0x001400000318783b */ /* 0x000ee20000004200 */
        /* <DEDUP_REMOVED lines=13> */
[----:B------:R-:W1:Y:S05]  /*8190*/  LDSM.16.MT88.4 R12, [R3+0x800] ;  /* 0x00080000030c783b */ /* 0x000e6a0000004200 */
[----:B------:R-:W-:Y:S01]  /*81a0*/  HMMA.16816.F32 R128, R4, R30, R128 ;  /* 0x0000001e0480723c */ /* 0x000fe20000001880 */
[----:B------:R-:W2:Y:S04]  /*81b0*/  LDSM.16.MT88.4 R4, [R3+0x2800] ;  /* 0x002800000304783b */ /* 0x000ea80000004200 */
[----:B------:R-:W-:Y:S01]  /*81c0*/  LDSM.16.MT88.4 R28, [R2+0x12800] ;  /* 0x01280000021c783b */ /* 0x000fe20000004200 */
[-C--:B------:R-:W-:Y:S06]  /*81d0*/  HMMA.16816.F32 R84, R32, R20.reuse, R84 ;  /* 0x000000142054723c */ /* 0x080fec0000001854 */
[C---:B------:R-:W-:Y:S06]  /*81e0*/  HMMA.16816.F32 R88, R132.reuse, R20, R88 ;  /* 0x000000148458723c */ /* 0x040fec0000001858 */
[-C--:B------:R-:W-:Y:S06]  /*81f0*/  HMMA.16816.F32 R92, R132, R22.reuse, R92 ;  /* 0x00000016845c723c */ /* 0x080fec000000185c */
[C---:B------:R-:W-:Y:S01]  /*8200*/  HMMA.16816.F32 R96, R32.reuse, R22, R96 ;  /* 0x000000162060723c */ /* 0x040fe20000001860 */
[----:B------:R-:W-:Y:S05]  /*8210*/  LDSM.16.MT88.4 R20, [R2+0x10800] ;  /* 0x010800000214783b */ /* 0x000fea0000004200 */
[-C--:B---3--:R-:W-:Y:S06]  /*8220*/  HMMA.16816.F32 R100, R32, R24.reuse, R100 ;  /* 0x000000182064723c */ /* 0x088fec0000001864 */
        /* <DEDUP_REMOVED lines=208> */
.L_x_378:
        /* <DEDUP_REMOVED lines=20> */
.L_x_379:
        /* <DEDUP_REMOVED lines=53> */
.L_x_381:
[----:B------:R-:W-:Y:S05]  /*93c0*/  BSYNC B0 ;  /* 0x0000000000007941 */ /* 0x000fea0003800000 */
.L_x_380:
        /* <DEDUP_REMOVED lines=19> */
.L_x_383:
[----:B------:R-:W-:Y:S05]  /*9500*/  BSYNC B0 ;  /* 0x0000000000007941 */ /* 0x000fea0003800000 */
.L_x_382:
[----:B-12---:R-:W-:Y:S01]  /*9510*/  IMAD.U32 R4, RZ, RZ, UR10 ;  /* 0x0000000aff047e24 */ /* 0x006fe2000f8e00ff */
[----:B------:R-:W-:Y:S01]  /*9520*/  UIMAD UR9, UR9, UR10, URZ ;  /* 0x0000000a090972a4 */ /* 0x000fe2000f8e023f */
[----:B------:R-:W1:Y:S01]  /*9530*/  LDS.128 R20, [R0+0xf000] ;  /* 0x00f0000000147984 */ /* 0x000e620000000c00 */
[----:B------:R-:W-:Y:S01]  /*9540*/  USHF.R.S32.HI UR12, URZ, 0x1f, UR57 ;  /* 0x0000001f3f0c7899 */ /* 0x000fe20008011439 */
[----:B------:R-:W-:Y:S01]  /*9550*/  IMAD.WIDE.U32 R6, R4, UR5, R6 ;  /* 0x0000000504067c25 */ /* 0x000fe2000f8e0006 */
[----:B------:R-:W-:Y:S01]  /*9560*/  UIMAD UR5, UR5, UR11, UR9 ;  /* 0x0000000b050572a4 */ /* 0x000fe2000f8e0209 */
[----:B------:R-:W2:Y:S01]  /*9570*/  LDS.128 R16, [R0+0x11000] ;  /* 0x0110000000107984 */ /* 0x000ea20000000c00 */
[----:B------:R-:W-:Y:S01]  /*9580*/  BSSY B0, `(.L_x_384) ;  /* 0x000001c000007945 */ /* 0x000fe20003800000 */
[----:B------:R-:W-:Y:S01]  /*9590*/  ULDC.64 UR8, c[0x0][0x470] ;  /* 0x00011c0000087ab9 */ /* 0x000fe20000000a00 */
[----:B------:R-:W-:Y:S01]  /*95a0*/  IADD3 R6, P0, R6, UR14, RZ ;  /* 0x0000000e06067c10 */ /* 0x000fe2000ff1e0ff */
[----:B------:R5:W1:Y:S02]  /*95b0*/  LDS.128 R12, [R0+0x13000] ;  /* 0x01300000000c7984 */ /* 0x000a640000000c00 */
        /* <DEDUP_REMOVED lines=24> */
.L_x_385:
[----:B------:R-:W-:Y:S05]  /*9740*/  BSYNC B0 ;  /* 0x0000000000007941 */ /* 0x000fea0003800000 */
.L_x_384:
        /* <DEDUP_REMOVED lines=20> */
.L_x_361:
        /* <DEDUP_REMOVED lines=24> */
.L_x_387:
[----:B------:R-:W-:Y:S01]  /*9a10*/  @UP0 UIADD3 UR5, UR36, UR38, URZ ;  /* 0x0000002624050290 */ /* 0x000fe2000fffe03f */
[----:B-1----:R-:W-:Y:S01]  /*9a20*/  SHF.R.S32.HI R0, RZ, 0x1f, R3 ;  /* 0x0000001fff007819 */ /* 0x002fe20000011403 */
        /* <DEDUP_REMOVED lines=20> */
.L_x_388:
[----:B------:R-:W2:Y:S04]  /*9b70*/  LDL.64 R14, [R1+0x18] ;  /* 0x00001800010e7983 */ /* 0x000ea80000100a00 */
        /* <DEDUP_REMOVED lines=8> */
[----:B------:R-:W-:Y:S01]  /*9c00*/  SHF.R.S32.HI R0, RZ, 0x2, R0 ;  /* 0x00000002ff007819 */ /* 0x000fe20000011400 */
[----:B------:R-:W-:Y:S01]  /*9c10*/  USHF.R.S32.HI UR21, URZ, 0x1f, UR57 ;  /* 0x0000001f3f157899 */ /* 0x000fe20008011439 */
[----:B------:R-:W-:-:S02]  /*9c20*/  ULDC.64 UR14, c[0x0][0x468] ;  /* 0x00011a00000e7ab9 */ /* 0x000fc40000000a00 */
[----:B------:R-:W-:Y:S01]  /*9c30*/  ISETP.GE.AND P4, PT, R0, UR8, PT ;  /* 0x0000000800007c0c */ /* 0x000fe2000bf86270 */
[----:B------:R-:W-:Y:S01]  /*9c40*/  IMAD.U32 R3, RZ, RZ, UR5 ;  /* 0x00000005ff037e24 */ /* 0x000fe2000f8e00ff */
[----:B------:R-:W-:Y:S01]  /*9c50*/  UIMAD UR5, UR21, UR14, URZ ;  /* 0x0000000e150572a4 */ /* 0x000fe2000f8e023f */
[----:B------:R-:W-:-:S03]  /*9c60*/  SHF.R.S32.HI R11, RZ, 0x1f, R0 ;  /* 0x0000001fff0b7819 */ /* 0x000fc60000011400 */
[----:B------:R-:W-:Y:S01]  /*9c70*/  UIMAD UR15, UR57, UR15, UR5 ;  /* 0x0000000f390f72a4 */ /* 0x000fe2000f8e0205 */
[----:B--2---:R-:W-:-:S03]  /*9c80*/  IMAD.WIDE.U32 R4, R4, UR18, R14 ;  /* 0x0000001204047c25 */ /* 0x004fc6000f8e000e */
[----:B------:R-:W-:Y:S01]  /*9c90*/  IADD3 R6, P0, R4, UR9, RZ ;  /* 0x0000000904067c10 */ /* 0x000fe2000ff1e0ff */
[----:B------:R-:W-:-:S03]  /*9ca0*/  VIADD R4, R0, 0x40 ;  /* 0x0000004000047836 */ /* 0x000fc60000000000 */
[----:B------:R-:W-:Y:S01]  /*9cb0*/  IADD3.X R7, R5, UR20, R3, P0, !PT ;  /* 0x0000001405077c10 */ /* 0x000fe200087fe403 */
[----:B------:R-:W-:Y:S01]  /*9cc0*/  IMAD.U32 R3, RZ, RZ, UR14 ;  /* 0x0000000eff037e24 */ /* 0x000fe2000f8e00ff */
        /* <DEDUP_REMOVED lines=20> */
.L_x_390:
[----:B------:R-:W-:Y:S05]  /*9e10*/  BSYNC B0 ;  /* 0x0000000000007941 */ /* 0x000fea0003800000 */
.L_x_389:
        /* <DEDUP_REMOVED lines=19> */
.L_x_392:
[----:B------:R-:W-:Y:S05]  /*9f50*/  BSYNC B0 ;  /* 0x0000000000007941 */ /* 0x000fea0003800000 */
.L_x_391:
        /* <DEDUP_REMOVED lines=32> */
.L_x_394:
[----:B------:R-:W-:Y:S05]  /*a160*/  BSYNC B0 ;  /* 0x0000000000007941 */ /* 0x000fea0003800000 */
.L_x_393:
        /* <DEDUP_REMOVED lines=18> */
.L_x_386:
[----:B------:R-:W-:Y:S05]  /*a290*/  BSYNC B1 ;  /* 0x0000000000017941 */ /* 0x000fea0003800000 */
.L_x_356:
        /* <DEDUP_REMOVED lines=8> */
.L_x_395:
[----:B------:R-:W-:Y:S05]  /*a320*/  EXIT ;  /* 0x000000000000794d */ /* 0x000fea0003800000 */
.L_x_397:
        /* <DEDUP_REMOVED lines=13> */
.L_x_1289:


//--------------------- .text._ZN5flash44flash_bwd_dq_dk_dv_loop_seqk_parallel_kernelI23Flash_bwd_kernel_traitsILi96ELi64ELi128ELi8ELi2ELi4ELi4ELb1ELb0EN7cutlass6half_tE19Flash_kernel_traitsILi96ELi64ELi128ELi8ES3_EELb1ELb0ELb1ELb0ELb0ELb0ELb0EEEvNS_16Flash_bwd_paramsE --------------------------
	.section	.text._ZN5flash44flash_bwd_dq_dk_dv_loop_seqk_parallel_kernelI23Flash_bwd_kernel_traitsILi96ELi64ELi128ELi8ELi2ELi4ELi4ELb1ELb0EN7cutlass6half_tE19Flash_kernel_traitsILi96ELi64ELi128ELi8ES3_EELb1ELb0ELb1ELb0ELb0ELb0ELb0EEEvNS_16Flash_bwd_paramsE,"ax",@progbits
	.align	128
        .global         _ZN5flash44flash_bwd_dq_dk_dv_loop_seqk_parallel_kernelI23Flash_bwd_kernel_traitsILi96ELi64ELi128ELi8ELi2ELi4ELi4ELb1ELb0EN7cutlass6half_tE19Flash_kernel_traitsILi96ELi64ELi128ELi8ES3_EELb1ELb0ELb1ELb0ELb0ELb0ELb0EEEvNS_16Flash_bwd_paramsE
        .type           _ZN5flash44flash_bwd_dq_dk_dv_loop_seqk_parallel_kernelI23Flash_bwd_kernel_traitsILi96ELi64ELi128ELi8ELi2ELi4ELi4ELb1ELb0EN7cutlass6half_tE19Flash_kernel_traitsILi96ELi64ELi128ELi8ES3_EELb1ELb0ELb1ELb0ELb0ELb0ELb0EEEvNS_16Flash_bwd_paramsE,@function
        .size           _ZN5flash44flash_bwd_dq_dk_dv_loop_seqk_parallel_kernelI23Flash_bwd_kernel_traitsILi96ELi64ELi128ELi8ELi2ELi4ELi4ELb1ELb0EN7cutlass6half_tE19Flash_kernel_traitsILi96ELi64ELi128ELi8ES3_EELb1ELb0ELb1ELb0ELb0ELb0ELb0EEEvNS_16Flash_bwd_paramsE,(.L_x_1290 - _ZN5flash44flash_bwd_dq_dk_dv_loop_seqk_parallel_kernelI23Flash_bwd_kernel_traitsILi96ELi64ELi128ELi8ELi2ELi4ELi4ELb1ELb0EN7cutlass6half_tE19Flash_kernel_traitsILi96ELi64ELi128ELi8ES3_EELb1ELb0ELb1ELb0ELb0ELb0ELb0EEEvNS_16Flash_bwd_paramsE)
        .other          _ZN5flash44flash_bwd_dq_dk_dv_loop_seqk_parallel_kernelI23Flash_bwd_kernel_traitsILi96ELi64ELi128ELi8ELi2ELi4ELi4ELb1ELb0EN7cutlass6half_tE19Flash_kernel_traitsILi96ELi64ELi128ELi8ES3_EELb1ELb0ELb1ELb0ELb0ELb0ELb0EEEvNS_16Flash_bwd_paramsE,@"STO_CUDA_ENTRY STV_DEFAULT"
_ZN5flash44flash_bwd_dq_dk_dv_loop_seqk_parallel_kernelI23Flash_bwd_kernel_traitsILi96ELi64ELi128ELi8ELi2ELi4ELi4ELb1ELb0EN7cutlass6half_tE19Flash_kernel_traitsILi96ELi64ELi128ELi8ES3_EELb1ELb0ELb1ELb0ELb0ELb0ELb0EEEvNS_16Flash_bwd_paramsE:
.text._ZN5flash44flash_bwd_dq_dk_dv_loop_seqk_parallel_kernelI23Flash_bwd_kernel_traitsILi96ELi64ELi128ELi8ELi2ELi4ELi4ELb1ELb0EN7cutlass6half_tE19Flash_kernel_traitsILi96ELi64ELi128ELi8ES3_EELb1ELb0ELb1ELb0ELb0ELb0ELb0EEEvNS_16Flash_bwd_paramsE:
        /* <DEDUP_REMOVED lines=18> */
[----:B------:R-:W-:-:S04]  /*0120*/  IMAD.MOV.U32 R239, RZ, RZ, -0x10 ;  /* 0xfffffff0ffef7424 */ /* 0x000fc800078e00ff */
[----:B------:R-:W3:Y:S08]  /*0130*/  S2UR UR6, SR_CTAID.Z ;  /* 0x00000000000679c3 */ /* 0x000ef00000002700 */
[----:B------:R-:W4:Y:S01]  /*0140*/  S2UR UR7, SR_CTAID.Y ;  /* 0x00000000000779c3 */ /* 0x000f220000002600 */
[----:B--2---:R-:W-:-:S04]  /*0150*/  ULEA UR4, UR4, UR5, 0x18 ;  /* 0x0000000504047291 */ /* 0x004fc8000f8ec03f */
[----:B------:R-:W-:Y:S02]  /*0160*/  UIADD3 UR5, UR4, 0xf000, URZ ;  /* 0x0000f00004057890 */ /* 0x000fe4000fffe03f */
[----:B------:R-:W-:Y:S01]  /*0170*/  IMAD.U32 R212, RZ, RZ, UR4 ;  /* 0x00000004ffd47e24 */ /* 0x000fe2000f8e00ff */
[----:B-1----:R-:W-:Y:S01]  /*0180*/  SHF.R.S32.HI R0, RZ, 0x1f, R12 ;  /* 0x0000001fff007819 */ /* 0x002fe2000001140c */
[----:B---3--:R-:W-:-:S03]  /*0190*/  USHF.R.S32.HI UR10, URZ, 0x1f, UR6 ;  /* 0x0000001f3f0a7899 */ /* 0x008fc60008011406 */
[CC--:B------:R-:W-:Y:S02]  /*01a0*/  LEA.HI R3, R0.reuse, R12.reuse, RZ, 0x2 ;  /* 0x0000000c00037211 */ /* 0x0c0fe400078f10ff */
[CC--:B------:R-:W-:Y:S02]  /*01b0*/  LEA.HI R10, R0.reuse, R12.reuse, RZ, 0x4 ;  /* 0x0000000c000a7211 */ /* 0x0c0fe400078f20ff */
[CC--:B------:R-:W-:Y:S01]  /*01c0*/  LEA.HI R4, R0.reuse, R12.reuse, RZ, 0x5 ;  /* 0x0000000c00047211 */ /* 0x0c0fe200078f28ff */
[----:B----4-:R-:W-:Y:S01]  /*01d0*/  USHF.L.U32 UR11, UR7, 0x7, URZ ;  /* 0x00000007070b7899 */ /* 0x010fe2000800063f */
[CC--:B------:R-:W-:Y:S02]  /*01e0*/  LEA.HI R13, R0.reuse, R12.reuse, RZ, 0x3 ;  /* 0x0000000c000d7211 */ /* 0x0c0fe400078f18ff */
[CC--:B------:R-:W-:Y:S02]  /*01f0*/  LEA.HI R17, R0.reuse, R12.reuse, RZ, 0x6 ;  /* 0x0000000c00117211 */ /* 0x0c0fe400078f30ff */
[----:B------:R-:W-:-:S02]  /*0200*/  LEA.HI R20, R0, R12, RZ, 0x7 ;  /* 0x0000000c00147211 */ /* 0x000fc400078f38ff */
[--C-:B------:R-:W-:Y:S02]  /*0210*/  SHF.R.S32.HI R0, RZ, 0x2, R3.reuse ;  /* 0x00000002ff007819 */ /* 0x100fe40000011403 */
[----:B------:R-:W-:Y:S02]  /*0220*/  SHF.R.S32.HI R2, RZ, 0x1f, R3 ;  /* 0x0000001fff027819 */ /* 0x000fe40000011403 */
[----:B------:R-:W-:Y:S02]  /*0230*/  SHF.R.S32.HI R6, RZ, 0x4, R10 ;  /* 0x00000004ff067819 */ /* 0x000fe4000001140a */
[C---:B------:R-:W-:Y:S02]  /*0240*/  LOP3.LUT R7, R3.reuse, 0xfffffffc, RZ, 0xc0, !PT ;  /* 0xfffffffc03077812 */ /* 0x040fe400078ec0ff */
[-C--:B------:R-:W-:Y:S02]  /*0250*/  LEA.HI R5, R3, R0.reuse, RZ, 0x1 ;  /* 0x0000000003057211 */ /* 0x080fe400078f08ff */
[----:B------:R-:W-:Y:S01]  /*0260*/  LEA.HI R2, R2, R0, RZ, 0x3 ;  /* 0x0000000002027211 */ /* 0x000fe200078f18ff */
[----:B------:R-:W-:Y:S01]  /*0270*/  IMAD.IADD R19, R12, 0x1, -R7 ;  /* 0x000000010c137824 */ /* 0x000fe200078e0a07 */
[----:B------:R-:W-:-:S02]  /*0280*/  LEA.HI R3, R10, R6, RZ, 0x1 ;  /* 0x000000060a037211 */ /* 0x000fc400078f08ff */
[----:B------:R-:W-:Y:S01]  /*0290*/  LOP3.LUT R9, R10, 0xfffffff0, RZ, 0xc0, !PT ;  /* 0xfffffff00a097812 */ /* 0x000fe200078ec0ff */
[----:B------:R-:W-:Y:S01]  /*02a0*/  IMAD.SHL.U32 R250, R19, 0x8, RZ ;  /* 0x0000000813fa7824 */ /* 0x000fe200078e00ff */
[----:B------:R-:W-:Y:S02]  /*02b0*/  LOP3.LUT R7, R5, 0x7fffffe, RZ, 0xc0, !PT ;  /* 0x07fffffe05077812 */ /* 0x000fe400078ec0ff */
[----:B------:R-:W-:Y:S01]  /*02c0*/  LOP3.LUT R5, R2, 0xfffffff8, RZ, 0xc0, !PT ;  /* 0xfffffff802057812 */ /* 0x000fe200078ec0ff */
[----:B------:R-:W-:Y:S01]  /*02d0*/  IMAD.IADD R2, R12, 0x1, -R9 ;  /* 0x000000010c027824 */ /* 0x000fe200078e0a09 */
[----:B------:R-:W-:Y:S01]  /*02e0*/  LOP3.LUT R3, R3, 0xfffffffe, RZ, 0xc0, !PT ;  /* 0xfffffffe03037812 */ /* 0x000fe200078ec0ff */
[----:B------:R-:W-:Y:S01]  /*02f0*/  IMAD.IADD R9, R0, 0x1, -R7 ;  /* 0x0000000100097824 */ /* 0x000fe200078e0a07 */
[----:B------:R-:W-:Y:S01]  /*0300*/  LOP3.LUT R8, R4, 0xffffffe0, RZ, 0xc0, !PT ;  /* 0xffffffe004087812 */ /* 0x000fe200078ec0ff */
[----:B------:R-:W-:Y:S01]  /*0310*/  IMAD.IADD R10, R0, 0x1, -R5 ;  /* 0x00000001000a7824 */ /* 0x000fe200078e0a05 */
[----:B------:R-:W-:Y:S01]  /*0320*/  SHF.R.S32.HI R0, RZ, 0x5, R4 ;  /* 0x00000005ff007819 */ /* 0x000fe20000011404 */
[----:B------:R-:W-:Y:S01]  /*0330*/  IMAD.IADD R16, R6, 0x1, -R3 ;  /* 0x0000000106107824 */ /* 0x000fe200078e0a03 */
[----:B------:R-:W-:Y:S01]  /*0340*/  SHF.R.S32.HI R6, RZ, 0x3, R13 ;  /* 0x00000003ff067819 */ /* 0x000fe2000001140d */
[----:B------:R-:W-:Y:S01]  /*0350*/  IMAD.IADD R8, R12, 0x1, -R8 ;  /* 0x000000010c087824 */ /* 0x000fe200078e0a08 */
[----:B------:R-:W-:-:S02]  /*0360*/  SHF.R.S32.HI R3, RZ, 0x1f, R4 ;  /* 0x0000001fff037819 */ /* 0x000fc40000011404 */
[-C--:B------:R-:W-:Y:S01]  /*0370*/  LEA.HI R5, R4, R0.reuse, RZ, 0x1 ;  /* 0x0000000004057211 */ /* 0x080fe200078f08ff */
[----:B------:R-:W-:Y:S01]  /*0380*/  IMAD.SHL.U32 R4, R6, 0x40, RZ ;  /* 0x0000004006047824 */ /* 0x000fe200078e00ff */
[----:B------:R-:W-:Y:S02]  /*0390*/  LEA.HI R3, R3, R0, RZ, 0x2 ;  /* 0x0000000003037211 */ /* 0x000fe400078f10ff */
[----:B------:R-:W-:Y:S02]  /*03a0*/  LOP3.LUT R11, R13, 0xfffffff8, RZ, 0xc0, !PT ;  /* 0xfffffff80d0b7812 */ /* 0x000fe400078ec0ff */
[----:B------:R-:W-:Y:S02]  /*03b0*/  LOP3.LUT R6, R5, 0xfffffffe, RZ, 0xc0, !PT ;  /* 0xfffffffe05067812 */ /* 0x000fe400078ec0ff */
[----:B------:R-:W-:Y:S01]  /*03c0*/  LOP3.LUT R5, R3, 0xfffffffc, RZ, 0xc0, !PT ;  /* 0xfffffffc03057812 */ /* 0x000fe200078ec0ff */
[----:B------:R-:W-:Y:S01]  /*03d0*/  IMAD.IADD R11, R12, 0x1, -R11 ;  /* 0x000000010c0b7824 */ /* 0x000fe200078e0a0b */
[----:B------:R-:W-:Y:S01]  /*03e0*/  LOP3.LUT R3, R4, 0xc0, RZ, 0xc0, !PT ;  /* 0x000000c004037812 */ /* 0x000fe200078ec0ff */
[C---:B------:R-:W-:Y:S01]  /*03f0*/  IMAD.IADD R21, R0.reuse, 0x1, -R6 ;  /* 0x0000000100157824 */ /* 0x040fe200078e0a06 */
[----:B------:R-:W-:Y:S01]  /*0400*/  SHF.R.S32.HI R7, RZ, 0x1f, R8 ;  /* 0x0000001fff077819 */ /* 0x000fe20000011408 */
[C---:B------:R-:W-:Y:S01]  /*0410*/  IMAD.IADD R12, R0.reuse, 0x1, -R5 ;  /* 0x00000001000c7824 */ /* 0x040fe200078e0a05 */
[----:B------:R-:W-:Y:S01]  /*0420*/  SHF.R.U32.HI R6, RZ, 0x3, R3 ;  /* 0x00000003ff067819 */ /* 0x000fe20000011603 */
[----:B------:R-:W-:Y:S01]  /*0430*/  IMAD R5, R0, 0x8, R9 ;  /* 0x0000000800057824 */ /* 0x000fe200078e0209 */
[----:B------:R-:W-:Y:S01]  /*0440*/  LOP3.LUT R4, R3, 0x18, R250, 0xf8, !PT ;  /* 0x0000001803047812 */ /* 0x000fe200078ef8fa */
[----:B------:R-:W-:Y:S01]  /*0450*/  STL [R1+0x2c], R21 ;  /* 0x00002c1501007387 */ /* 0x000fe20000100800 */
[----:B------:R-:W-:-:S02]  /*0460*/  LEA.HI R249, R7, R8, RZ, 0x2 ;  /* 0x0000000807f97211 */ /* 0x000fc400078f10ff */
[----:B------:R-:W-:Y:S02]  /*0470*/  SHF.R.S32.HI R7, RZ, 0x1f, R2 ;  /* 0x0000001fff077819 */ /* 0x000fe40000011402 */
[----:B------:R-:W-:Y:S02]  /*0480*/  LEA.HI R0, R11, R11, RZ, 0x1 ;  /* 0x0000000b0b007211 */ /* 0x000fe400078f08ff */
[----:B------:R-:W-:Y:S02]  /*0490*/  LOP3.LUT R4, R4, R6, RZ, 0x3c, !PT ;  /* 0x0000000604047212 */ /* 0x000fe400078e3cff */
[-C--:B------:R-:W-:Y:S02]  /*04a0*/  LEA.HI R15, R7, R2.reuse, RZ, 0x3 ;  /* 0x00000002070f7211 */ /* 0x080fe400078f18ff */
[----:B------:R-:W-:Y:S01]  /*04b0*/  LOP3.LUT R6, R0, 0x7fffffe, RZ, 0xc0, !PT ;  /* 0x07fffffe00067812 */ /* 0x000fe200078ec0ff */
[----:B------:R-:W-:Y:S01]  /*04c0*/  IMAD.U32 R7, R5, 0x20, R4 ;  /* 0x0000002005077824 */ /* 0x000fe200078e0004 */
[----:B------:R-:W-:-:S02]  /*04d0*/  LEA.HI R3, R2, R2, RZ, 0x1 ;  /* 0x0000000202037211 */ /* 0x000fc400078f08ff */
[----:B------:R-:W-:Y:S01]  /*04e0*/  LOP3.LUT R4, R15, 0xfffffff8, RZ, 0xc0, !PT ;  /* 0xfffffff80f047812 */ /* 0x000fe200078ec0ff */
[----:B------:R-:W-:Y:S01]  /*04f0*/  IMAD.IADD R9, R11, 0x1, -R6 ;  /* 0x000000010b097824 */ /* 0x000fe200078e0a06 */
[----:B------:R-:W-:Y:S01]  /*0500*/  LOP3.LUT R5, R3, 0x7fffffe, RZ, 0xc0, !PT ;  /* 0x07fffffe03057812 */ /* 0x000fe200078ec0ff */
[----:B------:R-:W-:Y:S01]  /*0510*/  IMAD.SHL.U32 R6, R11, 0x40, RZ ;  /* 0x000000400b067824 */ /* 0x000fe200078e00ff */
[----:B------:R-:W-:Y:S01]  /*0520*/  SHF.R.S32.HI R22, RZ, 0x6, R17 ;  /* 0x00000006ff167819 */ /* 0x000fe20000011411 */
[C---:B------:R-:W-:Y:S01]  /*0530*/  IMAD.IADD R14, R2.reuse, 0x1, -R4 ;  /* 0x00000001020e7824 */ /* 0x040fe200078e0a04 */
[----:B------:R-:W-:Y:S01]  /*0540*/  SHF.R.S32.HI R0, RZ, 0x1, R0 ;  /* 0x00000001ff007819 */ /* 0x000fe20000011400 */
[----:B------:R1:W-:Y:S01]  /*0550*/  STL [R1+0x1c], R7 ;  /* 0x00001c0701007387 */ /* 0x0003e20000100800 */
[----:B------:R-:W-:Y:S01]  /*0560*/  SHF.R.S32.HI R8, RZ, 0x1, R3 ;  /* 0x00000001ff087819 */ /* 0x000fe20000011403 */
[----:B------:R-:W-:Y:S01]  /*0570*/  IMAD.IADD R18, R2, 0x1, -R5 ;  /* 0x0000000102127824 */ /* 0x000fe200078e0a05 */
[----:B------:R-:W-:Y:S01]  /*0580*/  SHF.R.S32.HI R4, RZ, 0x1f, R3 ;  /* 0x0000001fff047819 */ /* 0x000fe20000011403 */
[----:B------:R-:W-:Y:S01]  /*0590*/  IMAD.SHL.U32 R3, R12, 0x10, RZ ;  /* 0x000000100c037824 */ /* 0x000fe200078e00ff */
[----:B------:R-:W-:Y:S01]  /*05a0*/  LOP3.LUT P4, RZ, R0, 0x2, RZ, 0xc0, !PT ;  /* 0x0000000200ff7812 */ /* 0x000fe2000788c0ff */
[----:B------:R-:W-:Y:S01]  /*05b0*/  IMAD R2, R22, 0x4, R16 ;  /* 0x0000000416027824 */ /* 0x000fe200078e0210 */
[----:B------:R-:W-:Y:S01]  /*05c0*/  LEA.HI R4, R4, R8, RZ, 0x2 ;  /* 0x0000000804047211 */ /* 0x000fe200078f10ff */
[----:B------:R-:W-:Y:S01]  /*05d0*/  IMAD.SHL.U32 R5, R0, 0x40, RZ ;  /* 0x0000004000057824 */ /* 0x000fe200078e00ff */
[----:B------:R-:W-:Y:S01]  /*05e0*/  LOP3.LUT P2, RZ, R10, 0x2, RZ, 0xc0, !PT ;  /* 0x000000020aff7812 */ /* 0x000fe2000784c0ff */
[----:B------:R-:W-:Y:S01]  /*05f0*/  IMAD R0, R2, 0x8, R9 ;  /* 0x0000000802007824 */ /* 0x000fe200078e0209 */
[----:B------:R-:W-:Y:S01]  /*0600*/  LOP3.LUT R9, R10, 0x1, RZ, 0xc0, !PT ;  /* 0x000000010a097812 */ /* 0x000fe200078ec0ff */
[----:B------:R-:W-:Y:S01]  /*0610*/  IMAD.SHL.U32 R22, R22, 0x20, RZ ;  /* 0x0000002016167824 */ /* 0x000fe200078e00ff */
[----:B------:R-:W-:-:S02]  /*0620*/  LOP3.LUT R2, R5, 0xc0, RZ, 0xc0, !PT ;  /* 0x000000c005027812 */ /* 0x000fc400078ec0ff */
[----:B------:R-:W-:Y:S02]  /*0630*/  ISETP.NE.U32.AND P3, PT, R9, 0x1, PT ;  /* 0x000000010900780c */ /* 0x000fe40003f65070 */
[----:B------:R-:W-:Y:S01]  /*0640*/  STL [R1+0x30], R22 ;  /* 0x0000301601007387 */ /* 0x000fe20000100800 */
[C---:B------:R-:W-:Y:S02]  /*0650*/  LOP3.LUT P5, RZ, R14.reuse, 0x2, RZ, 0xc0, !PT ;  /* 0x000000020eff7812 */ /* 0x040fe400078ac0ff */
[----:B------:R-:W-:Y:S02]  /*0660*/  LOP3.LUT P6, RZ, R14, 0x4, RZ, 0xc0, !PT ;  /* 0x000000040eff7812 */ /* 0x000fe400078cc0ff */
[----:B------:R-:W-:Y:S02]  /*0670*/  SEL R214, R219, 0xffffffe0, !P5 ;  /* 0xffffffe0dbd67807 */ /* 0x000fe40006800000 */
[----:B------:R-:W-:Y:S02]  /*0680*/  SEL R239, R239, 0x10, !P3 ;  /* 0x00000010efef7807 */ /* 0x000fe40005800000 */
[----:B-1----:R-:W-:-:S02]  /*0690*/  LOP3.LUT R7, R6, 0x1c0, RZ, 0xc0, !PT ;  /* 0x000001c006077812 */ /* 0x002fc400078ec0ff */
[----:B------:R-:W-:Y:S02]  /*06a0*/  LOP3.LUT R6, R4, 0xfffffffc, RZ, 0xc0, !PT ;  /* 0xfffffffc04067812 */ /* 0x000fe400078ec0ff */
[----:B------:R-:W-:Y:S02]  /*06b0*/  LOP3.LUT R3, R7, 0x30, R3, 0xf8, !PT ;  /* 0x0000003007037812 */ /* 0x000fe400078ef803 */
[--C-:B------:R-:W-:Y:S02]  /*06c0*/  LOP3.LUT R4, R2, 0x8, R13.reuse, 0xf8, !PT ;  /* 0x0000000802047812 */ /* 0x100fe400078ef80d */
[----:B------:R-:W-:Y:S01]  /*06d0*/  LOP3.LUT R5, R3, 0x8, R13, 0xf8, !PT ;  /* 0x0000000803057812 */ /* 0x000fe200078ef80d */
[----:B------:R-:W-:Y:S01]  /*06e0*/  IMAD.IADD R13, R8, 0x1, -R6 ;  /* 0x00000001080d7824 */ /* 0x000fe200078e0a06 */
[----:B------:R-:W-:Y:S02]  /*06f0*/  SHF.R.U32.HI R3, RZ, 0x3, R7 ;  /* 0x00000003ff037819 */ /* 0x000fe40000011607 */
[----:B------:R-:W-:-:S02]  /*0700*/  SHF.R.U32.HI R2, RZ, 0x3, R2 ;  /* 0x00000003ff027819 */ /* 0x000fc40000011602 */
[----:B------:R-:W-:Y:S01]  /*0710*/  LOP3.LUT R17, R5, R3, RZ, 0x3c, !PT ;  /* 0x0000000305117212 */ /* 0x000fe200078e3cff */
[----:B------:R-:W-:Y:S01]  /*0720*/  IMAD.SHL.U32 R5, R19, 0x2, RZ ;  /* 0x0000000213057824 */ /* 0x000fe200078e00ff */
[----:B------:R-:W-:Y:S02]  /*0730*/  LEA.HI R3, R10, R10, RZ, 0x1 ;  /* 0x0000000a0a037211 */ /* 0x000fe400078f08ff */
[----:B------:R-:W-:Y:S01]  /*0740*/  LOP3.LUT R2, R4, R2, RZ, 0x3c, !PT ;  /* 0x0000000204027212 */ /* 0x000fe200078e3cff */
[----:B------:R-:W-:Y:S01]  /*0750*/  IMAD R8, R12, 0x200, R5 ;  /* 0x000002000c087824 */ /* 0x000fe200078e0205 */
[----:B------:R-:W-:Y:S02]  /*0760*/  LOP3.LUT R7, R3, 0x3fffffe, RZ, 0xc0, !PT ;  /* 0x03fffffe03077812 */ /* 0x000fe400078ec0ff */
[----:B------:R-:W-:Y:S01]  /*0770*/  SHF.R.S32.HI R4, RZ, 0x3, R15 ;  /* 0x00000003ff047819 */ /* 0x000fe2000001140f */
[----:B------:R-:W-:Y:S01]  /*0780*/  IMAD.U32 R218, R0, 0x20, R2 ;  /* 0x0000002000da7824 */ /* 0x000fe200078e0002 */
[----:B------:R-:W-:Y:S01]  /*0790*/  SHF.R.S32.HI R3, RZ, 0x1, R3 ;  /* 0x00000001ff037819 */ /* 0x000fe20000011403 */
[C---:B------:R-:W-:Y:S01]  /*07a0*/  IMAD.IADD R11, R10.reuse, 0x1, -R7 ;  /* 0x000000010a0b7824 */ /* 0x040fe200078e0a07 */
[----:B------:R-:W-:Y:S01]  /*07b0*/  SHF.R.S32.HI R6, RZ, 0x7, R20 ;  /* 0x00000007ff067819 */ /* 0x000fe20000011414 */
[----:B------:R-:W-:Y:S01]  /*07c0*/  IMAD.SHL.U32 R7, R10, 0x40, RZ ;  /* 0x000000400a077824 */ /* 0x000fe200078e00ff */
[----:B------:R-:W-:Y:S01]  /*07d0*/  LOP3.LUT P1, RZ, R3, 0x2, RZ, 0xc0, !PT ;  /* 0x0000000203ff7812 */ /* 0x000fe2000782c0ff */
[----:B------:R-:W-:Y:S01]  /*07e0*/  IMAD R18, R4, 0x8, R18 ;  /* 0x0000000804127824 */ /* 0x000fe200078e0212 */
[----:B------:R-:W-:Y:S01]  /*07f0*/  LEA R210, R218, UR5, 0x1 ;  /* 0x00000005dad27c11 */ /* 0x000fe2000f8e08ff */
[----:B------:R-:W-:Y:S01]  /*0800*/  IMAD R213, R12, 0x2, R4 ;  /* 0x000000020cd57824 */ /* 0x000fe200078e0204 */
[----:B------:R-:W-:Y:S01]  /*0810*/  LOP3.LUT R4, R7, 0x1c0, RZ, 0xc0, !PT ;  /* 0x000001c007047812 */ /* 0x000fe200078ec0ff */
[----:B------:R-:W-:Y:S01]  /*0820*/  IMAD.SHL.U32 R3, R3, 0x40, RZ ;  /* 0x0000004003037824 */ /* 0x000fe200078e00ff */
[----:B------:R-:W-:Y:S01]  /*0830*/  LOP3.LUT P0, RZ, R13, 0x2, RZ, 0xc0, !PT ;  /* 0x000000020dff7812 */ /* 0x000fe2000780c0ff */
[----:B------:R-:W-:Y:S01]  /*0840*/  IMAD R9, R6, 0x1000, R5 ;  /* 0x0000100006097824 */ /* 0x000fe200078e0205 */
[----:B------:R-:W-:Y:S01]  /*0850*/  SHF.R.U32.HI R7, RZ, 0x3, R4 ;  /* 0x00000003ff077819 */ /* 0x000fe20000011604 */
[----:B------:R-:W-:Y:S01]  /*0860*/  IMAD R11, R11, 0x20, R8 ;  /* 0x000000200b0b7824 */ /* 0x000fe200078e0208 */
[----:B------:R-:W-:Y:S01]  /*0870*/  LOP3.LUT R5, R4, 0x20, R22, 0xf8, !PT ;  /* 0x0000002004057812 */ /* 0x000fe200078ef816 */
[----:B------:R-:W-:Y:S01]  /*0880*/  IMAD.SHL.U32 R4, R6, 0x8, RZ ;  /* 0x0000000806047824 */ /* 0x000fe200078e00ff */
[----:B------:R-:W-:Y:S01]  /*0890*/  LOP3.LUT R3, R3, 0xc0, RZ, 0xc0, !PT ;  /* 0x000000c003037812 */ /* 0x000fe200078ec0ff */
[----:B------:R-:W-:Y:S01]  /*08a0*/  IMAD.SHL.U32 R0, R14, 0x40, RZ ;  /* 0x000000400e007824 */ /* 0x000fe200078e00ff */
[----:B------:R-:W-:Y:S01]  /*08b0*/  LOP3.LUT R8, R5, R7, RZ, 0x3c, !PT ;  /* 0x0000000705087212 */ /* 0x000fe200078e3cff */
[----:B------:R-:W-:Y:S01]  /*08c0*/  IMAD R7, R21, 0x400, R9 ;  /* 0x0000040015077824 */ /* 0x000fe200078e0209 */
[----:B------:R-:W-:Y:S01]  /*08d0*/  LOP3.LUT R4, R4, 0x8, RZ, 0xc0, !PT ;  /* 0x0000000804047812 */ /* 0x000fe200078ec0ff */
[----:B------:R-:W-:Y:S01]  /*08e0*/  IMAD.SHL.U32 R6, R16, 0x10, RZ ;  /* 0x0000001010067824 */ /* 0x000fe200078e00ff */
[----:B------:R-:W-:Y:S01]  /*08f0*/  SHF.R.U32.HI R5, RZ, 0x3, R3 ;  /* 0x00000003ff057819 */ /* 0x000fe20000011603 */
[----:B------:R-:W-:Y:S01]  /*0900*/  IMAD.IADD R238, R8, 0x1, R7 ;  /* 0x0000000108ee7824 */ /* 0x000fe200078e0207 */
[----:B------:R-:W-:-:S02]  /*0910*/  LOP3.LUT R0, R0, 0x1c0, RZ, 0xc0, !PT ;  /* 0x000001c000007812 */ /* 0x000fc400078ec0ff */
[----:B------:R-:W-:Y:S01]  /*0920*/  LOP3.LUT R8, R5, R3, R4, 0x1e, !PT ;  /* 0x0000000305087212 */ /* 0x000fe200078e1e04 */
[----:B------:R-:W-:Y:S01]  /*0930*/  IMAD.SHL.U32 R5, R16, 0x8, RZ ;  /* 0x0000000810057824 */ /* 0x000fe200078e00ff */
[----:B------:R-:W-:Y:S01]  /*0940*/  LOP3.LUT R7, R4, 0x10, R6, 0xf8, !PT ;  /* 0x0000001004077812 */ /* 0x000fe200078ef806 */
[----:B------:R-:W-:Y:S01]  /*0950*/  IMAD.SHL.U32 R3, R13, 0x40, RZ ;  /* 0x000000400d037824 */ /* 0x000fe200078e00ff */
[----:B------:R-:W-:Y:S01]  /*0960*/  SHF.R.U32.HI R6, RZ, 0x3, R0 ;  /* 0x00000003ff067819 */ /* 0x000fe20000011600 */
[----:B------:R-:W-:Y:S01]  /*0970*/  IMAD.IADD R8, R8, 0x1, R11 ;  /* 0x0000000108087824 */ /* 0x000fe200078e020b */
[----:B------:R-:W-:Y:S01]  /*0980*/  LOP3.LUT R5, R5, 0x8, RZ, 0xc0, !PT ;  /* 0x0000000805057812 */ /* 0x000fe200078ec0ff */
[----:B------:R-:W-:Y:S01]  /*0990*/  IMAD R4, R16, 0x200, R17 ;  /* 0x0000020010047824 */ /* 0x000fe200078e0211 */
[----:B------:R-:W-:Y:S02]  /*09a0*/  LOP3.LUT R3, R3, 0xc0, RZ, 0xc0, !PT ;  /* 0x000000c003037812 */ /* 0x000fe400078ec0ff */
[----:B------:R-:W-:-:S02]  /*09b0*/  LOP3.LUT R6, R6, R0, R5, 0x1e, !PT ;  /* 0x0000000006067212 */ /* 0x000fc400078e1e05 */
[----:B------:R-:W-:Y:S02]  /*09c0*/  SEL R0, R219, 0xffffffe0, !P4 ;  /* 0xffffffe0db007807 */ /* 0x000fe40006000000 */
[----:B------:R-:W-:Y:S01]  /*09d0*/  SHF.R.U32.HI R2, RZ, 0x3, R3 ;  /* 0x00000003ff027819 */ /* 0x000fe20000011603 */
[----:B------:R-:W-:Y:S01]  /*09e0*/  IMAD.U32 R213, R213, 0x200, R6 ;  /* 0x00000200d5d57824 */ /* 0x000fe200078e0006 */
[----:B------:R-:W-:Y:S01]  /*09f0*/  LEA R238, R238, UR4, 0x1 ;  /* 0x00000004eeee7c11 */ /* 0x000fe2000f8e08ff */
[----:B------:R-:W-:Y:S01]  /*0a00*/  IMAD.IADD R210, R210, 0x1, R0 ;  /* 0x00000001d2d27824 */ /* 0x000fe200078e0200 */
[C---:B------:R-:W-:Y:S01]  /*0a10*/  LOP3.LUT R5, R2.reuse, R3, R5, 0x1e, !PT ;  /* 0x0000000302057212 */ /* 0x040fe200078e1e05 */
[----:B------:R-:W-:Y:S01]  /*0a20*/  IMAD.U32 R0, RZ, RZ, UR10 ;  /* 0x0000000aff007e24 */ /* 0x000fe2000f8e00ff */
[----:B------:R-:W-:Y:S01]  /*0a30*/  LOP3.LUT R3, R2, R7, R3, 0x1e, !PT ;  /* 0x0000000702037212 */ /* 0x000fe200078e1e03 */
[----:B------:R-:W-:Y:S01]  /*0a40*/  IMAD.SHL.U32 R2, R18, 0x20, RZ ;  /* 0x0000002012027824 */ /* 0x000fe200078e00ff */
[----:B------:R-:W-:Y:S01]  /*0a50*/  USHF.R.S32.HI UR10, URZ, 0x1f, UR7 ;  /* 0x0000001f3f0a7899 */ /* 0x000fe20008011407 */
[----:B------:R-:W-:Y:S01]  /*0a60*/  IMAD.U32 R0, RZ, RZ, UR11 ;  /* 0x0000000bff007e24 */ /* 0x000fe2000f8e00ff */
[----:B------:R-:W-:Y:S01]  /*0a70*/  USHF.R.S32.HI UR7, URZ, 0x1f, UR6 ;  /* 0x0000001f3f077899 */ /* 0x000fe20008011406 */
[----:B------:R-:W-:Y:S01]  /*0a80*/  IMAD R220, R21, 0x200, R2 ;  /* 0x0000020015dc7824 */ /* 0x000fe200078e0202 */
[----:B------:R-:W-:Y:S01]  /*0a90*/  UIADD3 UR6, UR4, 0x9000, URZ ;  /* 0x0000900004067890 */ /* 0x000fe2000fffe03f */
[----:B------:R-:W-:Y:S01]  /*0aa0*/  IMAD.IADD R217, R2, 0x1, R3 ;  /* 0x0000000102d97824 */ /* 0x000fe200078e0203 */
[----:B------:R-:W-:Y:S01]  /*0ab0*/  LEA R213, R213, UR5, 0x1 ;  /* 0x00000005d5d57c11 */ /* 0x000fe2000f8e08ff */
[----:B------:R-:W-:Y:S01]  /*0ac0*/  IMAD.U32 R2, RZ, RZ, UR10 ;  /* 0x0000000aff027e24 */ /* 0x000fe2000f8e00ff */
[----:B------:R-:W-:Y:S01]  /*0ad0*/  SHF.R.S32.HI R249, RZ, 0x2, R249 ;  /* 0x00000002fff97819 */ /* 0x000fe200000114f9 */
[----:B------:R-:W-:Y:S01]  /*0ae0*/  IMAD.U32 R2, RZ, RZ, UR7 ;  /* 0x00000007ff027e24 */ /* 0x000fe2000f8e00ff */
[----:B------:R-:W-:Y:S01]  /*0af0*/  SEL R219, R219, 0xffffffe0, !P0 ;  /* 0xffffffe0dbdb7807 */ /* 0x000fe20004000000 */
[----:B------:R-:W-:-:S02]  /*0b00*/  VIADD R3, R250, 0x20 ;  /* 0x00000020fa037836 */ /* 0x000fc40000000000 */
[----:B------:R-:W-:Y:S01]  /*0b10*/  IMAD.IADD R220, R220, 0x1, R5 ;  /* 0x00000001dcdc7824 */ /* 0x000fe200078e0205 */
[----:B------:R-:W-:Y:S01]  /*0b20*/  LEA R5, R8, UR6, 0x1 ;  /* 0x0000000608057c11 */ /* 0x000fe2000f8e08ff */
[----:B------:R-:W-:Y:S01]  /*0b30*/  VIADD R2, R250, 0x40 ;  /* 0x00000040fa027836 */ /* 0x000fe20000000000 */
[----:B------:R1:W-:Y:S01]  /*0b40*/  STL [R1+0xc], R3 ;  /* 0x00000c0301007387 */ /* 0x0003e20000100800 */
[----:B------:R-:W-:Y:S02]  /*0b50*/  IMAD.MOV.U32 R0, RZ, RZ, 0x40 ;  /* 0x00000040ff007424 */ /* 0x000fe400078e00ff */
[----:B------:R-:W-:Y:S01]  /*0b60*/  IMAD.SHL.U32 R211, R220, 0x2, RZ ;  /* 0x00000002dcd37824 */ /* 0x000fe200078e00ff */
[----:B------:R2:W-:Y:S01]  /*0b70*/  STL [R1+0x10], R2 ;  /* 0x0000100201007387 */ /* 0x0005e20000100800 */
[----:B------:R-:W-:Y:S01]  /*0b80*/  VIADD R240, R238, 0x20 ;  /* 0x00000020eef07836 */ /* 0x000fe20000000000 */
[----:B------:R-:W-:Y:S01]  /*0b90*/  SEL R0, R0, 0xffffffc0, !P6 ;  /* 0xffffffc000007807 */ /* 0x000fe20007000000 */
[----:B------:R-:W-:Y:S01]  /*0ba0*/  @P2 VIADD R240, R238, 0xffffffe0 ;  /* 0xffffffe0eef02836 */ /* 0x000fe20000000000 */
[----:B------:R3:W-:Y:S01]  /*0bb0*/  STL [R1+0x20], R5 ;  /* 0x0000200501007387 */ /* 0x0007e20000100800 */
[----:B------:R-:W-:Y:S01]  /*0bc0*/  IADD3 R212, R211, 0x6000, R212 ;  /* 0x00006000d3d47810 */ /* 0x000fe20007ffe0d4 */
[----:B------:R-:W-:-:S02]  /*0bd0*/  IMAD.IADD R214, R213, 0x1, R214 ;  /* 0x00000001d5d67824 */ /* 0x000fc400078e02d6 */
[----:B------:R-:W-:Y:S02]  /*0be0*/  IMAD.IADD R241, R238, 0x1, R239 ;  /* 0x00000001eef17824 */ /* 0x000fe400078e02ef */
[----:B------:R-:W-:Y:S02]  /*0bf0*/  IMAD R249, R21, 0x10, R249 ;  /* 0x0000001015f97824 */ /* 0x000fe400078e02f9 */
[----:B------:R-:W-:Y:S02]  /*0c00*/  IMAD.IADD R239, R239, 0x1, R240 ;  /* 0x00000001efef7824 */ /* 0x000fe400078e02f0 */
[--C-:B------:R-:W-:Y:S02]  /*0c10*/  IMAD.IADD R216, R213, 0x1, R0.reuse ;  /* 0x00000001d5d87824 */ /* 0x100fe400078e0200 */
[----:B------:R-:W-:Y:S02]  /*0c20*/  IMAD.IADD R215, R214, 0x1, R0 ;  /* 0x00000001d6d77824 */ /* 0x000fe400078e0200 */
[----:B------:R-:W-:Y:S01]  /*0c30*/  IMAD.IADD R212, R212, 0x1, R219 ;  /* 0x00000001d4d47824 */ /* 0x000fe200078e02db */
[----:B-1----:R-:W-:Y:S01]  /*0c40*/  LEA R3, R4, UR4, 0x1 ;  /* 0x0000000404037c11 */ /* 0x002fe2000f8e08ff */
[----:B--2---:R-:W-:-:S02]  /*0c50*/  VIADD R2, R5, 0x20 ;  /* 0x0000002005027836 */ /* 0x004fc40000000000 */
[----:B------:R-:W-:-:S05]  /*0c60*/  @P1 VIADD R2, R5, 0xffffffe0 ;  /* 0xffffffe005021836 */ /* 0x000fca0000000000 */
[----:B------:R3:W-:Y:S02]  /*0c70*/  STL [R1+0x24], R2 ;  /* 0x0000240201007387 */ /* 0x0007e40000100800 */
.L_x_441:
[----:B-1----:R-:W1:Y:S01]  /*0c80*/  S2UR UR5, SR_CTAID.Y ;  /* 0x00000000000579c3 */ /* 0x002e620000002600 */
[----:B------:R-:W-:Y:S01]  /*0c90*/  ULDC.64 UR6, c[0x0][0x308] ;  /* 0x0000c20000067ab9 */ /* 0x000fe20000000a00 */
[----:B------:R-:W-:Y:S01]  /*0ca0*/  ULDC.64 UR10, c[0x0][0x300] ;  /* 0x0000c000000a7ab9 */ /* 0x000fe20000000a00 */
[----:B------:R-:W-:Y:S02]  /*0cb0*/  UISETP.NE.U32.AND UP3, UPT, UR6, URZ, UPT ;  /* 0x0000003f0600728c */ /* 0x000fe4000bf65070 */
[----:B------:R-:W-:Y:S02]  /*0cc0*/  UISETP.NE.U32.AND UP4, UPT, UR10, URZ, UPT ;  /* 0x0000003f0a00728c */ /* 0x000fe4000bf85070 */
[----:B------:R-:W-:Y:S02]  /*0cd0*/  UISETP.NE.AND.EX UP3, UPT, UR7, URZ, UPT, UP3 ;  /* 0x0000003f0700728c */ /* 0x000fe4000bf65330 */
[----:B------:R-:W-:Y:S01]  /*0ce0*/  UISETP.NE.AND.EX UP4, UPT, UR11, URZ, UPT, UP4 ;  /* 0x0000003f0b00728c */ /* 0x000fe2000bf85340 */
[----:B------:R-:W-:Y:S01]  /*0cf0*/  ULDC.64 UR12, c[0x0][0x2f0] ;  /* 0x0000bc00000c7ab9 */ /* 0x000fe20000000a00 */
[----:B------:R-:W-:-:S02]  /*0d00*/  ULDC.64 UR14, c[0x0][0x2f8] ;  /* 0x0000be00000e7ab9 */ /* 0x000fc40000000a00 */
[----:B------:R-:W-:Y:S02]  /*0d10*/  PLOP3.LUT P0, PT, PT, PT, UP3, 0x80, 0x0 ;  /* 0x000000000000781c */ /* 0x000fe40003f0f038 */
[----:B------:R-:W-:Y:S01]  /*0d20*/  PLOP3.LUT P1, PT, PT, PT, UP4, 0x80, 0x0 ;  /* 0x000000000000781c */ /* 0x000fe20003f2f048 */
[----:B-1----:R-:W-:Y:S02]  /*0d30*/  USHF.R.S32.HI UR52, URZ, 0x1f, UR5 ;  /* 0x0000001f3f347899 */ /* 0x002fe40008011405 */
[----:B------:R-:W-:Y:S02]  /*0d40*/  USHF.L.U32 UR17, UR5, 0x2, URZ ;  /* 0x0000000205117899 */ /* 0x000fe4000800063f */
[----:B------:R-:W-:Y:S02]  /*0d50*/  USHF.L.U64.HI UR5, UR5, 0x2, UR52 ;  /* 0x0000000205057899 */ /* 0x000fe40008010234 */
[----:B------:R-:W-:Y:S02]  /*0d60*/  @UP3 UIADD3 UR6, UP0, UR17, UR6, URZ ;  /* 0x0000000611063290 */ /* 0x000fe4000ff1e03f */
[----:B------:R-:W-:-:S02]  /*0d70*/  @UP4 UIADD3 UR10, UP1, UR17, UR10, URZ ;  /* 0x0000000a110a4290 */ /* 0x000fc4000ff3e03f */
[----:B------:R-:W-:Y:S02]  /*0d80*/  @UP3 UIADD3.X UR7, UR5, UR7, URZ, UP0, !UPT ;  /* 0x0000000705073290 */ /* 0x000fe400087fe43f */
[----:B------:R-:W-:Y:S01]  /*0d90*/  UIADD3 UR16, UP2, UR17, UR12, URZ ;  /* 0x0000000c11107290 */ /* 0x000fe2000ff5e03f */
[----:B--2-4-:R-:W-:Y:S01]  /*0da0*/  IMAD.U32 R4, RZ, RZ, UR6 ;  /* 0x00000006ff047e24 */ /* 0x014fe2000f8e00ff */
[----:B------:R-:W-:Y:S01]  /*0db0*/  UISETP.NE.U32.AND UP0, UPT, UR12, URZ, UPT ;  /* 0x0000003f0c00728c */ /* 0x000fe2000bf05070 */
[----:B------:R-:W-:Y:S01]  /*0dc0*/  IMAD.U32 R6, RZ, RZ, UR10 ;  /* 0x0000000aff067e24 */ /* 0x000fe2000f8e00ff */
[----:B------:R-:W-:Y:S01]  /*0dd0*/  @UP4 UIADD3.X UR11, UR5, UR11, URZ, UP1, !UPT ;  /* 0x0000000b050b4290 */ /* 0x000fe20008ffe43f */
[----:B---3--:R-:W-:Y:S01]  /*0de0*/  IMAD.U32 R5, RZ, RZ, UR7 ;  /* 0x00000007ff057e24 */ /* 0x008fe2000f8e00ff */
[----:B------:R-:W-:Y:S02]  /*0df0*/  UIADD3.X UR12, UR5, UR13, URZ, UP2, !UPT ;  /* 0x0000000d050c7290 */ /* 0x000fe400097fe43f */
[----:B------:R-:W-:-:S02]  /*0e00*/  UISETP.NE.AND.EX UP0, UPT, UR13, URZ, UPT, UP0 ;  /* 0x0000003f0d00728c */ /* 0x000fc4000bf05300 */
[----:B------:R-:W-:Y:S01]  /*0e10*/  IMAD.U32 R7, RZ, RZ, UR11 ;  /* 0x0000000bff077e24 */ /* 0x000fe2000f8e00ff */
[----:B------:R-:W-:Y:S01]  /*0e20*/  ULDC.U8 UR13, c[0x0][0x3c2] ;  /* 0x0000f080000d7ab9 */ /* 0x000fe20000000000 */
[----:B------:R-:W-:Y:S02]  /*0e30*/  UISETP.EQ.U32.AND UP4, UPT, UR14, URZ, UPT ;  /* 0x0000003f0e00728c */ /* 0x000fe4000bf82070 */
[----:B------:R-:W-:Y:S01]  /*0e40*/  UISETP.NE.AND UP2, UPT, UR13, URZ, UPT ;  /* 0x0000003f0d00728c */ /* 0x000fe2000bf45270 */
[----:B------:R-:W-:Y:S01]  /*0e50*/  PLOP3.LUT P3, PT, PT, PT, UP0, 0x80, 0x0 ;  /* 0x000000000000781c */ /* 0x000fe20003f6f008 */
[----:B------:R-:W2:Y:S02]  /*0e60*/  @P1 LDG.E R8, desc[UR8][R6.64] ;  /* 0x0000000806081981 */ /* 0x000ea4000c1e1900 */
[----:B------:R-:W-:Y:S02]  /*0e70*/  UISETP.EQ.OR.EX UP4, UPT, UR15, URZ, !UP2, UP4 ;  /* 0x0000003f0f00728c */ /* 0x000fe4000d782740 */
        /* <DEDUP_REMOVED lines=36> */
.L_x_398:
        /* <DEDUP_REMOVED lines=8> */
[----:B------:R-:W-:Y:S01]  /*1140*/  ULDC.64 UR6, c[0x0][0x228] ;  /* 0x00008a0000067ab9 */ /* 0x000fe20000000a00 */
[----:B------:R-:W-:Y:S01]  /*1150*/  ULDC.64 UR10, c[0x0][0x488] ;  /* 0x00012200000a7ab9 */ /* 0x000fe20000000a00 */
[----:B------:R-:W-:Y:S01]  /*1160*/  UISETP.NE.AND UP1, UPT, UR60, -0x1, UPT ;  /* 0xffffffff3c00788c */ /* 0x000fe2000bf25270 */
[----:B------:R-:W-:-:S03]  /*1170*/  ULDC UR37, c[0x0][0x2d4] ;  /* 0x0000b50000257ab9 */ /* 0x000fc60000000800 */
[----:B------:R-:W2:Y:S01]  /*1180*/  S2UR UR43, SR_CTAID.Y ;  /* 0x00000000002b79c3 */ /* 0x000ea20000002600 */
[----:B------:R-:W-:Y:S01]  /*1190*/  ULDC.64 UR34, c[0x0][0x240] ;  /* 0x0000900000227ab9 */ /* 0x000fe20000000a00 */
[----:B------:R-:W-:Y:S01]  /*11a0*/  USHF.R.S32.HI UR33, URZ, 0x1f, UR37 ;  /* 0x0000001f3f217899 */ /* 0x000fe20008011425 */
[----:B------:R-:W-:Y:S01]  /*11b0*/  ULDC UR54, c[0x0][0x2dc] ;  /* 0x0000b70000367ab9 */ /* 0x000fe20000000800 */
[----:B------:R-:W-:Y:S01]  /*11c0*/  ULDC UR53, c[0x0][0x270] ;  /* 0x00009c0000357ab9 */ /* 0x000fe20000000800 */
[----:B------:R-:W-:Y:S01]  /*11d0*/  ULDC.U8 UR31, c[0x0][0x3d8] ;  /* 0x0000f600001f7ab9 */ /* 0x000fe20000000000 */
[----:B------:R-:W-:Y:S02]  /*11e0*/  UIMAD UR17, UR12, UR35, URZ ;  /* 0x000000230c1172a4 */ /* 0x000fe4000f8e023f */
[----:B------:R-:W3:Y:S01]  /*11f0*/  S2UR UR14, SR_CTAID.X ;  /* 0x00000000000e79c3 */ /* 0x000ee20000002500 */
[----:B------:R-:W-:Y:S01]  /*1200*/  @UP1 ULDC.64 UR24, c[0x0][0x248] ;  /* 0x0000920000181ab9 */ /* 0x000fe20000000a00 */
[----:B------:R-:W-:Y:S01]  /*1210*/  ULDC.U8 UR26, c[0x0][0x480] ;  /* 0x00012000001a7ab9 */ /* 0x000fe20000000000 */
[----:B------:R-:W-:-:S02]  /*1220*/  UISETP.NE.AND UP3, UPT, UR31, URZ, UPT ;  /* 0x0000003f1f00728c */ /* 0x000fc4000bf65270 */
[----:B------:R-:W-:Y:S01]  /*1230*/  UISETP.NE.AND UP4, UPT, UR26, URZ, UPT ;  /* 0x0000003f1a00728c */ /* 0x000fe2000bf85270 */
[----:B------:R-:W-:Y:S01]  /*1240*/  ULDC UR42, c[0x0][0x2c4] ;  /* 0x0000b100002a7ab9 */ /* 0x000fe20000000800 */
[----:B-1----:R-:W-:Y:S01]  /*1250*/  IABS R6, R7 ;  /* 0x0000000700067213 */ /* 0x002fe20000000000 */
[----:B------:R-:W1:Y:S01]  /*1260*/  S2UR UR46, SR_CTAID.Z ;  /* 0x00000000002e79c3 */ /* 0x000e620000002700 */
[----:B------:R-:W-:Y:S01]  /*1270*/  ISETP.NE.AND P3, PT, R7, RZ, PT ;  /* 0x000000ff0700720c */ /* 0x000fe20003f65270 */
[----:B------:R-:W-:Y:S01]  /*1280*/  USHF.R.S32.HI UR30, URZ, 0x1f, UR59 ;  /* 0x0000001f3f1e7899 */ /* 0x000fe2000801143b */
[----:B------:R-:W4:Y:S01]  /*1290*/  I2F.RP R4, R6 ;  /* 0x0000000600047306 */ /* 0x000f220000209400 */
[----:B--2---:R-:W-:Y:S02]  /*12a0*/  UIMAD.WIDE.U32 UR18, UR43, UR6, URZ ;  /* 0x000000062b1272a5 */ /* 0x004fe4000f8e003f */
[----:B------:R-:W-:Y:S02]  /*12b0*/  UIMAD UR6, UR52, UR6, URZ ;  /* 0x00000006340672a4 */ /* 0x000fe4000f8e023f */
[----:B------:R-:W-:-:S02]  /*12c0*/  USHF.L.U64.HI UR20, UR43, 0x7, UR52 ;  /* 0x000000072b147899 */ /* 0x000fc40008010234 */
[----:B------:R-:W-:Y:S02]  /*12d0*/  UIMAD UR13, UR43, UR7, UR6 ;  /* 0x000000072b0d72a4 */ /* 0x000fe4000f8e0206 */
[----:B---3--:R-:W-:Y:S01]  /*12e0*/  UIMAD.WIDE.U32 UR22, UR14, UR10, URZ ;  /* 0x0000000a0e1672a5 */ /* 0x008fe2000f8e003f */
[----:B------:R-:W-:Y:S01]  /*12f0*/  @!UP2 ULDC.64 UR6, c[0x0][0x418] ;  /* 0x000106000006aab9 */ /* 0x000fe20000000a00 */
[----:B----4-:R-:W2:Y:S02]  /*1300*/  MUFU.RCP R4, R4 ;  /* 0x0000000400047308 */ /* 0x010ea40000001000 */
[----:B------:R-:W-:Y:S01]  /*1310*/  UIMAD UR36, UR14, UR11, UR23 ;  /* 0x0000000b0e2472a4 */ /* 0x000fe2000f8e0217 */
[----:B------:R-:W3:Y:S01]  /*1320*/  S2UR UR14, SR_CTAID.Y ;  /* 0x00000000000e79c3 */ /* 0x000ee20000002600 */
[----:B------:R-:W-:Y:S01]  /*1330*/  @!UP2 UIMAD.WIDE.U32 UR38, UR43, UR6, URZ ;  /* 0x000000062b26a2a5 */ /* 0x000fe2000f8e003f */
[----:B------:R-:W-:Y:S01]  /*1340*/  @UP2 ULDC.64 UR10, c[0x0][0x420] ;  /* 0x00010800000a2ab9 */ /* 0x000fe20000000a00 */
[----:B-1----:R-:W-:Y:S01]  /*1350*/  IABS R2, UR46 ;  /* 0x0000002e00027c13 */ /* 0x002fe20008000000 */
[----:B------:R-:W-:-:S02]  /*1360*/  @UP2 UIMAD.WIDE.U32 UR40, UR12, UR10, URZ ;  /* 0x0000000a0c2822a5 */ /* 0x000fc4000f8e003f */
[----:B------:R-:W-:Y:S02]  /*1370*/  @!UP2 UIMAD UR10, UR52, UR6, URZ ;  /* 0x00000006340aa2a4 */ /* 0x000fe4000f8e023f */
[----:B------:R-:W-:Y:S02]  /*1380*/  UIADD3 UR6, UR16, 0x3f, URZ ;  /* 0x0000003f10067890 */ /* 0x000fe4000fffe03f */
[----:B------:R-:W-:Y:S02]  /*1390*/  @!UP2 UIMAD UR21, UR43, UR7, UR10 ;  /* 0x000000072b15a2a4 */ /* 0x000fe4000f8e020a */
[----:B------:R-:W-:Y:S01]  /*13a0*/  UIADD3 UR7, UR16, 0x80, UR59 ;  /* 0x0000008010077890 */ /* 0x000fe2000fffe03b */
[----:B--2---:R-:W-:Y:S01]  /*13b0*/  VIADD R4, R4, 0xffffffe ;  /* 0x0ffffffe04047836 */ /* 0x004fe20000000000 */
[----:B------:R-:W-:Y:S01]  /*13c0*/  @UP2 UIMAD UR45, UR12, UR11, UR41 ;  /* 0x0000000b0c2d22a4 */ /* 0x000fe2000f8e0229 */
[----:B------:R-:W-:Y:S02]  /*13d0*/  ULDC UR10, c[0x0][0x394] ;  /* 0x0000e500000a7ab9 */ /* 0x000fe40000000800 */
[----:B------:R-:W1:Y:S01]  /*13e0*/  F2I.FTZ.U32.TRUNC.NTZ R5, R4 ;  /* 0x0000000400057305 */ /* 0x000e62000021f000 */
[----:B------:R-:W-:-:S02]  /*13f0*/  USHF.R.S32.HI UR11, URZ, 0x1f, UR6 ;  /* 0x0000001f3f0b7899 */ /* 0x000fc40008011406 */
[----:B------:R-:W-:Y:S02]  /*1400*/  UIADD3 UR7, UR7, UR10, -UR5 ;  /* 0x0000000a07077290 */ /* 0x000fe4000fffe805 */
[----:B------:R-:W-:Y:S02]  /*1410*/  @UP1 UIADD3 UR10, UR58, UR60, URZ ;  /* 0x0000003c3a0a1290 */ /* 0x000fe4000fffe03f */
[----:B------:R-:W-:Y:S02]  /*1420*/  ULEA.HI UR27, UR11, UR6, URZ, 0x6 ;  /* 0x000000060b1b7291 */ /* 0x000fe4000f8f303f */
[----:B------:R-:W-:Y:S02]  /*1430*/  UIADD3 UR11, UR7, 0x3f, URZ ;  /* 0x0000003f070b7890 */ /* 0x000fe4000fffe03f */
[----:B------:R-:W-:Y:S02]  /*1440*/  @UP1 UIMAD.WIDE.U32 UR6, UR10, UR24, URZ ;  /* 0x000000180a0612a5 */ /* 0x000fe4000f8e003f */
[----:B------:R-:W-:Y:S01]  /*1450*/  @UP1 UIMAD UR10, UR10, UR25, URZ ;  /* 0x000000190a0a12a4 */ /* 0x000fe2000f8e023f */
[----:B-1----:R-:W-:Y:S01]  /*1460*/  IMAD.MOV R0, RZ, RZ, -R5 ;  /* 0x000000ffff007224 */ /* 0x002fe200078e0a05 */
[----:B---3--:R-:W-:Y:S01]  /*1470*/  USHF.L.U32 UR14, UR14, 0x7, URZ ;  /* 0x000000070e0e7899 */ /* 0x008fe2000800063f */
[----:B------:R-:W-:Y:S01]  /*1480*/  IMAD.MOV.U32 R4, RZ, RZ, RZ ;  /* 0x000000ffff047224 */ /* 0x000fe200078e00ff */
[----:B------:R-:W-:Y:S01]  /*1490*/  @UP1 UIADD3 UR32, UR7, UR10, URZ ;  /* 0x0000000a07201290 */ /* 0x000fe2000fffe03f */
[----:B------:R-:W-:Y:S01]  /*14a0*/  IMAD R0, R0, R6, RZ ;  /* 0x0000000600007224 */ /* 0x000fe200078e02ff */
[----:B------:R-:W-:-:S02]  /*14b0*/  USHF.R.S32.HI UR10, URZ, 0x1f, UR11 ;  /* 0x0000001f3f0a7899 */ /* 0x000fc4000801140b */
[----:B------:R-:W-:Y:S01]  /*14c0*/  USEL UR28, UR14, URZ, UP0 ;  /* 0x0000003f0e1c7287 */ /* 0x000fe20008000000 */
[----:B------:R-:W-:Y:S01]  /*14d0*/  IMAD.HI.U32 R0, R5, R0, R4 ;  /* 0x0000000005007227 */ /* 0x000fe200078e0004 */
[----:B------:R-:W-:Y:S02]  /*14e0*/  UIADD3 UR44, UR19, UR13, URZ ;  /* 0x0000000d132c7290 */ /* 0x000fe4000fffe03f */
[----:B------:R-:W-:Y:S01]  /*14f0*/  UIMAD.WIDE.U32 UR14, UR12, UR34, URZ ;  /* 0x000000220c0e72a5 */ /* 0x000fe2000f8e003f */
[----:B------:R-:W-:Y:S02]  /*1500*/  @UP1 UMOV UR29, UR6 ;  /* 0x00000006001d1c82 */ /* 0x000fe40008000000 */
[----:B------:R-:W-:Y:S01]  /*1510*/  IMAD.HI.U32 R0, R0, R2, RZ ;  /* 0x0000000200007227 */ /* 0x000fe200078e00ff */
[----:B------:R-:W-:Y:S02]  /*1520*/  ULEA.HI UR19, UR10, UR11, URZ, 0x6 ;  /* 0x0000000b0a137291 */ /* 0x000fe4000f8f303f */
[----:B------:R-:W-:-:S02]  /*1530*/  UIMAD.WIDE UR6, UR54, UR53, URZ ;  /* 0x00000035360672a5 */ /* 0x000fc4000f8e023f */
[----:B------:R-:W-:Y:S01]  /*1540*/  IADD3 R4, -R0, RZ, RZ ;  /* 0x000000ff00047210 */ /* 0x000fe20007ffe1ff */
[----:B------:R-:W-:Y:S02]  /*1550*/  UIMAD.WIDE.U32 UR10, UR43, UR37, URZ ;  /* 0x000000252b0a72a5 */ /* 0x000fe4000f8e003f */
[----:B------:R-:W-:Y:S02]  /*1560*/  UIMAD UR13, UR33, UR43, URZ ;  /* 0x0000002b210d72a4 */ /* 0x000fe4000f8e023f */
[C---:B------:R-:W-:Y:S01]  /*1570*/  IMAD R2, R6.reuse, R4, R2 ;  /* 0x0000000406027224 */ /* 0x040fe200078e0202 */
[----:B------:R-:W-:Y:S02]  /*1580*/  USEL UR51, UR18, UR14, !UP2 ;  /* 0x0000000e12337287 */ /* 0x000fe4000d000000 */
[----:B------:R-:W-:Y:S02]  /*1590*/  USEL UR26, UR20, URZ, UP0 ;  /* 0x0000003f141a7287 */ /* 0x000fe40008000000 */
[----:B------:R-:W-:Y:S01]  /*15a0*/  @UP2 UIADD3 UR44, UR15, UR17, URZ ;  /* 0x000000110f2c2290 */ /* 0x000fe2000fffe03f */
[----:B------:R-:W-:Y:S01]  /*15b0*/  ISETP.GT.U32.AND P1, PT, R6, R2, PT ;  /* 0x000000020600720c */ /* 0x000fe20003f24070 */
[----:B------:R-:W-:-:S02]  /*15c0*/  UIMAD.WIDE.U32 UR14, UR6, UR10, URZ ;  /* 0x0000000a060e72a5 */ /* 0x000fc4000f8e003f */
[----:B------:R-:W-:Y:S02]  /*15d0*/  UIMAD UR20, UR7, UR10, URZ ;  /* 0x0000000a071472a4 */ /* 0x000fe4000f8e023f */
[----:B------:R-:W-:Y:S02]  /*15e0*/  UIMAD UR10, UR52, UR37, UR13 ;  /* 0x00000025340a72a4 */ /* 0x000fe4000f8e020d */
[----:B------:R-:W-:Y:S02]  /*15f0*/  @UP3 UIMAD UR18, UR43, UR42, URZ ;  /* 0x0000002a2b1232a4 */ /* 0x000fe4000f8e023f */
[----:B------:R-:W-:Y:S02]  /*1600*/  UIADD3 UR17, UR11, UR10, URZ ;  /* 0x0000000a0b117290 */ /* 0x000fe4000fffe03f */
[----:B------:R-:W-:Y:S02]  /*1610*/  USHF.R.S32.HI UR11, URZ, 0x6, UR27 ;  /* 0x000000063f0b7899 */ /* 0x000fe4000801141b */
[----:B------:R-:W-:Y:S01]  /*1620*/  USHF.R.S32.HI UR10, URZ, 0x6, UR19 ;  /* 0x000000063f0a7899 */ /* 0x000fe20008011413 */
[----:B------:R-:W-:Y:S01]  /*1630*/  @!P1 IMAD.IADD R2, R2, 0x1, -R6 ;  /* 0x0000000102029824 */ /* 0x000fe200078e0a06 */
[----:B------:R-:W-:Y:S01]  /*1640*/  @UP3 USEL UR18, UR18, UR12, !UP2 ;  /* 0x0000000c12123287 */ /* 0x000fe2000d000000 */
[----:B------:R-:W-:Y:S01]  /*1650*/  @!P1 VIADD R0, R0, 0x1 ;  /* 0x0000000100009836 */ /* 0x000fe20000000000 */
[----:B------:R-:W-:Y:S01]  /*1660*/  UISETP.LT.AND UP0, UPT, UR11, UR10, UPT ;  /* 0x0000000a0b00728c */ /* 0x000fe2000bf01270 */
[----:B------:R-:W-:Y:S01]  /*1670*/  PLOP3.LUT P1, PT, PT, PT, UP1, 0x80, 0x0 ;  /* 0x000000000000781c */ /* 0x000fe20003f2f018 */
[----:B------:R-:W-:Y:S01]  /*1680*/  @UP3 ULDC UR13, c[0x0][0x2e4] ;  /* 0x0000b900000d3ab9 */ /* 0x000fe20000000800 */
[----:B------:R-:W-:Y:S01]  /*1690*/  ISETP.GE.U32.AND P0, PT, R2, R6, PT ;  /* 0x000000060200720c */ /* 0x000fe20003f06070 */
[----:B------:R-:W-:Y:S01]  /*16a0*/  USEL UR33, UR11, UR10, UP0 ;  /* 0x0000000a0b217287 */ /* 0x000fe20008000000 */
[----:B------:R-:W-:Y:S01]  /*16b0*/  LOP3.LUT R2, R7, UR46, RZ, 0x3c, !PT ;  /* 0x0000002e07027c12 */ /* 0x000fe2000f8e3cff */
[----:B------:R-:W-:-:S02]  /*16c0*/  @UP3 UIMAD UR27, UR46, UR13, UR18 ;  /* 0x0000000d2e1b32a4 */ /* 0x000fc4000f8e0212 */
[----:B------:R-:W-:Y:S01]  /*16d0*/  UIMAD UR13, UR6, UR17, UR20 ;  /* 0x00000011060d72a4 */ /* 0x000fe2000f8e0214 */
[----:B------:R-:W-:Y:S01]  /*16e0*/  ISETP.GE.AND P2, PT, R2, RZ, PT ;  /* 0x000000ff0200720c */ /* 0x000fe20003f46270 */
[----:B------:R-:W-:Y:S02]  /*16f0*/  UIMAD.WIDE.U32 UR10, UR6, UR12, URZ ;  /* 0x0000000c060a72a5 */ /* 0x000fe4000f8e003f */
[----:B------:R-:W-:Y:S02]  /*1700*/  ULEA UR17, UR33, 0xffffffc0, 0x6 ;  /* 0xffffffc021117891 */ /* 0x000fe4000f8e303f */
[----:B------:R-:W-:Y:S02]  /*1710*/  @!UP3 UIMAD UR19, UR43, UR53, UR46 ;  /* 0x000000352b13b2a4 */ /* 0x000fe4000f8e022e */
[----:B------:R-:W-:Y:S01]  /*1720*/  USEL UR50, UR14, UR10, !UP2 ;  /* 0x0000000a0e327287 */ /* 0x000fe2000d000000 */
[----:B------:R-:W-:Y:S01]  /*1730*/  @P0 IADD3 R0, R0, 0x1, RZ ;  /* 0x0000000100000810 */ /* 0x000fe20007ffe0ff */
[----:B------:R-:W-:Y:S01]  /*1740*/  UIADD3 UR43, UR15, UR13, URZ ;  /* 0x0000000d0f2b7290 */ /* 0x000fe2000fffe03f */
[----:B------:R-:W-:Y:S01]  /*1750*/  PLOP3.LUT P0, PT, PT, PT, UP3, 0x80, 0x0 ;  /* 0x000000000000781c */ /* 0x000fe20003f0f038 */
[----:B------:R-:W-:-:S02]  /*1760*/  USHF.R.S32.HI UR15, URZ, 0x1f, UR17 ;  /* 0x0000001f3f0f7899 */ /* 0x000fc40008011411 */
[----:B------:R-:W-:Y:S01]  /*1770*/  UIADD3 UR10, UP0, UR17, UR28, URZ ;  /* 0x0000001c110a7290 */ /* 0x000fe2000ff1e03f */
[----:B------:R-:W-:Y:S01]  /*1780*/  IMAD.MOV.U32 R14, RZ, RZ, R0 ;  /* 0x000000ffff0e7224 */ /* 0x000fe200078e0000 */
[----:B------:R-:W-:Y:S02]  /*1790*/  UIMAD UR13, UR7, UR12, URZ ;  /* 0x0000000c070d72a4 */ /* 0x000fe4000f8e023f */
[----:B------:R-:W-:Y:S02]  /*17a0*/  UIADD3.X UR14, UR15, UR26, URZ, UP0, !UPT ;  /* 0x0000001a0f0e7290 */ /* 0x000fe400087fe43f */
[----:B------:R-:W-:Y:S01]  /*17b0*/  UIMAD UR7, UR7, UR10, URZ ;  /* 0x0000000a070772a4 */ /* 0x000fe2000f8e023f */
[----:B------:R-:W-:Y:S01]  /*17c0*/  @!P2 IADD3 R14, -R14, RZ, RZ ;  /* 0x000000ff0e0ea210 */ /* 0x000fe20007ffe1ff */
[----:B------:R-:W-:Y:S01]  /*17d0*/  @UP1 UIADD3 UR23, UR58, UR60, URZ ;  /* 0x0000003c3a171290 */ /* 0x000fe2000fffe03f */
[----:B------:R-:W-:Y:S01]  /*17e0*/  @!P3 LOP3.LUT R14, RZ, R7, RZ, 0x33, !PT ;  /* 0x00000007ff0eb212 */ /* 0x000fe200078e33ff */
[----:B------:R-:W-:-:S02]  /*17f0*/  @!UP2 UIADD3 UR45, UR39, UR21, URZ ;  /* 0x00000015272da290 */ /* 0x000fc4000fffe03f */
[----:B------:R-:W-:Y:S01]  /*1800*/  @!UP3 UIMAD UR27, UR19, UR42, URZ ;  /* 0x0000002a131bb2a4 */ /* 0x000fe2000f8e023f */
[----:B------:R-:W-:Y:S01]  /*1810*/  @UP1 ULDC.64 UR20, c[0x0][0x250] ;  /* 0x0000940000141ab9 */ /* 0x000fe20000000a00 */
[----:B------:R-:W-:Y:S02]  /*1820*/  UIMAD.WIDE.U32 UR18, UR6, UR10, URZ ;  /* 0x0000000a061272a5 */ /* 0x000fe4000f8e003f */
[----:B------:R-:W-:Y:S02]  /*1830*/  UIMAD UR10, UR6, UR14, UR7 ;  /* 0x0000000e060a72a4 */ /* 0x000fe4000f8e0207 */
[----:B------:R-:W-:Y:S02]  /*1840*/  @UP1 UIMAD.WIDE.U32 UR6, UR23, UR20, URZ ;  /* 0x00000014170612a5 */ /* 0x000fe4000f8e003f */
[----:B------:R-:W-:Y:S02]  /*1850*/  @UP2 UIADD3 UR43, UR11, UR13, URZ ;  /* 0x0000000d0b2b2290 */ /* 0x000fe4000fffe03f */
[----:B------:R-:W-:-:S02]  /*1860*/  UIMAD UR31, UR46, UR54, URZ ;  /* 0x000000362e1f72a4 */ /* 0x000fc4000f8e023f */
[----:B------:R-:W-:Y:S02]  /*1870*/  @UP1 UIMAD UR11, UR23, UR21, URZ ;  /* 0x00000015170b12a4 */ /* 0x000fe4000f8e023f */
[----:B------:R-:W-:Y:S02]  /*1880*/  USEL UR48, UR36, URZ, UP4 ;  /* 0x0000003f24307287 */ /* 0x000fe4000a000000 */
[----:B------:R-:W-:Y:S02]  /*1890*/  USHF.R.S32.HI UR47, URZ, 0x1f, UR31 ;  /* 0x0000001f3f2f7899 */ /* 0x000fe4000801141f */
[----:B------:R-:W-:Y:S02]  /*18a0*/  USEL UR49, UR22, URZ, UP4 ;  /* 0x0000003f16317287 */ /* 0x000fe4000a000000 */
[----:B------:R-:W-:Y:S02]  /*18b0*/  @UP1 UIADD3 UR42, UR7, UR11, URZ ;  /* 0x0000000b072a1290 */ /* 0x000fe4000fffe03f */
[----:B------:R-:W-:Y:S01]  /*18c0*/  UIADD3 UR46, UR19, UR10, URZ ;  /* 0x0000000a132e7290 */ /* 0x000fe2000fffe03f */
[----:B------:R-:W-:Y:S01]  /*18d0*/  @UP1 UMOV UR36, UR6 ;  /* 0x0000000600241c82 */ /* 0x000fe20008000000 */
[----:B------:R-:W-:Y:S10]  /*18e0*/  @P1 BRA `(.L_x_400) ;  /* 0x0000000000341947 */ /* 0x000ff40003800000 */
[----:B------:R-:W1:Y:S01]  /*18f0*/  S2UR UR13, SR_CTAID.Y ;  /* 0x00000000000d79c3 */ /* 0x000e620000002600 */
[----:B------:R-:W-:Y:S01]  /*1900*/  USHF.R.S32.HI UR6, URZ, 0x1f, UR58 ;  /* 0x0000001f3f067899 */ /* 0x000fe2000801143a */
[----:B------:R-:W-:-:S03]  /*1910*/  ULDC.64 UR24, c[0x0][0x248] ;  /* 0x0000920000187ab9 */ /* 0x000fc60000000a00 */
[----:B------:R-:W-:Y:S02]  /*1920*/  UIMAD UR10, UR6, UR24, URZ ;  /* 0x00000018060a72a4 */ /* 0x000fe4000f8e023f */
[----:B------:R-:W-:Y:S02]  /*1930*/  UIMAD.WIDE.U32 UR6, UR58, UR24, URZ ;  /* 0x000000183a0672a5 */ /* 0x000fe4000f8e003f */
[----:B------:R-:W-:-:S04]  /*1940*/  UIMAD UR10, UR58, UR25, UR10 ;  /* 0x000000193a0a72a4 */ /* 0x000fc8000f8e020a */
[----:B------:R-:W-:-:S03]  /*1950*/  UIADD3 UR7, UR7, UR10, URZ ;  /* 0x0000000a07077290 */ /* 0x000fc6000fffe03f */
[----:B------:R-:W-:Y:S02]  /*1960*/  ULDC.64 UR10, c[0x0][0x230] ;  /* 0x00008c00000a7ab9 */ /* 0x000fe40000000a00 */
[----:B-1----:R-:W-:Y:S02]  /*1970*/  UIMAD.WIDE.U32 UR6, UR13, UR10, UR6 ;  /* 0x0000000a0d0672a5 */ /* 0x002fe4000f8e0006 */
[----:B------:R-:W-:-:S04]  /*1980*/  UIMAD UR10, UR52, UR10, URZ ;  /* 0x0000000a340a72a4 */ /* 0x000fc8000f8e023f */
[----:B------:R-:W-:Y:S01]  /*1990*/  UIMAD UR10, UR13, UR11, UR10 ;  /* 0x0000000b0d0a72a4 */ /* 0x000fe2000f8e020a */
[----:B------:R-:W-:-:S03]  /*19a0*/  UMOV UR29, UR6 ;  /* 0x00000006001d7c82 */ /* 0x000fc60008000000 */
[----:B------:R-:W-:-:S12]  /*19b0*/  UIADD3 UR32, UR7, UR10, URZ ;  /* 0x0000000a07207290 */ /* 0x000fd8000fffe03f */
.L_x_400:
[----:B------:R-:W-:Y:S05]  /*19c0*/  @P1 BRA `(.L_x_401) ;  /* 0x0000000000341947 */ /* 0x000fea0003800000 */
        /* <DEDUP_REMOVED lines=13> */
.L_x_401:
[----:B------:R-:W-:Y:S01]  /*1aa0*/  @UP2 UMOV UR10, UR40 ;  /* 0x00000028000a2c82 */ /* 0x000fe20008000000 */
[----:B------:R-:W-:Y:S01]  /*1ab0*/  @!UP2 UMOV UR10, UR38 ;  /* 0x00000026000aac82 */ /* 0x000fe20008000000 */
[----:B------:R-:W-:Y:S01]  /*1ac0*/  SHF.R.S32.HI R15, RZ, 0x1f, R14 ;  /* 0x0000001fff0f7819 */ /* 0x000fe2000001140e */
[----:B------:R-:W-:Y:S06]  /*1ad0*/  @!P0 BRA `(.L_x_402) ;  /* 0x0000000000248947 */ /* 0x000fec0003800000 */
[----:B------:R-:W1:Y:S01]  /*1ae0*/  S2UR UR13, SR_CTAID.Y ;  /* 0x00000000000d79c3 */ /* 0x000e620000002600 */
[----:B------:R-:W-:Y:S01]  /*1af0*/  ULDC UR6, c[0x0][0x2c0] ;  /* 0x0000b00000067ab9 */ /* 0x000fe20000000800 */
[----:B------:R-:W-:Y:S02]  /*1b00*/  ULDC UR7, c[0x0][0x2e4] ;  /* 0x0000b90000077ab9 */ /* 0x000fe40000000800 */
[----:B------:R-:W-:-:S04]  /*1b10*/  ULEA UR7, UR6, UR7, 0x7 ;  /* 0x0000000706077291 */ /* 0x000fc8000f8e383f */
[----:B------:R-:W2:Y:S01]  /*1b20*/  S2UR UR11, SR_CTAID.Z ;  /* 0x00000000000b79c3 */ /* 0x000ea20000002700 */
[----:B-1----:R-:W-:-:S04]  /*1b30*/  @!UP2 UIMAD UR12, UR13, UR37, URZ ;  /* 0x000000250d0ca2a4 */ /* 0x002fc8000f8e023f */
[----:B------:R-:W-:-:S04]  /*1b40*/  ULEA UR6, UR13, UR12, 0x7 ;  /* 0x0000000c0d067291 */ /* 0x000fc8000f8e383f */
[----:B--2---:R-:W-:Y:S01]  /*1b50*/  UIMAD UR6, UR7, UR11, UR6 ;  /* 0x0000000b070672a4 */ /* 0x004fe2000f8e0206 */
[----:B------:R-:W-:Y:S11]  /*1b60*/  BRA `(.L_x_403) ;  /* 0x0000000000107947 */ /* 0x000ff60003800000 */
.L_x_402:
[----:B------:R-:W-:Y:S08]  /*1b70*/  S2UR UR7, SR_CTAID.Z ;  /* 0x00000000000779c3 */ /* 0x000ff00000002700 */
[----:B------:R-:W1:Y:S02]  /*1b80*/  S2UR UR6, SR_CTAID.Y ;  /* 0x00000000000679c3 */ /* 0x000e640000002600 */
[----:B-1----:R-:W-:-:S04]  /*1b90*/  UIMAD UR6, UR6, UR53, UR7 ;  /* 0x00000035060672a4 */ /* 0x002fc8000f8e0207 */
[----:B------:R-:W-:-:S12]  /*1ba0*/  UIMAD UR6, UR6, UR37, URZ ;  /* 0x00000025060672a4 */ /* 0x000fd8000f8e023f */
.L_x_403:
[----:B------:R-:W1:Y:S01]  /*1bb0*/  S2R R18, SR_TID.X ;  /* 0x0000000000127919 */ /* 0x000e620000002100 */
[----:B------:R-:W2:Y:S01]  /*1bc0*/  S2UR UR14, SR_CTAID.Z ;  /* 0x00000000000e79c3 */ /* 0x000ea20000002700 */
[----:B------:R-:W-:Y:S01]  /*1bd0*/  UIADD3 UR11, UR17, UR6, URZ ;  /* 0x00000006110b7290 */ /* 0x000fe2000fffe03f */
[----:B------:R-:W-:Y:S01]  /*1be0*/  SHF.R.S32.HI R251, RZ, 0x1f, R250 ;  /* 0x0000001ffffb7819 */ /* 0x000fe200000114fa */
[----:B------:R-:W-:Y:S01]  /*1bf0*/  ULDC.64 UR22, c[0x0][0x478] ;  /* 0x00011e0000167ab9 */ /* 0x000fe20000000a00 */
[----:B------:R-:W-:Y:S01]  /*1c00*/  UIADD3 UR37, UR17, UR27, URZ ;  /* 0x0000001b11257290 */ /* 0x000fe2000fffe03f */
[----:B------:R-:W-:Y:S01]  /*1c10*/  BSSY B1, `(.L_x_399) ;  /* 0x00008e5000017945 */ /* 0x000fe20003800000 */
[----:B------:R-:W-:Y:S02]  /*1c20*/  UIMAD.WIDE UR22, UR11, 0x4, UR22 ;  /* 0x000000040b1678a5 */ /* 0x000fe4000f8e0216 */
[----:B------:R-:W3:Y:S01]  /*1c30*/  S2UR UR39, SR_CTAID.Z ;  /* 0x00000000002779c3 */ /* 0x000ee20000002700 */
[----:B------:R-:W-:-:S02]  /*1c40*/  UIMAD UR7, UR54, UR53, URZ ;  /* 0x00000035360772a4 */ /* 0x000fc4000f8e023f */
[----:B------:R-:W-:Y:S01]  /*1c50*/  UIADD3 UR26, -UR5, UR16, UR59 ;  /* 0x00000010051a7290 */ /* 0x000fe2000fffe13b */
[----:B------:R-:W-:Y:S01]  /*1c60*/  ULDC UR38, c[0x0][0x398] ;  /* 0x0000e60000267ab9 */ /* 0x000fe20000000800 */
[----:B------:R-:W-:Y:S01]  /*1c70*/  USHF.L.U32 UR12, UR7, 0x6, URZ ;  /* 0x00000006070c7899 */ /* 0x000fe2000800063f */
[----:B------:R-:W-:Y:S01]  /*1c80*/  ULDC.64 UR40, c[0x0][0x2b0] ;  /* 0x0000ac0000287ab9 */ /* 0x000fe20000000a00 */
[----:B------:R-:W-:Y:S02]  /*1c90*/  UIADD3 UR6, UR33, -0x1, URZ ;  /* 0xffffffff21067890 */ /* 0x000fe4000fffe03f */
[----:B------:R-:W-:-:S03]  /*1ca0*/  UIADD3 UR31, UP2, UP0, UR18, UR12, UR31 ;  /* 0x0000000c121f7290 */ /* 0x000fc6000f85e01f */
[----:B------:R-:W-:Y:S01]  /*1cb0*/  ULDC.64 UR18, c[0x0][0x258] ;  /* 0x0000960000127ab9 */ /* 0x000fe20000000a00 */
[----:B--2---:R-:W-:Y:S01]  /*1cc0*/  USHF.R.S32.HI UR28, URZ, 0x1f, UR14 ;  /* 0x0000001f3f1c7899 */ /* 0x004fe2000801140e */
[----:B-1----:R-:W-:-:S04]  /*1cd0*/  SHF.R.S32.HI R9, RZ, 0x1f, R18 ;  /* 0x0000001fff097819 */ /* 0x002fc80000011412 */
[----:B------:R-:W-:-:S04]  /*1ce0*/  LEA.HI R2, R9, R18, RZ, 0x2 ;  /* 0x0000001209027211 */ /* 0x000fc800078f10ff */
[----:B------:R-:W-:-:S04]  /*1cf0*/  SHF.R.S32.HI R2, RZ, 0x2, R2 ;  /* 0x00000002ff027819 */ /* 0x000fc80000011402 */
[----:B------:R-:W-:Y:S02]  /*1d00*/  SHF.R.S32.HI R19, RZ, 0x1f, R2 ;  /* 0x0000001fff137819 */ /* 0x000fe40000011402 */
[----:B------:R-:W-:-:S04]  /*1d10*/  IADD3 R6, P0, R2, UR17, RZ ;  /* 0x0000001102067c10 */ /* 0x000fc8000ff1e0ff */
[----:B------:R-:W-:Y:S02]  /*1d20*/  IADD3.X R0, R19, UR15, RZ, P0, !PT ;  /* 0x0000000f13007c10 */ /* 0x000fe400087fe4ff */
[----:B------:R-:W-:Y:S01]  /*1d30*/  IADD3 R4, P0, R250, UR10, RZ ;  /* 0x0000000afa047c10 */ /* 0x000fe2000ff1e0ff */
[----:B------:R-:W-:Y:S02]  /*1d40*/  ULDC.64 UR10, c[0x0][0x420] ;  /* 0x00010800000a7ab9 */ /* 0x000fe40000000a00 */
[----:B------:R-:W-:Y:S01]  /*1d50*/  IMAD.U32 R8, RZ, RZ, UR10 ;  /* 0x0000000aff087e24 */ /* 0x000fe2000f8e00ff */
[----:B------:R-:W-:Y:S01]  /*1d60*/  IADD3.X R5, R251, UR45, RZ, P0, !PT ;  /* 0x0000002dfb057c10 */ /* 0x000fe200087fe4ff */
[----:B------:R-:W-:Y:S01]  /*1d70*/  UIMAD UR13, UR15, UR10, URZ ;  /* 0x0000000a0f0d72a4 */ /* 0x000fe2000f8e023f */
[----:B------:R-:W-:Y:S02]  /*1d80*/  IMAD R0, R0, UR34, RZ ;  /* 0x0000002200007c24 */ /* 0x000fe4000f8e02ff */
[----:B------:R-:W-:Y:S01]  /*1d90*/  ULDC.64 UR14, c[0x0][0x428] ;  /* 0x00010a00000e7ab9 */ /* 0x000fe20000000a00 */
[----:B------:R-:W-:Y:S01]  /*1da0*/  IMAD.WIDE.U32 R4, R8, UR17, R4 ;  /* 0x0000001108047c25 */ /* 0x000fe2000f8e0004 */
[----:B------:R-:W-:-:S02]  /*1db0*/  UIMAD UR17, UR17, UR11, UR13 ;  /* 0x0000000b111172a4 */ /* 0x000fc4000f8e020d */
[----:B------:R-:W-:Y:S01]  /*1dc0*/  UIMAD UR13, UR28, UR14, URZ ;  /* 0x0000000e1c0d72a4 */ /* 0x000fe2000f8e023f */
[C---:B------:R-:W-:Y:S02]  /*1dd0*/  IMAD R0, R6.reuse, UR35, R0 ;  /* 0x0000002306007c24 */ /* 0x040fe4000f8e0200 */
[----:B------:R-:W-:Y:S01]  /*1de0*/  IMAD.WIDE.U32 R6, R6, UR34, R250 ;  /* 0x0000002206067c25 */ /* 0x000fe2000f8e00fa */
[----:B---3--:R-:W-:Y:S02]  /*1df0*/  UIMAD UR15, UR39, UR15, UR13 ;  /* 0x0000000f270f72a4 */ /* 0x008fe4000f8e020d */
[----:B------:R-:W-:Y:S01]  /*1e00*/  UIADD3 UR13, UR26, -UR38, URZ ;  /* 0x800000261a0d7290 */ /* 0x000fe2000fffe03f */
[----:B------:R-:W-:Y:S01]  /*1e10*/  IMAD.U32 R8, RZ, RZ, UR14 ;  /* 0x0000000eff087e24 */ /* 0x000fe2000f8e00ff */
[----:B------:R-:W-:Y:S01]  /*1e20*/  IADD3 R6, P0, R6, UR51, RZ ;  /* 0x0000003306067c10 */ /* 0x000fe2000ff1e0ff */
[----:B------:R-:W-:Y:S01]  /*1e30*/  UIMAD UR14, UR28, UR18, URZ ;  /* 0x000000121c0e72a4 */ /* 0x000fe2000f8e023f */
[----:B------:R-:W-:Y:S01]  /*1e40*/  VIADD R5, R5, UR17 ;  /* 0x0000001105057c36 */ /* 0x000fe20008000000 */
[----:B------:R-:W-:Y:S01]  /*1e50*/  USHF.R.S32.HI UR45, URZ, 0x1f, UR13 ;  /* 0x0000001f3f2d7899 */ /* 0x000fe2000801140d */
[----:B------:R-:W-:Y:S01]  /*1e60*/  IADD3.X R7, R7, UR44, R0, P0, !PT ;  /* 0x0000002c07077c10 */ /* 0x000fe200087fe400 */
[----:B------:R-:W-:Y:S01]  /*1e70*/  UIMAD UR28, UR39, UR19, UR14 ;  /* 0x00000013271c72a4 */ /* 0x000fe2000f8e020e */
[----:B------:R-:W-:Y:S01]  /*1e80*/  LEA.HI R0, R9, R18, RZ, 0x5 ;  /* 0x0000001209007211 */ /* 0x000fe200078f28ff */
[----:B------:R-:W-:Y:S01]  /*1e90*/  ULEA.HI UR45, UR45, UR13, URZ, 0x6 ;  /* 0x0000000d2d2d7291 */ /* 0x000fe2000f8f303f */
[----:B------:R-:W-:Y:S01]  /*1ea0*/  IMAD.WIDE.U32 R4, R8, UR39, R4 ;  /* 0x0000002708047c25 */ /* 0x000fe2000f8e0004 */
[----:B------:R-:W-:Y:S01]  /*1eb0*/  USHF.R.S32.HI UR14, URZ, 0x1f, UR12 ;  /* 0x0000001f3f0e7899 */ /* 0x000fe2000801140c */
[----:B------:R-:W-:Y:S01]  /*1ec0*/  LOP3.LUT R10, R0, 0xffffffe0, RZ, 0xc0, !PT ;  /* 0xffffffe0000a7812 */ /* 0x000fe200078ec0ff */
[----:B------:R-:W-:Y:S01]  /*1ed0*/  USHF.R.S32.HI UR45, URZ, 0x6, UR45 ;  /* 0x000000063f2d7899 */ /* 0x000fe2000801142d */
[----:B------:R-:W-:Y:S01]  /*1ee0*/  SHF.R.S32.HI R8, RZ, 0x5, R0 ;  /* 0x00000005ff087819 */ /* 0x000fe20000011400 */
[----:B------:R-:W-:Y:S01]  /*1ef0*/  UIADD3.X UR14, UR46, UR14, UR47, UP2, UP0 ;  /* 0x0000000e2e0e7290 */ /* 0x000fe200097e042f */
[----:B------:R-:W-:Y:S01]  /*1f00*/  IMAD.U32 R9, RZ, RZ, UR18 ;  /* 0x00000012ff097e24 */ /* 0x000fe2000f8e00ff */
[----:B------:R-:W-:Y:S01]  /*1f10*/  UISETP.LT.AND UP0, UPT, URZ, UR45, UPT ;  /* 0x0000002d3f00728c */ /* 0x000fe2000bf01270 */
[----:B------:R-:W-:Y:S01]  /*1f20*/  IMAD.IADD R18, R18, 0x1, -R10 ;  /* 0x0000000112127824 */ /* 0x000fe200078e0a0a */
[----:B------:R-:W-:Y:S01]  /*1f30*/  UIADD3 UR13, UP3, UP2, UR49, UR31, UR50 ;  /* 0x0000001f310d7290 */ /* 0x000fe2000fa7e032 */
[----:B------:R-:W-:Y:S01]  /*1f40*/  IMAD.WIDE.U32 R6, R9, UR39, R6 ;  /* 0x0000002709067c25 */ /* 0x000fe2000f8e0006 */
[----:B------:R-:W-:-:S02]  /*1f50*/  USEL UR45, URZ, UR45, !UP0 ;  /* 0x0000002d3f2d7287 */ /* 0x000fc4000c000000 */
[----:B------:R-:W-:Y:S01]  /*1f60*/  UIADD3.X UR17, UR48, UR14, UR43, UP3, UP2 ;  /* 0x0000000e30117290 */ /* 0x000fe20009fe442b */
[----:B------:R-:W-:Y:S01]  /*1f70*/  IMAD R8, R8, UR7, R18 ;  /* 0x0000000708087c24 */ /* 0x000fe2000f8e0212 */
[----:B------:R-:W-:Y:S01]  /*1f80*/  UISETP.GT.AND UP0, UPT, UR33, UR45, UPT ;  /* 0x0000002d2100728c */ /* 0x000fe2000bf04270 */
[----:B------:R-:W-:Y:S01]  /*1f90*/  IMAD R9, R19, UR10, RZ ;  /* 0x0000000a13097c24 */ /* 0x000fe2000f8e02ff */
[----:B------:R-:W-:Y:S01]  /*1fa0*/  ULDC.64 UR18, c[0x0][0x400] ;  /* 0x0001000000127ab9 */ /* 0x000fe20000000a00 */
[----:B------:R-:W-:Y:S01]  /*1fb0*/  VIADD R5, R5, UR15 ;  /* 0x0000000f05057c36 */ /* 0x000fe20008000000 */
[----:B------:R-:W-:Y:S01]  /*1fc0*/  IADD3 R0, P0, R8, UR13, RZ ;  /* 0x0000000d08007c10 */ /* 0x000fe2000ff1e0ff */
[C---:B------:R-:W-:Y:S01]  /*1fd0*/  IMAD R10, R2.reuse, UR11, R9 ;  /* 0x0000000b020a7c24 */ /* 0x040fe2000f8e0209 */
[----:B------:R-:W-:Y:S01]  /*1fe0*/  ULDC.64 UR34, c[0x0][0x210] ;  /* 0x0000840000227ab9 */ /* 0x000fe20000000a00 */
[----:B------:R-:W-:Y:S01]  /*1ff0*/  IMAD.WIDE.U32 R4, R2, UR10, R4 ;  /* 0x0000000a02047c25 */ /* 0x000fe2000f8e0004 */
[----:B------:R-:W-:Y:S01]  /*2000*/  LEA.HI.X.SX32 R9, R8, UR17, 0x1, P0 ;  /* 0x0000001108097c11 */ /* 0x000fe200080f0eff */
[----:B------:R-:W-:Y:S01]  /*2010*/  ULDC.64 UR26, c[0x0][0x3e0] ;  /* 0x0000f800001a7ab9 */ /* 0x000fe20000000a00 */
[----:B------:R-:W-:Y:S01]  /*2020*/  PLOP3.LUT P0, PT, PT, PT, UP0, 0x80, 0x0 ;  /* 0x000000000000781c */ /* 0x000fe20003f0f008 */
[----:B------:R-:W-:Y:S01]  /*2030*/  IMAD.IADD R8, R5, 0x1, R10 ;  /* 0x0000000105087824 */ /* 0x000fe200078e020a */
[----:B------:R-:W-:Y:S01]  /*2040*/  LEA R224, P2, R0, UR18, 0x2 ;  /* 0x0000001200e07c11 */ /* 0x000fe2000f8410ff */
[----:B------:R-:W-:Y:S01]  /*2050*/  VIADD R5, R7, UR28 ;  /* 0x0000001c07057c36 */ /* 0x000fe20008000000 */
[----:B------:R-:W-:Y:S01]  /*2060*/  LEA R245, P3, R4, UR26, 0x1 ;  /* 0x0000001a04f57c11 */ /* 0x000fe2000f8608ff */
[----:B------:R-:W-:Y:S01]  /*2070*/  UIMAD.WIDE UR14, UR37, 0x4, UR40 ;  /* 0x00000004250e78a5 */ /* 0x000fe2000f8e0228 */
[----:B------:R-:W-:Y:S01]  /*2080*/  LEA R244, P4, R6, UR34, 0x1 ;  /* 0x0000002206f47c11 */ /* 0x000fe2000f8808ff */
[----:B------:R-:W-:Y:S01]  /*2090*/  UMOV UR18, UR23 ;  /* 0x0000001700127c82 */ /* 0x000fe20008000000 */
[----:B------:R-:W-:Y:S01]  /*20a0*/  LEA.HI.X R221, R0, UR19, R9, 0x2, P2 ;  /* 0x0000001300dd7c11 */ /* 0x000fe200090f1409 */
[----:B------:R-:W-:Y:S01]  /*20b0*/  UMOV UR19, UR22 ;  /* 0x0000001600137c82 */ /* 0x000fe20008000000 */
[----:B------:R-:W-:-:S02]  /*20c0*/  LEA.HI.X R243, R4, UR27, R8, 0x1, P3 ;  /* 0x0000001b04f37c11 */ /* 0x000fc400098f0c08 */
[----:B------:R-:W-:Y:S01]  /*20d0*/  LEA.HI.X R242, R6, UR35, R5, 0x1, P4 ;  /* 0x0000002306f27c11 */ /* 0x000fe2000a0f0c05 */
[----:B------:R-:W-:Y:S06]  /*20e0*/  @P0 BRA `(.L_x_404) ;  /* 0x0000000800680947 */ /* 0x000fec0003800000 */
[----:B------:R-:W-:Y:S01]  /*20f0*/  @UP1 UIADD3 UR12, UR58, UR60, URZ ;  /* 0x0000003c3a0c1290 */ /* 0x000fe2000fffe03f */
[----:B------:R-:W-:-:S03]  /*2100*/  @UP1 ULDC.64 UR10, c[0x0][0x450] ;  /* 0x00011400000a1ab9 */ /* 0x000fc60000000a00 */
[----:B------:R-:W-:Y:S02]  /*2110*/  @UP1 UIMAD.WIDE.U32 UR6, UR12, UR10, URZ ;  /* 0x0000000a0c0612a5 */ /* 0x000fe4000f8e003f */
[----:B------:R-:W-:-:S04]  /*2120*/  @UP1 UIMAD UR12, UR12, UR11, URZ ;  /* 0x0000000b0c0c12a4 */ /* 0x000fc8000f8e023f */
[----:B------:R-:W-:Y:S01]  /*2130*/  @UP1 UIADD3 UR18, UR7, UR12, URZ ;  /* 0x0000000c07121290 */ /* 0x000fe2000fffe03f */
[----:B------:R-:W-:Y:S01]  /*2140*/  @UP1 UMOV UR17, UR6 ;  /* 0x0000000600111c82 */ /* 0x000fe20008000000 */
[----:B------:R-:W-:Y:S10]  /*2150*/  @P1 BRA `(.L_x_405) ;  /* 0x0000000000341947 */ /* 0x000ff40003800000 */
[----:B------:R-:W1:Y:S01]  /*2160*/  S2UR UR15, SR_CTAID.Y ;  /* 0x00000000000f79c3 */ /* 0x000e620000002600 */
        /* <DEDUP_REMOVED lines=8> */
[----:B-1----:R-:W-:Y:S02]  /*21f0*/  UIMAD.WIDE.U32 UR6, UR15, UR12, UR6 ;  /* 0x0000000c0f0672a5 */ /* 0x002fe4000f8e0006 */
[----:B------:R-:W-:-:S04]  /*2200*/  UIMAD UR13, UR15, UR13, UR14 ;  /* 0x0000000d0f0d72a4 */ /* 0x000fc8000f8e020e */
[----:B------:R-:W-:Y:S01]  /*2210*/  UIADD3 UR18, UR7, UR13, URZ ;  /* 0x0000000d07127290 */ /* 0x000fe2000fffe03f */
[----:B------:R-:W-:-:S11]  /*2220*/  UMOV UR17, UR6 ;  /* 0x0000000600117c82 */ /* 0x000fd60008000000 */
.L_x_405:
[----:B------:R-:W-:Y:S01]  /*2230*/  @UP1 UIADD3 UR14, UR58, UR60, URZ ;  /* 0x0000003c3a0e1290 */ /* 0x000fe2000fffe03f */
[----:B------:R-:W-:-:S03]  /*2240*/  @UP1 ULDC.64 UR6, c[0x0][0x458] ;  /* 0x0001160000061ab9 */ /* 0x000fc60000000a00 */
[----:B------:R-:W-:Y:S02]  /*2250*/  @UP1 UIMAD.WIDE.U32 UR12, UR14, UR6, URZ ;  /* 0x000000060e0c12a5 */ /* 0x000fe4000f8e003f */
[----:B------:R-:W-:-:S04]  /*2260*/  @UP1 UIMAD UR14, UR14, UR7, URZ ;  /* 0x000000070e0e12a4 */ /* 0x000fc8000f8e023f */
[----:B------:R-:W-:Y:S01]  /*2270*/  @UP1 UIADD3 UR16, UR13, UR14, URZ ;  /* 0x0000000e0d101290 */ /* 0x000fe2000fffe03f */
[----:B------:R-:W-:Y:S11]  /*2280*/  @P1 BRA `(.L_x_406) ;  /* 0x0000000000301947 */ /* 0x000ff60003800000 */
        /* <DEDUP_REMOVED lines=8> */
[----:B------:R-:W-:-:S04]  /*2310*/  UIMAD UR16, UR52, UR14, URZ ;  /* 0x0000000e341072a4 */ /* 0x000fc8000f8e023f */
[----:B-1----:R-:W-:Y:S02]  /*2320*/  UIMAD UR16, UR19, UR15, UR16 ;  /* 0x0000000f131072a4 */ /* 0x002fe4000f8e0210 */
[----:B------:R-:W-:-:S04]  /*2330*/  UIMAD.WIDE.U32 UR12, UR19, UR14, UR12 ;  /* 0x0000000e130c72a5 */ /* 0x000fc8000f8e000c */
[----:B------:R-:W-:-:S12]  /*2340*/  UIADD3 UR16, UR13, UR16, URZ ;  /* 0x000000100d107290 */ /* 0x000fd8000fffe03f */
.L_x_406:
[----:B------:R1:W5:Y:S04]  /*2350*/  LDL R12, [R1+0xc] ;  /* 0x00000c00010c7983 */ /* 0x0003680000100800 */
[----:B------:R1:W5:Y:S01]  /*2360*/  LDL R11, [R1+0x10] ;  /* 0x00001000010b7983 */ /* 0x0003620000100800 */
[----:B------:R-:W2:Y:S01]  /*2370*/  S2UR UR14, SR_CTAID.Z ;  /* 0x00000000000e79c3 */ /* 0x000ea20000002700 */
[----:B------:R-:W-:Y:S01]  /*2380*/  UIMAD UR13, UR30, UR10, URZ ;  /* 0x0000000a1e0d72a4 */ /* 0x000fe2000f8e023f */
[----:B------:R-:W-:Y:S01]  /*2390*/  IMAD.U32 R4, RZ, RZ, UR10 ;  /* 0x0000000aff047e24 */ /* 0x000fe2000f8e00ff */
[----:B------:R-:W-:Y:S01]  /*23a0*/  UIMAD UR5, UR57, -0x80, UR5 ;  /* 0xffffff80390578a4 */ /* 0x000fe2000f8e0205 */
[----:B------:R-:W-:Y:S01]  /*23b0*/  BSSY B0, `(.L_x_407) ;  /* 0x0000022000007945 */ /* 0x000fe20003800000 */
[----:B------:R-:W-:Y:S01]  /*23c0*/  UIMAD UR13, UR59, UR11, UR13 ;  /* 0x0000000b3b0d72a4 */ /* 0x000fe2000f8e020d */
[----:B------:R-:W-:-:S03]  /*23d0*/  IMAD.WIDE.U32 R4, R4, UR59, R250 ;  /* 0x0000003b04047c25 */ /* 0x000fc6000f8e00fa */
[----:B------:R-:W-:Y:S02]  /*23e0*/  ISETP.GE.AND P4, PT, R2, UR5, PT ;  /* 0x0000000502007c0c */ /* 0x000fe4000bf86270 */
[----:B------:R-:W-:Y:S02]  /*23f0*/  MOV R0, UR13 ;  /* 0x0000000d00007c02 */ /* 0x000fe40008000f00 */
[----:B------:R-:W-:Y:S01]  /*2400*/  IADD3 R6, P0, R4, UR17, RZ ;  /* 0x0000001104067c10 */ /* 0x000fe2000ff1e0ff */
[----:B------:R-:W-:-:S03]  /*2410*/  VIADD R4, R2, 0x40 ;  /* 0x0000004002047836 */ /* 0x000fc60000000000 */
[----:B------:R-:W-:Y:S02]  /*2420*/  IADD3.X R7, R5, UR18, R0, P0, !PT ;  /* 0x0000001205077c10 */ /* 0x000fe400087fe400 */
[----:B------:R-:W-:Y:S01]  /*2430*/  ISETP.GE.AND P3, PT, R4, UR5, PT ;  /* 0x0000000504007c0c */ /* 0x000fe2000bf66270 */
[----:B--2---:R-:W-:-:S03]  /*2440*/  USHF.R.S32.HI UR19, URZ, 0x1f, UR14 ;  /* 0x0000001f3f137899 */ /* 0x004fc6000801140e */
[----:B------:R-:W-:Y:S02]  /*2450*/  ULDC.64 UR14, c[0x0][0x468] ;  /* 0x00011a00000e7ab9 */ /* 0x000fe40000000a00 */
[----:B------:R-:W-:Y:S01]  /*2460*/  UIMAD UR13, UR19, UR14, URZ ;  /* 0x0000000e130d72a4 */ /* 0x000fe2000f8e023f */
[----:B------:R-:W-:-:S05]  /*2470*/  MOV R0, UR14 ;  /* 0x0000000e00007c02 */ /* 0x000fca0008000f00 */
[----:B------:R-:W2:Y:S02]  /*2480*/  S2UR UR19, SR_CTAID.Z ;  /* 0x00000000001379c3 */ /* 0x000ea40000002700 */
[----:B--2---:R-:W-:Y:S01]  /*2490*/  UIMAD UR15, UR19, UR15, UR13 ;  /* 0x0000000f130f72a4 */ /* 0x004fe2000f8e020d */
[----:B------:R-:W-:-:S05]  /*24a0*/  IMAD.WIDE.U32 R6, R0, UR19, R6 ;  /* 0x0000001300067c25 */ /* 0x000fca000f8e0006 */
[----:B------:R-:W-:Y:S01]  /*24b0*/  VIADD R10, R7, UR15 ;  /* 0x0000000f070a7c36 */ /* 0x000fe20008000000 */
[----:B-1----:R-:W-:Y:S06]  /*24c0*/  @P4 BRA `(.L_x_408) ;  /* 0x0000000000404947 */ /* 0x002fec0003800000 */
[----:B------:R-:W-:Y:S01]  /*24d0*/  MOV R5, R10 ;  /* 0x0000000a00057202 */ /* 0x000fe20000000f00 */
[----:B------:R-:W-:Y:S01]  /*24e0*/  IMAD R0, R19, UR10, RZ ;  /* 0x0000000a13007c24 */ /* 0x000fe2000f8e02ff */
[----:B------:R-:W-:Y:S01]  /*24f0*/  ULDC UR13, c[0x0][0x2d0] ;  /* 0x0000b400000d7ab9 */ /* 0x000fe20000000800 */
[----:B------:R-:W-:Y:S01]  /*2500*/  IMAD.MOV.U32 R4, RZ, RZ, R6 ;  /* 0x000000ffff047224 */ /* 0x000fe200078e0006 */
[----:B------:R-:W-:Y:S01]  /*2510*/  ISETP.GE.AND P5, PT, R250, UR13, PT ;  /* 0x0000000dfa007c0c */ /* 0x000fe2000bfa6270 */
[----:B------:R-:W-:Y:S01]  /*2520*/  IMAD R0, R2, UR11, R0 ;  /* 0x0000000b02007c24 */ /* 0x000fe2000f8e0200 */
        /* <DEDUP_REMOVED lines=10> */
.L_x_408:
[----:B------:R-:W-:Y:S05]  /*25d0*/  BSYNC B0 ;  /* 0x0000000000007941 */ /* 0x000fea0003800000 */
.L_x_407:
        /* <DEDUP_REMOVED lines=19> */
.L_x_410:
[----:B------:R-:W-:Y:S05]  /*2710*/  BSYNC B0 ;  /* 0x0000000000007941 */ /* 0x000fea0003800000 */
.L_x_409:
[----:B------:R-:W3:Y:S01]  /*2720*/  S2UR UR10, SR_CTAID.Z ;  /* 0x00000000000a79c3 */ /* 0x000ee20000002700 */
[----:B------:R-:W-:Y:S01]  /*2730*/  UIMAD UR5, UR30, UR6, URZ ;  /* 0x000000061e0572a4 */ /* 0x000fe2000f8e023f */
[----:B-12---:R-:W-:Y:S01]  /*2740*/  IMAD.U32 R4, RZ, RZ, UR6 ;  /* 0x00000006ff047e24 */ /* 0x006fe2000f8e00ff */
[----:B------:R-:W-:Y:S02]  /*2750*/  BSSY B0, `(.L_x_411) ;  /* 0x000001f000007945 */ /* 0x000fe40003800000 */
[----:B------:R-:W-:Y:S01]  /*2760*/  UIMAD UR5, UR59, UR7, UR5 ;  /* 0x000000073b0572a4 */ /* 0x000fe2000f8e0205 */
[----:B------:R-:W-:Y:S02]  /*2770*/  IMAD.WIDE.U32 R4, R4, UR59, R250 ;  /* 0x0000003b04047c25 */ /* 0x000fe4000f8e00fa */
[----:B------:R-:W1:Y:S03]  /*2780*/  S2UR UR13, SR_CTAID.Z ;  /* 0x00000000000d79c3 */ /* 0x000e660000002700 */
[----:B------:R-:W-:Y:S01]  /*2790*/  IMAD.U32 R0, RZ, RZ, UR5 ;  /* 0x00000005ff007e24 */ /* 0x000fe2000f8e00ff */
[----:B------:R-:W-:-:S04]  /*27a0*/  IADD3 R6, P0, R4, UR12, RZ ;  /* 0x0000000c04067c10 */ /* 0x000fc8000ff1e0ff */
[----:B------:R-:W-:Y:S01]  /*27b0*/  IADD3.X R7, R5, UR16, R0, P0, !PT ;  /* 0x0000001005077c10 */ /* 0x000fe200087fe400 */
[----:B---3--:R-:W-:-:S03]  /*27c0*/  USHF.R.S32.HI UR14, URZ, 0x1f, UR10 ;  /* 0x0000001f3f0e7899 */ /* 0x008fc6000801140a */
[----:B------:R-:W-:Y:S02]  /*27d0*/  ULDC.64 UR10, c[0x0][0x470] ;  /* 0x00011c00000a7ab9 */ /* 0x000fe40000000a00 */
[----:B------:R-:W-:Y:S01]  /*27e0*/  UIMAD UR5, UR14, UR10, URZ ;  /* 0x0000000a0e0572a4 */ /* 0x000fe2000f8e023f */
[----:B------:R-:W-:-:S03]  /*27f0*/  MOV R0, UR10 ;  /* 0x0000000a00007c02 */ /* 0x000fc60008000f00 */
[----:B-1----:R-:W-:Y:S02]  /*2800*/  UIMAD UR11, UR13, UR11, UR5 ;  /* 0x0000000b0d0b72a4 */ /* 0x002fe4000f8e0205 */
        /* <DEDUP_REMOVED lines=19> */
.L_x_412:
[----:B------:R-:W-:Y:S05]  /*2940*/  BSYNC B0 ;  /* 0x0000000000007941 */ /* 0x000fea0003800000 */
.L_x_411:
        /* <DEDUP_REMOVED lines=20> */
.L_x_404:
[----:B------:R-:W2:Y:S01]  /*2a90*/  LDL R20, [R1+0x1c] ;  /* 0x00001c0001147983 */ /* 0x000ea20000100800 */
[----:B------:R-:W-:Y:S01]  /*2aa0*/  PLOP3.LUT P0, PT, PT, PT, UP4, 0x80, 0x0 ;  /* 0x000000000000781c */ /* 0x000fe20003f0f048 */
[----:B------:R-:W-:Y:S01]  /*2ab0*/  UIMAD UR10, UR30, UR20, URZ ;  /* 0x000000141e0a72a4 */ /* 0x000fe2000f8e023f */
[----:B------:R-:W-:Y:S01]  /*2ac0*/  IMAD.U32 R4, RZ, RZ, UR20 ;  /* 0x00000014ff047e24 */ /* 0x000fe2000f8e00ff */
[----:B------:R-:W-:Y:S01]  /*2ad0*/  UIMAD UR11, UR57, -0x80, UR5 ;  /* 0xffffff80390b78a4 */ /* 0x000fe2000f8e0205 */
[----:B------:R-:W-:Y:S01]  /*2ae0*/  VIADD R7, R2, 0x40 ;  /* 0x0000004002077836 */ /* 0x000fe20000000000 */
        /* <DEDUP_REMOVED lines=66> */
.L_x_415:
[----:B------:R-:W-:Y:S05]  /*2f10*/  BSYNC B0 ;  /* 0x0000000000007941 */ /* 0x000fea0003800000 */
.L_x_414:
        /* <DEDUP_REMOVED lines=44> */
.L_x_417:
[----:B------:R-:W-:Y:S05]  /*31e0*/  BSYNC B0 ;  /* 0x0000000000007941 */ /* 0x000fea0003800000 */
.L_x_416:
        /* <DEDUP_REMOVED lines=41> */
.L_x_419:
[----:B------:R-:W-:Y:S05]  /*3480*/  BSYNC B0 ;  /* 0x0000000000007941 */ /* 0x000fea0003800000 */
.L_x_418:
        /* <DEDUP_REMOVED lines=16> */
.L_x_421:
        /* <DEDUP_REMOVED lines=37> */
.L_x_422:
[----:B------:R-:W-:Y:S05]  /*37e0*/  BSYNC B0 ;  /* 0x0000000000007941 */ /* 0x000fea0003800000 */
.L_x_420:
[----:B-1----:R-:W-:Y:S01]  /*37f0*/  IMAD.U32 R4, RZ, RZ, UR24 ;  /* 0x00000018ff047e24 */ /* 0x002fe2000f8e00ff */
[----:B------:R-:W-:Y:S01]  /*3800*/  UIMAD UR11, UR30, UR24, URZ ;  /* 0x000000181e0b72a4 */ /* 0x000fe2000f8e023f */
[----:B------:R1:W-:Y:S01]  /*3810*/  @P1 STS [R0+0x9000], RZ ;  /* 0x009000ff00001388 */ /* 0x0003e20000000800 */
[----:B----4-:R-:W-:Y:S01]  /*3820*/  VIADD R8, R249, 0x8 ;  /* 0x00000008f9087836 */ /* 0x010fe20000000000 */
[----:B------:R-:W-:Y:S01]  /*3830*/  ULDC.64 UR20, c[0x0][0x260] ;  /* 0x0000980000147ab9 */ /* 0x000fe20000000a00 */
[----:B------:R-:W-:Y:S01]  /*3840*/  IMAD.WIDE.U32 R4, R4, UR59, R250 ;  /* 0x0000003b04047c25 */ /* 0x000fe2000f8e00fa */
[----:B------:R-:W-:Y:S01]  /*3850*/  UIMAD UR11, UR59, UR25, UR11 ;  /* 0x000000193b0b72a4 */ /* 0x000fe2000f8e020b */
[----:B------:R1:W-:Y:S01]  /*3860*/  @P1 STS [R0+0x9004], RZ ;  /* 0x009004ff00001388 */ /* 0x0003e20000000800 */
[----:B------:R-:W-:Y:S01]  /*3870*/  BSSY B0, `(.L_x_423) ;  /* 0x000003b000007945 */ /* 0x000fe20003800000 */
[----:B------:R-:W-:Y:S02]  /*3880*/  IADD3 R6, P2, R4, UR29, RZ ;  /* 0x0000001d04067c10 */ /* 0x000fe4000ff5e0ff */
[----:B------:R1:W-:Y:S01]  /*3890*/  @P1 STS.64 [R0+0x9008], RZ ;  /* 0x009008ff00001388 */ /* 0x0003e20000000a00 */
[----:B------:R-:W-:-:S03]  /*38a0*/  IMAD.U32 R4, RZ, RZ, UR11 ;  /* 0x0000000bff047e24 */ /* 0x000fc6000f8e00ff */
[----:B------:R1:W-:Y:S02]  /*38b0*/  @P1 STS.128 [R0+0xb000], RZ ;  /* 0x00b000ff00001388 */ /* 0x0003e40000000c00 */
[----:B------:R-:W-:Y:S01]  /*38c0*/  IADD3.X R7, R5, UR32, R4, P2, !PT ;  /* 0x0000002005077c10 */ /* 0x000fe200097fe404 */
[----:B------:R-:W-:Y:S01]  /*38d0*/  IMAD R4, R15, UR20, RZ ;  /* 0x000000140f047c24 */ /* 0x000fe2000f8e02ff */
[----:B------:R1:W-:Y:S01]  /*38e0*/  @P1 STS.128 [R0+0xd000], RZ ;  /* 0x00d000ff00001388 */ /* 0x0003e20000000c00 */
[----:B------:R-:W-:Y:S02]  /*38f0*/  ISETP.GE.AND P2, PT, R8, UR10, PT ;  /* 0x0000000a08007c0c */ /* 0x000fe4000bf46270 */
[C---:B------:R-:W-:Y:S01]  /*3900*/  IMAD R4, R14.reuse, UR21, R4 ;  /* 0x000000150e047c24 */ /* 0x040fe2000f8e0204 */
[----:B------:R-:W-:Y:S01]  /*3910*/  IADD3 R5, R249, 0x20, RZ ;  /* 0x00000020f9057810 */ /* 0x000fe20007ffe0ff */
[----:B------:R-:W-:Y:S01]  /*3920*/  IMAD.WIDE.U32 R6, R14, UR20, R6 ;  /* 0x000000140e067c25 */ /* 0x000fe2000f8e0006 */
[----:B------:R-:W-:-:S02]  /*3930*/  P2R R16, PR, RZ, 0x4 ;  /* 0x00000004ff107803 */ /* 0x000fc40000000000 */
[C---:B------:R-:W-:Y:S01]  /*3940*/  ISETP.GE.AND P2, PT, R249.reuse, UR10, PT ;  /* 0x0000000af9007c0c */ /* 0x040fe2000bf46270 */
[----:B------:R-:W-:Y:S01]  /*3950*/  VIADD R14, R249, 0x28 ;  /* 0x00000028f90e7836 */ /* 0x000fe20000000000 */
[----:B------:R-:W-:Y:S02]  /*3960*/  ISETP.GE.AND P6, PT, R5, UR10, PT ;  /* 0x0000000a05007c0c */ /* 0x000fe4000bfc6270 */
[----:B------:R-:W-:Y:S02]  /*3970*/  P2R R15, PR, RZ, 0x4 ;  /* 0x00000004ff0f7803 */ /* 0x000fe40000000000 */
[----:B------:R-:W-:Y:S02]  /*3980*/  ISETP.GE.AND P5, PT, R14, UR10, PT ;  /* 0x0000000a0e007c0c */ /* 0x000fe4000bfa6270 */
[----:B------:R-:W-:Y:S01]  /*3990*/  IADD3 R9, R7, R4, RZ ;  /* 0x0000000407097210 */ /* 0x000fe20007ffe0ff */
[----:B------:R-:W-:Y:S10]  /*39a0*/  @P1 BRA `(.L_x_424) ;  /* 0x00000000009c1947 */ /* 0x000ff40003800000 */
        /* <DEDUP_REMOVED lines=39> */
.L_x_424:
[----:B------:R-:W-:Y:S05]  /*3c20*/  BSYNC B0 ;  /* 0x0000000000007941 */ /* 0x000fea0003800000 */
.L_x_423:
        /* <DEDUP_REMOVED lines=43> */
.L_x_426:
[----:B------:R-:W-:Y:S05]  /*3ee0*/  BSYNC B0 ;  /* 0x0000000000007941 */ /* 0x000fea0003800000 */
.L_x_425:
[----:B------:R-:W0:Y:S01]  /*3ef0*/  LDGDEPBAR ;  /* 0x00000000000079af */ /* 0x000e220000000000 */
[----:B------:R-:W-:Y:S01]  /*3f00*/  ISETP.NE.AND P2, PT, R15, RZ, PT ;  /* 0x000000ff0f00720c */ /* 0x000fe20003f45270 */
[----:B-12---:R-:W-:Y:S01]  /*3f10*/  IMAD.MOV.U32 R4, RZ, RZ, 0x4 ;  /* 0x00000004ff047424 */ /* 0x006fe200078e00ff */
[----:B------:R-:W-:Y:S01]  /*3f20*/  ISETP.NE.AND P1, PT, R16, RZ, PT ;  /* 0x000000ff1000720c */ /* 0x000fe20003f25270 */
[----:B------:R-:W-:Y:S01]  /*3f30*/  IMAD.MOV.U32 R6, RZ, RZ, 0x4 ;  /* 0x00000004ff067424 */ /* 0x000fe200078e00ff */
[----:B------:R-:W1:Y:S01]  /*3f40*/  LDC.64 R8, c[0x0][0x3b8] ;  /* 0x0000ee00ff087b82 */ /* 0x000e620000000a00 */
[----:B---34-:R-:W-:Y:S02]  /*3f50*/  IMAD.MOV.U32 R0, RZ, RZ, 0x7f800000 ;  /* 0x7f800000ff007424 */ /* 0x018fe400078e00ff */
[----:B------:R-:W-:Y:S02]  /*3f60*/  IMAD.MOV.U32 R10, RZ, RZ, 0x7f800000 ;  /* 0x7f800000ff0a7424 */ /* 0x000fe400078e00ff */
[----:B------:R-:W-:-:S02]  /*3f70*/  IMAD.MOV.U32 R2, RZ, RZ, 0x7f800000 ;  /* 0x7f800000ff027424 */ /* 0x000fc400078e00ff */
[----:B------:R-:W-:Y:S01]  /*3f80*/  IMAD.MOV.U32 R252, RZ, RZ, 0x7f800000 ;  /* 0x7f800000fffc7424 */ /* 0x000fe200078e00ff */
[----:B------:R-:W-:Y:S01]  /*3f90*/  S2UR UR10, SR_CTAID.Y ;  /* 0x00000000000a79c3 */ /* 0x000fe20000002600 */
[----:B------:R-:W-:-:S07]  /*3fa0*/  IMAD.WIDE R4, R249, R4, UR14 ;  /* 0x0000000ef9047e25 */ /* 0x000fce000f8e0204 */
[----:B------:R-:W2:Y:S01]  /*3fb0*/  S2UR UR11, SR_CTAID.Z ;  /* 0x00000000000b79c3 */ /* 0x000ea20000002700 */
[----:B------:R-:W-:Y:S01]  /*3fc0*/  @!P5 IMAD.WIDE R6, R14, R6, UR14 ;  /* 0x0000000e0e06de25 */ /* 0x000fe2000f8e0206 */
[----:B------:R-:W3:Y:S01]  /*3fd0*/  @!P2 LDG.E R10, desc[UR8][R4.64] ;  /* 0x00000008040aa981 */ /* 0x000ee2000c1e1900 */
[----:B------:R-:W-:-:S04]  /*3fe0*/  DEPBAR.LE SB0, 0x1 ;  /* 0x000080400000791a */ /* 0x000fc80000000000 */
[----:B------:R-:W4:Y:S01]  /*3ff0*/  @!P1 LDG.E R2, desc[UR8][R4.64+0x20] ;  /* 0x0000200804029981 */ /* 0x000f22000c1e1900 */
[----:B------:R-:W-:Y:S01]  /*4000*/  LEA R192, R218, UR4, 0x1 ;  /* 0x00000004dac07c11 */ /* 0x000fe2000f8e08ff */
[----:B------:R-:W-:Y:S02]  /*4010*/  USHF.L.U32 UR21, UR7, 0x4, URZ ;  /* 0x0000000407157899 */ /* 0x000fe4000800063f */
[----:B------:R4:W5:Y:S01]  /*4020*/  @!P6 LDG.E R252, desc[UR8][R4.64+0x80] ;  /* 0x0000800804fce981 */ /* 0x000962000c1e1900 */
[----:B------:R-:W-:Y:S01]  /*4030*/  USHF.L.U32 UR20, UR7, 0x3, URZ ;  /* 0x0000000307147899 */ /* 0x000fe2000800063f */
[----:B------:R-:W-:Y:S01]  /*4040*/  VIADD R209, R220, 0x1800 ;  /* 0x00001800dcd17836 */ /* 0x000fe20000000000 */
[----:B------:R-:W-:Y:S01]  /*4050*/  UIADD3 UR50, UR59, UR16, URZ ;  /* 0x000000103b327290 */ /* 0x000fe2000fffe03f */
[----:B------:R-:W3:Y:S01]  /*4060*/  @!P5 LDG.E R0, desc[UR8][R6.64] ;  /* 0x000000080600d981 */ /* 0x000ee2000c1e1900 */
[----:B------:R-:W-:Y:S01]  /*4070*/  IMAD.MOV.U32 R248, RZ, RZ, R237 ;  /* 0x000000fffff87224 */ /* 0x000fe200078e00ed */
        /* <DEDUP_REMOVED lines=31> */
[----:B--2---:R-:W-:Y:S01]  /*4270*/  UIMAD UR10, UR10, UR53, UR11 ;  /* 0x000000350a0a72a4 */ /* 0x004fe2000f8e020b */
[----:B------:R-:W-:Y:S02]  /*4280*/  CS2R R74, SRZ ;  /* 0x00000000004a7805 */ /* 0x000fe4000001ff00 */
[----:B------:R-:W-:Y:S01]  /*4290*/  CS2R R72, SRZ ;  /* 0x0000000000487805 */ /* 0x000fe2000001ff00 */
[----:B------:R-:W1:Y:S01]  /*42a0*/  LDSM.16.M88.4 R156, [R192+0xf000] ;  /* 0x00f00000c09c783b */ /* 0x000e620000000200 */
[----:B------:R-:W-:Y:S01]  /*42b0*/  USHF.L.U32 UR10, UR10, 0x5, URZ ;  /* 0x000000050a0a7899 */ /* 0x000fe2000800063f */
[----:B------:R-:W-:-:S02]  /*42c0*/  CS2R R70, SRZ ;  /* 0x0000000000467805 */ /* 0x000fc4000001ff00 */
[----:B------:R-:W-:Y:S01]  /*42d0*/  CS2R R68, SRZ ;  /* 0x0000000000447805 */ /* 0x000fe2000001ff00 */
[----:B------:R-:W2:Y:S01]  /*42e0*/  LDSM.16.M88.4 R160, [R192+0xf400] ;  /* 0x00f40000c0a0783b */ /* 0x000ea20000000200 */
[----:B------:R-:W-:Y:S01]  /*42f0*/  USHF.R.S32.HI UR11, URZ, 0x1f, UR10 ;  /* 0x0000001f3f0b7899 */ /* 0x000fe2000801140a */
        /* <DEDUP_REMOVED lines=18> */
[----:B------:R-:W1:Y:S01]  /*4420*/  LDSM.16.M88.4 R164, [R210] ;  /* 0x00000000d2a4783b */ /* 0x000e620000000200 */
[----:B------:R-:W-:Y:S02]  /*4430*/  CS2R R38, SRZ ;  /* 0x0000000000267805 */ /* 0x000fe4000001ff00 */
[----:B------:R-:W-:Y:S01]  /*4440*/  CS2R R36, SRZ ;  /* 0x0000000000247805 */ /* 0x000fe2000001ff00 */
[----:B------:R-:W-:Y:S01]  /*4450*/  ULDC UR13, c[0x0][0x394] ;  /* 0x0000e500000d7ab9 */ /* 0x000fe20000000800 */
[----:B------:R-:W1:Y:S01]  /*4460*/  LDSM.16.M88.4 R168, [R210+0x400] ;  /* 0x00040000d2a8783b */ /* 0x000e620000000200 */
[----:B------:R-:W-:Y:S02]  /*4470*/  UIMAD UR49, UR7, 0x18, URZ ;  /* 0x00000018073178a4 */ /* 0x000fe4000f8e023f */
[----:B------:R-:W-:Y:S01]  /*4480*/  USHF.L.U32 UR48, UR7, 0x5, URZ ;  /* 0x0000000507307899 */ /* 0x000fe2000800063f */
[----:B------:R-:W1:Y:S01]  /*4490*/  LDSM.16.M88.4 R180, [R210+0x2000] ;  /* 0x00200000d2b4783b */ /* 0x000e620000000200 */
[----:B------:R-:W-:-:S02]  /*44a0*/  UIMAD UR47, UR7, 0x28, URZ ;  /* 0x00000028072f78a4 */ /* 0x000fc4000f8e023f */
[----:B------:R-:W-:Y:S01]  /*44b0*/  UIMAD UR46, UR7, 0x30, URZ ;  /* 0x00000030072e78a4 */ /* 0x000fe2000f8e023f */
[----:B------:R-:W1:Y:S01]  /*44c0*/  LDSM.16.M88.4 R184, [R210+0x2400] ;  /* 0x00240000d2b8783b */ /* 0x000e620000000200 */
[----:B------:R-:W-:Y:S02]  /*44d0*/  UIMAD UR34, UR7, 0x38, URZ ;  /* 0x00000038072278a4 */ /* 0x000fe4000f8e023f */
[----:B------:R-:W-:Y:S01]  /*44e0*/  UIADD3 UR55, UR59, 0x80, URZ ;  /* 0x000000803b377890 */ /* 0x000fe2000fffe03f */
[----:B------:R-:W1:Y:S01]  /*44f0*/  LDSM.16.M88.4 R196, [R210+0x4000] ;  /* 0x00400000d2c4783b */ /* 0x000e620000000200 */
[----:B------:R-:W-:Y:S01]  /*4500*/  ULDC UR56, c[0x0][0x2d0] ;  /* 0x0000b40000387ab9 */ /* 0x000fe20000000800 */
[----:B------:R-:W-:Y:S02]  /*4510*/  ULDC UR61, c[0x0][0x398] ;  /* 0x0000e600003d7ab9 */ /* 0x000fe40000000800 */
[----:B------:R-:W1:Y:S01]  /*4520*/  LDSM.16.M88.4 R200, [R210+0x4400] ;  /* 0x00440000d2c8783b */ /* 0x000e620000000200 */
[----:B------:R-:W-:-:S02]  /*4530*/  UIADD3 UR31, UR21, 0x20, URZ ;  /* 0x00000020151f7890 */ /* 0x000fc4000fffe03f */
[----:B------:R-:W-:Y:S02]  /*4540*/  UIADD3 UR26, UR21, 0x40, URZ ;  /* 0x00000040151a7890 */ /* 0x000fe4000fffe03f */
[----:B------:R-:W-:Y:S02]  /*4550*/  UIADD3 UR30, UR20, UR31, URZ ;  /* 0x0000001f141e7290 */ /* 0x000fe4000fffe03f */
[----:B------:R-:W-:Y:S02]  /*4560*/  UIADD3 UR25, UR20, UR26, URZ ;  /* 0x0000001a14197290 */ /* 0x000fe4000fffe03f */
[----:B------:R-:W-:Y:S02]  /*4570*/  UIADD3 UR29, UR20, UR30, URZ ;  /* 0x0000001e141d7290 */ /* 0x000fe4000fffe03f */
[----:B------:R-:W-:Y:S01]  /*4580*/  UIADD3 UR24, UR20, UR25, URZ ;  /* 0x0000001914187290 */ /* 0x000fe2000fffe03f */
[----:B------:R-:W-:Y:S01]  /*4590*/  SEL R209, R209, R220, !P0 ;  /* 0x000000dcd1d17207 */ /* 0x000fe20004000000 */
[----:B------:R-:W-:-:S02]  /*45a0*/  UIADD3 UR28, UR20, UR29, URZ ;  /* 0x0000001d141c7290 */ /* 0x000fc4000fffe03f */
[----:B------:R-:W-:Y:S02]  /*45b0*/  UIADD3 UR23, UR20, UR24, URZ ;  /* 0x0000001814177290 */ /* 0x000fe4000fffe03f */
[----:B------:R-:W-:Y:S01]  /*45c0*/  UIADD3 UR52, -UR5, 0x80, UR50 ;  /* 0x0000008005347890 */ /* 0x000fe2000fffe132 */
[----:B------:R-:W-:Y:S01]  /*45d0*/  LEA R209, R209, UR4, 0x1 ;  /* 0x00000004d1d17c11 */ /* 0x000fe2000f8e08ff */
[----:B------:R-:W-:Y:S02]  /*45e0*/  UIADD3 UR27, UR20, UR28, URZ ;  /* 0x0000001c141b7290 */ /* 0x000fe4000fffe03f */
[----:B------:R-:W-:Y:S02]  /*45f0*/  UIADD3 UR22, UR20, UR23, URZ ;  /* 0x0000001714167290 */ /* 0x000fe4000fffe03f */
[----:B------:R-:W-:Y:S02]  /*4600*/  UIADD3 UR52, UR52, -UR38, URZ ;  /* 0x8000002634347290 */ /* 0x000fe4000fffe03f */
[----:B------:R-:W-:-:S02]  /*4610*/  UIADD3 UR33, UR20, UR27, URZ ;  /* 0x0000001b14217290 */ /* 0x000fc4000fffe03f */
[----:B------:R-:W-:Y:S01]  /*4620*/  UIADD3 UR32, UR20, UR22, URZ ;  /* 0x0000001614207290 */ /* 0x000fe2000fffe03f */
[----:B---3--:R-:W-:Y:S04]  /*4630*/  STL [R1], R0 ;  /* 0x0000000001007387 */ /* 0x008fe80000100800 */
[----:B----4-:R3:W-:Y:S01]  /*4640*/  STL [R1+0x8], R2 ;  /* 0x0000080201007387 */ /* 0x0107e20000100800 */
[----:B------:R-:W-:Y:S02]  /*4650*/  R2UR UR36, R6 ;  /* 0x00000000062472ca */ /* 0x000fe400000e0000 */
[--C-:B---3--:R-:W-:Y:S01]  /*4660*/  IADD3 R2, P2, P1, R4, UR10, R18.reuse ;  /* 0x0000000a04027c10 */ /* 0x108fe2000f95e012 */
[----:B------:R-:W-:Y:S01]  /*4670*/  ULDC UR10, c[0x0][0x2ec] ;  /* 0x0000bb00000a7ab9 */ /* 0x000fe20000000800 */
[----:B------:R-:W-:-:S03]  /*4680*/  SHF.R.S32.HI R0, RZ, 0x1f, R18 ;  /* 0x0000001fff007819 */ /* 0x000fc60000011412 */
[----:B------:R3:W-:Y:S01]  /*4690*/  STL [R1+0x28], R2 ;  /* 0x0000280201007387 */ /* 0x0007e20000100800 */
[----:B------:R-:W-:Y:S01]  /*46a0*/  IADD3.X R4, R5, UR11, R0, P2, P1 ;  /* 0x0000000b05047c10 */ /* 0x000fe200097e2400 */
[----:B------:R-:W-:Y:S01]  /*46b0*/  VIADD R0, R217, 0x1800 ;  /* 0x00001800d9007836 */ /* 0x000fe20000000000 */
[----:B------:R-:W-:-:S03]  /*46c0*/  R2UR UR51, R7 ;  /* 0x00000000073372ca */ /* 0x000fc600000e0000 */
[----:B------:R-:W-:Y:S02]  /*46d0*/  UIADD3 UR44, UR36, -0x61c88647, URZ ;  /* 0x9e3779b9242c7890 */ /* 0x000fe4000fffe03f */
[----:B------:R-:W-:Y:S01]  /*46e0*/  UIADD3 UR53, UR36, 0x3c6ef372, URZ ;  /* 0x3c6ef37224357890 */ /* 0x000fe2000fffe03f */
[----:B---3--:R-:W-:Y:S01]  /*46f0*/  IMAD R2, RZ, RZ, -UR12 ;  /* 0x8000000cff027e24 */ /* 0x008fe2000f8e02ff */
[----:B------:R-:W-:Y:S02]  /*4700*/  UIADD3 UR42, UR36, -0x255992d5, URZ ;  /* 0xdaa66d2b242a7890 */ /* 0x000fe4000fffe03f */
[----:B------:R-:W-:Y:S02]  /*4710*/  UIADD3 UR40, UR36, 0x78dde6e4, URZ ;  /* 0x78dde6e424287890 */ /* 0x000fe4000fffe03f */
[----:B------:R3:W-:Y:S01]  /*4720*/  STL [R1+0x18], R2 ;  /* 0x0000180201007387 */ /* 0x0007e20000100800 */
[----:B------:R-:W-:Y:S01]  /*4730*/  UIADD3 UR38, UR36, 0x1715609d, URZ ;  /* 0x1715609d24267890 */ /* 0x000fe2000fffe03f */
[----:B------:R-:W-:-:S02]  /*4740*/  ULDC.U8 UR11, c[0x0][0x388] ;  /* 0x0000e200000b7ab9 */ /* 0x000fc40000000000 */
[----:B------:R4:W-:Y:S01]  /*4750*/  STL [R1+0x4], R10 ;  /* 0x0000040a01007387 */ /* 0x0009e20000100800 */
[----:B---3--:R-:W-:-:S05]  /*4760*/  LOP3.LUT R2, R4, UR36, RZ, 0x3c, !PT ;  /* 0x0000002404027c12 */ /* 0x008fca000f8e3cff */
[----:B------:R4:W-:Y:S01]  /*4770*/  STL [R1+0x14], R2 ;  /* 0x0000140201007387 */ /* 0x0009e20000100800 */
[----:B------:R-:W-:Y:S01]  /*4780*/  SEL R0, R0, R217, !P0 ;  /* 0x000000d900007207 */ /* 0x000fe20004000000 */
[----:B------:R-:W-:-:S03]  /*4790*/  UIADD3 UR54, UR51, -0x4498517b, URZ ;  /* 0xbb67ae8533367890 */ /* 0x000fc6000fffe03f */
[----:B------:R-:W-:Y:S01]  /*47a0*/  LEA R208, R0, UR4, 0x1 ;  /* 0x0000000400d07c11 */ /* 0x000fe2000f8e08ff */
[----:B------:R-:W-:Y:S02]  /*47b0*/  UIADD3 UR43, UR51, 0x76cf5d0a, URZ ;  /* 0x76cf5d0a332b7890 */ /* 0x000fe4000fffe03f */
[----:B------:R-:W-:Y:S02]  /*47c0*/  UIADD3 UR41, UR51, 0x32370b8f, URZ ;  /* 0x32370b8f33297890 */ /* 0x000fe4000fffe03f */
[----:B------:R-:W-:Y:S02]  /*47d0*/  UIADD3 UR39, UR51, -0x126145ec, URZ ;  /* 0xed9eba1433277890 */ /* 0x000fe4000fffe03f */
[----:B------:R-:W-:Y:S02]  /*47e0*/  UIADD3 UR37, UR51, -0x56f99767, URZ ;  /* 0xa906689933257890 */ /* 0x000fe4000fffe03f */
[----:B------:R-:W-:Y:S02]  /*47f0*/  UIADD3 UR36, UR36, -0x4ab325aa, URZ ;  /* 0xb54cda5624247890 */ /* 0x000fe4000fffe03f */
[----:B-12---:R-:W-:-:S12]  /*4800*/  UIADD3 UR35, UR51, 0x646e171e, URZ ;  /* 0x646e171e33237890 */ /* 0x006fd8000fffe03f */
.L_x_431:
[----:B------:R-:W0:Y:S01]  /*4810*/  LDGDEPBAR ;  /* 0x00000000000079af */ /* 0x000e220000000000 */
[----:B------:R-:W-:Y:S01]  /*4820*/  LEA R0, R218, UR4, 0x1 ;  /* 0x00000004da007c11 */ /* 0x000fe2000f8e08ff */
[----:B------:R-:W-:Y:S01]  /*4830*/  IMAD.U32 R4, RZ, RZ, UR19 ;  /* 0x00000013ff047e24 */ /* 0x000fe2000f8e00ff */
[----:B----4-:R-:W-:Y:S01]  /*4840*/  IADD3 R2, R219, R209, RZ ;  /* 0x000000d1db027210 */ /* 0x010fe20007ffe0ff */
[----:B------:R-:W-:Y:S01]  /*4850*/  IMAD.U32 R5, RZ, RZ, UR18 ;  /* 0x00000012ff057e24 */ /* 0x000fe2000f8e00ff */
[----:B------:R-:W-:Y:S01]  /*4860*/  MOV R247, R221 ;  /* 0x000000dd00f77202 */ /* 0x000fe20000000f00 */
[----:B------:R-:W-:Y:S01]  /*4870*/  USHF.L.U32 UR7, UR6, 0x6, URZ ;  /* 0x0000000606077899 */ /* 0x000fe2000800063f */
[C---:B------:R-:W-:Y:S01]  /*4880*/  LEA R4, P0, R249.reuse, R4, 0x2 ;  /* 0x00000004f9047211 */ /* 0x040fe200078010ff */
[----:B------:R-:W-:Y:S01]  /*4890*/  ULDC UR12, c[0x0][0x394] ;  /* 0x0000e500000c7ab9 */ /* 0x000fe20000000800 */
[----:B------:R-:W-:Y:S01]  /*48a0*/  IMAD.MOV.U32 R246, RZ, RZ, R224 ;  /* 0x000000fffff67224 */ /* 0x000fe200078e00e0 */
[----:B------:R-:W-:Y:S01]  /*48b0*/  UISETP.GE.AND UP0, UPT, UR7, UR52, UPT ;  /* 0x000000340700728c */ /* 0x000fe2000bf06270 */
[----:B------:R-:W-:Y:S05]  /*48c0*/  LEA.HI.X.SX32 R5, R249, R5, 0x2, P0 ;  /* 0x00000005f9057211 */ /* 0x000fea00000f16ff */
[----:B------:R-:W-:Y:S01]  /*48d0*/  PLOP3.LUT P0, PT, PT, PT, UP0, 0x80, 0x0 ;  /* 0x000000000000781c */ /* 0x000fe20003f0f008 */
[----:B------:R-:W-:Y:S04]  /*48e0*/  DEPBAR.LE SB0, 0x0 ;  /* 0x000080000000791a */ /* 0x000fe80000000000 */
[----:B------:R-:W-:Y:S06]  /*48f0*/  BAR.SYNC.DEFER_BLOCKING 0x0 ;  /* 0x0000000000007b1d */ /* 0x000fec0000010000 */
[----:B------:R-:W-:Y:S04]  /*4900*/  LDSM.16.M88.4 R32, [R209] ;  /* 0x00000000d120783b */ /* 0x000fe80000000200 */
[----:B------:R-:W1:Y:S04]  /*4910*/  LDSM.16.M88.4 R16, [R0+0x9000] ;  /* 0x009000000010783b */ /* 0x000e680000000200 */
[----:B------:R-:W2:Y:S04]  /*4920*/  LDSM.16.M88.4 R28, [R209+0x800] ;  /* 0x00080000d11c783b */ /* 0x000ea80000000200 */
[----:B-----5:R-:W5:Y:S04]  /*4930*/  LDG.E R207, desc[UR8][R4.64] ;  /* 0x0000000804cf7981 */ /* 0x020f68000c1e1900 */
[----:B------:R-:W5:Y:S04]  /*4940*/  LDG.E R206, desc[UR8][R4.64+0x20] ;  /* 0x0000200804ce7981 */ /* 0x000f68000c1e1900 */
[----:B------:R-:W5:Y:S04]  /*4950*/  LDG.E R205, desc[UR8][R4.64+0x80] ;  /* 0x0000800804cd7981 */ /* 0x000f68000c1e1900 */
[----:B------:R1:W5:Y:S04]  /*4960*/  LDG.E R204, desc[UR8][R4.64+0xa0] ;  /* 0x0000a00804cc7981 */ /* 0x000368000c1e1900 */
[----:B------:R-:W3:Y:S04]  /*4970*/  LDSM.16.M88.4 R132, [R0+0x9400] ;  /* 0x009400000084783b */ /* 0x000ee80000000200 */
[----:B------:R-:W-:Y:S04]  /*4980*/  LDSM.16.M88.4 R136, [R2] ;  /* 0x000000000288783b */ /* 0x000fe80000000200 */
[----:B------:R-:W4:Y:S04]  /*4990*/  LDSM.16.M88.4 R140, [R210+-0x6000] ;  /* 0xffa00000d28c783b */ /* 0x000f280000000200 */
[----:B------:R-:W4:Y:S04]  /*49a0*/  LDSM.16.M88.4 R144, [R2+0x800] ;  /* 0x000800000290783b */ /* 0x000f280000000200 */
[----:B------:R-:W4:Y:S04]  /*49b0*/  LDSM.16.M88.4 R148, [R210+-0x5c00] ;  /* 0xffa40000d294783b */ /* 0x000f280000000200 */
[----:B------:R-:W-:Y:S01]  /*49c0*/  LDSM.16.M88.4 R152, [R209+0x1800] ;  /* 0x00180000d198783b */ /* 0x000fe20000000200 */
[-C--:B-1----:R-:W-:Y:S06]  /*49d0*/  HMMA.16816.F32 R4, R32, R16.reuse, RZ ;  /* 0x000000102004723c */ /* 0x082fec00000018ff */
[C---:B--2---:R-:W-:Y:S06]  /*49e0*/  HMMA.16816.F32 R8, R28.reuse, R16, RZ ;  /* 0x000000101c08723c */ /* 0x044fec00000018ff */
[-C--:B------:R-:W-:Y:S06]  /*49f0*/  HMMA.16816.F32 R12, R28, R18.reuse, RZ ;  /* 0x000000121c0c723c */ /* 0x080fec00000018ff */
[C---:B------:R-:W-:Y:S06]  /*4a00*/  HMMA.16816.F32 R16, R32.reuse, R18, RZ ;  /* 0x000000122010723c */ /* 0x040fec00000018ff */
[-C--:B---3--:R-:W-:Y:S06]  /*4a10*/  HMMA.16816.F32 R20, R32, R132.reuse, RZ ;  /* 0x000000842014723c */ /* 0x088fec00000018ff */
[C---:B------:R-:W-:Y:S06]  /*4a20*/  HMMA.16816.F32 R24, R28.reuse, R132, RZ ;  /* 0x000000841c18723c */ /* 0x040fec00000018ff */
[-C--:B------:R-:W-:Y:S06]  /*4a30*/  HMMA.16816.F32 R28, R28, R134.reuse, RZ ;  /* 0x000000861c1c723c */ /* 0x080fec00000018ff */
[----:B------:R-:W-:Y:S01]  /*4a40*/  HMMA.16816.F32 R32, R32, R134, RZ ;  /* 0x000000862020723c */ /* 0x000fe200000018ff */
[----:B------:R-:W-:Y:S05]  /*4a50*/  LDSM.16.M88.4 R132, [R209+0x1000] ;  /* 0x00100000d184783b */ /* 0x000fea0000000200 */
[-C--:B----4-:R-:W-:Y:S06]  /*4a60*/  HMMA.16816.F32 R4, R136, R140.reuse, R4 ;  /* 0x0000008c8804723c */ /* 0x090fec0000001804 */
        /* <DEDUP_REMOVED lines=15> */
[----:B------:R-:W1:Y:S05]  /*4b60*/  LDSM.16.M88.4 R140, [R210+-0x4000] ;  /* 0xffc00000d28c783b */ /* 0x000e6a0000000200 */
[-C--:B--2---:R-:W-:Y:S06]  /*4b70*/  HMMA.16816.F32 R20, R132, R144.reuse, R20 ;  /* 0x000000908414723c */ /* 0x084fec0000001814 */
[C---:B------:R-:W-:Y:S06]  /*4b80*/  HMMA.16816.F32 R24, R152.reuse, R144, R24 ;  /* 0x000000909818723c */ /* 0x040fec0000001818 */
[-C--:B------:R-:W-:Y:S01]  /*4b90*/  HMMA.16816.F32 R28, R152, R146.reuse, R28 ;  /* 0x00000092981c723c */ /* 0x080fe2000000181c */
[----:B------:R-:W2:Y:S05]  /*4ba0*/  LDSM.16.M88.4 R152, [R210+-0x3c00] ;  /* 0xffc40000d298783b */ /* 0x000eaa0000000200 */
        /* <DEDUP_REMOVED lines=45> */
.L_x_427:
[----:B------:R-:W2:Y:S01]  /*4e80*/  LDL R136, [R1+0x30] ;  /* 0x0000300001887983 */ /* 0x000ea20000100800 */
[----:B------:R-:W-:Y:S01]  /*4e90*/  VIADD R2, R249, UR7 ;  /* 0x00000007f9027c36 */ /* 0x000fe20008000000 */
[----:B------:R-:W-:Y:S01]  /*4ea0*/  UIADD3 UR7, -UR12, UR5, -UR16 ;  /* 0x000000050c077290 */ /* 0x000fe2000fffe910 */
[----:B------:R-:W-:Y:S01]  /*4eb0*/  IMAD.U32 R0, RZ, RZ, UR57 ;  /* 0x00000039ff007e24 */ /* 0x000fe2000f8e00ff */
[----:B------:R-:W1:Y:S01]  /*4ec0*/  S2R R135, SR_TID.X ;  /* 0x0000000000877919 */ /* 0x000e620000002100 */
[C---:B------:R-:W-:Y:S01]  /*4ed0*/  VIADD R143, R2.reuse, 0x8 ;  /* 0x00000008028f7836 */ /* 0x040fe20000000000 */
[----:B------:R-:W-:Y:S01]  /*4ee0*/  UMOV UR13, UR12 ;  /* 0x0000000c000d7c82 */ /* 0x000fe20008000000 */
[C---:B------:R-:W-:Y:S01]  /*4ef0*/  VIADD R142, R2.reuse, 0x20 ;  /* 0x00000020028e7836 */ /* 0x040fe20000000000 */
[C---:B------:R-:W-:Y:S01]  /*4f00*/  VIADDMNMX R144, R2.reuse, UR7, RZ, !PT ;  /* 0x0000000702907c46 */ /* 0x040fe2000f8001ff */
[----:B------:R-:W-:Y:S01]  /*4f10*/  VIADD R141, R2, 0x28 ;  /* 0x00000028028d7836 */ /* 0x000fe20000000000 */
[----:B------:R-:W-:Y:S02]  /*4f20*/  VIADDMNMX R143, R143, UR7, RZ, !PT ;  /* 0x000000078f8f7c46 */ /* 0x000fe4000f8001ff */
[----:B------:R-:W-:Y:S02]  /*4f30*/  VIADDMNMX R142, R142, UR7, RZ, !PT ;  /* 0x000000078e8e7c46 */ /* 0x000fe4000f8001ff */
[----:B------:R-:W-:Y:S01]  /*4f40*/  VIADDMNMX R141, R141, UR7, RZ, !PT ;  /* 0x000000078d8d7c46 */ /* 0x000fe2000f8001ff */
[----:B------:R-:W-:Y:S04]  /*4f50*/  UIADD3 UR7, UR5, 0x1, -UR16 ;  /* 0x0000000105077890 */ /* 0x000fe8000fffe810 */
[----:B------:R-:W-:Y:S06]  /*4f60*/  UIADD3 UR7, UR7, UR61, URZ ;  /* 0x0000003d07077290 */ /* 0x000fec000fffe03f */
[----:B------:R-:W-:Y:S02]  /*4f70*/  IMAD.U32 R134, RZ, RZ, UR7 ;  /* 0x00000007ff867e24 */ /* 0x000fe4000f8e00ff */
[----:B------:R-:W-:Y:S02]  /*4f80*/  IMAD.U32 R133, RZ, RZ, UR7 ;  /* 0x00000007ff857e24 */ /* 0x000fe4000f8e00ff */
[----:B------:R-:W-:Y:S02]  /*4f90*/  IMAD.U32 R132, RZ, RZ, UR7 ;  /* 0x00000007ff847e24 */ /* 0x000fe4000f8e00ff */
[----:B------:R-:W-:Y:S05]  /*4fa0*/  IMAD.U32 R140, RZ, RZ, UR7 ;  /* 0x00000007ff8c7e24 */ /* 0x000fea000f8e00ff */
[----:B------:R-:W-:Y:S01]  /*4fb0*/  VIADDMNMX R140, R2, R140, UR5, PT ;  /* 0x00000005028c7e46 */ /* 0x000fe2000b80018c */
[----:B-1----:R-:W-:Y:S05]  /*4fc0*/  IMAD.SHL.U32 R135, R135, 0x2, RZ ;  /* 0x0000000287877824 */ /* 0x002fea00078e00ff */
[----:B--2---:R-:W-:Y:S02]  /*4fd0*/  LOP3.LUT R135, R136, 0x6, R135, 0xf8, !PT ;  /* 0x0000000688877812 */ /* 0x004fe400078ef887 */
[--C-:B------:R-:W-:Y:S02]  /*4fe0*/  IADD3 R136, R134, 0x8, R2.reuse ;  /* 0x0000000886887810 */ /* 0x100fe40007ffe002 */
[--C-:B------:R-:W-:Y:S01]  /*4ff0*/  IADD3 R134, R132, 0x28, R2.reuse ;  /* 0x0000002884867810 */ /* 0x100fe20007ffe002 */
[----:B------:R-:W-:Y:S01]  /*5000*/  IMAD R0, R0, 0x80, R135 ;  /* 0x0000008000007824 */ /* 0x000fe200078e0287 */
[----:B------:R-:W-:Y:S02]  /*5010*/  IADD3 R135, R133, 0x20, R2 ;  /* 0x0000002085877810 */ /* 0x000fe40007ffe002 */
[----:B------:R-:W-:Y:S01]  /*5020*/  VIMNMX R133, R136, UR5, PT ;  /* 0x0000000588857c48 */ /* 0x000fe2000bfe0100 */
[C---:B------:R-:W-:Y:S01]  /*5030*/  VIADD R139, R0.reuse, 0x1 ;  /* 0x00000001008b7836 */ /* 0x040fe20000000000 */
[C---:B------:R-:W-:Y:S01]  /*5040*/  ISETP.GE.AND P3, PT, R0.reuse, R144, PT ;  /* 0x000000900000720c */ /* 0x040fe20003f66270 */
[C---:B------:R-:W-:Y:S01]  /*5050*/  VIADD R138, R0.reuse, 0x8 ;  /* 0x00000008008a7836 */ /* 0x040fe20000000000 */
[C---:B------:R-:W-:Y:S01]  /*5060*/  ISETP.GE.AND P2, PT, R0.reuse, R143, PT ;  /* 0x0000008f0000720c */ /* 0x040fe20003f46270 */
[C---:B------:R-:W-:Y:S01]  /*5070*/  VIADD R137, R0.reuse, 0x9 ;  /* 0x0000000900897836 */ /* 0x040fe20000000000 */
[----:B------:R-:W-:Y:S01]  /*5080*/  VIMNMX R132, R135, UR5, PT ;  /* 0x0000000587847c48 */ /* 0x000fe2000bfe0100 */
[C---:B------:R-:W-:Y:S01]  /*5090*/  VIADD R136, R0.reuse, 0x10 ;  /* 0x0000001000887836 */ /* 0x040fe20000000000 */
[C---:B------:R-:W-:Y:S01]  /*50a0*/  ISETP.GE.AND P1, PT, R0.reuse, R142, PT ;  /* 0x0000008e0000720c */ /* 0x040fe20003f26270 */
[----:B------:R-:W-:Y:S01]  /*50b0*/  VIADD R135, R0, 0x11 ;  /* 0x0000001100877836 */ /* 0x000fe20000000000 */
[----:B------:R-:W-:Y:S01]  /*50c0*/  VIMNMX R2, R134, UR5, PT ;  /* 0x0000000586027c48 */ /* 0x000fe2000bfe0100 */
[C---:B------:R-:W-:Y:S01]  /*50d0*/  VIADD R134, R0.reuse, 0x18 ;  /* 0x0000001800867836 */ /* 0x040fe20000000000 */
[C---:B------:R-:W-:Y:S02]  /*50e0*/  ISETP.GE.AND P0, PT, R0.reuse, R141, PT ;  /* 0x0000008d0000720c */ /* 0x040fe40003f06270 */
[C---:B------:R-:W-:Y:S02]  /*50f0*/  ISETP.GE.OR P3, PT, R0.reuse, R140, !P3 ;  /* 0x0000008c0000720c */ /* 0x040fe40005f66670 */
[C---:B------:R-:W-:Y:S02]  /*5100*/  ISETP.GE.OR P2, PT, R0.reuse, R133, !P2 ;  /* 0x000000850000720c */ /* 0x040fe40005746670 */
[C---:B------:R-:W-:Y:S02]  /*5110*/  ISETP.GE.OR P1, PT, R0.reuse, R132, !P1 ;  /* 0x000000840000720c */ /* 0x040fe40004f26670 */
[C---:B------:R-:W-:Y:S01]  /*5120*/  ISETP.GE.OR P0, PT, R0.reuse, R2, !P0 ;  /* 0x000000020000720c */ /* 0x040fe20004706670 */
[----:B------:R-:W-:Y:S01]  /*5130*/  VIADD R0, R0, 0x19 ;  /* 0x0000001900007836 */ /* 0x000fe20000000000 */
        /* <DEDUP_REMOVED lines=88> */
.L_x_428:
[C---:B------:R-:W-:Y:S01]  /*56c0*/  FSETP.NEU.FTZ.AND P1, PT, R252.reuse, -INF , PT ;  /* 0xff800000fc00780b */ /* 0x040fe20003f3d000 */
[----:B------:R-:W2:Y:S01]  /*56d0*/  LDL R0, [R1+0x4] ;  /* 0x0000040001007983 */ /* 0x000ea20000100800 */
[----:B------:R-:W-:Y:S01]  /*56e0*/  FMUL.FTZ R133, R252, 1.4426950216293334961 ;  /* 0x3fb8aa3bfc857820 */ /* 0x000fe20000410000 */
[----:B------:R-:W-:Y:S02]  /*56f0*/  UISETP.GT.AND UP2, UPT, UR6, UR45, UPT ;  /* 0x0000002d0600728c */ /* 0x000fe4000bf44270 */
[----:B------:R-:W3:Y:S04]  /*5700*/  LDL R2, [R1+0x8] ;  /* 0x0000080001027983 */ /* 0x000ee80000100800 */
[----:B------:R-:W4:Y:S04]  /*5710*/  LDL R135, [R1] ;  /* 0x0000000001877983 */ /* 0x000f280000100800 */
[----:B------:R-:W4:Y:S04]  /*5720*/  LDL R134, [R1+0x28] ;  /* 0x0000280001867983 */ /* 0x000f280000100800 */
[----:B------:R-:W4:Y:S01]  /*5730*/  LDL R136, [R1+0x2c] ;  /* 0x00002c0001887983 */ /* 0x000f220000100800 */
[----:B------:R-:W1:Y:S01]  /*5740*/  S2R R138, SR_TID.X ;  /* 0x00000000008a7919 */ /* 0x000e620000002100 */
[----:B------:R-:W1:Y:S02]  /*5750*/  S2R R137, SR_TID.X ;  /* 0x0000000000897919 */ /* 0x000e640000002100 */
[----:B-1----:R-:W-:Y:S04]  /*5760*/  SHF.R.S32.HI R137, RZ, 0x1f, R137 ;  /* 0x0000001fff897819 */ /* 0x002fe80000011489 */
[----:B------:R-:W-:Y:S04]  /*5770*/  LEA.HI R137, R137, R138, RZ, 0x6 ;  /* 0x0000008a89897211 */ /* 0x000fe800078f30ff */
[----:B------:R-:W-:Y:S02]  /*5780*/  SHF.R.S32.HI R137, RZ, 0x6, R137 ;  /* 0x00000006ff897819 */ /* 0x000fe40000011489 */
[C---:B--2---:R-:W-:Y:S01]  /*5790*/  FSETP.NEU.FTZ.AND P0, PT, R0.reuse, -INF , PT ;  /* 0xff8000000000780b */ /* 0x044fe20003f1d000 */
[----:B------:R-:W-:Y:S01]  /*57a0*/  FMUL.FTZ R132, R0, 1.4426950216293334961 ;  /* 0x3fb8aa3b00847820 */ /* 0x000fe20000410000 */
[----:B---3--:R-:W-:Y:S04]  /*57b0*/  FMUL.FTZ R0, R2, 1.4426950216293334961 ;  /* 0x3fb8aa3b02007820 */ /* 0x008fe80000410000 */
[----:B------:R-:W-:Y:S02]  /*57c0*/  FSEL R132, R132, RZ, P0 ;  /* 0x000000ff84847208 */ /* 0x000fe40000000000 */
[----:B------:R-:W-:Y:S03]  /*57d0*/  FSETP.NEU.FTZ.AND P0, PT, R2, -INF , PT ;  /* 0xff8000000200780b */ /* 0x000fe60003f1d000 */
[--C-:B------:R-:W-:Y:S01]  /*57e0*/  FFMA.FTZ R20, R20, UR10, -R132.reuse ;  /* 0x0000000a14147c23 */ /* 0x100fe20008010884 */
[--C-:B------:R-:W-:Y:S01]  /*57f0*/  FFMA.FTZ R16, R16, UR10, -R132.reuse ;  /* 0x0000000a10107c23 */ /* 0x100fe20008010884 */
[--C-:B------:R-:W-:Y:S01]  /*5800*/  FFMA.FTZ R2, R32, UR10, -R132.reuse ;  /* 0x0000000a20027c23 */ /* 0x100fe20008010884 */
[----:B------:R-:W-:Y:S01]  /*5810*/  FSEL R32, R0, RZ, P0 ;  /* 0x000000ff00207208 */ /* 0x000fe20000000000 */
[----:B------:R1:W-:Y:S01]  /*5820*/  MUFU.EX2 R232, R20 ;  /* 0x0000001400e87308 */ /* 0x0003e20000000800 */
[C---:B----4-:R-:W-:Y:S01]  /*5830*/  FSETP.NEU.FTZ.AND P0, PT, R135.reuse, -INF , PT ;  /* 0xff8000008700780b */ /* 0x050fe20003f1d000 */
[----:B------:R-:W-:Y:S01]  /*5840*/  FMUL.FTZ R0, R135, 1.4426950216293334961 ;  /* 0x3fb8aa3b87007820 */ /* 0x000fe20000410000 */
[----:B------:R-:W-:Y:S01]  /*5850*/  FFMA.FTZ R222, R4, UR10, -R132 ;  /* 0x0000000a04de7c23 */ /* 0x000fe20008010884 */
[--C-:B------:R-:W-:Y:S01]  /*5860*/  FFMA.FTZ R7, R7, UR10, -R32.reuse ;  /* 0x0000000a07077c23 */ /* 0x100fe20008010820 */
[--C-:B------:R-:W-:Y:S01]  /*5870*/  FFMA.FTZ R19, R19, UR10, -R32.reuse ;  /* 0x0000000a13137c23 */ /* 0x100fe20008010820 */
[----:B------:R-:W-:Y:S01]  /*5880*/  IMAD.WIDE.U32 R134, R134, -0x2daee0ad, RZ ;  /* 0xd2511f5386867825 */ /* 0x000fe200078e00ff */
[----:B------:R-:W-:Y:S03]  /*5890*/  FSEL R0, R0, RZ, P0 ;  /* 0x000000ff00007208 */ /* 0x000fe60000000000 */
[----:B------:R2:W-:Y:S01]  /*58a0*/  MUFU.EX2 R230, R16 ;  /* 0x0000001000e67308 */ /* 0x0005e20000000800 */
[--C-:B------:R-:W-:Y:S01]  /*58b0*/  FFMA.FTZ R18, R18, UR10, -R32.reuse ;  /* 0x0000000a12127c23 */ /* 0x100fe20008010820 */
[----:B------:R-:W-:Y:S02]  /*58c0*/  IMAD.U32 R4, RZ, RZ, UR6 ;  /* 0x00000006ff047e24 */ /* 0x000fe4000f8e00ff */
[----:B------:R-:W-:Y:S01]  /*58d0*/  FFMA.FTZ R144, R6, UR10, -R32 ;  /* 0x0000000a06907c23 */ /* 0x000fe20008010820 */
[--C-:B------:R-:W-:Y:S01]  /*58e0*/  FFMA.FTZ R33, R33, UR10, -R132.reuse ;  /* 0x0000000a21217c23 */ /* 0x100fe20008010884 */
[----:B------:R-:W-:Y:S01]  /*58f0*/  FFMA.FTZ R221, R17, UR10, -R132 ;  /* 0x0000000a11dd7c23 */ /* 0x000fe20008010884 */
[----:B------:R-:W-:Y:S02]  /*5900*/  IMAD R4, R4, 0x4, R136 ;  /* 0x0000000404047824 */ /* 0x000fe400078e0288 */
[--C-:B------:R-:W-:Y:S01]  /*5910*/  FFMA.FTZ R153, R21, UR10, -R132.reuse ;  /* 0x0000000a15997c23 */ /* 0x100fe20008010884 */
[----:B------:R3:W4:Y:S01]  /*5920*/  MUFU.EX2 R236, R2 ;  /* 0x0000000200ec7308 */ /* 0x0007220000000800 */
[----:B-1----:R-:W4:Y:S01]  /*5930*/  LDL R20, [R1+0x14] ;  /* 0x0000140001147983 */ /* 0x002f220000100800 */
[----:B------:R-:W-:Y:S01]  /*5940*/  FFMA.FTZ R132, R5, UR10, -R132 ;  /* 0x0000000a05847c23 */ /* 0x000fe20008010884 */
[----:B------:R-:W-:Y:S01]  /*5950*/  FFMA.FTZ R35, R35, UR10, -R32 ;  /* 0x0000000a23237c23 */ /* 0x000fe20008010820 */
[----:B------:R-:W-:Y:S01]  /*5960*/  FFMA.FTZ R31, R31, UR10, -R0 ;  /* 0x0000000a1f1f7c23 */ /* 0x000fe20008010800 */
[----:B------:R-:W-:Y:S01]  /*5970*/  FFMA.FTZ R23, R23, UR10, -R32 ;  /* 0x0000000a17177c23 */ /* 0x000fe20008010820 */
[----:B------:R-:W-:Y:S01]  /*5980*/  FFMA.FTZ R15, R15, UR10, -R0 ;  /* 0x0000000a0f0f7c23 */ /* 0x000fe20008010800 */
[--C-:B------:R-:W-:Y:S03]  /*5990*/  FFMA.FTZ R226, R22, UR10, -R32.reuse ;  /* 0x0000000a16e27c23 */ /* 0x100fe60008010820 */
[----:B------:R1:W-:Y:S01]  /*59a0*/  MUFU.EX2 R227, R7 ;  /* 0x0000000700e37308 */ /* 0x0003e20000000800 */
[----:B--2---:R-:W-:Y:S02]  /*59b0*/  IMAD.U32 R16, RZ, RZ, UR57 ;  /* 0x00000039ff107e24 */ /* 0x004fe4000f8e00ff */
[----:B------:R-:W-:Y:S01]  /*59c0*/  FFMA.FTZ R32, R34, UR10, -R32 ;  /* 0x0000000a22207c23 */ /* 0x000fe20008010820 */
[--C-:B------:R-:W-:Y:S01]  /*59d0*/  FFMA.FTZ R147, R14, UR10, -R0.reuse ;  /* 0x0000000a0e937c23 */ /* 0x100fe20008010800 */
[--C-:B------:R-:W-:Y:S01]  /*59e0*/  FFMA.FTZ R142, R10, UR10, -R0.reuse ;  /* 0x0000000a0a8e7c23 */ /* 0x100fe20008010800 */
[----:B------:R-:W-:Y:S02]  /*59f0*/  IMAD R16, R16, 0x4, R137 ;  /* 0x0000000410107824 */ /* 0x000fe400078e0289 */
[--C-:B------:R-:W-:Y:S01]  /*5a00*/  FFMA.FTZ R145, R11, UR10, -R0.reuse ;  /* 0x0000000a0b917c23 */ /* 0x100fe20008010800 */
[--C-:B------:R-:W-:Y:S01]  /*5a10*/  FFMA.FTZ R27, R27, UR10, -R0.reuse ;  /* 0x0000000a1b1b7c23 */ /* 0x100fe20008010800 */
[----:B------:R-:W-:Y:S01]  /*5a20*/  MUFU.EX2 R235, R35 ;  /* 0x0000002300eb7308 */ /* 0x000fe20000000800 */
[----:B---3--:R-:W-:Y:S01]  /*5a30*/  FSEL R2, R133, RZ, P1 ;  /* 0x000000ff85027208 */ /* 0x008fe20000800000 */
[----:B------:R-:W-:Y:S01]  /*5a40*/  FFMA.FTZ R26, R26, UR10, -R0 ;  /* 0x0000000a1a1a7c23 */ /* 0x000fe20008010800 */
[----:B------:R-:W-:Y:S01]  /*5a50*/  LOP3.LUT R16, R135, UR51, R16, 0x96, !PT ;  /* 0x0000003387107c12 */ /* 0x000fe2000f8e9610 */
[----:B------:R-:W-:Y:S02]  /*5a60*/  VIADD R6, R4, 0x2 ;  /* 0x0000000204067836 */ /* 0x000fe40000000000 */
[----:B------:R-:W-:Y:S01]  /*5a70*/  FFMA.FTZ R0, R30, UR10, -R0 ;  /* 0x0000000a1e007c23 */ /* 0x000fe20008010800 */
[--C-:B------:R-:W-:Y:S01]  /*5a80*/  FFMA.FTZ R146, R8, UR10, -R2.reuse ;  /* 0x0000000a08927c23 */ /* 0x100fe20008010802 */
[--C-:B------:R-:W-:Y:S02]  /*5a90*/  FFMA.FTZ R141, R9, UR10, -R2.reuse ;  /* 0x0000000a098d7c23 */ /* 0x100fe40008010802 */
[----:B------:R2:W-:Y:S01]  /*5aa0*/  MUFU.EX2 R229, R19 ;  /* 0x0000001300e57308 */ /* 0x0005e20000000800 */
[----:B------:R-:W-:Y:S04]  /*5ab0*/  IMAD.WIDE.U32 R8, R4, -0x326172a9, RZ ;  /* 0xcd9e8d5704087825 */ /* 0x000fe800078e00ff */
[--C-:B------:R-:W-:Y:S01]  /*5ac0*/  FFMA.FTZ R28, R28, UR10, -R2.reuse ;  /* 0x0000000a1c1c7c23 */ /* 0x100fe20008010802 */
[--C-:B------:R-:W-:Y:S01]  /*5ad0*/  FFMA.FTZ R224, R12, UR10, -R2.reuse ;  /* 0x0000000a0ce07c23 */ /* 0x100fe20008010802 */
[----:B------:R-:W-:Y:S04]  /*5ae0*/  IMAD.WIDE.U32 R4, R16, -0x326172a9, RZ ;  /* 0xcd9e8d5710047825 */ /* 0x000fe800078e00ff */
[----:B------:R-:W-:Y:S01]  /*5af0*/  FFMA.FTZ R143, R13, UR10, -R2 ;  /* 0x0000000a0d8f7c23 */ /* 0x000fe20008010802 */
[----:B------:R3:W-:Y:S01]  /*5b00*/  MUFU.EX2 R228, R18 ;  /* 0x0000001200e47308 */ /* 0x0007e20000000800 */
[----:B-1----:R-:W-:Y:S01]  /*5b10*/  IMAD.WIDE.U32 R6, R6, -0x326172a9, RZ ;  /* 0xcd9e8d5706067825 */ /* 0x002fe200078e00ff */
[----:B------:R-:W-:Y:S03]  /*5b20*/  LOP3.LUT R12, R5, UR44, R8, 0x96, !PT ;  /* 0x0000002c050c7c12 */ /* 0x000fe6000f8e9608 */
[--C-:B------:R-:W-:Y:S01]  /*5b30*/  FFMA.FTZ R24, R24, UR10, -R2.reuse ;  /* 0x0000000a18187c23 */ /* 0x100fe20008010802 */
[----:B------:R-:W-:Y:S01]  /*5b40*/  FFMA.FTZ R25, R25, UR10, -R2 ;  /* 0x0000000a19197c23 */ /* 0x000fe20008010802 */
[----:B------:R-:W-:Y:S01]  /*5b50*/  LOP3.LUT R8, R5, UR44, R6, 0x96, !PT ;  /* 0x0000002c05087c12 */ /* 0x000fe2000f8e9606 */
[----:B------:R-:W-:Y:S02]  /*5b60*/  FFMA.FTZ R2, R29, UR10, -R2 ;  /* 0x0000000a1d027c23 */ /* 0x000fe40008010802 */
[----:B------:R-:W1:Y:S01]  /*5b70*/  MUFU.EX2 R234, R31 ;  /* 0x0000001f00ea7308 */ /* 0x000e620000000800 */
[----:B--2---:R-:W-:Y:S01]  /*5b80*/  LOP3.LUT R19, R134, UR54, RZ, 0x3c, !PT ;  /* 0x0000003686137c12 */ /* 0x004fe2000f8e3cff */
[----:B------:R-:W-:Y:S08]  /*5b90*/  IMAD.WIDE.U32 R12, R12, -0x2daee0ad, RZ ;  /* 0xd2511f530c0c7825 */ /* 0x000ff000078e00ff */
[----:B------:R-:W2:Y:S01]  /*5ba0*/  MUFU.EX2 R233, R28 ;  /* 0x0000001c00e97308 */ /* 0x000ea20000000800 */
[----:B---3--:R-:W-:Y:S09]  /*5bb0*/  LOP3.LUT R18, R4, UR53, RZ, 0x3c, !PT ;  /* 0x0000003504127c12 */ /* 0x008ff2000f8e3cff */
[----:B------:R-:W-:Y:S10]  /*5bc0*/  MUFU.EX2 R225, R33 ;  /* 0x0000002100e17308 */ /* 0x000ff40000000800 */
[----:B------:R-:W-:Y:S10]  /*5bd0*/  MUFU.EX2 R140, R132 ;  /* 0x00000084008c7308 */ /* 0x000ff40000000800 */
[----:B------:R-:W-:Y:S10]  /*5be0*/  MUFU.EX2 R155, R32 ;  /* 0x00000020009b7308 */ /* 0x000ff40000000800 */
[----:B------:R-:W-:Y:S10]  /*5bf0*/  MUFU.EX2 R154, R2 ;  /* 0x00000002009a7308 */ /* 0x000ff40000000800 */
[----:B------:R-:W-:Y:S10]  /*5c00*/  MUFU.EX2 R148, R0 ;  /* 0x0000000000947308 */ /* 0x000ff40000000800 */
[----:B------:R3:W2:Y:S10]  /*5c10*/  MUFU.EX2 R231, R23 ;  /* 0x0000001700e77308 */ /* 0x0006b40000000800 */
[----:B------:R1:W-:Y:S10]  /*5c20*/  MUFU.EX2 R223, R15 ;  /* 0x0000000f00df7308 */ /* 0x0003f40000000800 */
        /* <DEDUP_REMOVED lines=12> */
[----:B------:R-:W2:Y:S10]  /*5cf0*/  MUFU.EX2 R152, R24 ;  /* 0x0000001800987308 */ /* 0x000eb40000000800 */
[----:B------:R-:W2:Y:S10]  /*5d00*/  MUFU.EX2 R150, R27 ;  /* 0x0000001b00967308 */ /* 0x000eb40000000800 */
[----:B------:R-:W-:Y:S10]  /*5d10*/  MUFU.EX2 R151, R25 ;  /* 0x0000001900977308 */ /* 0x000ff40000000800 */
[----:B------:R-:W2:Y:S01]  /*5d20*/  MUFU.EX2 R149, R26 ;  /* 0x0000001a00957308 */ /* 0x000ea20000000800 */
[-C--:B----4-:R-:W-:Y:S02]  /*5d30*/  LOP3.LUT R9, R9, R20.reuse, RZ, 0x3c, !PT ;  /* 0x0000001409097212 */ /* 0x090fe400078e3cff */
[----:B------:R-:W-:Y:S03]  /*5d40*/  LOP3.LUT R16, R7, R20, RZ, 0x3c, !PT ;  /* 0x0000001407107212 */ /* 0x000fe600078e3cff */
[----:B------:R-:W-:Y:S04]  /*5d50*/  IMAD.WIDE.U32 R6, R9, -0x2daee0ad, RZ ;  /* 0xd2511f5309067825 */ /* 0x000fe800078e00ff */
[----:B------:R-:W-:Y:S01]  /*5d60*/  IMAD.WIDE.U32 R8, R8, -0x2daee0ad, RZ ;  /* 0xd2511f5308087825 */ /* 0x000fe200078e00ff */
[----:B------:R-:W-:Y:S02]  /*5d70*/  LOP3.LUT R7, R19, R7, RZ, 0x3c, !PT ;  /* 0x0000000713077212 */ /* 0x000fe400078e3cff */
[----:B------:R-:W-:Y:S01]  /*5d80*/  LOP3.LUT R20, R13, UR43, R6, 0x96, !PT ;  /* 0x0000002b0d147c12 */ /* 0x000fe2000f8e9606 */
[----:B------:R-:W-:Y:S04]  /*5d90*/  IMAD.WIDE.U32 R4, R16, -0x2daee0ad, RZ ;  /* 0xd2511f5310047825 */ /* 0x000fe800078e00ff */
[----:B------:R-:W-:Y:S01]  /*5da0*/  IMAD.WIDE.U32 R20, R20, -0x326172a9, RZ ;  /* 0xcd9e8d5714147825 */ /* 0x000fe200078e00ff */
[----:B------:R-:W-:Y:S02]  /*5db0*/  LOP3.LUT R5, R19, R5, RZ, 0x3c, !PT ;  /* 0x0000000513057212 */ /* 0x000fe400078e3cff */
[----:B------:R-:W-:Y:S01]  /*5dc0*/  LOP3.LUT R16, R9, UR43, R4, 0x96, !PT ;  /* 0x0000002b09107c12 */ /* 0x000fe2000f8e9604 */
[----:B------:R-:W-:Y:S04]  /*5dd0*/  IMAD.WIDE.U32 R6, R7, -0x326172a9, RZ ;  /* 0xcd9e8d5707067825 */ /* 0x000fe800078e00ff */
[----:B------:R-:W-:Y:S01]  /*5de0*/  IMAD.WIDE.U32 R16, R16, -0x326172a9, RZ ;  /* 0xcd9e8d5710107825 */ /* 0x000fe200078e00ff */
[C---:B------:R-:W-:Y:S02]  /*5df0*/  LOP3.LUT R7, R18.reuse, R7, RZ, 0x3c, !PT ;  /* 0x0000000712077212 */ /* 0x040fe400078e3cff */
[----:B------:R-:W-:Y:S01]  /*5e00*/  LOP3.LUT R19, R21, UR42, R6, 0x96, !PT ;  /* 0x0000002a15137c12 */ /* 0x000fe2000f8e9606 */
[----:B------:R-:W-:Y:S04]  /*5e10*/  IMAD.WIDE.U32 R4, R5, -0x326172a9, RZ ;  /* 0xcd9e8d5705047825 */ /* 0x000fe800078e00ff */
[----:B------:R-:W-:Y:S01]  /*5e20*/  IMAD.WIDE.U32 R6, R7, -0x2daee0ad, RZ ;  /* 0xd2511f5307067825 */ /* 0x000fe200078e00ff */
[----:B------:R-:W-:Y:S02]  /*5e30*/  LOP3.LUT R5, R18, R5, RZ, 0x3c, !PT ;  /* 0x0000000512057212 */ /* 0x000fe400078e3cff */
[----:B------:R-:W-:Y:S01]  /*5e40*/  LOP3.LUT R22, R17, UR42, R4, 0x96, !PT ;  /* 0x0000002a11167c12 */ /* 0x000fe2000f8e9604 */
[----:B------:R-:W-:Y:S01]  /*5e50*/  IMAD.WIDE.U32 R18, R19, -0x2daee0ad, RZ ;  /* 0xd2511f5313127825 */ /* 0x000fe200078e00ff */
[----:B------:R-:W-:Y:S03]  /*5e60*/  LOP3.LUT R7, R7, UR41, R12, 0x96, !PT ;  /* 0x0000002907077c12 */ /* 0x000fe6000f8e960c */
[----:B---3--:R-:W-:Y:S01]  /*5e70*/  IMAD.WIDE.U32 R22, R22, -0x2daee0ad, RZ ;  /* 0xd2511f5316167825 */ /* 0x008fe200078e00ff */
[----:B------:R-:W-:Y:S03]  /*5e80*/  LOP3.LUT R12, R19, UR39, R6, 0x96, !PT ;  /* 0x00000027130c7c12 */ /* 0x000fe6000f8e9606 */
[----:B------:R-:W-:Y:S04]  /*5e90*/  IMAD.WIDE.U32 R4, R5, -0x2daee0ad, RZ ;  /* 0xd2511f5305047825 */ /* 0x000fe800078e00ff */
[----:B------:R-:W-:Y:S01]  /*5ea0*/  IMAD.WIDE.U32 R6, R7, -0x326172a9, RZ ;  /* 0xcd9e8d5707067825 */ /* 0x000fe200078e00ff */
[----:B------:R-:W-:Y:S02]  /*5eb0*/  LOP3.LUT R5, R5, UR41, R8, 0x96, !PT ;  /* 0x0000002905057c12 */ /* 0x000fe4000f8e9608 */
[----:B------:R-:W-:Y:S01]  /*5ec0*/  LOP3.LUT R14, R23, UR39, R4, 0x96, !PT ;  /* 0x00000027170e7c12 */ /* 0x000fe2000f8e9604 */
[----:B------:R-:W-:Y:S01]  /*5ed0*/  IMAD.WIDE.U32 R12, R12, -0x326172a9, RZ ;  /* 0xcd9e8d570c0c7825 */ /* 0x000fe200078e00ff */
[----:B------:R-:W-:Y:S03]  /*5ee0*/  LOP3.LUT R8, R7, UR40, R20, 0x96, !PT ;  /* 0x0000002807087c12 */ /* 0x000fe6000f8e9614 */
[----:B-1----:R-:W-:Y:S01]  /*5ef0*/  IMAD.WIDE.U32 R14, R14, -0x326172a9, RZ ;  /* 0xcd9e8d570e0e7825 */ /* 0x002fe200078e00ff */
[----:B------:R-:W-:Y:S03]  /*5f00*/  LOP3.LUT R7, R13, UR38, R6, 0x96, !PT ;  /* 0x000000260d077c12 */ /* 0x000fe6000f8e9606 */
[----:B------:R-:W-:Y:S04]  /*5f10*/  IMAD.WIDE.U32 R4, R5, -0x326172a9, RZ ;  /* 0xcd9e8d5705047825 */ /* 0x000fe800078e00ff */
[----:B------:R-:W-:Y:S01]  /*5f20*/  IMAD.WIDE.U32 R8, R8, -0x2daee0ad, RZ ;  /* 0xd2511f5308087825 */ /* 0x000fe200078e00ff */
[----:B------:R-:W-:Y:S02]  /*5f30*/  LOP3.LUT R10, R5, UR40, R16, 0x96, !PT ;  /* 0x00000028050a7c12 */ /* 0x000fe4000f8e9610 */
[----:B------:R-:W-:Y:S01]  /*5f40*/  LOP3.LUT R6, R15, UR38, R4, 0x96, !PT ;  /* 0x000000260f067c12 */ /* 0x000fe2000f8e9604 */
[----:B------:R-:W-:Y:S01]  /*5f50*/  IMAD.WIDE.U32 R4, R7, -0x2daee0ad, RZ ;  /* 0xd2511f5307047825 */ /* 0x000fe200078e00ff */
[----:B------:R-:W-:Y:S03]  /*5f60*/  LOP3.LUT R18, R9, UR37, R18, 0x96, !PT ;  /* 0x0000002509127c12 */ /* 0x000fe6000f8e9612 */
[----:B------:R-:W-:Y:S01]  /*5f70*/  IMAD.WIDE.U32 R10, R10, -0x2daee0ad, RZ ;  /* 0xd2511f530a0a7825 */ /* 0x000fe200078e00ff */
[----:B------:R-:W-:Y:S02]  /*5f80*/  LOP3.LUT R15, R4, 0xff, RZ, 0xc0, !PT ;  /* 0x000000ff040f7812 */ /* 0x000fe400078ec0ff */
[----:B------:R-:W-:Y:S01]  /*5f90*/  LOP3.LUT R9, R5, UR35, R8, 0x96, !PT ;  /* 0x0000002305097c12 */ /* 0x000fe2000f8e9608 */
[----:B------:R-:W-:Y:S01]  /*5fa0*/  IMAD.WIDE.U32 R6, R6, -0x2daee0ad, RZ ;  /* 0xd2511f5306067825 */ /* 0x000fe200078e00ff */
[--C-:B------:R-:W-:Y:S02]  /*5fb0*/  SHF.R.U32.HI R13, RZ, 0x18, R4.reuse ;  /* 0x00000018ff0d7819 */ /* 0x100fe40000011604 */
[----:B------:R-:W-:Y:S02]  /*5fc0*/  SHF.R.U32.HI R16, RZ, 0x10, R4 ;  /* 0x00000010ff107819 */ /* 0x000fe40000011604 */
[----:B------:R-:W-:Y:S01]  /*5fd0*/  LOP3.LUT R17, R4, 0xffff, RZ, 0xc0, !PT ;  /* 0x0000ffff04117812 */ /* 0x000fe200078ec0ff */
[----:B------:R-:W-:Y:S01]  /*5fe0*/  IMAD.WIDE.U32 R4, R18, -0x326172a9, RZ ;  /* 0xcd9e8d5712047825 */ /* 0x000fe200078e00ff */
[----:B------:R-:W-:Y:S02]  /*5ff0*/  LOP3.LUT R8, R7, UR35, R10, 0x96, !PT ;  /* 0x0000002307087c12 */ /* 0x000fe4000f8e960a */
[----:B------:R-:W-:Y:S02]  /*6000*/  SHF.R.U32.HI R10, RZ, 0x18, R6 ;  /* 0x00000018ff0a7819 */ /* 0x000fe40000011606 */
[----:B------:R-:W-:Y:S02]  /*6010*/  ISETP.LE.U32.AND P3, PT, R15, UR11, PT ;  /* 0x0000000b0f007c0c */ /* 0x000fe4000bf63070 */
[----:B------:R-:W-:Y:S02]  /*6020*/  LOP3.LUT R22, R11, UR37, R22, 0x96, !PT ;  /* 0x000000250b167c12 */ /* 0x000fe4000f8e9616 */
[C---:B------:R-:W-:Y:S02]  /*6030*/  LOP3.LUT R11, R6.reuse, 0xff, RZ, 0xc0, !PT ;  /* 0x000000ff060b7812 */ /* 0x040fe400078ec0ff */
[----:B------:R-:W-:Y:S02]  /*6040*/  SHF.R.U32.HI R18, RZ, 0x10, R6 ;  /* 0x00000010ff127819 */ /* 0x000fe40000011606 */
[----:B------:R-:W-:Y:S02]  /*6050*/  LOP3.LUT R19, R6, 0xffff, RZ, 0xc0, !PT ;  /* 0x0000ffff06137812 */ /* 0x000fe400078ec0ff */
[----:B------:R-:W-:Y:S02]  /*6060*/  ISETP.LE.U32.AND P0, PT, R10, UR11, PT ;  /* 0x0000000b0a007c0c */ /* 0x000fe4000bf03070 */
[----:B------:R-:W-:Y:S01]  /*6070*/  LOP3.LUT R6, R4, 0xff, RZ, 0xc0, !PT ;  /* 0x000000ff04067812 */ /* 0x000fe200078ec0ff */
[----:B------:R-:W-:Y:S01]  /*6080*/  @!P3 FADD.FTZ R236, -R236, -RZ ;  /* 0x800000ffececb221 */ /* 0x000fe20000010100 */
[----:B------:R-:W-:Y:S02]  /*6090*/  SHF.R.U32.HI R10, RZ, 0x18, R4 ;  /* 0x00000018ff0a7819 */ /* 0x000fe40000011604 */
[----:B------:R-:W-:Y:S02]  /*60a0*/  ISETP.LE.U32.AND P2, PT, R13, UR11, PT ;  /* 0x0000000b0d007c0c */ /* 0x000fe4000bf43070 */
[----:B------:R-:W-:Y:S02]  /*60b0*/  LOP3.LUT R7, R5, UR36, R12, 0x96, !PT ;  /* 0x0000002405077c12 */ /* 0x000fe4000f8e960c */
[----:B------:R-:W-:Y:S02]  /*60c0*/  SHF.R.U32.HI R12, RZ, 0x10, R4 ;  /* 0x00000010ff0c7819 */ /* 0x000fe40000011604 */
[----:B------:R-:W-:Y:S01]  /*60d0*/  LOP3.LUT R13, R4, 0xffff, RZ, 0xc0, !PT ;  /* 0x0000ffff040d7812 */ /* 0x000fe200078ec0ff */
[----:B------:R-:W-:Y:S01]  /*60e0*/  @!P0 FADD.FTZ R234, -R234, -RZ ;  /* 0x800000ffeaea8221 */ /* 0x000fe20000010100 */
[----:B------:R-:W-:Y:S01]  /*60f0*/  ISETP.LE.U32.AND P6, PT, R6, UR11, PT ;  /* 0x0000000b06007c0c */ /* 0x000fe2000bfc3070 */
[----:B------:R-:W-:Y:S01]  /*6100*/  IMAD.WIDE.U32 R4, R22, -0x326172a9, RZ ;  /* 0xcd9e8d5716047825 */ /* 0x000fe200078e00ff */
[----:B------:R-:W-:Y:S02]  /*6110*/  LOP3.LUT R6, R9, 0xff, RZ, 0xc0, !PT ;  /* 0x000000ff09067812 */ /* 0x000fe400078ec0ff */
[----:B------:R-:W-:Y:S01]  /*6120*/  ISETP.LE.U32.AND P5, PT, R10, UR11, PT ;  /* 0x0000000b0a007c0c */ /* 0x000fe2000bfa3070 */
[----:B------:R-:W-:Y:S01]  /*6130*/  @!P2 FADD.FTZ R235, -R235, -RZ ;  /* 0x800000ffebeba221 */ /* 0x000fe20000010100 */
[----:B------:R-:W-:Y:S02]  /*6140*/  SHF.R.U32.HI R10, RZ, 0x18, R9 ;  /* 0x00000018ff0a7819 */ /* 0x000fe40000011609 */
[----:B------:R-:W-:Y:S02]  /*6150*/  ISETP.LE.U32.AND P4, PT, R6, UR11, PT ;  /* 0x0000000b06007c0c */ /* 0x000fe4000bf83070 */
[----:B------:R-:W-:Y:S02]  /*6160*/  ISETP.LE.U32.AND P1, PT, R11, UR11, PT ;  /* 0x0000000b0b007c0c */ /* 0x000fe4000bf23070 */
[----:B------:R-:W-:Y:S01]  /*6170*/  ISETP.LE.U32.AND P3, PT, R10, UR11, PT ;  /* 0x0000000b0a007c0c */ /* 0x000fe2000bf63070 */
[----:B------:R-:W-:Y:S01]  /*6180*/  @!P6 FADD.FTZ R230, -R230, -RZ ;  /* 0x800000ffe6e6e221 */ /* 0x000fe20000010100 */
[----:B------:R-:W-:Y:S02]  /*6190*/  LOP3.LUT R6, R5, UR36, R14, 0x96, !PT ;  /* 0x0000002405067c12 */ /* 0x000fe4000f8e960e */
[----:B------:R-:W-:Y:S01]  /*61a0*/  LOP3.LUT R11, R4, 0xff, RZ, 0xc0, !PT ;  /* 0x000000ff040b7812 */ /* 0x000fe200078ec0ff */
[----:B------:R-:W-:Y:S01]  /*61b0*/  @!P5 FADD.FTZ R229, -R229, -RZ ;  /* 0x800000ffe5e5d221 */ /* 0x000fe20000010100 */
[--C-:B------:R-:W-:Y:S02]  /*61c0*/  SHF.R.U32.HI R10, RZ, 0x18, R4.reuse ;  /* 0x00000018ff0a7819 */ /* 0x100fe40000011604 */
[----:B------:R-:W-:Y:S01]  /*61d0*/  SHF.R.U32.HI R14, RZ, 0x10, R4 ;  /* 0x00000010ff0e7819 */ /* 0x000fe20000011604 */
[----:B------:R-:W-:Y:S01]  /*61e0*/  @!P4 FADD.FTZ R232, -R232, -RZ ;  /* 0x800000ffe8e8c221 */ /* 0x000fe20000010100 */
[----:B------:R-:W-:Y:S01]  /*61f0*/  LOP3.LUT R15, R4, 0xffff, RZ, 0xc0, !PT ;  /* 0x0000ffff040f7812 */ /* 0x000fe200078ec0ff */
[----:B--2---:R-:W-:Y:S01]  /*6200*/  @!P1 FADD.FTZ R233, -R233, -RZ ;  /* 0x800000ffe9e99221 */ /* 0x004fe20000010100 */
[----:B------:R-:W-:Y:S01]  /*6210*/  LOP3.LUT R4, R16, 0xff, RZ, 0xc0, !PT ;  /* 0x000000ff10047812 */ /* 0x000fe200078ec0ff */
[----:B------:R-:W-:Y:S01]  /*6220*/  @!P3 FADD.FTZ R231, -R231, -RZ ;  /* 0x800000ffe7e7b221 */ /* 0x000fe20000010100 */
[----:B------:R-:W-:Y:S02]  /*6230*/  LOP3.LUT R5, R8, 0xff, RZ, 0xc0, !PT ;  /* 0x000000ff08057812 */ /* 0x000fe400078ec0ff */
[----:B------:R-:W-:Y:S02]  /*6240*/  ISETP.LE.U32.AND P2, PT, R4, UR11, PT ;  /* 0x0000000b04007c0c */ /* 0x000fe4000bf43070 */
[----:B------:R-:W-:Y:S02]  /*6250*/  SHF.R.U32.HI R4, RZ, 0x18, R7 ;  /* 0x00000018ff047819 */ /* 0x000fe40000011607 */
[----:B------:R-:W-:Y:S02]  /*6260*/  ISETP.LE.U32.AND P1, PT, R5, UR11, PT ;  /* 0x0000000b05007c0c */ /* 0x000fe4000bf23070 */
[----:B------:R-:W-:Y:S02]  /*6270*/  ISETP.LE.U32.AND P0, PT, R4, UR11, PT ;  /* 0x0000000b04007c0c */ /* 0x000fe4000bf03070 */
[----:B------:R-:W-:Y:S02]  /*6280*/  LOP3.LUT R4, R7, 0xff, RZ, 0xc0, !PT ;  /* 0x000000ff07047812 */ /* 0x000fe400078ec0ff */
[----:B------:R-:W-:Y:S02]  /*6290*/  SHF.R.U32.HI R5, RZ, 0x18, R8 ;  /* 0x00000018ff057819 */ /* 0x000fe40000011608 */
[----:B------:R-:W-:Y:S01]  /*62a0*/  ISETP.LE.U32.AND P6, PT, R4, UR11, PT ;  /* 0x0000000b04007c0c */ /* 0x000fe2000bfc3070 */
[----:B------:R-:W-:Y:S01]  /*62b0*/  @!P2 FADD.FTZ R155, -R155, -RZ ;  /* 0x800000ff9b9ba221 */ /* 0x000fe20000010100 */
[----:B------:R-:W-:Y:S02]  /*62c0*/  LOP3.LUT R4, R12, 0xff, RZ, 0xc0, !PT ;  /* 0x000000ff0c047812 */ /* 0x000fe400078ec0ff */
[----:B------:R-:W-:Y:S01]  /*62d0*/  ISETP.LE.U32.AND P5, PT, R5, UR11, PT ;  /* 0x0000000b05007c0c */ /* 0x000fe2000bfa3070 */
[----:B------:R-:W-:Y:S01]  /*62e0*/  @!P1 FADD.FTZ R152, -R152, -RZ ;  /* 0x800000ff98989221 */ /* 0x000fe20000010100 */
[----:B------:R-:W-:Y:S01]  /*62f0*/  ISETP.LE.U32.AND P4, PT, R4, UR11, PT ;  /* 0x0000000b04007c0c */ /* 0x000fe2000bf83070 */
[----:B------:R-:W-:Y:S01]  /*6300*/  @!P0 FADD.FTZ R227, -R227, -RZ ;  /* 0x800000ffe3e38221 */ /* 0x000fe20000010100 */
[----:B------:R-:W-:Y:S02]  /*6310*/  SHF.R.U32.HI R4, RZ, 0x10, R9 ;  /* 0x00000010ff047819 */ /* 0x000fe40000011609 */
[----:B------:R-:W-:Y:S02]  /*6320*/  ISETP.LE.U32.AND P3, PT, R11, UR11, PT ;  /* 0x0000000b0b007c0c */ /* 0x000fe4000bf63070 */
[----:B------:R-:W-:Y:S01]  /*6330*/  LOP3.LUT R5, R4, 0xff, RZ, 0xc0, !PT ;  /* 0x000000ff04057812 */ /* 0x000fe200078ec0ff */
[----:B------:R-:W-:Y:S01]  /*6340*/  @!P6 FADD.FTZ R222, -R222, -RZ ;  /* 0x800000ffdedee221 */ /* 0x000fe20000010100 */
[----:B------:R-:W-:Y:S02]  /*6350*/  SHF.R.U32.HI R4, RZ, 0x8, R17 ;  /* 0x00000008ff047819 */ /* 0x000fe40000011611 */
[----:B------:R-:W-:Y:S01]  /*6360*/  ISETP.LE.U32.AND P0, PT, R10, UR11, PT ;  /* 0x0000000b0a007c0c */ /* 0x000fe2000bf03070 */
[----:B------:R-:W-:Y:S01]  /*6370*/  @!P5 FADD.FTZ R150, -R150, -RZ ;  /* 0x800000ff9696d221 */ /* 0x000fe20000010100 */
[----:B------:R-:W-:Y:S01]  /*6380*/  ISETP.LE.U32.AND P6, PT, R5, UR11, PT ;  /* 0x0000000b05007c0c */ /* 0x000fe2000bfc3070 */
[----:B------:R-:W-:Y:S01]  /*6390*/  @!P4 FADD.FTZ R228, -R228, -RZ ;  /* 0x800000ffe4e4c221 */ /* 0x000fe20000010100 */
[----:B------:R-:W-:Y:S02]  /*63a0*/  LOP3.LUT R4, R4, 0xffff, RZ, 0xc0, !PT ;  /* 0x0000ffff04047812 */ /* 0x000fe400078ec0ff */
[----:B------:R-:W-:Y:S01]  /*63b0*/  SHF.R.U32.HI R5, RZ, 0x10, R7 ;  /* 0x00000010ff057819 */ /* 0x000fe20000011607 */
[----:B------:R-:W-:Y:S01]  /*63c0*/  @!P3 FADD.FTZ R224, -R224, -RZ ;  /* 0x800000ffe0e0b221 */ /* 0x000fe20000010100 */
[----:B------:R-:W-:Y:S02]  /*63d0*/  ISETP.LE.U32.AND P4, PT, R4, UR11, PT ;  /* 0x0000000b04007c0c */ /* 0x000fe4000bf83070 */
[----:B------:R-:W-:Y:S02]  /*63e0*/  SHF.R.U32.HI R10, RZ, 0x8, R13 ;  /* 0x00000008ff0a7819 */ /* 0x000fe4000001160d */
[----:B------:R-:W-:Y:S01]  /*63f0*/  LOP3.LUT R4, R5, 0xff, RZ, 0xc0, !PT ;  /* 0x000000ff05047812 */ /* 0x000fe200078ec0ff */
[----:B------:R-:W-:Y:S01]  /*6400*/  @!P0 FADD.FTZ R223, -R223, -RZ ;  /* 0x800000ffdfdf8221 */ /* 0x000fe20000010100 */
[----:B------:R-:W-:Y:S01]  /*6410*/  LOP3.LUT R5, R10, 0xffff, RZ, 0xc0, !PT ;  /* 0x0000ffff0a057812 */ /* 0x000fe200078ec0ff */
[----:B------:R-:W-:Y:S01]  /*6420*/  @!P6 FADD.FTZ R226, -R226, -RZ ;  /* 0x800000ffe2e2e221 */ /* 0x000fe20000010100 */
[----:B------:R-:W-:Y:S02]  /*6430*/  ISETP.LE.U32.AND P3, PT, R4, UR11, PT ;  /* 0x0000000b04007c0c */ /* 0x000fe4000bf63070 */
[----:B------:R-:W-:Y:S02]  /*6440*/  LOP3.LUT R4, R6, 0xff, RZ, 0xc0, !PT ;  /* 0x000000ff06047812 */ /* 0x000fe400078ec0ff */
[----:B------:R-:W-:Y:S01]  /*6450*/  ISETP.LE.U32.AND P0, PT, R5, UR11, PT ;  /* 0x0000000b05007c0c */ /* 0x000fe2000bf03070 */
[----:B------:R-:W-:Y:S01]  /*6460*/  @!P4 FADD.FTZ R225, -R225, -RZ ;  /* 0x800000ffe1e1c221 */ /* 0x000fe20000010100 */
[----:B------:R-:W-:Y:S02]  /*6470*/  ISETP.LE.U32.AND P6, PT, R4, UR11, PT ;  /* 0x0000000b04007c0c */ /* 0x000fe4000bfc3070 */
[----:B------:R-:W-:Y:S02]  /*6480*/  SHF.R.U32.HI R5, RZ, 0x18, R6 ;  /* 0x00000018ff057819 */ /* 0x000fe40000011606 */
[----:B------:R-:W-:Y:S02]  /*6490*/  LOP3.LUT R4, R9, 0xffff, RZ, 0xc0, !PT ;  /* 0x0000ffff09047812 */ /* 0x000fe400078ec0ff */
[----:B------:R-:W-:Y:S01]  /*64a0*/  LOP3.LUT R7, R7, 0xffff, RZ, 0xc0, !PT ;  /* 0x0000ffff07077812 */ /* 0x000fe200078ec0ff */
[----:B------:R-:W-:Y:S01]  /*64b0*/  @!P3 FADD.FTZ R144, -R144, -RZ ;  /* 0x800000ff9090b221 */ /* 0x000fe20000010100 */
[----:B------:R-:W-:Y:S02]  /*64c0*/  ISETP.LE.U32.AND P4, PT, R5, UR11, PT ;  /* 0x0000000b05007c0c */ /* 0x000fe4000bf83070 */
[----:B------:R-:W-:Y:S01]  /*64d0*/  LOP3.LUT R5, R14, 0xff, RZ, 0xc0, !PT ;  /* 0x000000ff0e057812 */ /* 0x000fe200078ec0ff */
[----:B------:R-:W-:Y:S01]  /*64e0*/  @!P0 FADD.FTZ R221, -R221, -RZ ;  /* 0x800000ffdddd8221 */ /* 0x000fe20000010100 */
[----:B------:R-:W-:Y:S01]  /*64f0*/  SHF.R.U32.HI R7, RZ, 0x8, R7 ;  /* 0x00000008ff077819 */ /* 0x000fe20000011607 */
[----:B------:R-:W-:Y:S01]  /*6500*/  @!P6 FADD.FTZ R146, -R146, -RZ ;  /* 0x800000ff9292e221 */ /* 0x000fe20000010100 */
[----:B------:R-:W-:Y:S02]  /*6510*/  SHF.R.U32.HI R4, RZ, 0x8, R4 ;  /* 0x00000008ff047819 */ /* 0x000fe40000011604 */
[----:B------:R-:W-:Y:S02]  /*6520*/  ISETP.LE.U32.AND P3, PT, R5, UR11, PT ;  /* 0x0000000b05007c0c */ /* 0x000fe4000bf63070 */
[----:B------:R-:W-:Y:S02]  /*6530*/  LOP3.LUT R5, R7, 0xffff, RZ, 0xc0, !PT ;  /* 0x0000ffff07057812 */ /* 0x000fe400078ec0ff */
[----:B------:R-:W-:Y:S01]  /*6540*/  LOP3.LUT R4, R4, 0xffff, RZ, 0xc0, !PT ;  /* 0x0000ffff04047812 */ /* 0x000fe200078ec0ff */
[----:B------:R-:W-:Y:S01]  /*6550*/  @!P4 FADD.FTZ R145, -R145, -RZ ;  /* 0x800000ff9191c221 */ /* 0x000fe20000010100 */
[----:B------:R-:W-:Y:S02]  /*6560*/  ISETP.LE.U32.AND P6, PT, R5, UR11, PT ;  /* 0x0000000b05007c0c */ /* 0x000fe4000bfc3070 */
[----:B------:R-:W-:Y:S02]  /*6570*/  ISETP.LE.U32.AND P0, PT, R4, UR11, PT ;  /* 0x0000000b04007c0c */ /* 0x000fe4000bf03070 */
[----:B------:R-:W-:Y:S02]  /*6580*/  SHF.R.U32.HI R5, RZ, 0x10, R6 ;  /* 0x00000010ff057819 */ /* 0x000fe40000011606 */
[----:B------:R-:W-:Y:S01]  /*6590*/  LOP3.LUT R6, R6, 0xffff, RZ, 0xc0, !PT ;  /* 0x0000ffff06067812 */ /* 0x000fe200078ec0ff */
[----:B------:R-:W-:Y:S01]  /*65a0*/  @!P3 FADD.FTZ R147, -R147, -RZ ;  /* 0x800000ff9393b221 */ /* 0x000fe20000010100 */
[----:B------:R-:W-:Y:S02]  /*65b0*/  LOP3.LUT R7, R5, 0xff, RZ, 0xc0, !PT ;  /* 0x000000ff05077812 */ /* 0x000fe400078ec0ff */
[----:B------:R-:W-:Y:S02]  /*65c0*/  SHF.R.U32.HI R4, RZ, 0x8, R15 ;  /* 0x00000008ff047819 */ /* 0x000fe4000001160f */
[----:B------:R-:W-:Y:S01]  /*65d0*/  SHF.R.U32.HI R5, RZ, 0x8, R6 ;  /* 0x00000008ff057819 */ /* 0x000fe20000011606 */
[----:B------:R-:W-:Y:S01]  /*65e0*/  @!P6 FADD.FTZ R140, -R140, -RZ ;  /* 0x800000ff8c8ce221 */ /* 0x000fe20000010100 */
[----:B------:R-:W-:Y:S01]  /*65f0*/  ISETP.LE.U32.AND P4, PT, R7, UR11, PT ;  /* 0x0000000b07007c0c */ /* 0x000fe2000bf83070 */
[----:B------:R-:W-:Y:S01]  /*6600*/  @!P0 FADD.FTZ R153, -R153, -RZ ;  /* 0x800000ff99998221 */ /* 0x000fe20000010100 */
[----:B------:R-:W-:Y:S02]  /*6610*/  LOP3.LUT R4, R4, 0xffff, RZ, 0xc0, !PT ;  /* 0x0000ffff04047812 */ /* 0x000fe400078ec0ff */
[----:B------:R-:W-:Y:S02]  /*6620*/  LOP3.LUT R5, R5, 0xffff, RZ, 0xc0, !PT ;  /* 0x0000ffff05057812 */ /* 0x000fe400078ec0ff */
[----:B------:R-:W-:Y:S02]  /*6630*/  ISETP.LE.U32.AND P3, PT, R4, UR11, PT ;  /* 0x0000000b04007c0c */ /* 0x000fe4000bf63070 */
[----:B------:R-:W-:Y:S02]  /*6640*/  ISETP.LE.U32.AND P0, PT, R5, UR11, PT ;  /* 0x0000000b05007c0c */ /* 0x000fe4000bf03070 */
[----:B------:R-:W-:Y:S02]  /*6650*/  LOP3.LUT R4, R18, 0xff, RZ, 0xc0, !PT ;  /* 0x000000ff12047812 */ /* 0x000fe400078ec0ff */
[----:B------:R-:W-:Y:S01]  /*6660*/  SHF.R.U32.HI R5, RZ, 0x10, R8 ;  /* 0x00000010ff057819 */ /* 0x000fe20000011608 */
[----:B------:R-:W-:Y:S01]  /*6670*/  @!P4 FADD.FTZ R142, -R142, -RZ ;  /* 0x800000ff8e8ec221 */ /* 0x000fe20000010100 */
[----:B------:R-:W-:Y:S02]  /*6680*/  ISETP.LE.U32.AND P6, PT, R4, UR11, PT ;  /* 0x0000000b04007c0c */ /* 0x000fe4000bfc3070 */
[----:B------:R-:W-:Y:S02]  /*6690*/  LOP3.LUT R4, R5, 0xff, RZ, 0xc0, !PT ;  /* 0x000000ff05047812 */ /* 0x000fe400078ec0ff */
[----:B------:R-:W-:Y:S01]  /*66a0*/  LOP3.LUT R8, R8, 0xffff, RZ, 0xc0, !PT ;  /* 0x0000ffff08087812 */ /* 0x000fe200078ec0ff */
[----:B------:R-:W-:Y:S01]  /*66b0*/  @!P3 FADD.FTZ R143, -R143, -RZ ;  /* 0x800000ff8f8fb221 */ /* 0x000fe20000010100 */
[----:B------:R-:W-:Y:S01]  /*66c0*/  ISETP.LE.U32.AND P4, PT, R4, UR11, PT ;  /* 0x0000000b04007c0c */ /* 0x000fe2000bf83070 */
[----:B------:R-:W-:Y:S01]  /*66d0*/  @!P0 FADD.FTZ R141, -R141, -RZ ;  /* 0x800000ff8d8d8221 */ /* 0x000fe20000010100 */
[----:B------:R-:W-:Y:S02]  /*66e0*/  F2FP.RELU.F16.F32.PACK_AB R4, R227, R144 ;  /* 0x00000090e304723e */ /* 0x000fe400000008ff */
[----:B------:R-:W-:Y:S02]  /*66f0*/  SHF.R.U32.HI R5, RZ, 0x8, R19 ;  /* 0x00000008ff057819 */ /* 0x000fe40000011613 */
[----:B------:R-:W-:Y:S01]  /*6700*/  SHF.R.U32.HI R6, RZ, 0x8, R8 ;  /* 0x00000008ff067819 */ /* 0x000fe20000011608 */
[----:B------:R1:W-:Y:S01]  /*6710*/  STS [R238+0x13400], R4 ;  /* 0x01340004ee007388 */ /* 0x0003e20000000800 */
[----:B------:R-:W-:Y:S01]  /*6720*/  F2FP.RELU.F16.F32.PACK_AB R7, R140, R222 ;  /* 0x000000de8c07723e */ /* 0x000fe200000008ff */
[----:B------:R-:W-:Y:S01]  /*6730*/  @!P6 FADD.FTZ R148, -R148, -RZ ;  /* 0x800000ff9494e221 */ /* 0x000fe20000010100 */
[----:B------:R-:W-:Y:S02]  /*6740*/  LOP3.LUT R5, R5, 0xffff, RZ, 0xc0, !PT ;  /* 0x0000ffff05057812 */ /* 0x000fe400078ec0ff */
[----:B------:R-:W-:Y:S01]  /*6750*/  LOP3.LUT R6, R6, 0xffff, RZ, 0xc0, !PT ;  /* 0x0000ffff06067812 */ /* 0x000fe200078ec0ff */
[----:B------:R-:W-:Y:S01]  /*6760*/  STS [R238+0x13000], R7 ;  /* 0x01300007ee007388 */ /* 0x000fe20000000800 */
[----:B------:R-:W-:Y:S01]  /*6770*/  F2FP.RELU.F16.F32.PACK_AB R2, R229, R228 ;  /* 0x000000e4e502723e */ /* 0x000fe200000008ff */
[----:B------:R-:W-:Y:S01]  /*6780*/  @!P4 FADD.FTZ R149, -R149, -RZ ;  /* 0x800000ff9595c221 */ /* 0x000fe20000010100 */
[----:B------:R-:W-:Y:S02]  /*6790*/  ISETP.LE.U32.AND P3, PT, R5, UR11, PT ;  /* 0x0000000b05007c0c */ /* 0x000fe4000bf63070 */
[----:B------:R-:W-:Y:S01]  /*67a0*/  ISETP.LE.U32.AND P0, PT, R6, UR11, PT ;  /* 0x0000000b06007c0c */ /* 0x000fe2000bf03070 */
[----:B------:R2:W-:Y:S01]  /*67b0*/  STS [R241+0x13400], R2 ;  /* 0x01340002f1007388 */ /* 0x0005e20000000800 */
[----:B------:R-:W-:Y:S02]  /*67c0*/  F2FP.RELU.F16.F32.PACK_AB R6, R141, R146 ;  /* 0x000000928d06723e */ /* 0x000fe400000008ff */
[----:B------:R-:W-:Y:S02]  /*67d0*/  F2FP.RELU.F16.F32.PACK_AB R5, R145, R142 ;  /* 0x0000008e9105723e */ /* 0x000fe400000008ff */
[----:B------:R-:W-:Y:S02]  /*67e0*/  F2FP.RELU.F16.F32.PACK_AB R0, R225, R236 ;  /* 0x000000ece100723e */ /* 0x000fe400000008ff */
[----:B------:R-:W-:Y:S02]  /*67f0*/  FSETP.GE.FTZ.AND P1, PT, R140, RZ, PT ;  /* 0x000000ff8c00720b */ /* 0x000fe40003f36000 */
[----:B------:R-:W-:Y:S01]  /*6800*/  FSETP.GE.FTZ.AND P2, PT, R222, RZ, PT ;  /* 0x000000ffde00720b */ /* 0x000fe20003f56000 */
[----:B------:R-:W-:Y:S01]  /*6810*/  @!P3 FADD.FTZ R154, -R154, -RZ ;  /* 0x800000ff9a9ab221 */ /* 0x000fe20000010100 */
[----:B------:R-:W-:Y:S01]  /*6820*/  FSETP.GE.FTZ.AND P3, PT, R146, RZ, PT ;  /* 0x000000ff9200720b */ /* 0x000fe20003f76000 */
[----:B------:R-:W-:Y:S01]  /*6830*/  @!P0 FADD.FTZ R151, -R151, -RZ ;  /* 0x800000ff97978221 */ /* 0x000fe20000010100 */
[----:B-1----:R-:W-:Y:S02]  /*6840*/  F2FP.RELU.F16.F32.PACK_AB R4, R221, R230 ;  /* 0x000000e6dd04723e */ /* 0x002fe400000008ff */
[----:B------:R-:W-:Y:S03]  /*6850*/  FSETP.GE.FTZ.AND P0, PT, R144, RZ, PT ;  /* 0x000000ff9000720b */ /* 0x000fe60003f16000 */
[----:B------:R1:W-:Y:S04]  /*6860*/  STS [R241+0x13000], R4 ;  /* 0x01300004f1007388 */ /* 0x0003e80000000800 */
[----:B------:R3:W-:Y:S01]  /*6870*/  STS [R238+0x14000], R6 ;  /* 0x01400006ee007388 */ /* 0x0007e20000000800 */
[----:B--2---:R-:W-:Y:S03]  /*6880*/  F2FP.RELU.F16.F32.PACK_AB R2, R231, R226 ;  /* 0x000000e2e702723e */ /* 0x004fe600000008ff */
[----:B------:R2:W-:Y:S01]  /*6890*/  STS [R238+0x14400], R5 ;  /* 0x01440005ee007388 */ /* 0x0005e20000000800 */
[----:B-1----:R-:W-:Y:S02]  /*68a0*/  F2FP.RELU.F16.F32.PACK_AB R4, R153, R232 ;  /* 0x000000e89904723e */ /* 0x002fe400000008ff */
[----:B---3--:R-:W-:Y:S02]  /*68b0*/  F2FP.RELU.F16.F32.PACK_AB R6, R143, R224 ;  /* 0x000000e08f06723e */ /* 0x008fe400000008ff */
[----:B--2---:R-:W-:Y:S03]  /*68c0*/  F2FP.RELU.F16.F32.PACK_AB R5, R223, R147 ;  /* 0x00000093df05723e */ /* 0x004fe600000008ff */
[----:B------:R1:W-:Y:S04]  /*68d0*/  STS [R241+0x14000], R6 ;  /* 0x01400006f1007388 */ /* 0x0003e80000000800 */
        /* <DEDUP_REMOVED lines=12> */
[----:B------:R-:W-:Y:S04]  /*69a0*/  STS [R239+0x14000], R2 ;  /* 0x01400002ef007388 */ /* 0x000fe80000000800 */
        /* <DEDUP_REMOVED lines=57> */
[----:B-----5:R-:W-:Y:S01]  /*6d40*/  FADD.FTZ R0, -R206, R6 ;  /* 0x00000006ce007221 */ /* 0x020fe20000010100 */
[----:B------:R-:W-:Y:S01]  /*6d50*/  FADD.FTZ R2, -R207, R5 ;  /* 0x00000005cf027221 */ /* 0x000fe20000010100 */
[-C--:B------:R-:W-:Y:S03]  /*6d60*/  HMMA.16816.F32 R20, R132, R200.reuse, R20 ;  /* 0x000000c88414723c */ /* 0x080fe60000001814 */
[----:B------:R-:W-:Y:S01]  /*6d70*/  FSEL R0, R0, R206, P0 ;  /* 0x000000ce00007208 */ /* 0x000fe20000000000 */
[----:B------:R-:W-:Y:S01]  /*6d80*/  FADD.FTZ R11, -R204, R11 ;  /* 0x0000000bcc0b7221 */ /* 0x000fe20000010100 */
[----:B------:R-:W-:Y:S01]  /*6d90*/  FSETP.GE.FTZ.AND P0, PT, R227, RZ, PT ;  /* 0x000000ffe300720b */ /* 0x000fe20003f16000 */
[----:B------:R-:W-:Y:S01]  /*6da0*/  FADD.FTZ R4, -R207, R4 ;  /* 0x00000004cf047221 */ /* 0x000fe20000010100 */
[-C--:B------:R-:W-:Y:S01]  /*6db0*/  FSEL R2, R2, R207.reuse, P1 ;  /* 0x000000cf02027208 */ /* 0x080fe20000800000 */
[----:B------:R-:W-:Y:S01]  /*6dc0*/  FMUL.FTZ R144, R144, R0 ;  /* 0x0000000090907220 */ /* 0x000fe20000410000 */
[----:B------:R-:W-:Y:S01]  /*6dd0*/  FSETP.GE.FTZ.AND P1, PT, R142, RZ, PT ;  /* 0x000000ff8e00720b */ /* 0x000fe20003f36000 */
[C---:B------:R-:W-:Y:S04]  /*6de0*/  HMMA.16816.F32 R24, R136.reuse, R200, R24 ;  /* 0x000000c88818723c */ /* 0x040fe80000001818 */
[----:B------:R-:W-:Y:S01]  /*6df0*/  FSEL R4, R4, R207, P2 ;  /* 0x000000cf04047208 */ /* 0x000fe20001000000 */
[----:B------:R-:W-:Y:S01]  /*6e00*/  FADD.FTZ R0, -R206, R7 ;  /* 0x00000007ce007221 */ /* 0x000fe20000010100 */
[----:B------:R-:W-:Y:S01]  /*6e10*/  FSETP.GE.FTZ.AND P2, PT, R141, RZ, PT ;  /* 0x000000ff8d00720b */ /* 0x000fe20003f56000 */
[----:B------:R-:W-:Y:S01]  /*6e20*/  FADD.FTZ R15, -R204, R15 ;  /* 0x0000000fcc0f7221 */ /* 0x000fe20000010100 */
[----:B------:R-:W-:Y:S01]  /*6e30*/  FMUL.FTZ R140, R140, R2 ;  /* 0x000000028c8c7220 */ /* 0x000fe20000410000 */
[-C--:B------:R-:W-:Y:S03]  /*6e40*/  HMMA.16816.F32 R28, R136, R202.reuse, R28 ;  /* 0x000000ca881c723c */ /* 0x080fe6000000181c */
[----:B------:R-:W-:Y:S01]  /*6e50*/  FSEL R0, R0, R206, P0 ;  /* 0x000000ce00007208 */ /* 0x000fe20000000000 */
[C---:B------:R-:W-:Y:S01]  /*6e60*/  FADD.FTZ R2, -R204.reuse, R10 ;  /* 0x0000000acc027221 */ /* 0x040fe20000010100 */
[----:B------:R-:W-:Y:S01]  /*6e70*/  FSETP.GE.FTZ.AND P0, PT, R145, RZ, PT ;  /* 0x000000ff9100720b */ /* 0x000fe20003f16000 */
[----:B------:R-:W-:Y:S01]  /*6e80*/  FADD.FTZ R7, -R204, R14 ;  /* 0x0000000ecc077221 */ /* 0x000fe20000010100 */
[----:B------:R-:W-:Y:S01]  /*6e90*/  FADD.FTZ R19, -R206, R19 ;  /* 0x00000013ce137221 */ /* 0x000fe20000010100 */
[----:B------:R-:W-:Y:S01]  /*6ea0*/  FMUL.FTZ R227, R227, R0 ;  /* 0x00000000e3e37220 */ /* 0x000fe20000410000 */
[----:B------:R-:W-:Y:S04]  /*6eb0*/  HMMA.16816.F32 R32, R132, R202, R32 ;  /* 0x000000ca8420723c */ /* 0x000fe80000001820 */
[-C--:B------:R-:W-:Y:S01]  /*6ec0*/  FSEL R0, R11, R204.reuse, P0 ;  /* 0x000000cc0b007208 */ /* 0x080fe20000000000 */
[----:B------:R-:W-:Y:S01]  /*6ed0*/  FADD.FTZ R6, -R205, R12 ;  /* 0x0000000ccd067221 */ /* 0x000fe20000010100 */
[----:B------:R-:W-:Y:S01]  /*6ee0*/  FSETP.GE.FTZ.AND P0, PT, R223, RZ, PT ;  /* 0x000000ffdf00720b */ /* 0x000fe20003f16000 */
[----:B------:R-:W-:Y:S01]  /*6ef0*/  FADD.FTZ R5, -R205, R8 ;  /* 0x00000008cd057221 */ /* 0x000fe20000010100 */
[----:B------:R-:W-:Y:S02]  /*6f00*/  FSEL R2, R2, R204, P1 ;  /* 0x000000cc02027208 */ /* 0x000fe40000800000 */
[----:B------:R-:W-:Y:S01]  /*6f10*/  FSETP.GE.FTZ.AND P1, PT, R147, RZ, PT ;  /* 0x000000ff9300720b */ /* 0x000fe20003f36000 */
[----:B------:R-:W-:Y:S01]  /*6f20*/  FMUL.FTZ R14, R145, R0 ;  /* 0x00000000910e7220 */ /* 0x000fe20000410000 */
[----:B------:R-:W-:Y:S01]  /*6f30*/  FSEL R0, R15, R204, P0 ;  /* 0x000000cc0f007208 */ /* 0x000fe20000000000 */
[----:B------:R-:W-:Y:S01]  /*6f40*/  FMUL.FTZ R142, R142, R2 ;  /* 0x000000028e8e7220 */ /* 0x000fe20000410000 */
[----:B------:R-:W-:Y:S01]  /*6f50*/  FSETP.GE.FTZ.AND P0, PT, R229, RZ, PT ;  /* 0x000000ffe500720b */ /* 0x000fe20003f16000 */
[----:B------:R-:W-:Y:S01]  /*6f60*/  FMUL.FTZ R222, R222, R4 ;  /* 0x00000004dede7220 */ /* 0x000fe20000410000 */
[----:B------:R-:W-:Y:S01]  /*6f70*/  F2FP.F16.F32.PACK_AB R2, R227, R144 ;  /* 0x00000090e302723e */ /* 0x000fe200000000ff */
[----:B------:R-:W-:Y:S01]  /*6f80*/  FMUL.FTZ R12, R223, R0 ;  /* 0x00000000df0c7220 */ /* 0x000fe20000410000 */
[----:B------:R-:W-:Y:S01]  /*6f90*/  FSEL R0, R19, R206, P0 ;  /* 0x000000ce13007208 */ /* 0x000fe20000000000 */
[----:B------:R1:W5:Y:S01]  /*6fa0*/  LDL R227, [R1+0x10] ;  /* 0x0000100001e37983 */ /* 0x0003620000100800 */
[-C--:B------:R-:W-:Y:S01]  /*6fb0*/  FSEL R5, R5, R205.reuse, P3 ;  /* 0x000000cd05057208 */ /* 0x080fe20001800000 */
[----:B------:R-:W-:Y:S01]  /*6fc0*/  FADD.FTZ R4, -R205, R9 ;  /* 0x00000009cd047221 */ /* 0x000fe20000010100 */
[----:B------:R-:W-:Y:S01]  /*6fd0*/  FSETP.GE.FTZ.AND P3, PT, R224, RZ, PT ;  /* 0x000000ffe000720b */ /* 0x000fe20003f76000 */
[----:B------:R-:W-:Y:S01]  /*6fe0*/  FMUL.FTZ R10, R229, R0 ;  /* 0x00000000e50a7220 */ /* 0x000fe20000410000 */
[----:B------:R-:W-:Y:S01]  /*6ff0*/  FSETP.GE.FTZ.AND P0, PT, R231, RZ, PT ;  /* 0x000000ffe700720b */ /* 0x000fe20003f16000 */
[----:B------:R1:W5:Y:S01]  /*7000*/  LDL R229, [R1+0xc] ;  /* 0x00000c0001e57983 */ /* 0x0003620000100800 */
[-C--:B------:R-:W-:Y:S01]  /*7010*/  FSEL R6, R6, R205.reuse, P3 ;  /* 0x000000cd06067208 */ /* 0x080fe20001800000 */
[----:B------:R-:W-:Y:S01]  /*7020*/  FADD.FTZ R16, -R207, R16 ;  /* 0x00000010cf107221 */ /* 0x000fe20000010100 */
[----:B------:R-:W-:Y:S01]  /*7030*/  FSEL R4, R4, R205, P2 ;  /* 0x000000cd04047208 */ /* 0x000fe20001000000 */
[----:B------:R-:W-:Y:S01]  /*7040*/  FADD.FTZ R13, -R205, R13 ;  /* 0x0000000dcd0d7221 */ /* 0x000fe20000010100 */
[----:B------:R-:W-:Y:S01]  /*7050*/  FSETP.GE.FTZ.AND P3, PT, R230, RZ, PT ;  /* 0x000000ffe600720b */ /* 0x000fe20003f76000 */
[----:B------:R-:W-:Y:S01]  /*7060*/  FMUL.FTZ R224, R224, R6 ;  /* 0x00000006e0e07220 */ /* 0x000fe20000410000 */
[----:B------:R-:W-:Y:S01]  /*7070*/  FSETP.GE.FTZ.AND P2, PT, R143, RZ, PT ;  /* 0x000000ff8f00720b */ /* 0x000fe20003f56000 */
[----:B------:R-:W-:Y:S01]  /*7080*/  FMUL.FTZ R141, R141, R4 ;  /* 0x000000048d8d7220 */ /* 0x000fe20000410000 */
[----:B------:R-:W-:Y:S01]  /*7090*/  FSEL R6, R16, R207, P3 ;  /* 0x000000cf10067208 */ /* 0x000fe20001800000 */
[----:B------:R-:W-:Y:S01]  /*70a0*/  FADD.FTZ R20, -R207, R20 ;  /* 0x00000014cf147221 */ /* 0x000fe20000010100 */
[----:B------:R-:W-:Y:S01]  /*70b0*/  FSEL R4, R7, R204, P1 ;  /* 0x000000cc07047208 */ /* 0x000fe20000800000 */
[----:B------:R-:W-:Y:S01]  /*70c0*/  FMUL.FTZ R146, R146, R5 ;  /* 0x0000000592927220 */ /* 0x000fe20000410000 */
[----:B------:R-:W-:Y:S01]  /*70d0*/  FSETP.GE.FTZ.AND P3, PT, R232, RZ, PT ;  /* 0x000000ffe800720b */ /* 0x000fe20003f76000 */
[C---:B------:R-:W-:Y:S01]  /*70e0*/  FADD.FTZ R8, -R206.reuse, R23 ;  /* 0x00000017ce087221 */ /* 0x040fe20000010100 */
[----:B------:R-:W-:Y:S01]  /*70f0*/  FSEL R5, R13, R205, P2 ;  /* 0x000000cd0d057208 */ /* 0x000fe20001000000 */
[----:B------:R-:W-:Y:S01]  /*7100*/  FADD.FTZ R18, -R206, R18 ;  /* 0x00000012ce127221 */ /* 0x000fe20000010100 */
[----:B------:R-:W-:Y:S01]  /*7110*/  FSETP.GE.FTZ.AND P1, PT, R228, RZ, PT ;  /* 0x000000ffe400720b */ /* 0x000fe20003f36000 */
[----:B------:R-:W-:Y:S01]  /*7120*/  FADD.FTZ R17, -R207, R17 ;  /* 0x00000011cf117221 */ /* 0x000fe20000010100 */
[----:B------:R-:W-:Y:S01]  /*7130*/  FSETP.GE.FTZ.AND P2, PT, R221, RZ, PT ;  /* 0x000000ffdd00720b */ /* 0x000fe20003f56000 */
[----:B------:R-:W-:Y:S01]  /*7140*/  FMUL.FTZ R147, R147, R4 ;  /* 0x0000000493937220 */ /* 0x000fe20000410000 */
[----:B------:R-:W-:Y:S01]  /*7150*/  FSEL R0, R20, R207, P3 ;  /* 0x000000cf14007208 */ /* 0x000fe20001800000 */
[----:B------:R-:W-:Y:S01]  /*7160*/  FMUL.FTZ R230, R230, R6 ;  /* 0x00000006e6e67220 */ /* 0x000fe20000410000 */
[-C--:B------:R-:W-:Y:S01]  /*7170*/  FSEL R8, R8, R206.reuse, P0 ;  /* 0x000000ce08087208 */ /* 0x080fe20000000000 */
[----:B------:R-:W-:Y:S01]  /*7180*/  FADD.FTZ R27, -R204, R27 ;  /* 0x0000001bcc1b7221 */ /* 0x000fe20000010100 */
[----:B------:R-:W-:Y:S01]  /*7190*/  FSEL R4, R18, R206, P1 ;  /* 0x000000ce12047208 */ /* 0x000fe20000800000 */
        /* <DEDUP_REMOVED lines=9> */
[----:B------:R-:W-:Y:S01]  /*7230*/  FSETP.GE.FTZ.AND P2, PT, R153, RZ, PT ;  /* 0x000000ff9900720b */ /* 0x000fe20003f56000 */
[----:B------:R-:W-:Y:S01]  /*7240*/  FMUL.FTZ R228, R228, R4 ;  /* 0x00000004e4e47220 */ /* 0x000fe20000410000 */
[----:B------:R-:W-:Y:S01]  /*7250*/  FSEL R0, R27, R204, P0 ;  /* 0x000000cc1b007208 */ /* 0x000fe20000000000 */
[----:B------:R-:W-:Y:S01]  /*7260*/  FMUL.FTZ R11, R221, R5 ;  /* 0x00000005dd0b7220 */ /* 0x000fe20000410000 */
[----:B------:R-:W-:Y:S01]  /*7270*/  FSEL R6, R6, R205, P3 ;  /* 0x000000cd06067208 */ /* 0x000fe20001800000 */
[----:B------:R-:W-:Y:S01]  /*7280*/  FADD.FTZ R5, -R205, R25 ;  /* 0x00000019cd057221 */ /* 0x000fe20000010100 */
[----:B------:R-:W-:Y:S01]  /*7290*/  FSETP.GE.FTZ.AND P0, PT, R234, RZ, PT ;  /* 0x000000ffea00720b */ /* 0x000fe20003f16000 */
[----:B------:R-:W-:Y:S01]  /*72a0*/  FADD.FTZ R26, -R204, R26 ;  /* 0x0000001acc1a7221 */ /* 0x000fe20000010100 */
[----:B------:R-:W-:Y:S01]  /*72b0*/  FSEL R4, R22, R206, P1 ;  /* 0x000000ce16047208 */ /* 0x000fe20000800000 */
[----:B------:R-:W-:Y:S01]  /*72c0*/  FMUL.FTZ R152, R152, R6 ;  /* 0x0000000698987220 */ /* 0x000fe20000410000 */
[----:B------:R-:W-:Y:S01]  /*72d0*/  FSEL R9, R9, R207, P2 ;  /* 0x000000cf09097208 */ /* 0x000fe20001000000 */
[----:B------:R-:W-:Y:S01]  /*72e0*/  FMUL.FTZ R6, R150, R0 ;  /* 0x0000000096067220 */ /* 0x000fe20000410000 */
[----:B------:R-:W-:Y:S01]  /*72f0*/  FSETP.GE.FTZ.AND P2, PT, R151, RZ, PT ;  /* 0x000000ff9700720b */ /* 0x000fe20003f56000 */
[----:B------:R-:W-:Y:S01]  /*7300*/  FMUL.FTZ R226, R226, R4 ;  /* 0x00000004e2e27220 */ /* 0x000fe20000410000 */
[----:B------:R-:W-:Y:S01]  /*7310*/  FSETP.GE.FTZ.AND P1, PT, R149, RZ, PT ;  /* 0x000000ff9500720b */ /* 0x000fe20003f36000 */
[----:B------:R-:W-:Y:S01]  /*7320*/  FADD.FTZ R0, -R204, R30 ;  /* 0x0000001ecc007221 */ /* 0x000fe20000010100 */
[----:B------:R-:W-:Y:S01]  /*7330*/  FSEL R5, R5, R205, P2 ;  /* 0x000000cd05057208 */ /* 0x000fe20001000000 */
[----:B------:R-:W-:Y:S01]  /*7340*/  FADD.FTZ R34, -R206, R34 ;  /* 0x00000022ce227221 */ /* 0x000fe20000010100 */
[----:B------:R-:W-:Y:S01]  /*7350*/  FSEL R4, R26, R204, P1 ;  /* 0x000000cc1a047208 */ /* 0x000fe20000800000 */
[----:B------:R-:W-:Y:S01]  /*7360*/  FMUL.FTZ R9, R153, R9 ;  /* 0x0000000999097220 */ /* 0x000fe20000410000 */
[----:B------:R-:W-:Y:S01]  /*7370*/  FSETP.GE.FTZ.AND P2, PT, R154, RZ, PT ;  /* 0x000000ff9a00720b */ /* 0x000fe20003f56000 */
[----:B------:R-:W-:Y:S01]  /*7380*/  FMUL.FTZ R5, R151, R5 ;  /* 0x0000000597057220 */ /* 0x000fe20000410000 */
[----:B------:R-:W-:Y:S01]  /*7390*/  FSETP.GE.FTZ.AND P1, PT, R148, RZ, PT ;  /* 0x000000ff9400720b */ /* 0x000fe20003f36000 */
[----:B------:R-:W-:Y:S01]  /*73a0*/  FMUL.FTZ R149, R149, R4 ;  /* 0x0000000495957220 */ /* 0x000fe20000410000 */
[----:B------:R-:W-:Y:S01]  /*73b0*/  FSETP.GE.FTZ.AND P3, PT, R233, RZ, PT ;  /* 0x000000ffe900720b */ /* 0x000fe20003f76000 */
[----:B------:R-:W-:Y:S01]  /*73c0*/  FADD.FTZ R4, -R205, R28 ;  /* 0x0000001ccd047221 */ /* 0x000fe20000010100 */
[----:B------:R-:W-:Y:S01]  /*73d0*/  FSEL R0, R0, R204, P1 ;  /* 0x000000cc00007208 */ /* 0x000fe20000800000 */
[----:B------:R-:W-:Y:S01]  /*73e0*/  @P0 FADD.FTZ R204, -R204, R31 ;  /* 0x0000001fcccc0221 */ /* 0x000fe20000010100 */
[----:B------:R-:W-:Y:S01]  /*73f0*/  FSETP.GE.FTZ.AND P0, PT, R235, RZ, PT ;  /* 0x000000ffeb00720b */ /* 0x000fe20003f16000 */
[----:B------:R-:W-:Y:S01]  /*7400*/  FADD.FTZ R32, -R207, R32 ;  /* 0x00000020cf207221 */ /* 0x000fe20000010100 */
[----:B------:R-:W-:Y:S01]  /*7410*/  FSEL R4, R4, R205, P3 ;  /* 0x000000cd04047208 */ /* 0x000fe20001800000 */
[----:B------:R-:W-:Y:S01]  /*7420*/  FMUL.FTZ R8, R231, R8 ;  /* 0x00000008e7087220 */ /* 0x000fe20000410000 */
[----:B------:R-:W-:Y:S01]  /*7430*/  FSETP.GE.FTZ.AND P1, PT, R225, RZ, PT ;  /* 0x000000ffe100720b */ /* 0x000fe20003f36000 */
[----:B------:R-:W-:Y:S01]  /*7440*/  @P2 FADD.FTZ R205, -R205, R29 ;  /* 0x0000001dcdcd2221 */ /* 0x000fe20000010100 */
[----:B------:R-:W-:Y:S01]  /*7450*/  FSETP.GE.FTZ.AND P2, PT, R155, RZ, PT ;  /* 0x000000ff9b00720b */ /* 0x000fe20003f56000 */
[----:B------:R-:W-:Y:S01]  /*7460*/  FMUL.FTZ R16, R233, R4 ;  /* 0x00000004e9107220 */ /* 0x000fe20000410000 */
[----:B------:R-:W-:Y:S01]  /*7470*/  FSETP.GE.FTZ.AND P3, PT, R236, RZ, PT ;  /* 0x000000ffec00720b */ /* 0x000fe20003f76000 */
[----:B------:R-:W-:Y:S01]  /*7480*/  FMUL.FTZ R0, R148, R0 ;  /* 0x0000000094007220 */ /* 0x000fe20000410000 */
[----:B------:R-:W-:Y:S01]  /*7490*/  FSEL R34, R34, R206, P2 ;  /* 0x000000ce22227208 */ /* 0x000fe20001000000 */
[----:B------:R-:W-:Y:S01]  /*74a0*/  FMUL.FTZ R4, R234, R204 ;  /* 0x000000ccea047220 */ /* 0x000fe20000410000 */
[----:B------:R-:W-:Y:S01]  /*74b0*/  F2FP.F16.F32.PACK_AB R9, R9, R7 ;  /* 0x000000070909723e */ /* 0x000fe200000000ff */
[----:B------:R-:W-:Y:S01]  /*74c0*/  @P0 FADD.FTZ R206, -R206, R35 ;  /* 0x00000023cece0221 */ /* 0x000fe20000010100 */
[----:B------:R-:W-:Y:S01]  /*74d0*/  PLOP3.LUT P0, PT, PT, PT, UP2, 0x80, 0x0 ;  /* 0x000000000000781c */ /* 0x000fe20003f0f028 */
[----:B------:R-:W-:Y:S01]  /*74e0*/  FMUL.FTZ R34, R155, R34 ;  /* 0x000000229b227220 */ /* 0x000fe20000410000 */
[----:B------:R-:W-:Y:S01]  /*74f0*/  F2FP.F16.F32.PACK_AB R7, R5, R152 ;  /* 0x000000980507723e */ /* 0x000fe200000000ff */
[----:B------:R-:W-:Y:S01]  /*7500*/  FMUL.FTZ R5, R154, R205 ;  /* 0x000000cd9a057220 */ /* 0x000fe20000410000 */
[----:B------:R-:W-:Y:S01]  /*7510*/  FSEL R32, R32, R207, P3 ;  /* 0x000000cf20207208 */ /* 0x000fe20001800000 */
[----:B------:R-:W-:Y:S01]  /*7520*/  @P1 FADD.FTZ R207, -R207, R33 ;  /* 0x00000021cfcf1221 */ /* 0x000fe20000010100 */
[----:B------:R-:W-:Y:S01]  /*7530*/  F2FP.F16.F32.PACK_AB R140, R140, R222 ;  /* 0x000000de8c8c723e */ /* 0x000fe200000000ff */
[----:B------:R-:W-:Y:S01]  /*7540*/  FMUL.FTZ R206, R235, R206 ;  /* 0x000000ceebce7220 */ /* 0x000fe20000410000 */
[----:B------:R-:W-:Y:S01]  /*7550*/  F2FP.F16.F32.PACK_AB R15, R141, R146 ;  /* 0x000000928d0f723e */ /* 0x000fe200000000ff */
[----:B------:R-:W-:Y:S01]  /*7560*/  FMUL.FTZ R32, R236, R32 ;  /* 0x00000020ec207220 */ /* 0x000fe20000410000 */
[----:B------:R-:W-:Y:S01]  /*7570*/  F2FP.F16.F32.PACK_AB R14, R14, R142 ;  /* 0x0000008e0e0e723e */ /* 0x000fe200000000ff */
[----:B------:R-:W-:Y:S01]  /*7580*/  FMUL.FTZ R207, R225, R207 ;  /* 0x000000cfe1cf7220 */ /* 0x000fe20000410000 */
[----:B------:R-:W-:Y:S02]  /*7590*/  F2FP.F16.F32.PACK_AB R13, R13, R224 ;  /* 0x000000e00d0d723e */ /* 0x000fe400000000ff */
[----:B------:R-:W-:Y:S02]  /*75a0*/  F2FP.F16.F32.PACK_AB R12, R12, R147 ;  /* 0x000000930c0c723e */ /* 0x000fe400000000ff */
[----:B------:R-:W-:Y:S02]  /*75b0*/  F2FP.F16.F32.PACK_AB R11, R11, R230 ;  /* 0x000000e60b0b723e */ /* 0x000fe400000000ff */
[----:B------:R-:W-:Y:S02]  /*75c0*/  F2FP.F16.F32.PACK_AB R10, R10, R228 ;  /* 0x000000e40a0a723e */ /* 0x000fe400000000ff */
[----:B------:R-:W-:Y:S02]  /*75d0*/  F2FP.F16.F32.PACK_AB R8, R8, R226 ;  /* 0x000000e20808723e */ /* 0x000fe400000000ff */
[----:B------:R-:W-:Y:S02]  /*75e0*/  F2FP.F16.F32.PACK_AB R6, R6, R149 ;  /* 0x000000950606723e */ /* 0x000fe400000000ff */
[----:B------:R-:W-:Y:S02]  /*75f0*/  F2FP.F16.F32.PACK_AB R5, R5, R16 ;  /* 0x000000100505723e */ /* 0x000fe400000000ff */
        /* <DEDUP_REMOVED lines=11> */
[C---:B------:R-:W-:Y:S01]  /*76b0*/  VIADD R0, R248.reuse, UR7 ;  /* 0x00000007f8007c36 */ /* 0x040fe20008000000 */
[C---:B------:R-:W-:Y:S01]  /*76c0*/  @!P2 IADD3 R18, R248.reuse, UR7, RZ ;  /* 0x00000007f812ac10 */ /* 0x040fe2000fffe0ff */
[----:B------:R-:W-:Y:S01]  /*76d0*/  @!P1 VIADD R19, R248, UR7 ;  /* 0x00000007f8139c36 */ /* 0x000fe20008000000 */
[----:B------:R2:W-:Y:S01]  /*76e0*/  @P3 STS [R237], RZ ;  /* 0x000000ffed003388 */ /* 0x0005e20000000800 */
[----:B------:R-:W-:Y:S01]  /*76f0*/  VIADD R209, R209, UR7 ;  /* 0x00000007d1d17c36 */ /* 0x000fe20008000000 */
[----:B------:R-:W-:Y:S02]  /*7700*/  MOV R248, R0 ;  /* 0x0000000000f87202 */ /* 0x000fe40000000f00 */
[----:B------:R2:W-:Y:S01]  /*7710*/  @P3 STS [R237+0x4], RZ ;  /* 0x000004ffed003388 */ /* 0x0005e20000000800 */
[----:B-1----:R-:W-:Y:S03]  /*7720*/  LEA R16, -R16, RZ, 0x6 ;  /* 0x000000ff10107211 */ /* 0x002fe600078e31ff */
[----:B------:R2:W-:Y:S01]  /*7730*/  @P3 STS [R237+0x8], RZ ;  /* 0x000008ffed003388 */ /* 0x0005e20000000800 */
[C---:B------:R-:W-:Y:S02]  /*7740*/  LEA R244, P4, R16.reuse, R244, 0x1 ;  /* 0x000000f410f47211 */ /* 0x040fe400078808ff */
[----:B------:R-:W-:Y:S01]  /*7750*/  SHF.R.S32.HI R17, RZ, 0x1f, R16 ;  /* 0x0000001fff117819 */ /* 0x000fe20000011410 */
[----:B------:R2:W-:Y:S03]  /*7760*/  @P3 STS [R237+0xc], RZ ;  /* 0x00000cffed003388 */ /* 0x0005e60000000800 */
[----:B------:R-:W-:Y:S01]  /*7770*/  LEA.HI.X R242, R16, R242, R17, 0x1, P4 ;  /* 0x000000f210f27211 */ /* 0x000fe200020f0c11 */
[----:B------:R-:W-:Y:S04]  /*7780*/  @!P3 IMAD.MOV.U32 R16, RZ, RZ, R244 ;  /* 0x000000ffff10b224 */ /* 0x000fe800078e00f4 */
[--C-:B------:R-:W-:Y:S05]  /*7790*/  @!P3 IMAD.MOV.U32 R17, RZ, RZ, R242.reuse ;  /* 0x000000ffff11b224 */ /* 0x100fea00078e00f2 */
        /* <DEDUP_REMOVED lines=8> */
[-C--:B-1----:R-:W-:Y:S01]  /*7820*/  @!P2 MOV R16, R244.reuse ;  /* 0x000000f40010a202 */ /* 0x082fe20000000f00 */
[--C-:B------:R-:W-:Y:S05]  /*7830*/  @!P2 IMAD.MOV.U32 R17, RZ, RZ, R242.reuse ;  /* 0x000000ffff11a224 */ /* 0x100fea00078e00f2 */
        /* <DEDUP_REMOVED lines=8> */
[----:B-1----:R-:W-:Y:S01]  /*78c0*/  @!P1 MOV R16, R244 ;  /* 0x000000f400109202 */ /* 0x002fe20000000f00 */
[----:B------:R-:W-:Y:S05]  /*78d0*/  @!P1 IMAD.MOV.U32 R17, RZ, RZ, R242 ;  /* 0x000000ffff119224 */ /* 0x000fea00078e00f2 */
[----:B------:R-:W-:Y:S01]  /*78e0*/  @!PT LDS RZ, [RZ] ;  /* 0x00000000fffff984 */ /* 0x000fe20000000800 */
[----:B------:R-:W-:Y:S01]  /*78f0*/  @!PT LDS RZ, [RZ] ;  /* 0x00000000fffff984 */ /* 0x000fe20000000800 */
[----:B------:R-:W-:Y:S01]  /*7900*/  @!PT LDS RZ, [RZ] ;  /* 0x00000000fffff984 */ /* 0x000fe20000000800 */
[----:B------:R2:W-:Y:S04]  /*7910*/  @!P1 LDGSTS.E.BYPASS.LTC128B.128 [R19+0x2000], desc[UR8][R16.64+0x80] ;  /* 0x0200008010139fae */ /* 0x0005e8000b901d48 */
[----:B------:R-:W0:Y:S02]  /*7920*/  LDGDEPBAR ;  /* 0x00000000000079af */ /* 0x000e240000000000 */
.L_x_429:
[----:B------:R1:W-:Y:S01]  /*7930*/  STS [R238+0xf400], R2 ;  /* 0x00f40002ee007388 */ /* 0x0003e20000000800 */
[----:B------:R-:W-:Y:S03]  /*7940*/  F2FP.F16.F32.PACK_AB R0, R206, R34 ;  /* 0x00000022ce00723e */ /* 0x000fe600000000ff */
[----:B------:R-:W-:Y:S04]  /*7950*/  STS [R238+0xf000], R140 ;  /* 0x00f0008cee007388 */ /* 0x000fe80000000800 */
[----:B------:R-:W-:Y:S04]  /*7960*/  STS [R241+0xf000], R11 ;  /* 0x00f0000bf1007388 */ /* 0x000fe80000000800 */
[----:B------:R-:W-:Y:S04]  /*7970*/  STS [R241+0xf400], R10 ;  /* 0x00f4000af1007388 */ /* 0x000fe80000000800 */
[----:B------:R-:W-:Y:S04]  /*7980*/  STS [R238+0x10000], R15 ;  /* 0x0100000fee007388 */ /* 0x000fe80000000800 */
[----:B------:R-:W-:Y:S04]  /*7990*/  STS [R238+0x10400], R14 ;  /* 0x0104000eee007388 */ /* 0x000fe80000000800 */
[----:B------:R-:W-:Y:S01]  /*79a0*/  STS [R241+0x10000], R13 ;  /* 0x0100000df1007388 */ /* 0x000fe20000000800 */
[----:B-1----:R-:W-:Y:S03]  /*79b0*/  F2FP.F16.F32.PACK_AB R2, R207, R32 ;  /* 0x00000020cf02723e */ /* 0x002fe600000000ff */
        /* <DEDUP_REMOVED lines=95> */
[----:B------:R-:W-:Y:S01]  /*7fb0*/  @!P3 IMAD.MOV.U32 R8, RZ, RZ, R245 ;  /* 0x000000ffff08b224 */ /* 0x000fe200078e00f5 */
        /* <DEDUP_REMOVED lines=21> */
.L_x_430:
[----:B------:R1:W3:Y:S01]  /*8110*/  LDL R226, [R1] ;  /* 0x0000000001e27983 */ /* 0x0002e20000100800 */
[----:B--2---:R-:W-:Y:S01]  /*8120*/  IMAD.MOV.U32 R4, RZ, RZ, 0x4 ;  /* 0x00000004ff047424 */ /* 0x004fe200078e00ff */
[----:B------:R-:W-:Y:S01]  /*8130*/  @UP2 UIADD3 UR12, UP0, UR14, -0x100, URZ ;  /* 0xffffff000e0c2890 */ /* 0x000fe2000ff1e03f */
[----:B------:R-:W-:Y:S01]  /*8140*/  @P0 VIADD R2, R249, 0xffffffc0 ;  /* 0xffffffc0f9020836 */ /* 0x000fe20000000000 */
[----:B------:R1:W2:Y:S01]  /*8150*/  LDL R228, [R1+0x8] ;  /* 0x0000080001e47983 */ /* 0x0002a20000100800 */
[----:B------:R-:W-:Y:S02]  /*8160*/  UISETP.GT.AND UP1, UPT, UR6, UR45, UPT ;  /* 0x0000002d0600728c */ /* 0x000fe4000bf24270 */
[----:B------:R-:W-:Y:S01]  /*8170*/  @P0 IMAD.WIDE R222, R2, R4, UR14 ;  /* 0x0000000e02de0e25 */ /* 0x000fe2000f8e0204 */
[----:B------:R1:W4:Y:S01]  /*8180*/  LDL R230, [R1+0x4] ;  /* 0x0000040001e67983 */ /* 0x0003220000100800 */
[----:B------:R-:W-:Y:S02]  /*8190*/  @UP2 UIADD3.X UR7, UR15, -0x1, URZ, UP0, !UPT ;  /* 0xffffffff0f072890 */ /* 0x000fe400087fe43f */
[----:B------:R-:W-:Y:S01]  /*81a0*/  IMAD.U32 R2, RZ, RZ, UR48 ;  /* 0x00000030ff027e24 */ /* 0x000fe2000f8e00ff */
[----:B------:R-:W4:Y:S01]  /*81b0*/  LDL R221, [R1+0x18] ;  /* 0x0000180001dd7983 */ /* 0x000f220000100800 */
[----:B------:R-:W-:Y:S03]  /*81c0*/  @UP2 UMOV UR14, UR12 ;  /* 0x0000000c000e2c82 */ /* 0x000fe60008000000 */
[----:B------:R-:W-:Y:S01]  /*81d0*/  LDSM.16.M88.4 R24, [R213] ;  /* 0x00000000d518783b */ /* 0x000fe20000000200 */
[----:B------:R-:W-:Y:S01]  /*81e0*/  @UP2 UMOV UR15, UR7 ;  /* 0x00000007000f2c82 */ /* 0x000fe20008000000 */
[----:B------:R-:W-:Y:S02]  /*81f0*/  ULOP3.LUT UR7, UR6, 0x1, URZ, 0xc0, !UPT ;  /* 0x0000000106077892 */ /* 0x000fe4000f8ec03f */
[----:B------:R-:W1:Y:S01]  /*8200*/  LDSM.16.MT88.4 R8, [R0+0x9000] ;  /* 0x009000000008783b */ /* 0x000e620000004200 */
[----:B------:R-:W-:Y:S02]  /*8210*/  UIADD3 UR6, UR6, -0x1, URZ ;  /* 0xffffffff06067890 */ /* 0x000fe4000fffe03f */
[----:B------:R-:W-:Y:S01]  /*8220*/  UISETP.NE.U32.AND UP0, UPT, UR7, 0x1, UPT ;  /* 0x000000010700788c */ /* 0x000fe2000bf05070 */
[----:B------:R-:W1:Y:S04]  /*8230*/  LDSM.16.MT88.4 R16, [R0+0xb000] ;  /* 0x00b000000010783b */ /* 0x000e680000004200 */
[----:B------:R-:W1:Y:S04]  /*8240*/  LDSM.16.MT88.4 R28, [R0+0xd000] ;  /* 0x00d00000001c783b */ /* 0x000e680000004200 */
[----:B------:R-:W-:Y:S04]  /*8250*/  LDSM.16.M88.4 R32, [R214] ;  /* 0x00000000d620783b */ /* 0x000fe80000000200 */
[----:B------:R-:W1:Y:S04]  /*8260*/  LDSM.16.MT88.4 R132, [R0+0x9400] ;  /* 0x009400000084783b */ /* 0x000e680000004200 */
[----:B------:R-:W1:Y:S04]  /*8270*/  LDSM.16.MT88.4 R136, [R0+0xb400] ;  /* 0x00b400000088783b */ /* 0x000e680000004200 */
[----:B------:R-:W1:Y:S04]  /*8280*/  LDSM.16.MT88.4 R140, [R0+0xd400] ;  /* 0x00d40000008c783b */ /* 0x000e680000004200 */
[----:B------:R-:W-:Y:S04]  /*8290*/  LDSM.16.M88.4 R144, [R216] ;  /* 0x00000000d890783b */ /* 0x000fe80000000200 */
[----:B------:R-:W1:Y:S04]  /*82a0*/  LDSM.16.MT88.4 R148, [R0+0x9800] ;  /* 0x009800000094783b */ /* 0x000e680000004200 */
[----:B------:R-:W-:Y:S01]  /*82b0*/  LDSM.16.MT88.4 R152, [R0+0xd800] ;  /* 0x00d800000098783b */ /* 0x000fe20000004200 */
[C---:B-1----:R-:W-:Y:S03]  /*82c0*/  HMMA.16816.F32 R4, R24.reuse, R8, RZ ;  /* 0x000000081804723c */ /* 0x042fe600000018ff */
[----:B------:R-:W-:Y:S04]  /*82d0*/  LDSM.16.MT88.4 R204, [R0+0xc000] ;  /* 0x00c0000000cc783b */ /* 0x000fe80000004200 */
[----:B------:R1:W5:Y:S01]  /*82e0*/  @P0 LDG.E R252, desc[UR8][R222.64+0x80] ;  /* 0x00008008defc0981 */ /* 0x000362000c1e1900 */
[C---:B------:R-:W-:Y:S06]  /*82f0*/  HMMA.16816.F32 R8, R24.reuse, R10, RZ ;  /* 0x0000000a1808723c */ /* 0x040fec00000018ff */
        /* <DEDUP_REMOVED lines=14> */
[----:B------:R-:W1:Y:S01]  /*83e0*/  LDSM.16.MT88.4 R140, [R0+0xdc00] ;  /* 0x00dc0000008c783b */ /* 0x000e620000004200 */
[C---:B------:R-:W-:Y:S06]  /*83f0*/  HMMA.16816.F32 R4, R144.reuse, R148, R4 ;  /* 0x000000949004723c */ /* 0x040fec0000001804 */
[C---:B------:R-:W-:Y:S01]  /*8400*/  HMMA.16816.F32 R8, R144.reuse, R150, R8 ;  /* 0x000000969008723c */ /* 0x040fe20000001808 */
[----:B------:R-:W-:Y:S05]  /*8410*/  LDSM.16.MT88.4 R148, [R0+0xa000] ;  /* 0x00a000000094783b */ /* 0x000fea0000004200 */
[C---:B-1----:R-:W-:Y:S06]  /*8420*/  HMMA.16816.F32 R12, R144.reuse, R28, R12 ;  /* 0x0000001c900c723c */ /* 0x042fec000000180c */
[C---:B------:R-:W-:Y:S01]  /*8430*/  HMMA.16816.F32 R16, R144.reuse, R30, R16 ;  /* 0x0000001e9010723c */ /* 0x040fe20000001810 */
[----:B------:R-:W1:Y:S05]  /*8440*/  LDSM.16.M88.4 R28, [R213+0x2000] ;  /* 0x00200000d51c783b */ /* 0x000e6a0000000200 */
[C---:B------:R-:W-:Y:S06]  /*8450*/  HMMA.16816.F32 R20, R144.reuse, R152, R20 ;  /* 0x000000989014723c */ /* 0x040fec0000001814 */
[----:B------:R-:W-:Y:S01]  /*8460*/  HMMA.16816.F32 R24, R144, R154, R24 ;  /* 0x0000009a9018723c */ /* 0x000fe20000001818 */
[----:B------:R-:W-:Y:S04]  /*8470*/  LDSM.16.MT88.4 R144, [R0+0xa400] ;  /* 0x00a400000090783b */ /* 0x000fe80000004200 */
[----:B------:R-:W-:Y:S01]  /*8480*/  LDSM.16.MT88.4 R152, [R0+0xc400] ;  /* 0x00c400000098783b */ /* 0x000fe20000004200 */
[C---:B------:R-:W-:Y:S06]  /*8490*/  HMMA.16816.F32 R4, R132.reuse, R136, R4 ;  /* 0x000000888404723c */ /* 0x040fec0000001804 */
[C---:B------:R-:W-:Y:S01]  /*84a0*/  HMMA.16816.F32 R8, R132.reuse, R138, R8 ;  /* 0x0000008a8408723c */ /* 0x040fe20000001808 */
[----:B------:R-:W1:Y:S05]  /*84b0*/  LDSM.16.MT88.4 R136, [R0+0xe000] ;  /* 0x00e000000088783b */ /* 0x000e6a0000004200 */
[C---:B------:R-:W-:Y:S06]  /*84c0*/  HMMA.16816.F32 R12, R132.reuse, R32, R12 ;  /* 0x00000020840c723c */ /* 0x040fec000000180c */
[C---:B------:R-:W-:Y:S01]  /*84d0*/  HMMA.16816.F32 R16, R132.reuse, R34, R16 ;  /* 0x000000228410723c */ /* 0x040fe20000001810 */
[----:B------:R-:W1:Y:S05]  /*84e0*/  LDSM.16.M88.4 R32, [R214+0x2000] ;  /* 0x00200000d620783b */ /* 0x000e6a0000000200 */
[C---:B------:R-:W-:Y:S06]  /*84f0*/  HMMA.16816.F32 R20, R132.reuse, R140, R20 ;  /* 0x0000008c8414723c */ /* 0x040fec0000001814 */
[----:B------:R-:W-:Y:S01]  /*8500*/  HMMA.16816.F32 R24, R132, R142, R24 ;  /* 0x0000008e8418723c */ /* 0x000fe20000001818 */
[----:B------:R-:W3:Y:S04]  /*8510*/  LDSM.16.MT88.4 R132, [R0+0xe400] ;  /* 0x00e400000084783b */ /* 0x000ee80000004200 */
        /* <DEDUP_REMOVED lines=17> */
[C---:B---3--:R-:W-:Y:S06]  /*8630*/  HMMA.16816.F32 R20, R32.reuse, R132, R20 ;  /* 0x000000842014723c */ /* 0x048fec0000001814 */
[----:B------:R-:W-:Y:S01]  /*8640*/  HMMA.16816.F32 R24, R32, R134, R24 ;  /* 0x000000862018723c */ /* 0x000fe20000001818 */
[----:B------:R3:W4:Y:S01]  /*8650*/  LDSM.16.MT88.4 R32, [R0+0xec00] ;  /* 0x00ec00000020783b */ /* 0x0007220000004200 */
[----:B------:R-:W-:Y:S04]  /*8660*/  IMAD.U32 R132, RZ, RZ, UR21 ;  /* 0x00000015ff847e24 */ /* 0x000fe8000f8e00ff */
[C---:B-1----:R-:W-:Y:S06]  /*8670*/  HMMA.16816.F32 R4, R140.reuse, R148, R4 ;  /* 0x000000948c04723c */ /* 0x042fec0000001804 */
[C---:B------:R-:W-:Y:S06]  /*8680*/  HMMA.16816.F32 R8, R140.reuse, R150, R8 ;  /* 0x000000968c08723c */ /* 0x040fec0000001808 */
[C---:B------:R-:W-:Y:S06]  /*8690*/  HMMA.16816.F32 R12, R140.reuse, R204, R12 ;  /* 0x000000cc8c0c723c */ /* 0x040fec000000180c */
[C---:B------:R-:W-:Y:S01]  /*86a0*/  HMMA.16816.F32 R16, R140.reuse, R206, R16 ;  /* 0x000000ce8c10723c */ /* 0x040fe20000001810 */
[----:B---3--:R-:W-:Y:S05]  /*86b0*/  IMAD.U32 R0, RZ, RZ, UR20 ;  /* 0x00000014ff007e24 */ /* 0x008fea000f8e00ff */
[C---:B------:R-:W-:Y:S01]  /*86c0*/  HMMA.16816.F32 R20, R140.reuse, R28, R20 ;  /* 0x0000001c8c14723c */ /* 0x040fe20000001814 */
[----:B------:R-:W3:Y:S04]  /*86d0*/  @P0 LDG.E R226, desc[UR8][R222.64+0xa0] ;  /* 0x0000a008dee20981 */ /* 0x000ee8000c1e1900 */
[----:B--2---:R-:W2:Y:S01]  /*86e0*/  @P0 LDG.E R228, desc[UR8][R222.64+0x20] ;  /* 0x00002008dee40981 */ /* 0x004ea2000c1e1900 */
[----:B------:R-:W-:Y:S03]  /*86f0*/  HMMA.16816.F32 R24, R140, R30, R24 ;  /* 0x0000001e8c18723c */ /* 0x000fe60000001818 */
[----:B----4-:R-:W4:Y:S03]  /*8700*/  @P0 LDG.E R230, desc[UR8][R222.64] ;  /* 0x00000008dee60981 */ /* 0x010f26000c1e1900 */
[C---:B------:R-:W-:Y:S01]  /*8710*/  HMMA.16816.F32 R4, R136.reuse, R144, R4 ;  /* 0x000000908804723c */ /* 0x040fe20000001804 */
[----:B------:R-:W-:Y:S04]  /*8720*/  IMAD.U32 R30, RZ, RZ, UR20 ;  /* 0x00000014ff1e7e24 */ /* 0x000fe8000f8e00ff */
[C---:B------:R-:W-:Y:S01]  /*8730*/  LEA R224, P1, R221.reuse, R246, 0x2 ;  /* 0x000000f6dde07211 */ /* 0x040fe200078210ff */
[C---:B------:R-:W-:Y:S05]  /*8740*/  HMMA.16816.F32 R8, R136.reuse, R146, R8 ;  /* 0x000000928808723c */ /* 0x040fea0000001808 */
[----:B------:R-:W-:Y:S01]  /*8750*/  LEA.HI.X.SX32 R221, R221, R247, 0x2, P1 ;  /* 0x000000f7dddd7211 */ /* 0x000fe200008f16ff */
[C---:B------:R-:W-:Y:S05]  /*8760*/  HMMA.16816.F32 R12, R136.reuse, R152, R12 ;  /* 0x00000098880c723c */ /* 0x040fea000000180c */
[----:B------:R-:W-:Y:S01]  /*8770*/  IMAD.MOV.U32 R28, RZ, RZ, R224 ;  /* 0x000000ffff1c7224 */ /* 0x000fe200078e00e0 */
[C---:B------:R-:W-:Y:S05]  /*8780*/  HMMA.16816.F32 R16, R136.reuse, R154, R16 ;  /* 0x0000009a8810723c */ /* 0x040fea0000001810 */
[----:B------:R-:W-:Y:S01]  /*8790*/  IMAD.MOV.U32 R29, RZ, RZ, R221 ;  /* 0x000000ffff1d7224 */ /* 0x000fe200078e00dd */
[C---:B------:R-:W-:Y:S04]  /*87a0*/  HMMA.16816.F32 R20, R136.reuse, R32, R20 ;  /* 0x000000208814723c */ /* 0x040fe80000001814 */
[----:B------:R1:W-:Y:S01]  /*87b0*/  REDG.E.ADD.F32.FTZ.RN.STRONG.GPU desc[UR8][R28.64], R4 ;  /* 0x000000041c0079a6 */ /* 0x0003e2000c10f388 */
[-C--:B------:R-:W-:Y:S01]  /*87c0*/  LEA R30, P1, R30, R28.reuse, 0x2 ;  /* 0x0000001c1e1e7211 */ /* 0x080fe200078210ff */
[----:B------:R-:W-:Y:S01]  /*87d0*/  HMMA.16816.F32 R24, R136, R34, R24 ;  /* 0x000000228818723c */ /* 0x000fe20000001818 */
[----:B------:R-:W-:Y:S01]  /*87e0*/  IMAD.U32 R32, RZ, RZ, UR48 ;  /* 0x00000030ff207e24 */ /* 0x000fe2000f8e00ff */
[----:B------:R-:W-:Y:S03]  /*87f0*/  LDSM.16.MT88.4 R136, [R208+0x2400] ;  /* 0x00240000d088783b */ /* 0x000fe60000004200 */
[-C--:B------:R-:W-:Y:S01]  /*8800*/  LEA.HI.X.SX32 R31, R0, R29.reuse, 0x2, P1 ;  /* 0x0000001d001f7211 */ /* 0x080fe200008f16ff */
[----:B------:R-:W-:Y:S01]  /*8810*/  IMAD.U32 R0, RZ, RZ, UR21 ;  /* 0x00000015ff007e24 */ /* 0x000fe2000f8e00ff */
[-C--:B------:R-:W-:Y:S01]  /*8820*/  LEA R32, P1, R32, R28.reuse, 0x2 ;  /* 0x0000001c20207211 */ /* 0x080fe200078210ff */
[----:B------:R-:W-:Y:S02]  /*8830*/  IMAD.U32 R34, RZ, RZ, UR49 ;  /* 0x00000031ff227e24 */ /* 0x000fe4000f8e00ff */
[----:B------:R1:W-:Y:S01]  /*8840*/  REDG.E.ADD.F32.FTZ.RN.STRONG.GPU desc[UR8][R30.64], R5 ;  /* 0x000000051e0079a6 */ /* 0x0003e2000c10f388 */
[-C--:B------:R-:W-:Y:S01]  /*8850*/  LEA.HI.X.SX32 R33, R2, R29.reuse, 0x2, P1 ;  /* 0x0000001d02217211 */ /* 0x080fe200008f16ff */
[----:B------:R-:W-:Y:S01]  /*8860*/  IMAD.U32 R2, RZ, RZ, UR46 ;  /* 0x0000002eff027e24 */ /* 0x000fe2000f8e00ff */
[-C--:B------:R-:W-:Y:S01]  /*8870*/  LEA R34, P2, R34, R28.reuse, 0x2 ;  /* 0x0000001c22227211 */ /* 0x080fe200078410ff */
[----:B-1----:R-:W-:Y:S02]  /*8880*/  IMAD.U32 R4, RZ, RZ, UR47 ;  /* 0x0000002fff047e24 */ /* 0x002fe4000f8e00ff */
[----:B------:R-:W-:Y:S05]  /*8890*/  IMAD.U32 R5, RZ, RZ, UR49 ;  /* 0x00000031ff057e24 */ /* 0x000fea000f8e00ff */
[-C--:B------:R-:W-:Y:S01]  /*88a0*/  LEA.HI.X.SX32 R35, R5, R29.reuse, 0x2, P2 ;  /* 0x0000001d05237211 */ /* 0x080fe200010f16ff */
[----:B---3--:R-:W-:Y:S04]  /*88b0*/  @P0 STL [R1], R226 ;  /* 0x000000e201000387 */ /* 0x008fe80000100800 */
[----:B--2---:R-:W-:Y:S04]  /*88c0*/  @P0 STL [R1+0x8], R228 ;  /* 0x000008e401000387 */ /* 0x004fe80000100800 */
[----:B----4-:R-:W-:Y:S01]  /*88d0*/  @P0 STL [R1+0x4], R230 ;  /* 0x000004e601000387 */ /* 0x010fe20000100800 */
        /* <DEDUP_REMOVED lines=10> */
[----:B------:R-:W-:Y:S04]  /*8980*/  LDSM.16.MT88.4 R32, [R3+0xf800] ;  /* 0x00f800000320783b */ /* 0x000fe80000004200 */
        /* <DEDUP_REMOVED lines=55> */
[----:B-1----:R-:W-:Y:S02]  /*8d00*/  IMAD.U32 R9, RZ, RZ, UR25 ;  /* 0x00000019ff097e24 */ /* 0x002fe4000f8e00ff */
        /* <DEDUP_REMOVED lines=60> */
[----:B------:R-:W4:Y:S05]  /*90d0*/  LDSM.16.MT88.4 R132, [R3+0x12800] ;  /* 0x012800000384783b */ /* 0x000f2a0000004200 */
[----:B------:R-:W-:Y:S01]  /*90e0*/  HMMA.16816.F32 R128, R32, R138, R128 ;  /* 0x0000008a2080723c */ /* 0x000fe20000001880 */
[----:B------:R-:W4:Y:S04]  /*90f0*/  LDSM.16.MT88.4 R32, [R208+0x1c00] ;  /* 0x001c0000d020783b */ /* 0x000f280000004200 */
[----:B------:R2:W4:Y:S01]  /*9100*/  LDSM.16.MT88.4 R136, [R208+0x2c00] ;  /* 0x002c0000d088783b */ /* 0x0005220000004200 */
[-C--:B-1----:R-:W-:Y:S06]  /*9110*/  HMMA.16816.F32 R84, R4, R8.reuse, R84 ;  /* 0x000000080454723c */ /* 0x082fec0000001854 */
[C---:B------:R-:W-:Y:S06]  /*9120*/  HMMA.16816.F32 R88, R12.reuse, R8, R88 ;  /* 0x000000080c58723c */ /* 0x040fec0000001858 */
[-C--:B------:R-:W-:Y:S06]  /*9130*/  HMMA.16816.F32 R92, R12, R10.reuse, R92 ;  /* 0x0000000a0c5c723c */ /* 0x080fec000000185c */
[C---:B------:R-:W-:Y:S05]  /*9140*/  HMMA.16816.F32 R96, R4.reuse, R10, R96 ;  /* 0x0000000a0460723c */ /* 0x040fea0000001860 */
[----:B--2---:R-:W-:Y:S01]  /*9150*/  IMAD.MOV.U32 R208, RZ, RZ, R0 ;  /* 0x000000ffffd07224 */ /* 0x004fe200078e0000 */
        /* <DEDUP_REMOVED lines=8> */
[-C--:B---3--:R-:W-:Y:S06]  /*91e0*/  HMMA.16816.F32 R84, R20, R24.reuse, R84 ;  /* 0x000000181454723c */ /* 0x088fec0000001854 */
        /* <DEDUP_REMOVED lines=221> */
[----:B------:R-:W3:Y:S01]  /*9fc0*/  S2UR UR13, SR_CTAID.Y ;  /* 0x00000000000d79c3 */ /* 0x000ee20000002600 */
[----:B------:R-:W-:Y:S01]  /*9fd0*/  USHF.R.S32.HI UR10, URZ, 0x1f, UR58 ;  /* 0x0000001f3f0a7899 */ /* 0x000fe2000801143a */
[----:B------:R-:W-:-:S03]  /*9fe0*/  ULDC.64 UR6, c[0x0][0x450] ;  /* 0x0001140000067ab9 */ /* 0x000fc60000000a00 */
[----:B------:R-:W-:Y:S02]  /*9ff0*/  UIMAD UR12, UR10, UR6, URZ ;  /* 0x000000060a0c72a4 */ /* 0x000fe4000f8e023f */
[----:B------:R-:W-:Y:S01]  /*a000*/  UIMAD.WIDE.U32 UR10, UR58, UR6, URZ ;  /* 0x000000063a0a72a5 */ /* 0x000fe2000f8e003f */
[----:B------:R-:W4:Y:S01]  /*a010*/  S2UR UR15, SR_CTAID.Y ;  /* 0x00000000000f79c3 */ /* 0x000f220000002600 */
[----:B------:R-:W-:-:S04]  /*a020*/  UIMAD UR14, UR58, UR7, UR12 ;  /* 0x000000073a0e72a4 */ /* 0x000fc8000f8e020c */
[----:B------:R-:W-:Y:S02]  /*a030*/  UIADD3 UR11, UR11, UR14, URZ ;  /* 0x0000000e0b0b7290 */ /* 0x000fe4000fffe03f */
[----:B---3--:R-:W-:-:S03]  /*a040*/  USHF.R.S32.HI UR16, URZ, 0x1f, UR13 ;  /* 0x0000001f3f107899 */ /* 0x008fc6000801140d */
[----:B------:R-:W-:Y:S02]  /*a050*/  ULDC.64 UR12, c[0x0][0x438] ;  /* 0x00010e00000c7ab9 */ /* 0x000fe40000000a00 */
[----:B------:R-:W-:Y:S02]  /*a060*/  UIMAD UR14, UR16, UR12, URZ ;  /* 0x0000000c100e72a4 */ /* 0x000fe4000f8e023f */
[----:B----4-:R-:W-:Y:S02]  /*a070*/  UIMAD.WIDE.U32 UR10, UR15, UR12, UR10 ;  /* 0x0000000c0f0a72a5 */ /* 0x010fe4000f8e000a */
[----:B------:R-:W-:-:S04]  /*a080*/  UIMAD UR13, UR15, UR13, UR14 ;  /* 0x0000000d0f0d72a4 */ /* 0x000fc8000f8e020e */
[----:B------:R-:W-:Y:S01]  /*a090*/  UIADD3 UR19, UR11, UR13, URZ ;  /* 0x0000000d0b137290 */ /* 0x000fe2000fffe03f */
[----:B------:R-:W-:-:S11]  /*a0a0*/  UMOV UR18, UR10 ;  /* 0x0000000a00127c82 */ /* 0x000fd60008000000 */
.L_x_432:
        /* <DEDUP_REMOVED lines=8> */
[----:B------:R-:W2:Y:S01]  /*a130*/  S2UR UR15, SR_CTAID.Y ;  /* 0x00000000000f79c3 */ /* 0x000ea20000002600 */
[----:B------:R-:W-:Y:S01]  /*a140*/  USHF.R.S32.HI UR12, URZ, 0x1f, UR58 ;  /* 0x0000001f3f0c7899 */ /* 0x000fe2000801143a */
[----:B------:R-:W-:-:S03]  /*a150*/  ULDC.64 UR10, c[0x0][0x458] ;  /* 0x00011600000a7ab9 */ /* 0x000fc60000000a00 */
[----:B------:R-:W-:Y:S02]  /*a160*/  UIMAD UR14, UR12, UR10, URZ ;  /* 0x0000000a0c0e72a4 */ /* 0x000fe4000f8e023f */
[----:B------:R-:W-:Y:S01]  /*a170*/  UIMAD.WIDE.U32 UR12, UR58, UR10, URZ ;  /* 0x0000000a3a0c72a5 */ /* 0x000fe2000f8e003f */
[----:B------:R-:W3:Y:S01]  /*a180*/  S2UR UR17, SR_CTAID.Y ;  /* 0x00000000001179c3 */ /* 0x000ee20000002600 */
[----:B------:R-:W-:-:S04]  /*a190*/  UIMAD UR58, UR58, UR11, UR14 ;  /* 0x0000000b3a3a72a4 */ /* 0x000fc8000f8e020e */
[----:B------:R-:W-:Y:S02]  /*a1a0*/  UIADD3 UR13, UR13, UR58, URZ ;  /* 0x0000003a0d0d7290 */ /* 0x000fe4000fffe03f */
[----:B--2---:R-:W-:-:S03]  /*a1b0*/  USHF.R.S32.HI UR16, URZ, 0x1f, UR15 ;  /* 0x0000001f3f107899 */ /* 0x004fc6000801140f */
[----:B------:R-:W-:Y:S02]  /*a1c0*/  ULDC.64 UR14, c[0x0][0x440] ;  /* 0x00011000000e7ab9 */ /* 0x000fe40000000a00 */
[----:B------:R-:W-:Y:S02]  /*a1d0*/  UIMAD UR16, UR16, UR14, URZ ;  /* 0x0000000e101072a4 */ /* 0x000fe4000f8e023f */
[----:B---3--:R-:W-:Y:S02]  /*a1e0*/  UIMAD.WIDE.U32 UR12, UR17, UR14, UR12 ;  /* 0x0000000e110c72a5 */ /* 0x008fe4000f8e000c */
[----:B------:R-:W-:-:S04]  /*a1f0*/  UIMAD UR15, UR17, UR15, UR16 ;  /* 0x0000000f110f72a4 */ /* 0x000fc8000f8e0210 */
[----:B------:R-:W-:-:S03]  /*a200*/  UIADD3 UR17, UR13, UR15, URZ ;  /* 0x0000000f0d117290 */ /* 0x000fc6000fffe03f */
[----:B------:R-:W-:-:S09]  /*a210*/  UMOV UR13, UR12 ;  /* 0x0000000c000d7c82 */ /* 0x000fd20008000000 */
.L_x_433:
[----:B------:R-:W-:Y:S01]  /*a220*/  BAR.SYNC.DEFER_BLOCKING 0x0 ;  /* 0x0000000000007b1d */ /* 0x000fe20000010000 */
[----:B------:R-:W-:Y:S01]  /*a230*/  USHF.R.S32.HI UR12, URZ, 0x1f, UR59 ;  /* 0x0000001f3f0c7899 */ /* 0x000fe2000801143b */
[----:B-1----:R-:W-:Y:S01]  /*a240*/  SHF.R.S32.HI R8, RZ, 0x1f, R9 ;  /* 0x0000001fff087819 */ /* 0x002fe20000011409 */
[----:B------:R-:W-:Y:S01]  /*a250*/  IMAD.U32 R2, RZ, RZ, UR6 ;  /* 0x00000006ff027e24 */ /* 0x000fe2000f8e00ff */
[----:B------:R-:W-:Y:S01]  /*a260*/  SHF.R.S32.HI R7, RZ, 0x1f, R250 ;  /* 0x0000001fff077819 */ /* 0x000fe200000114fa */
[----:B------:R-:W-:-:S03]  /*a270*/  UIMAD UR14, UR12, UR6, URZ ;  /* 0x000000060c0e72a4 */ /* 0x000fc6000f8e023f */
[----:B------:R-:W1:Y:S01]  /*a280*/  S2UR UR15, SR_CTAID.Z ;  /* 0x00000000000f79c3 */ /* 0x000e620000002700 */
[----:B------:R-:W-:Y:S01]  /*a290*/  IMAD.MOV.U32 R6, RZ, RZ, R250 ;  /* 0x000000ffff067224 */ /* 0x000fe200078e00fa */
[----:B------:R-:W-:Y:S01]  /*a2a0*/  LEA.HI R8, R8, R9, RZ, 0x2 ;  /* 0x0000000908087211 */ /* 0x000fe200078f10ff */
[----:B------:R-:W-:Y:S01]  /*a2b0*/  UIMAD UR14, UR59, UR7, UR14 ;  /* 0x000000073b0e72a4 */ /* 0x000fe2000f8e020e */
[----:B------:R-:W-:Y:S01]  /*a2c0*/  BSSY B0, `(.L_x_434) ;  /* 0x000002d000007945 */ /* 0x000fe20003800000 */
[----:B------:R-:W-:Y:S01]  /*a2d0*/  IMAD.WIDE.U32 R4, R2, UR59, R6 ;  /* 0x0000003b02047c25 */ /* 0x000fe2000f8e0006 */
[----:B------:R-:W-:Y:S01]  /*a2e0*/  UIMAD UR5, UR57, -0x80, UR5 ;  /* 0xffffff80390578a4 */ /* 0x000fe2000f8e0205 */
[----:B------:R-:W-:Y:S01]  /*a2f0*/  SHF.R.S32.HI R2, RZ, 0x2, R8 ;  /* 0x00000002ff027819 */ /* 0x000fe20000011408 */
[----:B------:R-:W2:Y:S01]  /*a300*/  S2UR UR20, SR_CTAID.Z ;  /* 0x00000000001479c3 */ /* 0x000ea20000002700 */
[----:B------:R-:W-:Y:S01]  /*a310*/  IMAD.U32 R8, RZ, RZ, UR14 ;  /* 0x0000000eff087e24 */ /* 0x000fe2000f8e00ff */
[----:B------:R-:W-:-:S02]  /*a320*/  IADD3 R4, P0, R4, UR18, RZ ;  /* 0x0000001204047c10 */ /* 0x000fc4000ff1e0ff */
[C---:B------:R-:W-:Y:S01]  /*a330*/  ISETP.GE.AND P4, PT, R2.reuse, UR5, PT ;  /* 0x0000000502007c0c */ /* 0x040fe2000bf86270 */
[----:B------:R-:W-:Y:S01]  /*a340*/  VIADD R9, R2, 0x40 ;  /* 0x0000004002097836 */ /* 0x000fe20000000000 */
[----:B------:R-:W-:Y:S02]  /*a350*/  IADD3.X R5, R5, UR19, R8, P0, !PT ;  /* 0x0000001305057c10 */ /* 0x000fe400087fe408 */
[----:B------:R-:W-:Y:S01]  /*a360*/  SHF.R.S32.HI R26, RZ, 0x1f, R2 ;  /* 0x0000001fff1a7819 */ /* 0x000fe20000011402 */
[----:B------:R3:W4:Y:S01]  /*a370*/  LDS.128 R36, [R0+0xa000] ;  /* 0x00a0000000247984 */ /* 0x0007220000000c00 */
[----:B------:R-:W-:-:S03]  /*a380*/  ISETP.GE.AND P3, PT, R9, UR5, PT ;  /* 0x0000000509007c0c */ /* 0x000fc6000bf66270 */
[----:B------:R3:W3:Y:S01]  /*a390*/  LDS.128 R32, [R0+0xc000] ;  /* 0x00c0000000207984 */ /* 0x0006e20000000c00 */
[----:B-1----:R-:W-:-:S03]  /*a3a0*/  USHF.R.S32.HI UR16, URZ, 0x1f, UR15 ;  /* 0x0000001f3f107899 */ /* 0x002fc6000801140f */
[----:B------:R1:W1:Y:S01]  /*a3b0*/  LDS.128 R28, [R0+0xe000] ;  /* 0x00e00000001c7984 */ /* 0x0002620000000c00 */
[----:B------:R-:W-:Y:S02]  /*a3c0*/  ULDC.64 UR14, c[0x0][0x468] ;  /* 0x00011a00000e7ab9 */ /* 0x000fe40000000a00 */
[----:B------:R-:W-:Y:S01]  /*a3d0*/  UIMAD UR16, UR16, UR14, URZ ;  /* 0x0000000e101072a4 */ /* 0x000fe2000f8e023f */
[----:B------:R1:W1:Y:S01]  /*a3e0*/  LDS.128 R48, [R0+0x10000] ;  /* 0x0100000000307984 */ /* 0x0002620000000c00 */
[----:B------:R-:W-:Y:S02]  /*a3f0*/  IMAD.U32 R8, RZ, RZ, UR14 ;  /* 0x0000000eff087e24 */ /* 0x000fe4000f8e00ff */
[----:B--2---:R-:W-:Y:S01]  /*a400*/  UIMAD UR15, UR20, UR15, UR16 ;  /* 0x0000000f140f72a4 */ /* 0x004fe2000f8e0210 */
[----:B------:R2:W1:Y:S01]  /*a410*/  LDS.128 R44, [R0+0x12000] ;  /* 0x01200000002c7984 */ /* 0x0004620000000c00 */
[----:B------:R-:W-:-:S03]  /*a420*/  IMAD.WIDE.U32 R8, R8, UR20, R4 ;  /* 0x0000001408087c25 */ /* 0x000fc6000f8e0004 */
[----:B------:R2:W1:Y:S01]  /*a430*/  LDS.128 R40, [R0+0x14000] ;  /* 0x0140000000287984 */ /* 0x0004620000000c00 */
[----:B------:R-:W-:Y:S01]  /*a440*/  VIADD R24, R9, UR15 ;  /* 0x0000000f09187c36 */ /* 0x000fe20008000000 */
[----:B------:R-:W-:Y:S06]  /*a450*/  @P4 BRA `(.L_x_435) ;  /* 0x00000000004c4947 */ /* 0x000fec0003800000 */
[----:B------:R-:W-:Y:S01]  /*a460*/  ULDC UR16, c[0x0][0x2d0] ;  /* 0x0000b40000107ab9 */ /* 0x000fe20000000800 */
[----:B------:R-:W5:Y:S01]  /*a470*/  LDS.128 R20, [R0+0xb000] ;  /* 0x00b0000000147984 */ /* 0x000f620000000c00 */
[----:B------:R-:W-:Y:S01]  /*a480*/  ISETP.GE.AND P2, PT, R250, UR16, PT ;  /* 0x00000010fa007c0c */ /* 0x000fe2000bf46270 */
[----:B------:R-:W-:Y:S01]  /*a490*/  IMAD.MOV.U32 R4, RZ, RZ, R8 ;  /* 0x000000ffff047224 */ /* 0x000fe200078e0008 */
[----:B------:R-:W-:Y:S01]  /*a4a0*/  MOV R5, R24 ;  /* 0x0000001800057202 */ /* 0x000fe20000000f00 */
[----:B------:R-:W4:Y:S01]  /*a4b0*/  LDS.128 R16, [R0+0xd000] ;  /* 0x00d0000000107984 */ /* 0x000f220000000c00 */
        /* <DEDUP_REMOVED lines=11> */
[----:B----4-:R4:W-:Y:S04]  /*a570*/  @!P0 STG.E.128 desc[UR8][R4.64+0x80], R16 ;  /* 0x0000801004008986 */ /* 0x0109e8000c101d08 */
[----:B---3--:R4:W-:Y:S02]  /*a580*/  @!P2 STG.E.128 desc[UR8][R4.64], R12 ;  /* 0x0000000c0400a986 */ /* 0x0089e4000c101d08 */
.L_x_435:
[----:B------:R-:W-:Y:S05]  /*a590*/  BSYNC B0 ;  /* 0x0000000000007941 */ /* 0x000fea0003800000 */
.L_x_434:
[----:B------:R-:W-:Y:S04]  /*a5a0*/  BSSY B0, `(.L_x_436) ;  /* 0x0000013000007945 */ /* 0x000fe80003800000 */
[----:B------:R-:W-:Y:S05]  /*a5b0*/  @P3 BRA `(.L_x_437) ;  /* 0x0000000000443947 */ /* 0x000fea0003800000 */
[----:B-1--4-:R-:W-:Y:S01]  /*a5c0*/  IADD3 R4, P0, R2, 0x40, RZ ;  /* 0x0000004002047810 */ /* 0x012fe20007f1e0ff */
        /* <DEDUP_REMOVED lines=15> */
[----:B------:R1:W-:Y:S02]  /*a6c0*/  @!P0 STG.E.128 desc[UR8][R4.64+0x80], R28 ;  /* 0x0000801c04008986 */ /* 0x0003e4000c101d08 */
.L_x_437:
[----:B------:R-:W-:Y:S05]  /*a6d0*/  BSYNC B0 ;  /* 0x0000000000007941 */ /* 0x000fea0003800000 */
.L_x_436:
[----:B------:R-:W5:Y:S01]  /*a6e0*/  S2UR UR6, SR_CTAID.Z ;  /* 0x00000000000679c3 */ /* 0x000f620000002700 */
[----:B------:R-:W-:Y:S01]  /*a6f0*/  UIMAD UR5, UR12, UR10, URZ ;  /* 0x0000000a0c0572a4 */ /* 0x000fe2000f8e023f */
[----:B-1--4-:R-:W-:Y:S01]  /*a700*/  IMAD.U32 R4, RZ, RZ, UR10 ;  /* 0x0000000aff047e24 */ /* 0x012fe2000f8e00ff */
[----:B------:R-:W1:Y:S01]  /*a710*/  LDS.128 R20, [R0+0xf000] ;  /* 0x00f0000000147984 */ /* 0x000e620000000c00 */
[----:B------:R-:W-:Y:S01]  /*a720*/  BSSY B0, `(.L_x_438) ;  /* 0x0000021000007945 */ /* 0x000fe20003800000 */
[----:B------:R-:W-:Y:S01]  /*a730*/  UIMAD UR5, UR59, UR11, UR5 ;  /* 0x0000000b3b0572a4 */ /* 0x000fe2000f8e0205 */
[----:B------:R-:W-:Y:S01]  /*a740*/  IMAD.WIDE.U32 R6, R4, UR59, R6 ;  /* 0x0000003b04067c25 */ /* 0x000fe2000f8e0006 */
[----:B------:R-:W4:Y:S01]  /*a750*/  LDS.128 R16, [R0+0x11000] ;  /* 0x0110000000107984 */ /* 0x000f220000000c00 */
[----:B------:R-:W2:Y:S03]  /*a760*/  S2UR UR14, SR_CTAID.Z ;  /* 0x00000000000e79c3 */ /* 0x000ea60000002700 */
[----:B------:R2:W1:Y:S01]  /*a770*/  LDS.128 R12, [R0+0x13000] ;  /* 0x01300000000c7984 */ /* 0x0004620000000c00 */
[----:B------:R-:W-:Y:S01]  /*a780*/  IADD3 R6, P0, R6, UR13, RZ ;  /* 0x0000000d06067c10 */ /* 0x000fe2000ff1e0ff */
[----:B-----5:R-:W-:-:S03]  /*a790*/  USHF.R.S32.HI UR15, URZ, 0x1f, UR6 ;  /* 0x0000001f3f0f7899 */ /* 0x020fc60008011406 */
[----:B------:R-:W-:Y:S01]  /*a7a0*/  ULDC.64 UR6, c[0x0][0x470] ;  /* 0x00011c0000067ab9 */ /* 0x000fe20000000a00 */
[----:B--23--:R-:W-:Y:S01]  /*a7b0*/  IMAD.U32 R0, RZ, RZ, UR5 ;  /* 0x00000005ff007e24 */ /* 0x00cfe2000f8e00ff */
[----:B------:R-:W-:-:S04]  /*a7c0*/  UIMAD UR5, UR15, UR6, URZ ;  /* 0x000000060f0572a4 */ /* 0x000fc8000f8e023f */
[----:B------:R-:W-:Y:S01]  /*a7d0*/  IADD3.X R7, R7, UR17, R0, P0, !PT ;  /* 0x0000001107077c10 */ /* 0x000fe200087fe400 */
[----:B------:R-:W-:Y:S01]  /*a7e0*/  UIMAD UR7, UR14, UR7, UR5 ;  /* 0x000000070e0772a4 */ /* 0x000fe2000f8e0205 */
[----:B------:R-:W-:-:S05]  /*a7f0*/  MOV R0, UR6 ;  /* 0x0000000600007c02 */ /* 0x000fca0008000f00 */
[----:B------:R-:W-:-:S05]  /*a800*/  IMAD.WIDE.U32 R6, R0, UR14, R6 ;  /* 0x0000000e00067c25 */ /* 0x000fca000f8e0006 */
[----:B------:R-:W-:Y:S01]  /*a810*/  IADD3 R0, R7, UR7, RZ ;  /* 0x0000000707007c10 */ /* 0x000fe2000fffe0ff */
[----:B-1--4-:R-:W-:Y:S06]  /*a820*/  @P4 BRA `(.L_x_439) ;  /* 0x0000000000404947 */ /* 0x012fec0003800000 */
[----:B------:R-:W-:Y:S01]  /*a830*/  MOV R5, R0 ;  /* 0x0000000000057202 */ /* 0x000fe20000000f00 */
[----:B------:R-:W-:Y:S01]  /*a840*/  IMAD.MOV.U32 R4, RZ, RZ, R6 ;  /* 0x000000ffff047224 */ /* 0x000fe200078e0006 */
[----:B------:R-:W-:Y:S01]  /*a850*/  ULDC UR5, c[0x0][0x2d0] ;  /* 0x0000b40000057ab9 */ /* 0x000fe20000000800 */
[----:B------:R-:W-:Y:S01]  /*a860*/  IMAD R10, R26, UR10, RZ ;  /* 0x0000000a1a0a7c24 */ /* 0x000fe2000f8e02ff */
[----:B------:R-:W-:Y:S01]  /*a870*/  ISETP.GE.AND P2, PT, R250, UR5, PT ;  /* 0x00000005fa007c0c */ /* 0x000fe2000bf46270 */
[C---:B------:R-:W-:Y:S01]  /*a880*/  IMAD.WIDE.U32 R8, R2.reuse, UR10, R4 ;  /* 0x0000000a02087c25 */ /* 0x040fe2000f8e0004 */
        /* <DEDUP_REMOVED lines=10> */
.L_x_439:
[----:B------:R-:W-:Y:S05]  /*a930*/  BSYNC B0 ;  /* 0x0000000000007941 */ /* 0x000fea0003800000 */
.L_x_438:
        /* <DEDUP_REMOVED lines=18> */
.L_x_413:
[----:B------:R-:W-:Y:S05]  /*aa60*/  BSYNC B1 ;  /* 0x0000000000017941 */ /* 0x000fea0003800000 */
.L_x_399:
        /* <DEDUP_REMOVED lines=8> */
.L_x_440:
[----:B------:R-:W-:Y:S05]  /*aaf0*/  EXIT ;  /* 0x000000000000794d */ /* 0x000fea0003800000 */
.L_x_442:
        /* <DEDUP_REMOVED lines=16> */
.L_x_1290:


//--------------------- .text._ZN5flash44flash_bwd_dq_dk_dv_loop_seqk_parallel_kernelI23Flash_bwd_kernel_traitsILi96ELi64ELi128ELi8ELi2ELi4ELi4ELb1ELb0EN7cutlass6half_tE19Flash_kernel_traitsILi96ELi64ELi128ELi8ES3_EELb0ELb0ELb1ELb0ELb0ELb0ELb1EEEvNS_16Flash_bwd_paramsE --------------------------
	.section	.text._ZN5flash44flash_bwd_dq_dk_dv_loop_seqk_parallel_kernelI23Flash_bwd_kernel_traitsILi96ELi64ELi128ELi8ELi2ELi4ELi4ELb1ELb0EN7cutlass6half_tE19Flash_kernel_traitsILi96ELi64ELi128ELi8ES3_EELb0ELb0ELb1ELb0ELb0ELb0ELb1EEEvNS_16Flash_bwd_paramsE,"ax",@progbits
	.align	128
        .global         _ZN5flash44flash_bwd_dq_dk_dv_loop_seqk_parallel_kernelI23Flash_bwd_kernel_traitsILi96ELi64ELi128ELi8ELi2ELi4ELi4ELb1ELb0EN7cutlass6half_tE19Flash_kernel_traitsILi96ELi64ELi128ELi8ES3_EELb0ELb0ELb1ELb0ELb0ELb0ELb1EEEvNS_16Flash_bwd_paramsE
        .type           _ZN5flash44flash_bwd_dq_dk_dv_loop_seqk_parallel_kernelI23Flash_bwd_kernel_traitsILi96ELi64ELi128ELi8ELi2ELi4ELi4ELb1ELb0EN7cutlass6half_tE19Flash_kernel_traitsILi96ELi64ELi128ELi8ES3_EELb0ELb0ELb1ELb0ELb0ELb0ELb1EEEvNS_16Flash_bwd_paramsE,@function
        .size           _ZN5flash44flash_bwd_dq_dk_dv_loop_seqk_parallel_kernelI23Flash_bwd_kernel_traitsILi96ELi64ELi128ELi8ELi2ELi4ELi4ELb1ELb0EN7cutlass6half_tE19Flash_kernel_traitsILi96ELi64ELi128ELi8ES3_EELb0ELb0ELb1ELb0ELb0ELb0ELb1EEEvNS_16Flash_bwd_paramsE,(.L_x_1291 - _ZN5flash44flash_bwd_dq_dk_dv_loop_seqk_parallel_kernelI23Flash_bwd_kernel_traitsILi96ELi64ELi128ELi8ELi2ELi4ELi4ELb1ELb0EN7cutlass6half_tE19Flash_kernel_traitsILi96ELi64ELi128ELi8ES3_EELb0ELb0ELb1ELb0ELb0ELb0ELb1EEEvNS_16Flash_bwd_paramsE)
        .other          _ZN5flash44flash_bwd_dq_dk_dv_loop_seqk_parallel_kernelI23Flash_bwd_kernel_traitsILi96ELi64ELi128ELi8ELi2ELi4ELi4ELb1ELb0EN7cutlass6half_tE19Flash_kernel_traitsILi96ELi64ELi128ELi8ES3_EELb0ELb0ELb1ELb0ELb0ELb0ELb1EEEvNS_16Flash_bwd_paramsE,@"STO_CUDA_ENTRY STV_DEFAULT"
_ZN5flash44flash_bwd_dq_dk_dv_loop_seqk_parallel_kernelI23Flash_bwd_kernel_traitsILi96ELi64ELi128ELi8ELi2ELi4ELi4ELb1ELb0EN7cutlass6half_tE19Flash_kernel_traitsILi96ELi64ELi128ELi8ES3_EELb0ELb0ELb1ELb0ELb0ELb0ELb1EEEvNS_16Flash_bwd_paramsE:
.text._ZN5flash44flash_bwd_dq_dk_dv_loop_seqk_parallel_kernelI23Flash_bwd_kernel_traitsILi96ELi64ELi128ELi8ELi2ELi4ELi4ELb1ELb0EN7cutlass6half_tE19Flash_kernel_traitsILi96ELi64ELi128ELi8ES3_EELb0ELb0ELb1ELb0ELb0ELb0ELb1EEEvNS_16Flash_bwd_paramsE:
        /* <DEDUP_REMOVED lines=18> */
[----:B------:R-:W-:Y:S02]  /*0120*/  IMAD.MOV.U32 R243, RZ, RZ, -0x10 ;  /* 0xfffffff0fff37424 */ /* 0x000fe400078e00ff */
        /* <DEDUP_REMOVED lines=24> */
[C---:B------:R-:W-:Y:S01]  /*02b0*/  IMAD.IADD R8, R10.reuse, 0x1, -R3 ;  /* 0x000000010a087824 */ /* 0x040fe200078e0a03 */
[----:B------:R-:W-:Y:S01]  /*02c0*/  LOP3.LUT R5, R5, 0xfffffffc, RZ, 0xc0, !PT ;  /* 0xfffffffc05057812 */ /* 0x000fe200078ec0ff */
[----:B------:R-:W-:Y:S01]  /*02d0*/  IMAD.IADD R10, R10, 0x1, -R2 ;  /* 0x000000010a0a7824 */ /* 0x000fe200078e0a02 */
[----:B------:R-:W-:Y:S02]  /*02e0*/  LEA.HI R22, R4, R0, RZ, 0x2 ;  /* 0x0000000004167211 */ /* 0x000fe400078f10ff */
[----:B------:R-:W-:Y:S01]  /*02f0*/  SHF.R.S32.HI R0, RZ, 0x5, R9 ;  /* 0x00000005ff007819 */ /* 0x000fe20000011409 */
[----:B------:R-:W-:Y:S01]  /*0300*/  IMAD.IADD R14, R21, 0x1, -R5 ;  /* 0x00000001150e7824 */ /* 0x000fe200078e0a05 */
[----:B------:R-:W-:-:S02]  /*0310*/  LEA.HI R19, R20, R21, RZ, 0x3 ;  /* 0x0000001514137211 */ /* 0x000fc400078f18ff */
[----:B------:R-:W-:Y:S01]  /*0320*/  SHF.R.S32.HI R2, RZ, 0x1f, R9 ;  /* 0x0000001fff027819 */ /* 0x000fe20000011409 */
[----:B------:R-:W-:Y:S01]  /*0330*/  IMAD.SHL.U32 R24, R14, 0x8, RZ ;  /* 0x000000080e187824 */ /* 0x000fe200078e00ff */
[-C--:B------:R-:W-:Y:S01]  /*0340*/  LEA.HI R3, R9, R0.reuse, RZ, 0x1 ;  /* 0x0000000009037211 */ /* 0x080fe200078f08ff */
[----:B------:R-:W-:Y:S01]  /*0350*/  IMAD R16, R0, 0x8, R8 ;  /* 0x0000000800107824 */ /* 0x000fe200078e0208 */
[----:B------:R-:W-:Y:S02]  /*0360*/  SHF.R.S32.HI R4, RZ, 0x3, R19 ;  /* 0x00000003ff047819 */ /* 0x000fe40000011413 */
[----:B------:R-:W-:Y:S01]  /*0370*/  LEA.HI R5, R2, R0, RZ, 0x2 ;  /* 0x0000000002057211 */ /* 0x000fe200078f10ff */
[----:B------:R-:W-:Y:S01]  /*0380*/  STL [R1+0x10], R24 ;  /* 0x0000101801007387 */ /* 0x000fe20000100800 */
[----:B------:R-:W-:Y:S01]  /*0390*/  LOP3.LUT R6, R3, 0xfffffffe, RZ, 0xc0, !PT ;  /* 0xfffffffe03067812 */ /* 0x000fe200078ec0ff */
[----:B------:R-:W-:Y:S01]  /*03a0*/  IMAD.SHL.U32 R4, R4, 0x40, RZ ;  /* 0x0000004004047824 */ /* 0x000fe200078e00ff */
[----:B------:R-:W-:-:S02]  /*03b0*/  LOP3.LUT R3, R5, 0xfffffffc, RZ, 0xc0, !PT ;  /* 0xfffffffc05037812 */ /* 0x000fc400078ec0ff */
[----:B------:R-:W-:Y:S01]  /*03c0*/  LOP3.LUT R7, R11, 0xfffffff0, RZ, 0xc0, !PT ;  /* 0xfffffff00b077812 */ /* 0x000fe200078ec0ff */
[----:B------:R-:W-:Y:S01]  /*03d0*/  IMAD.IADD R219, R0, 0x1, -R6 ;  /* 0x0000000100db7824 */ /* 0x000fe200078e0a06 */
[----:B------:R-:W-:Y:S01]  /*03e0*/  LOP3.LUT R2, R4, 0xc0, RZ, 0xc0, !PT ;  /* 0x000000c004027812 */ /* 0x000fe200078ec0ff */
[----:B------:R-:W-:Y:S01]  /*03f0*/  IMAD.IADD R12, R0, 0x1, -R3 ;  /* 0x00000001000c7824 */ /* 0x000fe200078e0a03 */
[----:B------:R-:W-:Y:S01]  /*0400*/  LOP3.LUT R3, R19, 0xfffffff8, RZ, 0xc0, !PT ;  /* 0xfffffff813037812 */ /* 0x000fe200078ec0ff */
[C---:B------:R-:W-:Y:S01]  /*0410*/  IMAD.IADD R0, R21.reuse, 0x1, -R7 ;  /* 0x0000000115007824 */ /* 0x040fe200078e0a07 */
[----:B------:R-:W-:Y:S02]  /*0420*/  LOP3.LUT R4, R2, 0x18, R24, 0xf8, !PT ;  /* 0x0000001802047812 */ /* 0x000fe400078ef818 */
[----:B------:R-:W-:Y:S01]  /*0430*/  SHF.R.U32.HI R2, RZ, 0x3, R2 ;  /* 0x00000003ff027819 */ /* 0x000fe20000011602 */
[----:B------:R-:W-:Y:S01]  /*0440*/  IMAD.IADD R3, R21, 0x1, -R3 ;  /* 0x0000000115037824 */ /* 0x000fe200078e0a03 */
[----:B------:R-:W-:-:S02]  /*0450*/  SHF.R.S32.HI R11, RZ, 0x1f, R0 ;  /* 0x0000001fff0b7819 */ /* 0x000fc40000011400 */
[----:B------:R-:W-:Y:S02]  /*0460*/  LOP3.LUT R13, R4, R2, RZ, 0x3c, !PT ;  /* 0x00000002040d7212 */ /* 0x000fe400078e3cff */
[-C--:B------:R-:W-:Y:S02]  /*0470*/  LEA.HI R11, R11, R0.reuse, RZ, 0x3 ;  /* 0x000000000b0b7211 */ /* 0x080fe400078f18ff */
[----:B------:R-:W-:Y:S02]  /*0480*/  LEA.HI R2, R0, R0, RZ, 0x1 ;  /* 0x0000000000027211 */ /* 0x000fe400078f08ff */
[----:B------:R-:W-:Y:S02]  /*0490*/  LEA.HI R7, R20, R21, RZ, 0x6 ;  /* 0x0000001514077211 */ /* 0x000fe400078f30ff */
[----:B------:R-:W-:Y:S02]  /*04a0*/  LEA.HI R9, R3, R3, RZ, 0x1 ;  /* 0x0000000303097211 */ /* 0x000fe400078f08ff */
[----:B------:R-:W-:-:S02]  /*04b0*/  LOP3.LUT R5, R11, 0xfffffff8, RZ, 0xc0, !PT ;  /* 0xfffffff80b057812 */ /* 0x000fc400078ec0ff */
[--C-:B------:R-:W-:Y:S02]  /*04c0*/  SHF.R.S32.HI R8, RZ, 0x1, R2.reuse ;  /* 0x00000001ff087819 */ /* 0x100fe40000011402 */
        /* <DEDUP_REMOVED lines=8> */
[----:B------:R-:W-:Y:S01]  /*0550*/  IMAD R0, R7, 0x4, R17 ;  /* 0x0000000407007824 */ /* 0x000fe200078e0211 */
[C---:B------:R-:W-:Y:S01]  /*0560*/  LOP3.LUT P2, RZ, R10.reuse, 0x2, RZ, 0xc0, !PT ;  /* 0x000000020aff7812 */ /* 0x040fe2000784c0ff */
        /* <DEDUP_REMOVED lines=25> */
[C---:B------:R-:W-:Y:S02]  /*0700*/  SEL R210, R218.reuse, 0xffffffe0, !P4 ;  /* 0xffffffe0dad27807 */ /* 0x040fe40006000000 */
        /* <DEDUP_REMOVED lines=75> */
[C---:B------:R-:W-:Y:S02]  /*0bc0*/  @P2 VIADD R244, R246.reuse, 0xffffffe0 ;  /* 0xffffffe0f6f42836 */ /* 0x040fe40000000000 */
        /* <DEDUP_REMOVED lines=14> */
.L_x_486:
        /* <DEDUP_REMOVED lines=67> */
.L_x_443:
        /* <DEDUP_REMOVED lines=22> */
[----:B------:R-:W-:Y:S01]  /*1240*/  ULDC.U8 UR36, c[0x0][0x3d8] ;  /* 0x0000f60000247ab9 */ /* 0x000fe20000000000 */
[----:B------:R-:W-:Y:S01]  /*1250*/  UIADD3 UR52, UR19, UR20, URZ ;  /* 0x0000001413347290 */ /* 0x000fe2000fffe03f */
[----:B-1----:R-:W-:Y:S01]  /*1260*/  IABS R6, R7 ;  /* 0x0000000700067213 */ /* 0x002fe20000000000 */
[----:B------:R-:W-:Y:S01]  /*1270*/  UISETP.NE.AND UP3, UPT, UR36, URZ, UPT ;  /* 0x0000003f2400728c */ /* 0x000fe2000bf65270 */
[----:B------:R-:W-:Y:S01]  /*1280*/  ISETP.NE.AND P3, PT, R7, RZ, PT ;  /* 0x000000ff0700720c */ /* 0x000fe20003f65270 */
[----:B------:R-:W-:Y:S01]  /*1290*/  USHF.L.U32 UR16, UR50, 0x7, URZ ;  /* 0x0000000732107899 */ /* 0x000fe2000800063f */
[----:B------:R-:W1:Y:S01]  /*12a0*/  I2F.RP R4, R6 ;  /* 0x0000000600047306 */ /* 0x000e620000209400 */
[----:B------:R-:W-:Y:S01]  /*12b0*/  ULDC.64 UR42, c[0x0][0x240] ;  /* 0x00009000002a7ab9 */ /* 0x000fe20000000a00 */
[----:B------:R-:W-:-:S02]  /*12c0*/  USHF.L.U64.HI UR22, UR50, 0x7, UR60 ;  /* 0x0000000732167899 */ /* 0x000fc4000801023c */
[----:B--2---:R-:W-:Y:S02]  /*12d0*/  UIMAD.WIDE.U32 UR24, UR5, UR12, URZ ;  /* 0x0000000c051872a5 */ /* 0x004fe4000f8e003f */
        /* <DEDUP_REMOVED lines=27> */
[--C-:B-1----:R-:W-:Y:S01]  /*1490*/  IMAD.MOV R0, RZ, RZ, -R5.reuse ;  /* 0x000000ffff007224 */ /* 0x102fe200078e0a05 */
[----:B------:R-:W-:Y:S01]  /*14a0*/  UIMAD.WIDE.U32 UR16, UR15, UR42, URZ ;  /* 0x0000002a0f1072a5 */ /* 0x000fe2000f8e003f */
[----:B------:R-:W-:Y:S01]  /*14b0*/  IMAD.MOV.U32 R4, RZ, RZ, RZ ;  /* 0x000000ffff047224 */ /* 0x000fe200078e00ff */
[----:B------:R-:W-:Y:S01]  /*14c0*/  UIADD3 UR13, UR13, UR5, URZ ;  /* 0x000000050d0d7290 */ /* 0x000fe2000fffe03f */
[----:B------:R-:W-:Y:S01]  /*14d0*/  IMAD R0, R0, R6, RZ ;  /* 0x0000000600007224 */ /* 0x000fe200078e02ff */
[----:B------:R-:W-:Y:S01]  /*14e0*/  ULDC UR48, c[0x0][0x2dc] ;  /* 0x0000b70000307ab9 */ /* 0x000fe20000000800 */
[----:B------:R-:W-:Y:S01]  /*14f0*/  ULDC UR37, c[0x0][0x270] ;  /* 0x00009c0000257ab9 */ /* 0x000fe20000000800 */
[----:B------:R-:W-:Y:S01]  /*1500*/  ULDC UR41, c[0x0][0x2c4] ;  /* 0x0000b10000297ab9 */ /* 0x000fe20000000800 */
[----:B------:R-:W-:Y:S01]  /*1510*/  IMAD.HI.U32 R0, R5, R0, R4 ;  /* 0x0000000005007227 */ /* 0x000fe200078e0004 */
[----:B------:R-:W-:-:S02]  /*1520*/  USHF.R.S32.HI UR7, URZ, 0x6, UR28 ;  /* 0x000000063f077899 */ /* 0x000fc4000801141c */
[----:B------:R-:W-:Y:S02]  /*1530*/  USHF.R.S32.HI UR5, URZ, 0x6, UR20 ;  /* 0x000000063f057899 */ /* 0x000fe40008011414 */
[----:B------:R-:W-:Y:S01]  /*1540*/  USEL UR58, UR18, UR16, !UP2 ;  /* 0x00000010123a7287 */ /* 0x000fe2000d000000 */
[----:B------:R-:W-:Y:S01]  /*1550*/  IMAD.HI.U32 R0, R0, R3, RZ ;  /* 0x0000000300007227 */ /* 0x000fe200078e00ff */
[----:B------:R-:W-:Y:S01]  /*1560*/  @UP1 UMOV UR32, UR8 ;  /* 0x0000000800201c82 */ /* 0x000fe20008000000 */
[----:B------:R-:W-:Y:S02]  /*1570*/  UIMAD UR21, UR15, UR43, URZ ;  /* 0x0000002b0f1572a4 */ /* 0x000fe4000f8e023f */
[----:B------:R-:W-:Y:S01]  /*1580*/  UIMAD.WIDE UR8, UR48, UR37, URZ ;  /* 0x00000025300872a5 */ /* 0x000fe2000f8e023f */
[----:B------:R-:W-:Y:S01]  /*1590*/  IADD3 R4, -R0, RZ, RZ ;  /* 0x000000ff00047210 */ /* 0x000fe20007ffe1ff */
[----:B------:R-:W-:Y:S02]  /*15a0*/  @UP3 UIMAD UR18, UR50, UR41, URZ ;  /* 0x00000029321232a4 */ /* 0x000fe4000f8e023f */
[----:B------:R-:W-:-:S02]  /*15b0*/  USEL UR22, UR22, URZ, UP0 ;  /* 0x0000003f16167287 */ /* 0x000fc40008000000 */
[C---:B------:R-:W-:Y:S01]  /*15c0*/  IMAD R3, R6.reuse, R4, R3 ;  /* 0x0000000406037224 */ /* 0x040fe200078e0203 */
[----:B------:R-:W-:Y:S02]  /*15d0*/  UISETP.LT.AND UP0, UPT, UR7, UR5, UPT ;  /* 0x000000050700728c */ /* 0x000fe4000bf01270 */
[----:B------:R-:W-:Y:S02]  /*15e0*/  @UP2 UIADD3 UR52, UR17, UR21, URZ ;  /* 0x0000001511342290 */ /* 0x000fe4000fffe03f */
[----:B------:R-:W-:Y:S01]  /*15f0*/  ISETP.GT.U32.AND P1, PT, R6, R3, PT ;  /* 0x000000030600720c */ /* 0x000fe20003f24070 */
[----:B------:R-:W-:Y:S02]  /*1600*/  UIMAD UR19, UR9, UR12, URZ ;  /* 0x0000000c091372a4 */ /* 0x000fe4000f8e023f */
[----:B------:R-:W-:Y:S02]  /*1610*/  @UP3 USEL UR18, UR18, UR15, !UP2 ;  /* 0x0000000f12123287 */ /* 0x000fe4000d000000 */
[----:B------:R-:W-:-:S02]  /*1620*/  UIMAD.WIDE.U32 UR16, UR8, UR12, URZ ;  /* 0x0000000c081072a5 */ /* 0x000fc4000f8e003f */
[----:B------:R-:W-:Y:S01]  /*1630*/  @!UP3 UIMAD UR20, UR50, UR37, UR59 ;  /* 0x000000253214b2a4 */ /* 0x000fe2000f8e023b */
[----:B------:R-:W-:Y:S01]  /*1640*/  @UP3 ULDC UR12, c[0x0][0x2e4] ;  /* 0x0000b900000c3ab9 */ /* 0x000fe20000000800 */
[----:B------:R-:W-:Y:S02]  /*1650*/  USEL UR37, UR7, UR5, UP0 ;  /* 0x0000000507257287 */ /* 0x000fe40008000000 */
[----:B------:R-:W-:Y:S02]  /*1660*/  @UP3 UIMAD UR36, UR59, UR12, UR18 ;  /* 0x0000000c3b2432a4 */ /* 0x000fe4000f8e0212 */
[----:B------:R-:W-:Y:S01]  /*1670*/  @!P1 IMAD.IADD R3, R3, 0x1, -R6 ;  /* 0x0000000103039824 */ /* 0x000fe200078e0a06 */
[----:B------:R-:W-:Y:S01]  /*1680*/  UIMAD UR19, UR8, UR13, UR19 ;  /* 0x0000000d081372a4 */ /* 0x000fe2000f8e0213 */
[----:B------:R-:W-:Y:S01]  /*1690*/  @!P1 VIADD R0, R0, 0x1 ;  /* 0x0000000100009836 */ /* 0x000fe20000000000 */
[----:B------:R-:W-:Y:S01]  /*16a0*/  UIMAD.WIDE.U32 UR12, UR8, UR15, URZ ;  /* 0x0000000f080c72a5 */ /* 0x000fe2000f8e003f */
[----:B------:R-:W-:Y:S01]  /*16b0*/  PLOP3.LUT P1, PT, PT, PT, UP1, 0x80, 0x0 ;  /* 0x000000000000781c */ /* 0x000fe20003f2f018 */
[----:B------:R-:W-:Y:S01]  /*16c0*/  ULEA UR18, UR37, 0xffffffc0, 0x6 ;  /* 0xffffffc025127891 */ /* 0x000fe2000f8e303f */
[----:B------:R-:W-:Y:S01]  /*16d0*/  ISETP.GE.U32.AND P0, PT, R3, R6, PT ;  /* 0x000000060300720c */ /* 0x000fe20003f06070 */
[----:B------:R-:W-:Y:S01]  /*16e0*/  USEL UR57, UR16, UR12, !UP2 ;  /* 0x0000000c10397287 */ /* 0x000fe2000d000000 */
[----:B------:R-:W-:Y:S01]  /*16f0*/  LOP3.LUT R3, R7, UR59, RZ, 0x3c, !PT ;  /* 0x0000003b07037c12 */ /* 0x000fe2000f8e3cff */
[----:B------:R-:W-:-:S02]  /*1700*/  USHF.R.S32.HI UR16, URZ, 0x1f, UR18 ;  /* 0x0000001f3f107899 */ /* 0x000fc40008011412 */
[----:B------:R-:W-:Y:S01]  /*1710*/  UIADD3 UR5, UP0, UR18, UR29, URZ ;  /* 0x0000001d12057290 */ /* 0x000fe2000ff1e03f */
[----:B------:R-:W-:Y:S01]  /*1720*/  ISETP.GE.AND P2, PT, R3, RZ, PT ;  /* 0x000000ff0300720c */ /* 0x000fe20003f46270 */
[----:B------:R-:W-:Y:S02]  /*1730*/  UIMAD UR7, UR9, UR15, URZ ;  /* 0x0000000f090772a4 */ /* 0x000fe4000f8e023f */
[----:B------:R-:W-:Y:S02]  /*1740*/  UIADD3.X UR12, UR16, UR22, URZ, UP0, !UPT ;  /* 0x00000016100c7290 */ /* 0x000fe400087fe43f */
[----:B------:R-:W-:Y:S02]  /*1750*/  UIMAD UR9, UR9, UR5, URZ ;  /* 0x00000005090972a4 */ /* 0x000fe4000f8e023f */
[----:B------:R-:W-:Y:S01]  /*1760*/  @UP1 UIADD3 UR25, UR44, UR47, URZ ;  /* 0x0000002f2c191290 */ /* 0x000fe2000fffe03f */
[----:B------:R-:W-:Y:S01]  /*1770*/  @P0 IADD3 R0, R0, 0x1, RZ ;  /* 0x0000000100000810 */ /* 0x000fe20007ffe0ff */
[----:B------:R-:W-:Y:S01]  /*1780*/  @!UP2 UIADD3 UR51, UR35, UR23, URZ ;  /* 0x000000172333a290 */ /* 0x000fe2000fffe03f */
[----:B------:R-:W-:Y:S01]  /*1790*/  PLOP3.LUT P0, PT, PT, PT, UP3, 0x80, 0x0 ;  /* 0x000000000000781c */ /* 0x000fe20003f0f038 */
[----:B------:R-:W-:-:S02]  /*17a0*/  @!UP3 UIMAD UR36, UR20, UR41, URZ ;  /* 0x000000291424b2a4 */ /* 0x000fc4000f8e023f */
[----:B------:R-:W-:Y:S01]  /*17b0*/  UIMAD.WIDE.U32 UR22, UR8, UR5, URZ ;  /* 0x00000005081672a5 */ /* 0x000fe2000f8e003f */
[----:B------:R-:W-:Y:S01]  /*17c0*/  IMAD.MOV.U32 R14, RZ, RZ, R0 ;  /* 0x000000ffff0e7224 */ /* 0x000fe200078e0000 */
[----:B------:R-:W-:Y:S01]  /*17d0*/  @UP1 ULDC.64 UR20, c[0x0][0x250] ;  /* 0x0000940000141ab9 */ /* 0x000fe20000000a00 */
[----:B------:R-:W-:Y:S02]  /*17e0*/  UIMAD UR5, UR8, UR12, UR9 ;  /* 0x0000000c080572a4 */ /* 0x000fe4000f8e0209 */
[----:B------:R-:W-:Y:S01]  /*17f0*/  UIMAD UR49, UR59, UR48, URZ ;  /* 0x000000303b3172a4 */ /* 0x000fe2000f8e023f */
[----:B------:R-:W-:Y:S01]  /*1800*/  @!P2 IADD3 R14, -R14, RZ, RZ ;  /* 0x000000ff0e0ea210 */ /* 0x000fe20007ffe1ff */
[----:B------:R-:W-:Y:S01]  /*1810*/  @UP1 UIMAD.WIDE.U32 UR8, UR25, UR20, URZ ;  /* 0x00000014190812a5 */ /* 0x000fe2000f8e003f */
[----:B------:R-:W-:Y:S01]  /*1820*/  @!P3 LOP3.LUT R14, RZ, R7, RZ, 0x33, !PT ;  /* 0x00000007ff0eb212 */ /* 0x000fe200078e33ff */
[----:B------:R-:W-:Y:S02]  /*1830*/  UIADD3 UR48, UR17, UR19, URZ ;  /* 0x0000001311307290 */ /* 0x000fe4000fffe03f */
[----:B------:R-:W-:-:S02]  /*1840*/  @UP2 UIADD3 UR48, UR13, UR7, URZ ;  /* 0x000000070d302290 */ /* 0x000fc4000fffe03f */
[----:B------:R-:W-:Y:S02]  /*1850*/  @UP1 UIMAD UR7, UR25, UR21, URZ ;  /* 0x00000015190712a4 */ /* 0x000fe4000f8e023f */
[----:B------:R-:W-:Y:S02]  /*1860*/  USEL UR54, UR40, URZ, UP4 ;  /* 0x0000003f28367287 */ /* 0x000fe4000a000000 */
[----:B------:R-:W-:Y:S02]  /*1870*/  USHF.R.S32.HI UR31, URZ, 0x1f, UR46 ;  /* 0x0000001f3f1f7899 */ /* 0x000fe4000801142e */
        /* <DEDUP_REMOVED lines=18> */
.L_x_445:
        /* <DEDUP_REMOVED lines=13> */
.L_x_446:
        /* <DEDUP_REMOVED lines=11> */
.L_x_447:
[----:B------:R-:W-:Y:S02]  /*1b20*/  ULDC UR5, c[0x0][0x270] ;  /* 0x00009c0000057ab9 */ /* 0x000fe40000000800 */
[----:B------:R-:W-:-:S04]  /*1b30*/  UIMAD UR5, UR50, UR5, UR59 ;  /* 0x00000005320572a4 */ /* 0x000fc8000f8e023b */
[----:B------:R-:W-:-:S12]  /*1b40*/  UIMAD UR5, UR5, UR61, URZ ;  /* 0x0000003d050572a4 */ /* 0x000fd8000f8e023f */
.L_x_448:
[----:B------:R-:W2:Y:S04]  /*1b50*/  LDL.64 R4, [R1+0x10] ;  /* 0x0000100001047983 */ /* 0x000ea80000100a00 */
[----:B------:R1:W2:Y:S01]  /*1b60*/  LDL.64 R24, [R1+0x10] ;  /* 0x0000100001187983 */ /* 0x0002a20000100a00 */
[----:B------:R-:W-:Y:S01]  /*1b70*/  USHF.R.S32.HI UR19, URZ, 0x1f, UR59 ;  /* 0x0000001f3f137899 */ /* 0x000fe2000801143b */
[----:B------:R-:W-:Y:S01]  /*1b80*/  BSSY B1, `(.L_x_444) ;  /* 0x0000897000017945 */ /* 0x000fe20003800000 */
[----:B------:R-:W-:Y:S01]  /*1b90*/  ULDC.64 UR8, c[0x0][0x428] ;  /* 0x00010a0000087ab9 */ /* 0x000fe20000000a00 */
[----:B------:R-:W3:Y:S01]  /*1ba0*/  S2R R10, SR_TID.X ;  /* 0x00000000000a7919 */ /* 0x000ee20000002100 */
[----:B------:R-:W-:Y:S01]  /*1bb0*/  UIADD3 UR7, UR18, UR5, URZ ;  /* 0x0000000512077290 */ /* 0x000fe2000fffe03f */
[----:B------:R-:W-:Y:S01]  /*1bc0*/  IMAD.U32 R9, RZ, RZ, UR8 ;  /* 0x00000008ff097e24 */ /* 0x000fe2000f8e00ff */
[----:B------:R-:W-:Y:S01]  /*1bd0*/  UIMAD UR5, UR19, UR8, URZ ;  /* 0x00000008130572a4 */ /* 0x000fe2000f8e023f */
[----:B------:R-:W-:Y:S01]  /*1be0*/  ULDC UR13, c[0x0][0x2dc] ;  /* 0x0000b700000d7ab9 */ /* 0x000fe20000000800 */
[----:B------:R-:W-:-:S02]  /*1bf0*/  ULDC UR15, c[0x0][0x270] ;  /* 0x00009c00000f7ab9 */ /* 0x000fc40000000800 */
[----:B------:R-:W-:Y:S02]  /*1c00*/  UIMAD UR23, UR59, UR9, UR5 ;  /* 0x000000093b1772a4 */ /* 0x000fe4000f8e0205 */
[----:B------:R-:W-:Y:S01]  /*1c10*/  UIMAD UR30, UR13, UR15, URZ ;  /* 0x0000000f0d1e72a4 */ /* 0x000fe2000f8e023f */
[----:B------:R-:W-:Y:S01]  /*1c20*/  ULDC.64 UR8, c[0x0][0x420] ;  /* 0x0001080000087ab9 */ /* 0x000fe20000000a00 */
[----:B------:R-:W-:Y:S01]  /*1c30*/  UIADD3 UR13, -UR6, UR14, UR46 ;  /* 0x0000000e060d7290 */ /* 0x000fe2000fffe12e */
[----:B------:R-:W-:Y:S01]  /*1c40*/  IMAD.U32 R0, RZ, RZ, UR8 ;  /* 0x00000008ff007e24 */ /* 0x000fe2000f8e00ff */
[----:B------:R-:W-:Y:S01]  /*1c50*/  UIMAD UR5, UR16, UR8, URZ ;  /* 0x00000008100572a4 */ /* 0x000fe2000f8e023f */
[----:B------:R-:W-:Y:S01]  /*1c60*/  ULDC UR38, c[0x0][0x398] ;  /* 0x0000e60000267ab9 */ /* 0x000fe20000000800 */
[----:B------:R-:W-:Y:S02]  /*1c70*/  ULDC.64 UR24, c[0x0][0x478] ;  /* 0x00011e0000187ab9 */ /* 0x000fe40000000a00 */
[----:B------:R-:W-:-:S02]  /*1c80*/  UIMAD UR5, UR18, UR9, UR5 ;  /* 0x00000009120572a4 */ /* 0x000fc4000f8e0205 */
[----:B------:R-:W-:Y:S02]  /*1c90*/  UIMAD.WIDE UR24, UR7, 0x4, UR24 ;  /* 0x00000004071878a5 */ /* 0x000fe4000f8e0218 */
[----:B------:R-:W-:Y:S01]  /*1ca0*/  UIADD3 UR36, UR18, UR36, URZ ;  /* 0x0000002412247290 */ /* 0x000fe2000fffe03f */
[----:B------:R-:W-:Y:S01]  /*1cb0*/  ULDC.64 UR34, c[0x0][0x210] ;  /* 0x0000840000227ab9 */ /* 0x000fe20000000a00 */
[----:B------:R-:W-:Y:S01]  /*1cc0*/  ULDC.64 UR28, c[0x0][0x3e0] ;  /* 0x0000f800001c7ab9 */ /* 0x000fe20000000a00 */
[----:B---3--:R-:W-:-:S04]  /*1cd0*/  SHF.R.S32.HI R11, RZ, 0x1f, R10 ;  /* 0x0000001fff0b7819 */ /* 0x008fc8000001140a */
[----:B------:R-:W-:-:S04]  /*1ce0*/  LEA.HI R3, R11, R10, RZ, 0x2 ;  /* 0x0000000a0b037211 */ /* 0x000fc800078f10ff */
[----:B------:R-:W-:-:S04]  /*1cf0*/  SHF.R.S32.HI R3, RZ, 0x2, R3 ;  /* 0x00000002ff037819 */ /* 0x000fc80000011403 */
[----:B------:R-:W-:Y:S01]  /*1d00*/  SHF.R.S32.HI R21, RZ, 0x1f, R3 ;  /* 0x0000001fff157819 */ /* 0x000fe20000011403 */
[----:B--2---:R-:W-:-:S05]  /*1d10*/  IMAD.MOV.U32 R24, RZ, RZ, R4 ;  /* 0x000000ffff187224 */ /* 0x004fca00078e0004 */
[----:B------:R-:W-:Y:S02]  /*1d20*/  SHF.R.S32.HI R25, RZ, 0x1f, R24 ;  /* 0x0000001fff197819 */ /* 0x000fe40000011418 */
[----:B------:R-:W-:Y:S01]  /*1d30*/  IADD3 R4, P0, R24, UR12, RZ ;  /* 0x0000000c18047c10 */ /* 0x000fe2000ff1e0ff */
[----:B------:R-:W-:Y:S02]  /*1d40*/  USHF.L.U32 UR12, UR30, 0x6, URZ ;  /* 0x000000061e0c7899 */ /* 0x000fe4000800063f */
[----:B------:R1:W-:Y:S01]  /*1d50*/  STL [R1+0x14], R25 ;  /* 0x0000141901007387 */ /* 0x0003e20000100800 */
[----:B------:R-:W-:Y:S01]  /*1d60*/  IADD3.X R5, R25, UR51, RZ, P0, !PT ;  /* 0x0000003319057c10 */ /* 0x000fe200087fe4ff */
[----:B------:R-:W-:Y:S02]  /*1d70*/  UIADD3 UR15, UP2, UP0, UR22, UR12, UR49 ;  /* 0x0000000c160f7290 */ /* 0x000fe4000f85e031 */
[----:B------:R-:W-:Y:S01]  /*1d80*/  IMAD.WIDE.U32 R4, R0, UR18, R4 ;  /* 0x0000001200047c25 */ /* 0x000fe2000f8e0004 */
[----:B------:R-:W-:-:S03]  /*1d90*/  IADD3 R0, P0, R3, UR18, RZ ;  /* 0x0000001203007c10 */ /* 0x000fc6000ff1e0ff */
[----:B------:R-:W-:Y:S01]  /*1da0*/  VIADD R5, R5, UR5 ;  /* 0x0000000505057c36 */ /* 0x000fe20008000000 */
[----:B------:R-:W-:Y:S01]  /*1db0*/  IADD3.X R8, R21, UR16, RZ, P0, !PT ;  /* 0x0000001015087c10 */ /* 0x000fe200087fe4ff */
[----:B------:R-:W-:Y:S01]  /*1dc0*/  UIADD3 UR5, UR13, -UR38, URZ ;  /* 0x800000260d057290 */ /* 0x000fe2000fffe03f */
[----:B------:R-:W-:Y:S01]  /*1dd0*/  IMAD.WIDE.U32 R6, R0, UR42, R24 ;  /* 0x0000002a00067c25 */ /* 0x000fe2000f8e0018 */
[----:B------:R-:W-:Y:S02]  /*1de0*/  ULDC.64 UR16, c[0x0][0x258] ;  /* 0x0000960000107ab9 */ /* 0x000fe40000000a00 */
[----:B------:R-:W-:Y:S01]  /*1df0*/  USHF.R.S32.HI UR22, URZ, 0x1f, UR5 ;  /* 0x0000001f3f167899 */ /* 0x000fe20008011405 */
[----:B------:R-:W-:Y:S01]  /*1e00*/  IMAD R8, R8, UR42, RZ ;  /* 0x0000002a08087c24 */ /* 0x000fe2000f8e02ff */
[----:B------:R-:W-:Y:S01]  /*1e10*/  IADD3 R6, P0, R6, UR58, RZ ;  /* 0x0000003a06067c10 */ /* 0x000fe2000ff1e0ff */
[----:B------:R-:W-:Y:S01]  /*1e20*/  IMAD.WIDE.U32 R4, R9, UR59, R4 ;  /* 0x0000003b09047c25 */ /* 0x000fe2000f8e0004 */
[----:B------:R-:W-:-:S02]  /*1e30*/  ULEA.HI UR22, UR22, UR5, URZ, 0x6 ;  /* 0x0000000516167291 */ /* 0x000fc4000f8f303f */
[----:B------:R-:W-:Y:S01]  /*1e40*/  USHF.R.S32.HI UR5, URZ, 0x1f, UR12 ;  /* 0x0000001f3f057899 */ /* 0x000fe2000801140c */
[----:B------:R-:W-:Y:S01]  /*1e50*/  IMAD R8, R0, UR43, R8 ;  /* 0x0000002b00087c24 */ /* 0x000fe2000f8e0208 */
[----:B------:R-:W-:Y:S01]  /*1e60*/  LEA.HI R0, R11, R10, RZ, 0x5 ;  /* 0x0000000a0b007211 */ /* 0x000fe200078f28ff */
[----:B------:R-:W-:Y:S01]  /*1e70*/  USHF.R.S32.HI UR22, URZ, 0x6, UR22 ;  /* 0x000000063f167899 */ /* 0x000fe20008011416 */
[----:B------:R-:W-:Y:S01]  /*1e80*/  VIADD R5, R5, UR23 ;  /* 0x0000001705057c36 */ /* 0x000fe20008000000 */
[----:B------:R-:W-:Y:S01]  /*1e90*/  UIMAD UR7, UR19, UR16, URZ ;  /* 0x00000010130772a4 */ /* 0x000fe2000f8e023f */
[----:B------:R-:W-:Y:S01]  /*1ea0*/  LOP3.LUT R9, R0, 0xffffffe0, RZ, 0xc0, !PT ;  /* 0xffffffe000097812 */ /* 0x000fe200078ec0ff */
[----:B------:R-:W-:Y:S01]  /*1eb0*/  UIADD3.X UR5, UR53, UR5, UR56, UP2, UP0 ;  /* 0x0000000535057290 */ /* 0x000fe200097e0438 */
[----:B------:R-:W-:Y:S01]  /*1ec0*/  IADD3.X R7, R7, UR52, R8, P0, !PT ;  /* 0x0000003407077c10 */ /* 0x000fe200087fe408 */
[----:B------:R-:W-:Y:S01]  /*1ed0*/  UISETP.LT.AND UP0, UPT, URZ, UR22, UPT ;  /* 0x000000163f00728c */ /* 0x000fe2000bf01270 */
[----:B------:R-:W-:Y:S01]  /*1ee0*/  SHF.R.S32.HI R8, RZ, 0x5, R0 ;  /* 0x00000005ff087819 */ /* 0x000fe20000011400 */
[----:B------:R-:W-:Y:S01]  /*1ef0*/  IMAD.IADD R9, R10, 0x1, -R9 ;  /* 0x000000010a097824 */ /* 0x000fe200078e0a09 */
[----:B------:R-:W-:Y:S01]  /*1f00*/  UIMAD UR17, UR59, UR17, UR7 ;  /* 0x000000113b1172a4 */ /* 0x000fe2000f8e0207 */
[----:B------:R-:W-:Y:S01]  /*1f10*/  IMAD.U32 R0, RZ, RZ, UR16 ;  /* 0x00000010ff007e24 */ /* 0x000fe2000f8e00ff */
[----:B------:R-:W-:Y:S01]  /*1f20*/  UIADD3 UR7, UP3, UP2, UR55, UR15, UR57 ;  /* 0x0000000f37077290 */ /* 0x000fe2000fa7e039 */
[----:B------:R-:W-:Y:S01]  /*1f30*/  IMAD R8, R8, UR30, R9 ;  /* 0x0000001e08087c24 */ /* 0x000fe2000f8e0209 */
[----:B------:R-:W-:Y:S01]  /*1f40*/  USEL UR22, URZ, UR22, !UP0 ;  /* 0x000000163f167287 */ /* 0x000fe2000c000000 */
[----:B------:R-:W-:Y:S01]  /*1f50*/  IMAD.WIDE.U32 R6, R0, UR59, R6 ;  /* 0x0000003b00067c25 */ /* 0x000fe2000f8e0006 */
[----:B------:R-:W-:-:S02]  /*1f60*/  UIADD3.X UR5, UR54, UR5, UR48, UP3, UP2 ;  /* 0x0000000536057290 */ /* 0x000fc40009fe4430 */
[----:B------:R-:W-:Y:S01]  /*1f70*/  UISETP.GT.AND UP0, UPT, UR37, UR22, UPT ;  /* 0x000000162500728c */ /* 0x000fe2000bf04270 */
[C---:B------:R-:W-:Y:S01]  /*1f80*/  IADD3 R0, P0, R8.reuse, UR7, RZ ;  /* 0x0000000708007c10 */ /* 0x040fe2000ff1e0ff */
[----:B------:R-:W-:Y:S01]  /*1f90*/  IMAD R9, R21, UR8, RZ ;  /* 0x0000000815097c24 */ /* 0x000fe2000f8e02ff */
[----:B------:R-:W-:Y:S01]  /*1fa0*/  ULDC.64 UR42, c[0x0][0x2b0] ;  /* 0x0000ac00002a7ab9 */ /* 0x000fe20000000a00 */
[C---:B------:R-:W-:Y:S01]  /*1fb0*/  IMAD.WIDE.U32 R4, R3.reuse, UR8, R4 ;  /* 0x0000000803047c25 */ /* 0x040fe2000f8e0004 */
[----:B------:R-:W-:Y:S01]  /*1fc0*/  LEA.HI.X.SX32 R8, R8, UR5, 0x1, P0 ;  /* 0x0000000508087c11 */ /* 0x000fe200080f0eff */
[----:B------:R-:W-:Y:S01]  /*1fd0*/  ULDC.64 UR18, c[0x0][0x400] ;  /* 0x0001000000127ab9 */ /* 0x000fe20000000a00 */
[----:B------:R-:W-:Y:S01]  /*1fe0*/  PLOP3.LUT P0, PT, PT, PT, UP0, 0x80, 0x0 ;  /* 0x000000000000781c */ /* 0x000fe20003f0f008 */
[----:B------:R-:W-:Y:S01]  /*1ff0*/  IMAD R9, R3, UR9, R9 ;  /* 0x0000000903097c24 */ /* 0x000fe2000f8e0209 */
[----:B------:R-:W-:Y:S01]  /*2000*/  UIMAD.WIDE UR8, UR36, 0x4, UR42 ;  /* 0x00000004240878a5 */ /* 0x000fe2000f8e022a */
[----:B------:R-:W-:Y:S01]  /*2010*/  LEA R240, P2, R0, UR18, 0x2 ;  /* 0x0000001200f07c11 */ /* 0x000fe2000f8410ff */
[----:B------:R-:W-:Y:S01]  /*2020*/  VIADD R7, R7, UR17 ;  /* 0x0000001107077c36 */ /* 0x000fe20008000000 */
[----:B------:R-:W-:Y:S01]  /*2030*/  LEA R250, P3, R4, UR28, 0x1 ;  /* 0x0000001c04fa7c11 */ /* 0x000fe2000f8608ff */
[----:B------:R-:W-:Y:S01]  /*2040*/  IMAD.IADD R5, R5, 0x1, R9 ;  /* 0x0000000105057824 */ /* 0x000fe200078e0209 */
[----:B------:R-:W-:Y:S01]  /*2050*/  LEA R249, P4, R6, UR34, 0x1 ;  /* 0x0000002206f97c11 */ /* 0x000fe2000f8808ff */
[----:B------:R-:W-:Y:S01]  /*2060*/  UIADD3 UR7, UR37, -0x1, URZ ;  /* 0xffffffff25077890 */ /* 0x000fe2000fffe03f */
[----:B------:R-:W-:Y:S01]  /*2070*/  LEA.HI.X R239, R0, UR19, R8, 0x2, P2 ;  /* 0x0000001300ef7c11 */ /* 0x000fe200090f1408 */
[----:B------:R-:W-:Y:S01]  /*2080*/  UMOV UR19, UR24 ;  /* 0x0000001800137c82 */ /* 0x000fe20008000000 */
[----:B------:R-:W-:Y:S01]  /*2090*/  LEA.HI.X R248, R4, UR29, R5, 0x1, P3 ;  /* 0x0000001d04f87c11 */ /* 0x000fe200098f0c05 */
[----:B------:R-:W-:Y:S01]  /*20a0*/  UMOV UR18, UR25 ;  /* 0x0000001900127c82 */ /* 0x000fe20008000000 */
[----:B------:R-:W-:Y:S01]  /*20b0*/  LEA.HI.X R247, R6, UR35, R7, 0x1, P4 ;  /* 0x0000002306f77c11 */ /* 0x000fe2000a0f0c07 */
[----:B------:R-:W-:Y:S01]  /*20c0*/  UMOV UR17, UR8 ;  /* 0x0000000800117c82 */ /* 0x000fe20008000000 */
[----:B------:R-:W-:Y:S01]  /*20d0*/  UMOV UR16, UR9 ;  /* 0x0000000900107c82 */ /* 0x000fe20008000000 */
        /* <DEDUP_REMOVED lines=20> */
.L_x_450:
        /* <DEDUP_REMOVED lines=19> */
.L_x_451:
        /* <DEDUP_REMOVED lines=38> */
.L_x_453:
[----:B------:R-:W-:Y:S05]  /*25b0*/  BSYNC B0 ;  /* 0x0000000000007941 */ /* 0x000fea0003800000 */
.L_x_452:
        /* <DEDUP_REMOVED lines=19> */
.L_x_455:
[----:B------:R-:W-:Y:S05]  /*26f0*/  BSYNC B0 ;  /* 0x0000000000007941 */ /* 0x000fea0003800000 */
.L_x_454:
        /* <DEDUP_REMOVED lines=32> */
.L_x_457:
[----:B------:R-:W-:Y:S05]  /*2900*/  BSYNC B0 ;  /* 0x0000000000007941 */ /* 0x000fea0003800000 */
.L_x_456:
        /* <DEDUP_REMOVED lines=20> */
.L_x_449:
        /* <DEDUP_REMOVED lines=72> */
.L_x_460:
[----:B------:R-:W-:Y:S05]  /*2ed0*/  BSYNC B0 ;  /* 0x0000000000007941 */ /* 0x000fea0003800000 */
.L_x_459:
        /* <DEDUP_REMOVED lines=44> */
.L_x_462:
[----:B------:R-:W-:Y:S05]  /*31a0*/  BSYNC B0 ;  /* 0x0000000000007941 */ /* 0x000fea0003800000 */
.L_x_461:
        /* <DEDUP_REMOVED lines=41> */
.L_x_464:
[----:B------:R-:W-:Y:S05]  /*3440*/  BSYNC B0 ;  /* 0x0000000000007941 */ /* 0x000fea0003800000 */
.L_x_463:
        /* <DEDUP_REMOVED lines=16> */
.L_x_466:
        /* <DEDUP_REMOVED lines=37> */
.L_x_467:
[----:B------:R-:W-:Y:S05]  /*37a0*/  BSYNC B0 ;  /* 0x0000000000007941 */ /* 0x000fea0003800000 */
.L_x_465:
        /* <DEDUP_REMOVED lines=11> */
[----:B------:R-:W-:Y:S02]  /*3860*/  ULDC.64 UR8, c[0x0][0x260] ;  /* 0x0000980000087ab9 */ /* 0x000fe40000000a00 */
[----:B--2---:R-:W-:Y:S01]  /*3870*/  IMAD R11, R15, UR8, RZ ;  /* 0x000000080f0b7c24 */ /* 0x004fe2000f8e02ff */
[----:B------:R1:W-:Y:S03]  /*3880*/  @P1 STS.128 [R0+0xb000], RZ ;  /* 0x00b000ff00001388 */ /* 0x0003e60000000c00 */
[----:B------:R-:W-:Y:S01]  /*3890*/  IMAD R11, R14, UR9, R11 ;  /* 0x000000090e0b7c24 */ /* 0x000fe2000f8e020b */
[----:B------:R1:W-:Y:S01]  /*38a0*/  @P1 STS.128 [R0+0xd000], RZ ;  /* 0x00d000ff00001388 */ /* 0x0003e20000000c00 */
[C---:B-----5:R-:W-:Y:S01]  /*38b0*/  VIADD R4, R22.reuse, 0x28 ;  /* 0x0000002816047836 */ /* 0x060fe20000000000 */
[----:B------:R-:W-:Y:S01]  /*38c0*/  SHF.R.S32.HI R20, RZ, 0x1f, R22 ;  /* 0x0000001fff147819 */ /* 0x000fe20000011416 */
[----:B------:R-:W-:-:S02]  /*38d0*/  VIADD R9, R22, 0x8 ;  /* 0x0000000816097836 */ /* 0x000fc40000000000 */
[----:B------:R-:W-:Y:S01]  /*38e0*/  VIADD R5, R22, 0x20 ;  /* 0x0000002016057836 */ /* 0x000fe20000000000 */
[----:B------:R-:W-:Y:S02]  /*38f0*/  ISETP.GE.AND P5, PT, R4, UR5, PT ;  /* 0x0000000504007c0c */ /* 0x000fe4000bfa6270 */
[----:B------:R-:W-:Y:S02]  /*3900*/  ISETP.GE.AND P3, PT, R9, UR5, PT ;  /* 0x0000000509007c0c */ /* 0x000fe4000bf66270 */
[----:B------:R-:W-:Y:S02]  /*3910*/  ISETP.GE.AND P6, PT, R5, UR5, PT ;  /* 0x0000000505007c0c */ /* 0x000fe4000bfc6270 */
[----:B------:R-:W-:Y:S01]  /*3920*/  IADD3.X R9, R7, UR33, R6, P2, !PT ;  /* 0x0000002107097c10 */ /* 0x000fe200097fe406 */
[----:B------:R-:W-:Y:S01]  /*3930*/  IMAD.SHL.U32 R6, R22, 0x4, RZ ;  /* 0x0000000416067824 */ /* 0x000fe200078e00ff */
[----:B------:R-:W-:Y:S02]  /*3940*/  SHF.R.S32.HI R5, RZ, 0x1f, R4 ;  /* 0x0000001fff057819 */ /* 0x000fe40000011404 */
[----:B------:R-:W-:Y:S01]  /*3950*/  P2R R19, PR, RZ, 0x8 ;  /* 0x00000008ff137803 */ /* 0x000fe20000000000 */
[----:B------:R-:W-:-:S02]  /*3960*/  IMAD.WIDE.U32 R8, R14, UR8, R8 ;  /* 0x000000080e087c25 */ /* 0x000fc4000f8e0008 */
[C---:B------:R-:W-:Y:S02]  /*3970*/  @!P5 LEA R16, P2, R4.reuse, UR17, 0x2 ;  /* 0x000000110410dc11 */ /* 0x040fe4000f8410ff */
        /* <DEDUP_REMOVED lines=47> */
.L_x_469:
[----:B------:R-:W-:Y:S05]  /*3c70*/  BSYNC B0 ;  /* 0x0000000000007941 */ /* 0x000fea0003800000 */
.L_x_468:
        /* <DEDUP_REMOVED lines=43> */
.L_x_471:
[----:B------:R-:W-:Y:S05]  /*3f30*/  BSYNC B0 ;  /* 0x0000000000007941 */ /* 0x000fea0003800000 */
.L_x_470:
[----:B------:R-:W-:Y:S01]  /*3f40*/  ISETP.NE.AND P1, PT, R19, RZ, PT ;  /* 0x000000ff1300720c */ /* 0x000fe20003f25270 */
[----:B------:R-:W-:Y:S01]  /*3f50*/  IMAD.MOV.U32 R3, RZ, RZ, 0x7f800000 ;  /* 0x7f800000ff037424 */ /* 0x000fe200078e00ff */
[----:B------:R-:W-:Y:S01]  /*3f60*/  ISETP.NE.AND P2, PT, R18, RZ, PT ;  /* 0x000000ff1200720c */ /* 0x000fe20003f45270 */
[----:B-12---:R-:W-:Y:S01]  /*3f70*/  IMAD.MOV.U32 R4, RZ, RZ, 0x7f800000 ;  /* 0x7f800000ff047424 */ /* 0x006fe200078e00ff */
[----:B------:R-:W0:Y:S01]  /*3f80*/  LDGDEPBAR ;  /* 0x00000000000079af */ /* 0x000e220000000000 */
[----:B---34-:R-:W-:Y:S02]  /*3f90*/  IMAD.MOV.U32 R0, RZ, RZ, 0x7f800000 ;  /* 0x7f800000ff007424 */ /* 0x018fe400078e00ff */
[----:B------:R-:W-:Y:S01]  /*3fa0*/  IMAD.MOV.U32 R5, RZ, RZ, 0x7f800000 ;  /* 0x7f800000ff057424 */ /* 0x000fe200078e00ff */
[----:B------:R-:W2:Y:S01]  /*3fb0*/  @!P6 LDG.E R3, desc[UR10][R6.64+0x80] ;  /* 0x0000800a0603e981 */ /* 0x000ea2000c1e1900 */
[----:B------:R-:W-:Y:S02]  /*3fc0*/  USHF.L.U32 UR21, UR30, 0x4, URZ ;  /* 0x000000041e157899 */ /* 0x000fe4000800063f */
[----:B------:R-:W-:Y:S01]  /*3fd0*/  UIADD3 UR35, UR46, UR14, URZ ;  /* 0x0000000e2e237290 */ /* 0x000fe2000fffe03f */
[----:B------:R-:W3:Y:S01]  /*3fe0*/  @!P5 LDG.E R0, desc[UR10][R16.64] ;  /* 0x0000000a1000d981 */ /* 0x000ee2000c1e1900 */
[----:B------:R-:W-:Y:S01]  /*3ff0*/  USHF.L.U32 UR20, UR30, 0x3, URZ ;  /* 0x000000031e147899 */ /* 0x000fe2000800063f */
[----:B------:R-:W-:-:S02]  /*4000*/  CS2R R126, SRZ ;  /* 0x00000000007e7805 */ /* 0x000fc4000001ff00 */
[----:B------:R-:W-:Y:S01]  /*4010*/  CS2R R124, SRZ ;  /* 0x00000000007c7805 */ /* 0x000fe2000001ff00 */
[----:B------:R-:W4:Y:S01]  /*4020*/  @!P1 LDG.E R4, desc[UR10][R6.64+0x20] ;  /* 0x0000200a06049981 */ /* 0x000f22000c1e1900 */
[----:B------:R-:W-:Y:S02]  /*4030*/  CS2R R130, SRZ ;  /* 0x0000000000827805 */ /* 0x000fe4000001ff00 */
[----:B------:R-:W-:Y:S02]  /*4040*/  CS2R R128, SRZ ;  /* 0x0000000000807805 */ /* 0x000fe4000001ff00 */
[----:B------:R-:W-:Y:S01]  /*4050*/  CS2R R122, SRZ ;  /* 0x00000000007a7805 */ /* 0x000fe2000001ff00 */
[----:B------:R1:W5:Y:S01]  /*4060*/  @!P2 LDG.E R5, desc[UR10][R6.64] ;  /* 0x0000000a0605a981 */ /* 0x000362000c1e1900 */
[----:B------:R-:W-:Y:S02]  /*4070*/  CS2R R120, SRZ ;  /* 0x0000000000787805 */ /* 0x000fe4000001ff00 */
        /* <DEDUP_REMOVED lines=20> */
[----:B-1----:R-:W-:Y:S01]  /*41c0*/  IMAD R6, RZ, RZ, -UR12 ;  /* 0x8000000cff067e24 */ /* 0x002fe2000f8e02ff */
        /* <DEDUP_REMOVED lines=37> */
[----:B------:R-:W-:Y:S01]  /*4420*/  ULDC UR43, c[0x0][0x2d0] ;  /* 0x0000b400002b7ab9 */ /* 0x000fe20000000800 */
[----:B------:R-:W-:Y:S01]  /*4430*/  ULDC UR48, c[0x0][0x398] ;  /* 0x0000e60000307ab9 */ /* 0x000fe20000000800 */
[----:B------:R-:W-:Y:S01]  /*4440*/  UIADD3 UR42, UR46, 0x80, URZ ;  /* 0x000000802e2a7890 */ /* 0x000fe2000fffe03f */
[----:B------:R-:W1:Y:S01]  /*4450*/  LDSM.16.M88.4 R192, [R209+0x13000] ;  /* 0x01300000d1c0783b */ /* 0x000e620000000200 */
[----:B------:R-:W-:-:S03]  /*4460*/  ULDC UR13, c[0x0][0x2ec] ;  /* 0x0000bb00000d7ab9 */ /* 0x000fc60000000800 */
[----:B------:R-:W1:Y:S04]  /*4470*/  LDSM.16.M88.4 R196, [R209+0x13400] ;  /* 0x01340000d1c4783b */ /* 0x000e680000000200 */
[----:B------:R-:W1:Y:S04]  /*4480*/  LDSM.16.M88.4 R200, [R210+0x13000] ;  /* 0x01300000d2c8783b */ /* 0x000e680000000200 */
[----:B------:R-:W1:Y:S01]  /*4490*/  LDSM.16.M88.4 R204, [R210+0x13400] ;  /* 0x01340000d2cc783b */ /* 0x000e620000000200 */
[----:B------:R-:W-:Y:S02]  /*44a0*/  UIADD3 UR28, UR21, 0x20, URZ ;  /* 0x00000020151c7890 */ /* 0x000fe4000fffe03f */
[----:B------:R-:W-:-:S02]  /*44b0*/  UIADD3 UR23, UR21, 0x40, URZ ;  /* 0x0000004015177890 */ /* 0x000fc4000fffe03f */
[----:B------:R-:W-:Y:S02]  /*44c0*/  UIADD3 UR41, -UR6, 0x80, UR35 ;  /* 0x0000008006297890 */ /* 0x000fe4000fffe123 */
[----:B------:R-:W-:Y:S02]  /*44d0*/  UIADD3 UR27, UR20, UR28, URZ ;  /* 0x0000001c141b7290 */ /* 0x000fe4000fffe03f */
[----:B------:R-:W-:Y:S02]  /*44e0*/  UIADD3 UR39, UR20, UR23, URZ ;  /* 0x0000001714277290 */ /* 0x000fe4000fffe03f */
[----:B------:R-:W-:Y:S02]  /*44f0*/  UIADD3 UR41, UR41, -UR38, URZ ;  /* 0x8000002629297290 */ /* 0x000fe4000fffe03f */
[----:B------:R-:W-:Y:S02]  /*4500*/  UIADD3 UR26, UR20, UR27, URZ ;  /* 0x0000001b141a7290 */ /* 0x000fe4000fffe03f */
[----:B------:R-:W-:-:S02]  /*4510*/  UIADD3 UR38, UR20, UR39, URZ ;  /* 0x0000002714267290 */ /* 0x000fc4000fffe03f */
[----:B------:R-:W-:Y:S02]  /*4520*/  UIADD3 UR25, UR20, UR26, URZ ;  /* 0x0000001a14197290 */ /* 0x000fe4000fffe03f */
[----:B------:R-:W-:Y:S02]  /*4530*/  UIADD3 UR37, UR20, UR38, URZ ;  /* 0x0000002614257290 */ /* 0x000fe4000fffe03f */
[----:B------:R-:W-:Y:S02]  /*4540*/  UIADD3 UR24, UR20, UR25, URZ ;  /* 0x0000001914187290 */ /* 0x000fe4000fffe03f */
[----:B------:R-:W-:Y:S01]  /*4550*/  UIADD3 UR36, UR20, UR37, URZ ;  /* 0x0000002514247290 */ /* 0x000fe2000fffe03f */
[----:B------:R-:W-:Y:S01]  /*4560*/  UMOV UR9, UR5 ;  /* 0x0000000500097c82 */ /* 0x000fe20008000000 */
[----:B------:R-:W-:Y:S02]  /*4570*/  UIMAD UR30, UR30, 0x38, URZ ;  /* 0x000000381e1e78a4 */ /* 0x000fe4000f8e023f */
[----:B------:R-:W-:-:S02]  /*4580*/  UIADD3 UR29, UR20, UR24, URZ ;  /* 0x00000018141d7290 */ /* 0x000fc4000fffe03f */
[----:B------:R-:W-:Y:S01]  /*4590*/  UIADD3 UR40, UR20, UR36, URZ ;  /* 0x0000002414287290 */ /* 0x000fe2000fffe03f */
[----:B------:R-:W-:Y:S01]  /*45a0*/  ULDC UR5, c[0x0][0x39c] ;  /* 0x0000e70000057ab9 */ /* 0x000fe20000000800 */
[----:B--2---:R2:W-:Y:S04]  /*45b0*/  STL [R1+0xc], R3 ;  /* 0x00000c0301007387 */ /* 0x0045e80000100800 */
[----:B----4-:R-:W-:Y:S04]  /*45c0*/  STL [R1+0x20], R4 ;  /* 0x0000200401007387 */ /* 0x010fe80000100800 */
[----:B------:R-:W-:Y:S04]  /*45d0*/  STL [R1+0x8], R224 ;  /* 0x000008e001007387 */ /* 0x000fe80000100800 */
[----:B---3--:R3:W-:Y:S04]  /*45e0*/  STL [R1+0x18], R0 ;  /* 0x0000180001007387 */ /* 0x0087e80000100800 */
[----:B-----5:R4:W-:Y:S01]  /*45f0*/  STL [R1+0x1c], R5 ;  /* 0x00001c0501007387 */ /* 0x0209e20000100800 */
[----:B--2---:R-:W-:-:S03]  /*4600*/  VIADD R3, R219, 0x1800 ;  /* 0x00001800db037836 */ /* 0x004fc60000000000 */
[----:B------:R-:W-:Y:S02]  /*4610*/  STL [R1+0x2c], R6 ;  /* 0x00002c0601007387 */ /* 0x000fe40000100800 */
[----:B------:R-:W-:Y:S01]  /*4620*/  SEL R208, R3, R219, !P0 ;  /* 0x000000db03d07207 */ /* 0x000fe20004000000 */
[C---:B---3--:R-:W-:Y:S02]  /*4630*/  VIADD R0, R22.reuse, 0xffffffc0 ;  /* 0xffffffc016007836 */ /* 0x048fe40000000000 */
[----:B----4-:R-:W-:-:S03]  /*4640*/  IMAD.SHL.U32 R5, R22, 0x4, RZ ;  /* 0x0000000416057824 */ /* 0x010fc600078e00ff */
[----:B------:R-:W-:Y:S02]  /*4650*/  SHF.R.S32.HI R3, RZ, 0x1f, R0 ;  /* 0x0000001fff037819 */ /* 0x000fe40000011400 */
[----:B------:R2:W-:Y:S02]  /*4660*/  STL [R1+0x4c], R5 ;  /* 0x00004c0501007387 */ /* 0x0005e40000100800 */
[C---:B------:R-:W-:Y:S01]  /*4670*/  SHF.L.U64.HI R3, R0.reuse, 0x2, R3 ;  /* 0x0000000200037819 */ /* 0x040fe20000010203 */
[----:B------:R-:W-:Y:S02]  /*4680*/  IMAD.SHL.U32 R0, R0, 0x4, RZ ;  /* 0x0000000400007824 */ /* 0x000fe400078e00ff */
[----:B------:R-:W-:Y:S01]  /*4690*/  VIADD R4, R217, 0x1800 ;  /* 0x00001800d9047836 */ /* 0x000fe20000000000 */
[----:B--2---:R-:W-:-:S05]  /*46a0*/  SHF.L.U64.HI R5, R22, 0x2, R20 ;  /* 0x0000000216057819 */ /* 0x004fca0000010214 */
[----:B------:R-:W-:Y:S04]  /*46b0*/  STL [R1+0x48], R5 ;  /* 0x0000480501007387 */ /* 0x000fe80000100800 */
[----:B------:R2:W-:Y:S04]  /*46c0*/  STL [R1+0x44], R3 ;  /* 0x0000440301007387 */ /* 0x0005e80000100800 */
[----:B------:R3:W-:Y:S01]  /*46d0*/  STL [R1+0x40], R0 ;  /* 0x0000400001007387 */ /* 0x0007e20000100800 */
[----:B------:R-:W-:Y:S02]  /*46e0*/  SEL R4, R4, R217, !P0 ;  /* 0x000000d904047207 */ /* 0x000fe40004000000 */
[----:B------:R-:W-:-:S02]  /*46f0*/  LEA R208, R208, UR4, 0x1 ;  /* 0x00000004d0d07c11 */ /* 0x000fc4000f8e08ff */
[----:B-12---:R-:W-:-:S07]  /*4700*/  LEA R3, R4, UR4, 0x1 ;  /* 0x0000000404037c11 */ /* 0x006fce000f8e08ff */
.L_x_476:
[----:B------:R-:W2:Y:S01]  /*4710*/  LDL R221, [R1+0x4c] ;  /* 0x00004c0001dd7983 */ /* 0x000ea20000100800 */
[----:B---3--:R-:W-:Y:S01]  /*4720*/  IADD3 R0, R218, R208, RZ ;  /* 0x000000d0da007210 */ /* 0x008fe20007ffe0ff */
[----:B------:R-:W-:Y:S02]  /*4730*/  USHF.L.U32 UR8, UR7, 0x6, URZ ;  /* 0x0000000607087899 */ /* 0x000fe4000800063f */
[----:B------:R-:W3:Y:S01]  /*4740*/  LDL R220, [R1+0x48] ;  /* 0x0000480001dc7983 */ /* 0x000ee20000100800 */
[----:B------:R-:W-:Y:S01]  /*4750*/  ULDC UR12, c[0x0][0x394] ;  /* 0x0000e500000c7ab9 */ /* 0x000fe20000000800 */
[----:B------:R-:W-:Y:S02]  /*4760*/  UISETP.GE.AND UP0, UPT, UR8, UR41, UPT ;  /* 0x000000290800728c */ /* 0x000fe4000bf06270 */
[----:B------:R-:W0:Y:S01]  /*4770*/  LDGDEPBAR ;  /* 0x00000000000079af */ /* 0x000e220000000000 */
[----:B------:R-:W-:Y:S04]  /*4780*/  DEPBAR.LE SB0, 0x0 ;  /* 0x000080000000791a */ /* 0x000fe80000000000 */
[----:B------:R-:W-:Y:S06]  /*4790*/  BAR.SYNC.DEFER_BLOCKING 0x0 ;  /* 0x0000000000007b1d */ /* 0x000fec0000010000 */
[----:B------:R-:W-:Y:S08]  /*47a0*/  LDSM.16.M88.4 R32, [R208] ;  /* 0x00000000d020783b */ /* 0x000ff00000000200 */
[----:B------:R-:W1:Y:S08]  /*47b0*/  LDSM.16.M88.4 R16, [R209+0x9000] ;  /* 0x00900000d110783b */ /* 0x000e700000000200 */
[----:B------:R-:W4:Y:S08]  /*47c0*/  LDSM.16.M88.4 R28, [R208+0x800] ;  /* 0x00080000d01c783b */ /* 0x000f300000000200 */
[----:B------:R-:W4:Y:S08]  /*47d0*/  LDSM.16.M88.4 R132, [R209+0x9400] ;  /* 0x00940000d184783b */ /* 0x000f300000000200 */
[----:B------:R-:W-:Y:S08]  /*47e0*/  LDSM.16.M88.4 R136, [R0] ;  /* 0x000000000088783b */ /* 0x000ff00000000200 */
[----:B------:R-:W4:Y:S01]  /*47f0*/  LDSM.16.M88.4 R140, [R210+0x9000] ;  /* 0x00900000d28c783b */ /* 0x000f220000000200 */
[-C--:B-1----:R-:W-:Y:S07]  /*4800*/  HMMA.16816.F32 R4, R32, R16.reuse, RZ ;  /* 0x000000102004723c */ /* 0x082fee00000018ff */
[----:B------:R-:W1:Y:S01]  /*4810*/  LDSM.16.M88.4 R144, [R0+0x800] ;  /* 0x000800000090783b */ /* 0x000e620000000200 */
[C---:B----4-:R-:W-:Y:S07]  /*4820*/  HMMA.16816.F32 R8, R28.reuse, R16, RZ ;  /* 0x000000101c08723c */ /* 0x050fee00000018ff */
[----:B------:R-:W4:Y:S01]  /*4830*/  LDSM.16.M88.4 R148, [R210+0x9400] ;  /* 0x00940000d294783b */ /* 0x000f220000000200 */
[-C--:B------:R-:W-:Y:S07]  /*4840*/  HMMA.16816.F32 R12, R28, R18.reuse, RZ ;  /* 0x000000121c0c723c */ /* 0x080fee00000018ff */
[----:B------:R-:W-:Y:S01]  /*4850*/  LDSM.16.M88.4 R152, [R209+0xb000] ;  /* 0x00b00000d198783b */ /* 0x000fe20000000200 */
[C---:B------:R-:W-:Y:S07]  /*4860*/  HMMA.16816.F32 R16, R32.reuse, R18, RZ ;  /* 0x000000122010723c */ /* 0x040fee00000018ff */
[----:B------:R-:W-:Y:S01]  /*4870*/  LDSM.16.M88.4 R156, [R208+0x1800] ;  /* 0x00180000d09c783b */ /* 0x000fe20000000200 */
[-C--:B------:R-:W-:Y:S06]  /*4880*/  HMMA.16816.F32 R20, R32, R132.reuse, RZ ;  /* 0x000000842014723c */ /* 0x080fec00000018ff */
[C---:B------:R-:W-:Y:S06]  /*4890*/  HMMA.16816.F32 R24, R28.reuse, R132, RZ ;  /* 0x000000841c18723c */ /* 0x040fec00000018ff */
[-C--:B------:R-:W-:Y:S06]  /*48a0*/  HMMA.16816.F32 R28, R28, R134.reuse, RZ ;  /* 0x000000861c1c723c */ /* 0x080fec00000018ff */
[----:B------:R-:W-:Y:S01]  /*48b0*/  HMMA.16816.F32 R32, R32, R134, RZ ;  /* 0x000000862020723c */ /* 0x000fe200000018ff */
[----:B------:R-:W4:Y:S05]  /*48c0*/  LDSM.16.M88.4 R132, [R208+0x1000] ;  /* 0x00100000d084783b */ /* 0x000f2a0000000200 */
[-C--:B------:R-:W-:Y:S06]  /*48d0*/  HMMA.16816.F32 R4, R136, R140.reuse, R4 ;  /* 0x0000008c8804723c */ /* 0x080fec0000001804 */
[C---:B-1----:R-:W-:Y:S06]  /*48e0*/  HMMA.16816.F32 R8, R144.reuse, R140, R8 ;  /* 0x0000008c9008723c */ /* 0x042fec0000001808 */
[-C--:B------:R-:W-:Y:S06]  /*48f0*/  HMMA.16816.F32 R12, R144, R142.reuse, R12 ;  /* 0x0000008e900c723c */ /* 0x080fec000000180c */
[C---:B------:R-:W-:Y:S01]  /*4900*/  HMMA.16816.F32 R16, R136.reuse, R142, R16 ;  /* 0x0000008e8810723c */ /* 0x040fe20000001810 */
[----:B------:R-:W1:Y:S05]  /*4910*/  LDSM.16.M88.4 R140, [R209+0xb400] ;  /* 0x00b40000d18c783b */ /* 0x000e6a0000000200 */
[-C--:B----4-:R-:W-:Y:S06]  /*4920*/  HMMA.16816.F32 R20, R136, R148.reuse, R20 ;  /* 0x000000948814723c */ /* 0x090fec0000001814 */
[C---:B------:R-:W-:Y:S06]  /*4930*/  HMMA.16816.F32 R24, R144.reuse, R148, R24 ;  /* 0x000000949018723c */ /* 0x040fec0000001818 */
[-C--:B------:R-:W-:Y:S01]  /*4940*/  HMMA.16816.F32 R28, R144, R150.reuse, R28 ;  /* 0x00000096901c723c */ /* 0x080fe2000000181c */
[----:B------:R-:W-:Y:S05]  /*4950*/  LDSM.16.M88.4 R144, [R210+0xb000] ;  /* 0x00b00000d290783b */ /* 0x000fea0000000200 */
[----:B------:R-:W-:Y:S03]  /*4960*/  HMMA.16816.F32 R32, R136, R150, R32 ;  /* 0x000000968820723c */ /* 0x000fe60000001820 */
[----:B------:R-:W4:Y:S03]  /*4970*/  LDSM.16.M88.4 R136, [R0+0x1000] ;  /* 0x001000000088783b */ /* 0x000f260000000200 */
[-C--:B------:R-:W-:Y:S05]  /*4980*/  HMMA.16816.F32 R4, R132, R152.reuse, R4 ;  /* 0x000000988404723c */ /* 0x080fea0000001804 */
[----:B------:R-:W4:Y:S01]  /*4990*/  LDSM.16.M88.4 R148, [R0+0x1800] ;  /* 0x001800000094783b */ /* 0x000f220000000200 */
[C---:B------:R-:W-:Y:S06]  /*49a0*/  HMMA.16816.F32 R8, R156.reuse, R152, R8 ;  /* 0x000000989c08723c */ /* 0x040fec0000001808 */
[-C--:B------:R-:W-:Y:S06]  /*49b0*/  HMMA.16816.F32 R12, R156, R154.reuse, R12 ;  /* 0x0000009a9c0c723c */ /* 0x080fec000000180c */
[C---:B------:R-:W-:Y:S06]  /*49c0*/  HMMA.16816.F32 R16, R132.reuse, R154, R16 ;  /* 0x0000009a8410723c */ /* 0x040fec0000001810 */
[-C--:B-1----:R-:W-:Y:S06]  /*49d0*/  HMMA.16816.F32 R20, R132, R140.reuse, R20 ;  /* 0x0000008c8414723c */ /* 0x082fec0000001814 */
[C---:B------:R-:W-:Y:S06]  /*49e0*/  HMMA.16816.F32 R24, R156.reuse, R140, R24 ;  /* 0x0000008c9c18723c */ /* 0x040fec0000001818 */
[-C--:B------:R-:W-:Y:S06]  /*49f0*/  HMMA.16816.F32 R28, R156, R142.reuse, R28 ;  /* 0x0000008e9c1c723c */ /* 0x080fec000000181c */
[----:B------:R-:W-:Y:S01]  /*4a00*/  HMMA.16816.F32 R32, R132, R142, R32 ;  /* 0x0000008e8420723c */ /* 0x000fe20000001820 */
[----:B------:R-:W-:Y:S05]  /*4a10*/  LDSM.16.M88.4 R132, [R208+0x2000] ;  /* 0x00200000d084783b */ /* 0x000fea0000000200 */
[-C--:B----4-:R-:W-:Y:S03]  /*4a20*/  HMMA.16816.F32 R4, R136, R144.reuse, R4 ;  /* 0x000000908804723c */ /* 0x090fe60000001804 */
[----:B------:R-:W-:Y:S03]  /*4a30*/  LDSM.16.M88.4 R140, [R209+0xd000] ;  /* 0x00d00000d18c783b */ /* 0x000fe60000000200 */
[C---:B------:R-:W-:Y:S06]  /*4a40*/  HMMA.16816.F32 R8, R148.reuse, R144, R8 ;  /* 0x000000909408723c */ /* 0x040fec0000001808 */
[-C--:B------:R-:W-:Y:S06]  /*4a50*/  HMMA.16816.F32 R12, R148, R146.reuse, R12 ;  /* 0x00000092940c723c */ /* 0x080fec000000180c */
[C---:B------:R-:W-:Y:S01]  /*4a60*/  HMMA.16816.F32 R16, R136.reuse, R146, R16 ;  /* 0x000000928810723c */ /* 0x040fe20000001810 */
[----:B------:R-:W-:Y:S04]  /*4a70*/  LDSM.16.M88.4 R144, [R208+0x2800] ;  /* 0x00280000d090783b */ /* 0x000fe80000000200 */
[----:B--2---:R-:W-:Y:S06]  /*4a80*/  IADD3 R152, P0, R221, UR19, RZ ;  /* 0x00000013dd987c10 */ /* 0x004fec000ff1e0ff */
[----:B---3--:R-:W-:Y:S02]  /*4a90*/  IADD3.X R153, R220, UR18, RZ, P0, !PT ;  /* 0x00000012dc997c10 */ /* 0x008fe400087fe4ff */
[----:B------:R-:W-:Y:S03]  /*4aa0*/  PLOP3.LUT P0, PT, PT, PT, UP0, 0x80, 0x0 ;  /* 0x000000000000781c */ /* 0x000fe60003f0f008 */
[----:B-----5:R-:W5:Y:S04]  /*4ab0*/  LDG.E R223, desc[UR10][R152.64] ;  /* 0x0000000a98df7981 */ /* 0x020f68000c1e1900 */
[----:B------:R-:W5:Y:S04]  /*4ac0*/  LDG.E R222, desc[UR10][R152.64+0x20] ;  /* 0x0000200a98de7981 */ /* 0x000f68000c1e1900 */
[----:B------:R-:W5:Y:S04]  /*4ad0*/  LDG.E R221, desc[UR10][R152.64+0x80] ;  /* 0x0000800a98dd7981 */ /* 0x000f68000c1e1900 */
[----:B------:R1:W5:Y:S04]  /*4ae0*/  LDG.E R220, desc[UR10][R152.64+0xa0] ;  /* 0x0000a00a98dc7981 */ /* 0x000368000c1e1900 */
[----:B-1----:R-:W1:Y:S02]  /*4af0*/  LDSM.16.M88.4 R152, [R210+0xb400] ;  /* 0x00b40000d298783b */ /* 0x002e640000000200 */
[-C--:B-1----:R-:W-:Y:S06]  /*4b00*/  HMMA.16816.F32 R20, R136, R152.reuse, R20 ;  /* 0x000000988814723c */ /* 0x082fec0000001814 */
[C---:B------:R-:W-:Y:S06]  /*4b10*/  HMMA.16816.F32 R24, R148.reuse, R152, R24 ;  /* 0x000000989418723c */ /* 0x040fec0000001818 */
[-C--:B------:R-:W-:Y:S01]  /*4b20*/  HMMA.16816.F32 R28, R148, R154.reuse, R28 ;  /* 0x0000009a941c723c */ /* 0x080fe2000000181c */
[----:B------:R-:W1:Y:S05]  /*4b30*/  LDSM.16.M88.4 R148, [R209+0xd400] ;  /* 0x00d40000d194783b */ /* 0x000e6a0000000200 */
[----:B------:R-:W-:Y:S03]  /*4b40*/  HMMA.16816.F32 R32, R136, R154, R32 ;  /* 0x0000009a8820723c */ /* 0x000fe60000001820 */
[----:B------:R-:W-:Y:S03]  /*4b50*/  LDSM.16.M88.4 R136, [R0+0x2000] ;  /* 0x002000000088783b */ /* 0x000fe60000000200 */
[-C--:B------:R-:W-:Y:S05]  /*4b60*/  HMMA.16816.F32 R4, R132, R140.reuse, R4 ;  /* 0x0000008c8404723c */ /* 0x080fea0000001804 */
[----:B------:R-:W2:Y:S01]  /*4b70*/  LDSM.16.M88.4 R152, [R210+0xd000] ;  /* 0x00d00000d298783b */ /* 0x000ea20000000200 */
[C---:B------:R-:W-:Y:S06]  /*4b80*/  HMMA.16816.F32 R8, R144.reuse, R140, R8 ;  /* 0x0000008c9008723c */ /* 0x040fec0000001808 */
[-C--:B------:R-:W-:Y:S06]  /*4b90*/  HMMA.16816.F32 R12, R144, R142.reuse, R12 ;  /* 0x0000008e900c723c */ /* 0x080fec000000180c */
[C---:B------:R-:W-:Y:S01]  /*4ba0*/  HMMA.16816.F32 R16, R132.reuse, R142, R16 ;  /* 0x0000008e8410723c */ /* 0x040fe20000001810 */
[----:B------:R-:W3:Y:S05]  /*4bb0*/  LDSM.16.M88.4 R140, [R0+0x2800] ;  /* 0x00280000008c783b */ /* 0x000eea0000000200 */
[-C--:B-1----:R-:W-:Y:S06]  /*4bc0*/  HMMA.16816.F32 R20, R132, R148.reuse, R20 ;  /* 0x000000948414723c */ /* 0x082fec0000001814 */
[C---:B------:R-:W-:Y:S06]  /*4bd0*/  HMMA.16816.F32 R24, R144.reuse, R148, R24 ;  /* 0x000000949018723c */ /* 0x040fec0000001818 */
[-C--:B------:R-:W-:Y:S06]  /*4be0*/  HMMA.16816.F32 R28, R144, R150.reuse, R28 ;  /* 0x00000096901c723c */ /* 0x080fec000000181c */
[----:B------:R-:W-:Y:S06]  /*4bf0*/  HMMA.16816.F32 R32, R132, R150, R32 ;  /* 0x000000968420723c */ /* 0x000fec0000001820 */
[-C--:B--2---:R-:W-:Y:S06]  /*4c00*/  HMMA.16816.F32 R4, R136, R152.reuse, R4 ;  /* 0x000000988804723c */ /* 0x084fec0000001804 */
[C---:B---3--:R-:W-:Y:S06]  /*4c10*/  HMMA.16816.F32 R8, R140.reuse, R152, R8 ;  /* 0x000000988c08723c */ /* 0x048fec0000001808 */
        /* <DEDUP_REMOVED lines=11> */
[----:B------:R-:W2:Y:S01]  /*4cd0*/  MUFU.TANH R146, R5 ;  /* 0x0000000500927308 */ /* 0x000ea20000002400 */
[----:B------:R-:W-:Y:S01]  /*4ce0*/  FMUL.FTZ R12, R12, UR5 ;  /* 0x000000050c0c7c20 */ /* 0x000fe20008410000 */
[----:B------:R-:W-:Y:S01]  /*4cf0*/  FMUL.FTZ R13, R13, UR5 ;  /* 0x000000050d0d7c20 */ /* 0x000fe20008410000 */
[----:B------:R-:W-:Y:S01]  /*4d00*/  FMUL.FTZ R14, R14, UR5 ;  /* 0x000000050e0e7c20 */ /* 0x000fe20008410000 */
[----:B------:R-:W-:Y:S01]  /*4d10*/  FMUL.FTZ R15, R15, UR5 ;  /* 0x000000050f0f7c20 */ /* 0x000fe20008410000 */
[----:B------:R-:W-:Y:S01]  /*4d20*/  FMUL.FTZ R16, R16, UR5 ;  /* 0x0000000510107c20 */ /* 0x000fe20008410000 */
[----:B------:R-:W-:Y:S04]  /*4d30*/  FMUL.FTZ R17, R17, UR5 ;  /* 0x0000000511117c20 */ /* 0x000fe80008410000 */
[----:B------:R3:W4:Y:S01]  /*4d40*/  MUFU.TANH R145, R6 ;  /* 0x0000000600917308 */ /* 0x0007220000002400 */
[----:B------:R-:W-:Y:S01]  /*4d50*/  FMUL.FTZ R18, R18, UR5 ;  /* 0x0000000512127c20 */ /* 0x000fe20008410000 */
[----:B------:R-:W-:Y:S08]  /*4d60*/  FMUL.FTZ R19, R19, UR5 ;  /* 0x0000000513137c20 */ /* 0x000ff00008410000 */
[----:B------:R-:W1:Y:S10]  /*4d70*/  MUFU.TANH R144, R144 ;  /* 0x0000009000907308 */ /* 0x000e740000002400 */
[----:B------:R1:W1:Y:S01]  /*4d80*/  MUFU.TANH R151, R8 ;  /* 0x0000000800977308 */ /* 0x0002620000002400 */
[----:B---3--:R-:W3:Y:S09]  /*4d90*/  LDSM.16.M88.4 R4, [R210+0xd400] ;  /* 0x00d40000d204783b */ /* 0x008ef20000000200 */
[----:B------:R1:W1:Y:S10]  /*4da0*/  MUFU.TANH R150, R9 ;  /* 0x0000000900967308 */ /* 0x0002740000002400 */
[----:B------:R1:W1:Y:S10]  /*4db0*/  MUFU.TANH R149, R10 ;  /* 0x0000000a00957308 */ /* 0x0002740000002400 */
[----:B------:R1:W1:Y:S10]  /*4dc0*/  MUFU.TANH R148, R11 ;  /* 0x0000000b00947308 */ /* 0x0002740000002400 */
[----:B------:R1:W1:Y:S10]  /*4dd0*/  MUFU.TANH R155, R12 ;  /* 0x0000000c009b7308 */ /* 0x0002740000002400 */
[----:B------:R1:W1:Y:S01]  /*4de0*/  MUFU.TANH R154, R13 ;  /* 0x0000000d009a7308 */ /* 0x0002620000002400 */
[-C--:B---3--:R-:W-:Y:S06]  /*4df0*/  HMMA.16816.F32 R20, R136, R4.reuse, R20 ;  /* 0x000000048814723c */ /* 0x088fec0000001814 */
[C---:B------:R-:W-:Y:S03]  /*4e00*/  HMMA.16816.F32 R24, R140.reuse, R4, R24 ;  /* 0x000000048c18723c */ /* 0x040fe60000001818 */
[----:B------:R3:W1:Y:S03]  /*4e10*/  MUFU.TANH R153, R14 ;  /* 0x0000000e00997308 */ /* 0x0006660000002400 */
[-C--:B------:R-:W-:Y:S07]  /*4e20*/  HMMA.16816.F32 R28, R140, R6.reuse, R28 ;  /* 0x000000068c1c723c */ /* 0x080fee000000181c */
[----:B------:R3:W1:Y:S01]  /*4e30*/  MUFU.TANH R152, R15 ;  /* 0x0000000f00987308 */ /* 0x0006620000002400 */
[----:B------:R-:W-:Y:S01]  /*4e40*/  MOV R4, R240 ;  /* 0x000000f000047202 */ /* 0x000fe20000000f00 */
[----:B------:R-:W-:Y:S08]  /*4e50*/  HMMA.16816.F32 R32, R136, R6, R32 ;  /* 0x000000068820723c */ /* 0x000ff00000001820 */
[----:B------:R3:W1:Y:S03]  /*4e60*/  MUFU.TANH R159, R16 ;  /* 0x00000010009f7308 */ /* 0x0006660000002400 */
[----:B------:R-:W-:Y:S01]  /*4e70*/  MOV R5, R239 ;  /* 0x000000ef00057202 */ /* 0x000fe20000000f00 */
[----:B------:R-:W-:Y:S01]  /*4e80*/  FMUL.FTZ R20, R20, UR5 ;  /* 0x0000000514147c20 */ /* 0x000fe20008410000 */
[----:B------:R-:W-:Y:S03]  /*4e90*/  FMUL.FTZ R21, R21, UR5 ;  /* 0x0000000515157c20 */ /* 0x000fe60008410000 */
[----:B------:R3:W-:Y:S01]  /*4ea0*/  STL.64 [R1], R4 ;  /* 0x0000000401007387 */ /* 0x0007e20000100a00 */
[----:B------:R-:W-:Y:S01]  /*4eb0*/  FMUL.FTZ R22, R22, UR5 ;  /* 0x0000000516167c20 */ /* 0x000fe20008410000 */
[----:B------:R3:W1:Y:S01]  /*4ec0*/  MUFU.TANH R158, R17 ;  /* 0x00000011009e7308 */ /* 0x0006620000002400 */
[----:B------:R-:W-:Y:S01]  /*4ed0*/  FMUL.FTZ R23, R23, UR5 ;  /* 0x0000000517177c20 */ /* 0x000fe20008410000 */
[----:B------:R-:W-:Y:S01]  /*4ee0*/  FMUL.FTZ R24, R24, UR5 ;  /* 0x0000000518187c20 */ /* 0x000fe20008410000 */
[----:B------:R-:W-:Y:S01]  /*4ef0*/  FMUL.FTZ R25, R25, UR5 ;  /* 0x0000000519197c20 */ /* 0x000fe20008410000 */
[----:B------:R-:W-:Y:S01]  /*4f00*/  FMUL.FTZ R26, R26, UR5 ;  /* 0x000000051a1a7c20 */ /* 0x000fe20008410000 */
[----:B------:R-:W-:Y:S01]  /*4f10*/  FMUL.FTZ R27, R27, UR5 ;  /* 0x000000051b1b7c20 */ /* 0x000fe20008410000 */
[----:B------:R-:W-:Y:S01]  /*4f20*/  FMUL.FTZ R28, R28, UR5 ;  /* 0x000000051c1c7c20 */ /* 0x000fe20008410000 */
[----:B------:R-:W-:Y:S03]  /*4f30*/  FMUL.FTZ R29, R29, UR5 ;  /* 0x000000051d1d7c20 */ /* 0x000fe60008410000 */
[----:B------:R3:W1:Y:S01]  /*4f40*/  MUFU.TANH R157, R18 ;  /* 0x00000012009d7308 */ /* 0x0006620000002400 */
[----:B------:R-:W-:Y:S01]  /*4f50*/  FMUL.FTZ R30, R30, UR5 ;  /* 0x000000051e1e7c20 */ /* 0x000fe20008410000 */
[----:B------:R-:W-:Y:S01]  /*4f60*/  FMUL.FTZ R31, R31, UR5 ;  /* 0x000000051f1f7c20 */ /* 0x000fe20008410000 */
[----:B------:R-:W-:Y:S01]  /*4f70*/  FMUL.FTZ R32, R32, UR5 ;  /* 0x0000000520207c20 */ /* 0x000fe20008410000 */
[----:B------:R-:W-:Y:S01]  /*4f80*/  FMUL.FTZ R33, R33, UR5 ;  /* 0x0000000521217c20 */ /* 0x000fe20008410000 */
[----:B------:R-:W-:Y:S01]  /*4f90*/  FMUL.FTZ R34, R34, UR5 ;  /* 0x0000000522227c20 */ /* 0x000fe20008410000 */
[----:B------:R-:W-:Y:S04]  /*4fa0*/  FMUL.FTZ R35, R35, UR5 ;  /* 0x0000000523237c20 */ /* 0x000fe80008410000 */
[----:B------:R3:W1:Y:S10]  /*4fb0*/  MUFU.TANH R156, R19 ;  /* 0x00000013009c7308 */ /* 0x0006740000002400 */
        /* <DEDUP_REMOVED lines=15> */
[----:B------:R3:W1:Y:S01]  /*50b0*/  MUFU.TANH R235, R35 ;  /* 0x0000002300eb7308 */ /* 0x0006620000002400 */
[----:B--2-4-:R-:W-:Y:S05]  /*50c0*/  @!P0 BRA `(.L_x_472) ;  /* 0x0000000000a48947 */ /* 0x014fea0003800000 */
[----:B-1----:R-:W-:Y:S01]  /*50d0*/  MOV R13, R228 ;  /* 0x000000e4000d7202 */ /* 0x002fe20000000f00 */
[----:B------:R-:W-:Y:S01]  /*50e0*/  UIADD3 UR15, UR9, UR35, -UR6 ;  /* 0x00000023090f7290 */ /* 0x000fe2000fffe806 */
[----:B---3--:R-:W-:Y:S01]  /*50f0*/  MOV R18, R233 ;  /* 0x000000e900127202 */ /* 0x008fe20000000f00 */
[----:B------:R-:W-:Y:S01]  /*5100*/  IMAD.U32 R0, RZ, RZ, UR42 ;  /* 0x0000002aff007e24 */ /* 0x000fe2000f8e00ff */
[----:B------:R-:W-:Y:S01]  /*5110*/  MOV R29, R235 ;  /* 0x000000eb001d7202 */ /* 0x000fe20000000f00 */
[----:B------:R-:W-:Y:S01]  /*5120*/  IMAD.MOV.U32 R12, RZ, RZ, R232 ;  /* 0x000000ffff0c7224 */ /* 0x000fe200078e00e8 */
[----:B------:R-:W-:Y:S01]  /*5130*/  MOV R134, R237 ;  /* 0x000000ed00867202 */ /* 0x000fe20000000f00 */
[----:B------:R-:W-:Y:S01]  /*5140*/  IMAD.MOV.U32 R17, RZ, RZ, R234 ;  /* 0x000000ffff117224 */ /* 0x000fe200078e00ea */
[----:B------:R-:W-:Y:S01]  /*5150*/  ISETP.LT.AND P0, PT, R0, UR6, PT ;  /* 0x0000000600007c0c */ /* 0x000fe2000bf01270 */
[----:B------:R-:W-:Y:S01]  /*5160*/  IMAD.MOV.U32 R28, RZ, RZ, R236 ;  /* 0x000000ffff1c7224 */ /* 0x000fe200078e00ec */
[----:B------:R-:W-:Y:S01]  /*5170*/  MOV R11, R143 ;  /* 0x0000008f000b7202 */ /* 0x000fe20000000f00 */
        /* <DEDUP_REMOVED lines=21> */
[----:B------:R-:W-:Y:S01]  /*52d0*/  UIADD3 UR12, UR8, 0x40, URZ ;  /* 0x00000040080c7890 */ /* 0x000fe2000fffe03f */
[----:B------:R-:W-:Y:S01]  /*52e0*/  MOV R30, R146 ;  /* 0x00000092001e7202 */ /* 0x000fe20000000f00 */
[----:B------:R-:W-:Y:S02]  /*52f0*/  IMAD.MOV.U32 R31, RZ, RZ, R145 ;  /* 0x000000ffff1f7224 */ /* 0x000fe400078e0091 */
[----:B------:R-:W-:Y:S01]  /*5300*/  UISETP.GE.AND UP0, UPT, UR12, UR15, UPT ;  /* 0x0000000f0c00728c */ /* 0x000fe2000bf06270 */
[----:B------:R-:W-:Y:S02]  /*5310*/  IMAD.MOV.U32 R34, RZ, RZ, R147 ;  /* 0x000000ffff227224 */ /* 0x000fe400078e0093 */
[----:B------:R-:W-:Y:S03]  /*5320*/  UMOV UR12, UR9 ;  /* 0x00000009000c7c82 */ /* 0x000fe60008000000 */
[----:B------:R-:W-:Y:S11]  /*5330*/  PLOP3.LUT P1, PT, PT, PT, UP0, 0x80, 0x0 ;  /* 0x000000000000781c */ /* 0x000ff60003f2f008 */
[----:B------:R-:W-:Y:S02]  /*5340*/  @!UPT UIADD3 URZ, URZ, URZ, URZ ;  /* 0x0000003f3f3ff290 */ /* 0x000fe4000fffe03f */
[----:B------:R-:W-:Y:S05]  /*5350*/  @!P1 BRA P0, `(.L_x_473) ;  /* 0x0000000800089947 */ /* 0x000fea0000000000 */
.L_x_472:
[----:B---3--:R-:W2:Y:S01]  /*5360*/  LDL R5, [R1+0x30] ;  /* 0x0000300001057983 */ /* 0x008ea20000100800 */
        /* <DEDUP_REMOVED lines=8> */
[C---:B-1----:R-:W-:Y:S01]  /*53f0*/  VIADD R13, R0.reuse, 0x8 ;  /* 0x00000008000d7836 */ /* 0x042fe20000000000 */
[C---:B------:R-:W-:Y:S01]  /*5400*/  VIADDMNMX R4, R7.reuse, UR9, RZ, !PT ;  /* 0x0000000907047c46 */ /* 0x040fe2000f8001ff */
[C---:B------:R-:W-:Y:S02]  /*5410*/  VIADD R12, R0.reuse, 0x9 ;  /* 0x00000009000c7836 */ /* 0x040fe40000000000 */
[----:B------:R-:W-:Y:S01]  /*5420*/  IMAD.U32 R6, RZ, RZ, UR8 ;  /* 0x00000008ff067e24 */ /* 0x000fe2000f8e00ff */
[CC--:B------:R-:W-:Y:S01]  /*5430*/  ISETP.GE.AND P3, PT, R0.reuse, R4.reuse, PT ;  /* 0x000000040000720c */ /* 0x0c0fe20003f66270 */
[----:B------:R-:W-:Y:S01]  /*5440*/  VIADD R11, R0, 0x10 ;  /* 0x00000010000b7836 */ /* 0x000fe20000000000 */
[----:B------:R-:W-:Y:S01]  /*5450*/  ISETP.GE.AND P2, PT, R14, R4, PT ;  /* 0x000000040e00720c */ /* 0x000fe20003f46270 */
[C---:B------:R-:W-:Y:S01]  /*5460*/  VIADD R10, R0.reuse, 0x11 ;  /* 0x00000011000a7836 */ /* 0x040fe20000000000 */
[----:B------:R-:W-:Y:S01]  /*5470*/  VIADDMNMX R6, R7, R6, UR6, PT ;  /* 0x0000000607067e46 */ /* 0x000fe2000b800106 */
[C---:B------:R-:W-:Y:S01]  /*5480*/  VIADD R9, R0.reuse, 0x18 ;  /* 0x0000001800097836 */ /* 0x040fe20000000000 */
[----:B------:R-:W-:Y:S01]  /*5490*/  ISETP.GE.AND P1, PT, R13, R4, PT ;  /* 0x000000040d00720c */ /* 0x000fe20003f26270 */
[C---:B------:R-:W-:Y:S01]  /*54a0*/  VIADD R8, R0.reuse, 0x19 ;  /* 0x0000001900087836 */ /* 0x040fe20000000000 */
        /* <DEDUP_REMOVED lines=9> */
[----:B------:R-:W-:Y:S01]  /*5540*/  IMAD.U32 R4, RZ, RZ, UR8 ;  /* 0x00000008ff047e24 */ /* 0x000fe2000f8e00ff */
[-C--:B------:R-:W-:Y:S02]  /*5550*/  ISETP.GE.OR P2, PT, R14, R6.reuse, !P2 ;  /* 0x000000060e00720c */ /* 0x080fe40005746670 */
[----:B------:R-:W-:Y:S02]  /*5560*/  VIADDMNMX R5, R5, UR9, RZ, !PT ;  /* 0x0000000905057c46 */ /* 0x000fe4000f8001ff */
[--C-:B------:R-:W-:Y:S02]  /*5570*/  IADD3 R4, R4, 0x8, R7.reuse ;  /* 0x0000000804047810 */ /* 0x100fe40007ffe007 */
[----:B------:R-:W-:Y:S02]  /*5580*/  FSEL R30, R146, -INF , !P2 ;  /* 0xff800000921e7808 */ /* 0x000fe40005000000 */
[-C--:B------:R-:W-:Y:S02]  /*5590*/  ISETP.GE.AND P2, PT, R0, R5.reuse, PT ;  /* 0x000000050000720c */ /* 0x080fe40003f46270 */
[----:B------:R-:W-:Y:S02]  /*55a0*/  VIMNMX R4, R4, UR6, PT ;  /* 0x0000000604047c48 */ /* 0x000fe4000bfe0100 */
[-C--:B------:R-:W-:Y:S02]  /*55b0*/  ISETP.GE.OR P1, PT, R13, R6.reuse, !P1 ;  /* 0x000000060d00720c */ /* 0x080fe40004f26670 */
[-C--:B------:R-:W-:Y:S02]  /*55c0*/  ISETP.GE.OR P0, PT, R12, R6.reuse, !P0 ;  /* 0x000000060c00720c */ /* 0x080fe40004706670 */
[-C--:B------:R-:W-:Y:S02]  /*55d0*/  ISETP.GE.OR P6, PT, R11, R6.reuse, !P6 ;  /* 0x000000060b00720c */ /* 0x080fe400077c6670 */
[-C--:B------:R-:W-:Y:S02]  /*55e0*/  ISETP.GE.OR P5, PT, R10, R6.reuse, !P5 ;  /* 0x000000060a00720c */ /* 0x080fe40006fa6670 */
[-C--:B------:R-:W-:Y:S02]  /*55f0*/  ISETP.GE.OR P4, PT, R9, R6.reuse, !P4 ;  /* 0x000000060900720c */ /* 0x080fe40006786670 */
[----:B------:R-:W-:Y:S01]  /*5600*/  ISETP.GE.OR P3, PT, R8, R6, !P3 ;  /* 0x000000060800720c */ /* 0x000fe20005f66670 */
[----:B------:R-:W-:Y:S01]  /*5610*/  IMAD.U32 R6, RZ, RZ, UR8 ;  /* 0x00000008ff067e24 */ /* 0x000fe2000f8e00ff */
        /* <DEDUP_REMOVED lines=22> */
[----:B------:R-:W-:Y:S02]  /*5780*/  ISETP.GE.OR P2, PT, R8, R4, !P2 ;  /* 0x000000040800720c */ /* 0x000fe40005746670 */
[----:B------:R-:W-:Y:S01]  /*5790*/  VIADDMNMX R4, R5, UR9, RZ, !PT ;  /* 0x0000000905047c46 */ /* 0x000fe2000f8001ff */
[----:B------:R-:W-:Y:S01]  /*57a0*/  VIADD R5, R7, 0x28 ;  /* 0x0000002807057836 */ /* 0x000fe20000000000 */
[--C-:B------:R-:W-:Y:S02]  /*57b0*/  IADD3 R15, R15, 0x20, R7.reuse ;  /* 0x000000200f0f7810 */ /* 0x100fe40007ffe007 */
[----:B------:R-:W-:Y:S02]  /*57c0*/  IADD3 R16, R6, 0x28, R7 ;  /* 0x0000002806107810 */ /* 0x000fe40007ffe007 */
[----:B------:R-:W-:Y:S02]  /*57d0*/  FSEL R19, R144, -INF , !P1 ;  /* 0xff80000090137808 */ /* 0x000fe40004800000 */
[-C--:B------:R-:W-:Y:S02]  /*57e0*/  ISETP.GE.AND P1, PT, R0, R4.reuse, PT ;  /* 0x000000040000720c */ /* 0x080fe40003f26270 */
[----:B------:R-:W-:Y:S02]  /*57f0*/  FSEL R20, R157, -INF , !P0 ;  /* 0xff8000009d147808 */ /* 0x000fe40004000000 */
[----:B------:R-:W-:Y:S02]  /*5800*/  VIMNMX R6, R15, UR6, PT ;  /* 0x000000060f067c48 */ /* 0x000fe4000bfe0100 */
[-C--:B------:R-:W-:Y:S02]  /*5810*/  ISETP.GE.AND P0, PT, R14, R4.reuse, PT ;  /* 0x000000040e00720c */ /* 0x080fe40003f06270 */
[----:B------:R-:W-:Y:S02]  /*5820*/  FSEL R21, R156, -INF , !P6 ;  /* 0xff8000009c157808 */ /* 0x000fe40007000000 */
[----:B------:R-:W-:Y:S02]  /*5830*/  ISETP.GE.AND P6, PT, R13, R4, PT ;  /* 0x000000040d00720c */ /* 0x000fe40003fc6270 */
        /* <DEDUP_REMOVED lines=9> */
[----:B------:R-:W-:Y:S02]  /*58d0*/  ISETP.GE.OR P6, PT, R13, R6, !P6 ;  /* 0x000000060d00720c */ /* 0x000fe400077c6670 */
[-C--:B------:R-:W-:Y:S02]  /*58e0*/  ISETP.GE.AND P5, PT, R12, R4.reuse, PT ;  /* 0x000000040c00720c */ /* 0x080fe40003fa6270 */
[-C--:B------:R-:W-:Y:S02]  /*58f0*/  ISETP.GE.AND P4, PT, R11, R4.reuse, PT ;  /* 0x000000040b00720c */ /* 0x080fe40003f86270 */
[-C--:B------:R-:W-:Y:S02]  /*5900*/  ISETP.GE.AND P3, PT, R10, R4.reuse, PT ;  /* 0x000000040a00720c */ /* 0x080fe40003f66270 */
[-C--:B------:R-:W-:Y:S02]  /*5910*/  ISETP.GE.AND P2, PT, R9, R4.reuse, PT ;  /* 0x000000040900720c */ /* 0x080fe40003f46270 */
[----:B------:R-:W-:Y:S02]  /*5920*/  ISETP.GE.AND P1, PT, R8, R4, PT ;  /* 0x000000040800720c */ /* 0x000fe40003f26270 */
[----:B------:R-:W-:Y:S02]  /*5930*/  FSEL R23, R150, -INF , !P0 ;  /* 0xff80000096177808 */ /* 0x000fe40004000000 */
[-C--:B------:R-:W-:Y:S02]  /*5940*/  ISETP.GE.AND P0, PT, R0, R5.reuse, PT ;  /* 0x000000050000720c */ /* 0x080fe40003f06270 */
[----:B------:R-:W-:Y:S02]  /*5950*/  VIMNMX R4, R16, UR6, PT ;  /* 0x0000000610047c48 */ /* 0x000fe4000bfe0100 */
[----:B------:R-:W-:Y:S02]  /*5960*/  FSEL R24, R155, -INF , !P6 ;  /* 0xff8000009b187808 */ /* 0x000fe40007000000 */
[-C--:B------:R-:W-:Y:S02]  /*5970*/  ISETP.GE.AND P6, PT, R14, R5.reuse, PT ;  /* 0x000000050e00720c */ /* 0x080fe40003fc6270 */
[-C--:B------:R-:W-:Y:S02]  /*5980*/  ISETP.GE.OR P5, PT, R12, R6.reuse, !P5 ;  /* 0x000000060c00720c */ /* 0x080fe40006fa6670 */
[-C--:B------:R-:W-:Y:S02]  /*5990*/  ISETP.GE.OR P4, PT, R11, R6.reuse, !P4 ;  /* 0x000000060b00720c */ /* 0x080fe40006786670 */
[-C--:B------:R-:W-:Y:S02]  /*59a0*/  ISETP.GE.OR P3, PT, R10, R6.reuse, !P3 ;  /* 0x000000060a00720c */ /* 0x080fe40005f66670 */
[-C--:B------:R-:W-:Y:S02]  /*59b0*/  ISETP.GE.OR P2, PT, R9, R6.reuse, !P2 ;  /* 0x000000060900720c */ /* 0x080fe40005746670 */
[----:B------:R-:W-:Y:S02]  /*59c0*/  ISETP.GE.OR P1, PT, R8, R6, !P1 ;  /* 0x000000060800720c */ /* 0x000fe40004f26670 */
[-C--:B------:R-:W-:Y:S02]  /*59d0*/  ISETP.GE.OR P0, PT, R0, R4.reuse, !P0 ;  /* 0x000000040000720c */ /* 0x080fe40004706670 */
[-C--:B------:R-:W-:Y:S02]  /*59e0*/  ISETP.GE.OR P6, PT, R14, R4.reuse, !P6 ;  /* 0x000000040e00720c */ /* 0x080fe400077c6670 */
        /* <DEDUP_REMOVED lines=25> */
.L_x_473:
[----:B------:R-:W2:Y:S01]  /*5b80*/  LDL R0, [R1+0x1c] ;  /* 0x00001c0001007983 */ /* 0x000ea20000100800 */
[----:B------:R-:W-:Y:S03]  /*5b90*/  UISETP.GT.AND UP3, UPT, UR7, UR22, UPT ;  /* 0x000000160700728c */ /* 0x000fe6000bf64270 */
[----:B------:R-:W3:Y:S04]  /*5ba0*/  LDL R4, [R1+0x20] ;  /* 0x0000200001047983 */ /* 0x000ee80000100800 */
[----:B------:R-:W4:Y:S04]  /*5bb0*/  LDL R136, [R1+0xc] ;  /* 0x00000c0001887983 */ /* 0x000f280000100800 */
[----:B------:R-:W4:Y:S04]  /*5bc0*/  LDL R135, [R1+0x18] ;  /* 0x0000180001877983 */ /* 0x000f280000100800 */
[----:B------:R-:W-:Y:S04]  /*5bd0*/  STL [R1+0xb4], R57 ;  /* 0x0000b43901007387 */ /* 0x000fe80000100800 */
[----:B------:R-:W-:Y:S04]  /*5be0*/  STL [R1+0xb0], R56 ;  /* 0x0000b03801007387 */ /* 0x000fe80000100800 */
[----:B------:R-:W-:Y:S04]  /*5bf0*/  STL [R1+0xac], R55 ;  /* 0x0000ac3701007387 */ /* 0x000fe80000100800 */
[----:B------:R-:W-:Y:S04]  /*5c00*/  STL [R1+0xa8], R54 ;  /* 0x0000a83601007387 */ /* 0x000fe80000100800 */
[----:B------:R1:W-:Y:S04]  /*5c10*/  STL [R1+0xa4], R53 ;  /* 0x0000a43501007387 */ /* 0x0003e80000100800 */
[----:B------:R1:W-:Y:S04]  /*5c20*/  STL [R1+0xa0], R52 ;  /* 0x0000a03401007387 */ /* 0x0003e80000100800 */
[----:B------:R1:W-:Y:S04]  /*5c30*/  STL [R1+0x9c], R51 ;  /* 0x00009c3301007387 */ /* 0x0003e80000100800 */
[----:B------:R1:W-:Y:S04]  /*5c40*/  STL [R1+0x98], R50 ;  /* 0x0000983201007387 */ /* 0x0003e80000100800 */
[----:B------:R1:W-:Y:S04]  /*5c50*/  STL [R1+0x94], R49 ;  /* 0x0000943101007387 */ /* 0x0003e80000100800 */
[----:B------:R1:W-:Y:S04]  /*5c60*/  STL [R1+0x90], R48 ;  /* 0x0000903001007387 */ /* 0x0003e80000100800 */
[----:B------:R1:W-:Y:S04]  /*5c70*/  STL [R1+0x8c], R47 ;  /* 0x00008c2f01007387 */ /* 0x0003e80000100800 */
[----:B------:R1:W-:Y:S04]  /*5c80*/  STL [R1+0x88], R46 ;  /* 0x0000882e01007387 */ /* 0x0003e80000100800 */
        /* <DEDUP_REMOVED lines=8> */
[----:B------:R1:W-:Y:S04]  /*5d10*/  STL [R1+0x64], R37 ;  /* 0x0000642501007387 */ /* 0x0003e80000100800 */
[----:B------:R1:W-:Y:S04]  /*5d20*/  STL [R1+0x60], R36 ;  /* 0x0000602401007387 */ /* 0x0003e80000100800 */
[----:B------:R1:W-:Y:S04]  /*5d30*/  STL [R1+0x5c], R3 ;  /* 0x00005c0301007387 */ /* 0x0003e80000100800 */
[----:B------:R1:W-:Y:S01]  /*5d40*/  STL [R1+0x58], R2 ;  /* 0x0000580201007387 */ /* 0x0003e20000100800 */
[C---:B--2---:R-:W-:Y:S01]  /*5d50*/  FMUL.FTZ R6, R0.reuse, 1.4426950216293334961 ;  /* 0x3fb8aa3b00067820 */ /* 0x044fe20000410000 */
[----:B------:R-:W-:Y:S01]  /*5d60*/  FSETP.NEU.FTZ.AND P0, PT, R0, -INF , PT ;  /* 0xff8000000000780b */ /* 0x000fe20003f1d000 */
[----:B---3--:R-:W-:Y:S03]  /*5d70*/  FMUL.FTZ R5, R4, 1.4426950216293334961 ;  /* 0x3fb8aa3b04057820 */ /* 0x008fe60000410000 */
[----:B------:R-:W-:Y:S02]  /*5d80*/  FSEL R6, R6, RZ, P0 ;  /* 0x000000ff06067208 */ /* 0x000fe40000000000 */
[----:B------:R-:W-:Y:S01]  /*5d90*/  FSETP.NEU.FTZ.AND P0, PT, R4, -INF , PT ;  /* 0xff8000000400780b */ /* 0x000fe20003f1d000 */
[----:B----4-:R-:W-:Y:S02]  /*5da0*/  FMUL.FTZ R4, R136, 1.4426950216293334961 ;  /* 0x3fb8aa3b88047820 */ /* 0x010fe40000410000 */
[--C-:B------:R-:W-:Y:S01]  /*5db0*/  FFMA.FTZ R0, R34, UR13, -R6.reuse ;  /* 0x0000000d22007c23 */ /* 0x100fe20008010806 */
[----:B------:R-:W-:Y:S02]  /*5dc0*/  FSEL R5, R5, RZ, P0 ;  /* 0x000000ff05057208 */ /* 0x000fe40000000000 */
[----:B------:R-:W-:Y:S01]  /*5dd0*/  FSETP.NEU.FTZ.AND P0, PT, R136, -INF , PT ;  /* 0xff8000008800780b */ /* 0x000fe20003f1d000 */
[----:B------:R2:W-:Y:S03]  /*5de0*/  MUFU.EX2 R239, R0 ;  /* 0x0000000000ef7308 */ /* 0x0005e60000000800 */
[----:B------:R-:W-:Y:S02]  /*5df0*/  FSEL R4, R4, RZ, P0 ;  /* 0x000000ff04047208 */ /* 0x000fe40000000000 */
[----:B------:R-:W-:Y:S01]  /*5e00*/  FSETP.NEU.FTZ.AND P0, PT, R135, -INF , PT ;  /* 0xff8000008700780b */ /* 0x000fe20003f1d000 */
[--C-:B--2---:R-:W-:Y:S04]  /*5e10*/  FFMA.FTZ R0, R30, UR13, -R6.reuse ;  /* 0x0000000d1e007c23 */ /* 0x104fe80008010806 */
[----:B------:R2:W-:Y:S02]  /*5e20*/  MUFU.EX2 R141, R0 ;  /* 0x00000000008d7308 */ /* 0x0005e40000000800 */
[--C-:B--2---:R-:W-:Y:S08]  /*5e30*/  FFMA.FTZ R0, R31, UR13, -R5.reuse ;  /* 0x0000000d1f007c23 */ /* 0x104ff00008010805 */
[----:B------:R2:W-:Y:S02]  /*5e40*/  MUFU.EX2 R140, R0 ;  /* 0x00000000008c7308 */ /* 0x0005e40000000800 */
[--C-:B--2---:R-:W-:Y:S01]  /*5e50*/  FFMA.FTZ R0, R19, UR13, -R5.reuse ;  /* 0x0000000d13007c23 */ /* 0x104fe20008010805 */
[----:B------:R-:W-:Y:S07]  /*5e60*/  FMUL.FTZ R19, R135, 1.4426950216293334961 ;  /* 0x3fb8aa3b87137820 */ /* 0x000fee0000410000 */
[----:B------:R2:W-:Y:S02]  /*5e70*/  MUFU.EX2 R252, R0 ;  /* 0x0000000000fc7308 */ /* 0x0005e40000000800 */
[--C-:B--2---:R-:W-:Y:S08]  /*5e80*/  FFMA.FTZ R0, R32, UR13, -R6.reuse ;  /* 0x0000000d20007c23 */ /* 0x104ff00008010806 */
[----:B-1----:R1:W-:Y:S02]  /*5e90*/  MUFU.EX2 R53, R0 ;  /* 0x0000000000357308 */ /* 0x0023e40000000800 */
[----:B-1----:R-:W-:Y:S08]  /*5ea0*/  FFMA.FTZ R0, R33, UR13, -R6 ;  /* 0x0000000d21007c23 */ /* 0x002ff00008010806 */
[----:B------:R1:W2:Y:S02]  /*5eb0*/  MUFU.EX2 R52, R0 ;  /* 0x0000000000347308 */ /* 0x0002a40000000800 */
[--C-:B-1----:R-:W-:Y:S08]  /*5ec0*/  FFMA.FTZ R0, R20, UR13, -R5.reuse ;  /* 0x0000000d14007c23 */ /* 0x102ff00008010805 */
[----:B------:R1:W-:Y:S02]  /*5ed0*/  MUFU.EX2 R51, R0 ;  /* 0x0000000000337308 */ /* 0x0003e40000000800 */
[--C-:B-1----:R-:W-:Y:S08]  /*5ee0*/  FFMA.FTZ R0, R21, UR13, -R5.reuse ;  /* 0x0000000d15007c23 */ /* 0x102ff00008010805 */
[----:B------:R1:W3:Y:S02]  /*5ef0*/  MUFU.EX2 R50, R0 ;  /* 0x0000000000327308 */ /* 0x0002e40000000800 */
[--C-:B-1----:R-:W-:Y:S08]  /*5f00*/  FFMA.FTZ R0, R22, UR13, -R4.reuse ;  /* 0x0000000d16007c23 */ /* 0x102ff00008010804 */
[----:B------:R1:W-:Y:S02]  /*5f10*/  MUFU.EX2 R251, R0 ;  /* 0x0000000000fb7308 */ /* 0x0003e40000000800 */
[----:B-1----:R-:W-:Y:S01]  /*5f20*/  FSEL R0, R19, RZ, P0 ;  /* 0x000000ff13007208 */ /* 0x002fe20000000000 */
[----:B------:R-:W-:Y:S01]  /*5f30*/  FFMA.FTZ R19, R23, UR13, -R4 ;  /* 0x0000000d17137c23 */ /* 0x000fe20008010804 */
[----:B------:R-:W-:Y:S03]  /*5f40*/  PLOP3.LUT P0, PT, PT, PT, UP3, 0x80, 0x0 ;  /* 0x000000000000781c */ /* 0x000fe60003f0f038 */
[--C-:B------:R-:W-:Y:S03]  /*5f50*/  FFMA.FTZ R7, R7, UR13, -R0.reuse ;  /* 0x0000000d07077c23 */ /* 0x100fe60008010800 */
[----:B------:R-:W-:Y:S01]  /*5f60*/  MUFU.EX2 R242, R19 ;  /* 0x0000001300f27308 */ /* 0x000fe20000000800 */
[----:B------:R-:W-:Y:S09]  /*5f70*/  FFMA.FTZ R14, R14, UR13, -R0 ;  /* 0x0000000d0e0e7c23 */ /* 0x000ff20008010800 */
[----:B------:R1:W-:Y:S10]  /*5f80*/  MUFU.EX2 R240, R7 ;  /* 0x0000000700f07308 */ /* 0x0003f40000000800 */
[----:B------:R-:W-:Y:S01]  /*5f90*/  MUFU.EX2 R241, R14 ;  /* 0x0000000e00f17308 */ /* 0x000fe20000000800 */
[--C-:B-1----:R-:W-:Y:S09]  /*5fa0*/  FFMA.FTZ R7, R24, UR13, -R4.reuse ;  /* 0x0000000d18077c23 */ /* 0x102ff20008010804 */
[----:B------:R1:W-:Y:S02]  /*5fb0*/  MUFU.EX2 R57, R7 ;  /* 0x0000000700397308 */ /* 0x0003e40000000800 */
[----:B-1----:R-:W-:Y:S08]  /*5fc0*/  FFMA.FTZ R7, R25, UR13, -R4 ;  /* 0x0000000d19077c23 */ /* 0x002ff00008010804 */
[----:B------:R1:W-:Y:S02]  /*5fd0*/  MUFU.EX2 R56, R7 ;  /* 0x0000000700387308 */ /* 0x0003e40000000800 */
[--C-:B-1----:R-:W-:Y:S08]  /*5fe0*/  FFMA.FTZ R7, R8, UR13, -R0.reuse ;  /* 0x0000000d08077c23 */ /* 0x102ff00008010800 */
[----:B------:R1:W-:Y:S02]  /*5ff0*/  MUFU.EX2 R55, R7 ;  /* 0x0000000700377308 */ /* 0x0003e40000000800 */
[----:B-1----:R-:W-:Y:S08]  /*6000*/  FFMA.FTZ R7, R9, UR13, -R0 ;  /* 0x0000000d09077c23 */ /* 0x002ff00008010800 */
[----:B------:R1:W-:Y:S02]  /*6010*/  MUFU.EX2 R54, R7 ;  /* 0x0000000700367308 */ /* 0x0003e40000000800 */
[--C-:B-1----:R-:W-:Y:S08]  /*6020*/  FFMA.FTZ R7, R35, UR13, -R6.reuse ;  /* 0x0000000d23077c23 */ /* 0x102ff00008010806 */
[----:B------:R1:W-:Y:S02]  /*6030*/  MUFU.EX2 R49, R7 ;  /* 0x0000000700317308 */ /* 0x0003e40000000800 */
[--C-:B-1----:R-:W-:Y:S08]  /*6040*/  FFMA.FTZ R7, R132, UR13, -R6.reuse ;  /* 0x0000000d84077c23 */ /* 0x102ff00008010806 */
[----:B------:R1:W-:Y:S02]  /*6050*/  MUFU.EX2 R48, R7 ;  /* 0x0000000700307308 */ /* 0x0003e40000000800 */
[--C-:B-1----:R-:W-:Y:S08]  /*6060*/  FFMA.FTZ R7, R26, UR13, -R5.reuse ;  /* 0x0000000d1a077c23 */ /* 0x102ff00008010805 */
[----:B------:R1:W-:Y:S02]  /*6070*/  MUFU.EX2 R47, R7 ;  /* 0x00000007002f7308 */ /* 0x0003e40000000800 */
[--C-:B-1----:R-:W-:Y:S08]  /*6080*/  FFMA.FTZ R7, R27, UR13, -R5.reuse ;  /* 0x0000000d1b077c23 */ /* 0x102ff00008010805 */
[----:B------:R1:W-:Y:S02]  /*6090*/  MUFU.EX2 R46, R7 ;  /* 0x00000007002e7308 */ /* 0x0003e40000000800 */
[--C-:B-1----:R-:W-:Y:S01]  /*60a0*/  FFMA.FTZ R7, R133, UR13, -R6.reuse ;  /* 0x0000000d85077c23 */ /* 0x102fe20008010806 */
[----:B------:R-:W-:Y:S07]  /*60b0*/  FFMA.FTZ R6, R134, UR13, -R6 ;  /* 0x0000000d86067c23 */ /* 0x000fee0008010806 */
[----:B------:R1:W-:Y:S10]  /*60c0*/  MUFU.EX2 R37, R7 ;  /* 0x0000000700257308 */ /* 0x0003f40000000800 */
[----:B------:R4:W3:Y:S01]  /*60d0*/  MUFU.EX2 R36, R6 ;  /* 0x0000000600247308 */ /* 0x0008e20000000800 */
[----:B-1----:R-:W-:Y:S09]  /*60e0*/  FFMA.FTZ R7, R16, UR13, -R4 ;  /* 0x0000000d10077c23 */ /* 0x002ff20008010804 */
[----:B------:R2:W-:Y:S01]  /*60f0*/  MUFU.EX2 R44, R7 ;  /* 0x00000007002c7308 */ /* 0x0005e20000000800 */
[--C-:B----4-:R-:W-:Y:S01]  /*6100*/  FFMA.FTZ R6, R28, UR13, -R5.reuse ;  /* 0x0000000d1c067c23 */ /* 0x110fe20008010805 */
[----:B------:R-:W-:Y:S08]  /*6110*/  FFMA.FTZ R5, R29, UR13, -R5 ;  /* 0x0000000d1d057c23 */ /* 0x000ff00008010805 */
[----:B------:R1:W-:Y:S10]  /*6120*/  MUFU.EX2 R3, R6 ;  /* 0x0000000600037308 */ /* 0x0003f40000000800 */
[----:B------:R4:W-:Y:S01]  /*6130*/  MUFU.EX2 R2, R5 ;  /* 0x0000000500027308 */ /* 0x0009e20000000800 */
[----:B--2---:R-:W-:Y:S01]  /*6140*/  F2FP.F16.F32.PACK_AB R7, R52, R53 ;  /* 0x000000353407723e */ /* 0x004fe200000000ff */
[----:B-1----:R-:W-:Y:S08]  /*6150*/  FFMA.FTZ R6, R12, UR13, -R0 ;  /* 0x0000000d0c067c23 */ /* 0x002ff00008010800 */
[----:B------:R3:W-:Y:S01]  /*6160*/  MUFU.EX2 R39, R6 ;  /* 0x0000000600277308 */ /* 0x0007e20000000800 */
[----:B----4-:R-:W-:Y:S09]  /*6170*/  FFMA.FTZ R5, R15, UR13, -R4 ;  /* 0x0000000d0f057c23 */ /* 0x010ff20008010804 */
[----:B------:R1:W2:Y:S01]  /*6180*/  MUFU.EX2 R45, R5 ;  /* 0x00000005002d7308 */ /* 0x0002a20000000800 */
[----:B---3--:R-:W-:Y:S01]  /*6190*/  F2FP.F16.F32.PACK_AB R6, R50, R51 ;  /* 0x000000333206723e */ /* 0x008fe200000000ff */
[--C-:B-1----:R-:W-:Y:S08]  /*61a0*/  FFMA.FTZ R5, R10, UR13, -R0.reuse ;  /* 0x0000000d0a057c23 */ /* 0x102ff00008010800 */
[----:B------:R1:W-:Y:S02]  /*61b0*/  MUFU.EX2 R43, R5 ;  /* 0x00000005002b7308 */ /* 0x0003e40000000800 */
[--C-:B-1----:R-:W-:Y:S01]  /*61c0*/  FFMA.FTZ R5, R11, UR13, -R0.reuse ;  /* 0x0000000d0b057c23 */ /* 0x102fe20008010800 */
[----:B------:R-:W-:Y:S07]  /*61d0*/  FFMA.FTZ R0, R13, UR13, -R0 ;  /* 0x0000000d0d007c23 */ /* 0x000fee0008010800 */
[----:B------:R1:W3:Y:S10]  /*61e0*/  MUFU.EX2 R42, R5 ;  /* 0x00000005002a7308 */ /* 0x0002f40000000800 */
[----:B------:R4:W-:Y:S01]  /*61f0*/  MUFU.EX2 R38, R0 ;  /* 0x0000000000267308 */ /* 0x0009e20000000800 */
[--C-:B-1----:R-:W-:Y:S01]  /*6200*/  FFMA.FTZ R5, R17, UR13, -R4.reuse ;  /* 0x0000000d11057c23 */ /* 0x102fe20008010804 */
[----:B------:R-:W-:Y:S08]  /*6210*/  FFMA.FTZ R4, R18, UR13, -R4 ;  /* 0x0000000d12047c23 */ /* 0x000ff00008010804 */
[----:B------:R1:W-:Y:S01]  /*6220*/  MUFU.EX2 R41, R5 ;  /* 0x0000000500297308 */ /* 0x0003e20000000800 */
[----:B----4-:R-:W-:Y:S09]  /*6230*/  F2FP.F16.F32.PACK_AB R0, R36, R37 ;  /* 0x000000252400723e */ /* 0x010ff200000000ff */
[----:B------:R4:W3:Y:S01]  /*6240*/  MUFU.EX2 R40, R4 ;  /* 0x0000000400287308 */ /* 0x0008e20000000800 */
[----:B-1----:R-:W-:Y:S05]  /*6250*/  F2FP.F16.F32.PACK_AB R5, R141, R239 ;  /* 0x000000ef8d05723e */ /* 0x002fea00000000ff */
[----:B------:R1:W-:Y:S01]  /*6260*/  STS [R246+0x13000], R5 ;  /* 0x01300005f6007388 */ /* 0x0003e20000000800 */
[----:B----4-:R-:W-:Y:S05]  /*6270*/  F2FP.F16.F32.PACK_AB R4, R252, R140 ;  /* 0x0000008cfc04723e */ /* 0x010fea00000000ff */
[----:B------:R4:W-:Y:S04]  /*6280*/  STS [R246+0x13400], R4 ;  /* 0x01340004f6007388 */ /* 0x0009e80000000800 */
[----:B------:R2:W-:Y:S04]  /*6290*/  STS [R245+0x13000], R7 ;  /* 0x01300007f5007388 */ /* 0x0005e80000000800 */
[----:B------:R3:W-:Y:S01]  /*62a0*/  STS [R245+0x13400], R6 ;  /* 0x01340006f5007388 */ /* 0x0007e20000000800 */
[----:B-1----:R-:W-:Y:S05]  /*62b0*/  F2FP.F16.F32.PACK_AB R5, R242, R251 ;  /* 0x000000fbf205723e */ /* 0x002fea00000000ff */
[----:B------:R1:W-:Y:S01]  /*62c0*/  STS [R246+0x14000], R5 ;  /* 0x01400005f6007388 */ /* 0x0003e20000000800 */
[----:B----4-:R-:W-:Y:S02]  /*62d0*/  F2FP.F16.F32.PACK_AB R4, R240, R241 ;  /* 0x000000f1f004723e */ /* 0x010fe400000000ff */
[----:B--2---:R-:W-:Y:S03]  /*62e0*/  F2FP.F16.F32.PACK_AB R7, R56, R57 ;  /* 0x000000393807723e */ /* 0x004fe600000000ff */
[----:B------:R2:W-:Y:S01]  /*62f0*/  STS [R246+0x14400], R4 ;  /* 0x01440004f6007388 */ /* 0x0005e20000000800 */
[----:B---3--:R-:W-:Y:S03]  /*6300*/  F2FP.F16.F32.PACK_AB R6, R54, R55 ;  /* 0x000000373606723e */ /* 0x008fe600000000ff */
[----:B------:R3:W-:Y:S04]  /*6310*/  STS [R245+0x14000], R7 ;  /* 0x01400007f5007388 */ /* 0x0007e80000000800 */
[----:B------:R4:W-:Y:S01]  /*6320*/  STS [R245+0x14400], R6 ;  /* 0x01440006f5007388 */ /* 0x0009e20000000800 */
[----:B-1----:R-:W-:Y:S05]  /*6330*/  F2FP.F16.F32.PACK_AB R5, R48, R49 ;  /* 0x000000313005723e */ /* 0x002fea00000000ff */
[----:B------:R1:W-:Y:S01]  /*6340*/  STS [R244+0x13000], R5 ;  /* 0x01300005f4007388 */ /* 0x0003e20000000800 */
[----:B--2---:R-:W-:Y:S02]  /*6350*/  F2FP.F16.F32.PACK_AB R4, R46, R47 ;  /* 0x0000002f2e04723e */ /* 0x004fe400000000ff */
[----:B---3--:R-:W-:Y:S03]  /*6360*/  F2FP.F16.F32.PACK_AB R7, R44, R45 ;  /* 0x0000002d2c07723e */ /* 0x008fe600000000ff */
[----:B------:R2:W-:Y:S01]  /*6370*/  STS [R244+0x13400], R4 ;  /* 0x01340004f4007388 */ /* 0x0005e20000000800 */
[----:B----4-:R-:W-:Y:S03]  /*6380*/  F2FP.F16.F32.PACK_AB R6, R42, R43 ;  /* 0x0000002b2a06723e */ /* 0x010fe600000000ff */
[----:B------:R3:W-:Y:S01]  /*6390*/  STS [R243+0x13000], R0 ;  /* 0x01300000f3007388 */ /* 0x0007e20000000800 */
[----:B-1----:R-:W-:Y:S05]  /*63a0*/  F2FP.F16.F32.PACK_AB R5, R2, R3 ;  /* 0x000000030205723e */ /* 0x002fea00000000ff */
[----:B------:R-:W-:Y:S01]  /*63b0*/  STS [R243+0x13400], R5 ;  /* 0x01340005f3007388 */ /* 0x000fe20000000800 */
[----:B--2---:R-:W-:Y:S03]  /*63c0*/  F2FP.F16.F32.PACK_AB R4, R40, R41 ;  /* 0x000000292804723e */ /* 0x004fe600000000ff */
[----:B------:R-:W-:Y:S01]  /*63d0*/  STS [R244+0x14000], R7 ;  /* 0x01400007f4007388 */ /* 0x000fe20000000800 */
[----:B---3--:R-:W-:Y:S03]  /*63e0*/  F2FP.F16.F32.PACK_AB R0, R38, R39 ;  /* 0x000000272600723e */ /* 0x008fe600000000ff */
[----:B------:R-:W-:Y:S04]  /*63f0*/  STS [R244+0x14400], R6 ;  /* 0x01440006f4007388 */ /* 0x000fe80000000800 */
[----:B------:R-:W-:Y:S04]  /*6400*/  STS [R243+0x14000], R4 ;  /* 0x01400004f3007388 */ /* 0x000fe80000000800 */
[----:B------:R1:W-:Y:S04]  /*6410*/  STS [R243+0x14400], R0 ;  /* 0x01440000f3007388 */ /* 0x0003e80000000800 */
[----:B------:R-:W2:Y:S04]  /*6420*/  LDSM.16.M88.4 R32, [R211+UR4+0x6000] ;  /* 0x00600004d320783b */ /* 0x000ea80008000200 */
[----:B------:R-:W3:Y:S04]  /*6430*/  LDSM.16.M88.4 R28, [R211+UR4+0x6800] ;  /* 0x00680004d31c783b */ /* 0x000ee80008000200 */
[----:B------:R-:W4:Y:S04]  /*6440*/  LDSM.16.M88.4 R132, [R212] ;  /* 0x00000000d484783b */ /* 0x000f280000000200 */
[----:B------:R-:W4:Y:S01]  /*6450*/  LDSM.16.M88.4 R136, [R212+0x800] ;  /* 0x00080000d488783b */ /* 0x000f220000000200 */
[----:B-1----:R-:W-:Y:S04]  /*6460*/  FFMA.FTZ R0, -R144, R144, 1 ;  /* 0x3f80000090007423 */ /* 0x002fe80000010190 */
[----:B------:R-:W-:Y:S01]  /*6470*/  FMUL.FTZ R0, R0, UR5 ;  /* 0x0000000500007c20 */ /* 0x000fe20008410000 */
        /* <DEDUP_REMOVED lines=8> */
[-C--:B----4-:R-:W-:Y:S06]  /*6500*/  HMMA.16816.F32 R4, R132, R168.reuse, R4 ;  /* 0x000000a88404723c */ /* 0x090fec0000001804 */
[C---:B------:R-:W-:Y:S06]  /*6510*/  HMMA.16816.F32 R8, R136.reuse, R168, R8 ;  /* 0x000000a88808723c */ /* 0x040fec0000001808 */
[-C--:B------:R-:W-:Y:S06]  /*6520*/  HMMA.16816.F32 R12, R136, R170.reuse, R12 ;  /* 0x000000aa880c723c */ /* 0x080fec000000180c */
[C---:B------:R-:W-:Y:S06]  /*6530*/  HMMA.16816.F32 R16, R132.reuse, R170, R16 ;  /* 0x000000aa8410723c */ /* 0x040fec0000001810 */
[-C--:B------:R-:W-:Y:S06]  /*6540*/  HMMA.16816.F32 R20, R132, R172.reuse, R20 ;  /* 0x000000ac8414723c */ /* 0x080fec0000001814 */
[C---:B------:R-:W-:Y:S06]  /*6550*/  HMMA.16816.F32 R24, R136.reuse, R172, R24 ;  /* 0x000000ac8818723c */ /* 0x040fec0000001818 */
[-C--:B------:R-:W-:Y:S01]  /*6560*/  HMMA.16816.F32 R28, R136, R174.reuse, R28 ;  /* 0x000000ae881c723c */ /* 0x080fe2000000181c */
[----:B------:R-:W-:Y:S05]  /*6570*/  LDSM.16.M88.4 R136, [R211+UR4+0x7800] ;  /* 0x00780004d388783b */ /* 0x000fea0008000200 */
[----:B------:R-:W-:Y:S01]  /*6580*/  HMMA.16816.F32 R32, R132, R174, R32 ;  /* 0x000000ae8420723c */ /* 0x000fe20000001820 */
[----:B------:R-:W1:Y:S05]  /*6590*/  LDSM.16.M88.4 R132, [R211+UR4+0x7000] ;  /* 0x00700004d384783b */ /* 0x000e6a0008000200 */
        /* <DEDUP_REMOVED lines=8> */
[----:B------:R-:W-:Y:S01]  /*6620*/  HMMA.16816.F32 R32, R132, R182, R32 ;  /* 0x000000b68420723c */ /* 0x000fe20000001820 */
[----:B------:R-:W1:Y:S05]  /*6630*/  LDSM.16.M88.4 R132, [R212+0x1000] ;  /* 0x00100000d484783b */ /* 0x000e6a0000000200 */
        /* <DEDUP_REMOVED lines=24> */
[C---:B-----5:R-:W-:Y:S01]  /*67c0*/  FADD.FTZ R5, -R223.reuse, R5 ;  /* 0x00000005df057221 */ /* 0x060fe20000010100 */
[----:B------:R-:W-:Y:S01]  /*67d0*/  FADD.FTZ R6, -R222, R6 ;  /* 0x00000006de067221 */ /* 0x000fe20000010100 */
[----:B------:R-:W-:Y:S01]  /*67e0*/  FADD.FTZ R4, -R223, R4 ;  /* 0x00000004df047221 */ /* 0x000fe20000010100 */
[-C--:B------:R-:W-:Y:S03]  /*67f0*/  HMMA.16816.F32 R20, R132, R204.reuse, R20 ;  /* 0x000000cc8414723c */ /* 0x080fe60000001814 */
[----:B------:R-:W-:Y:S01]  /*6800*/  FADD.FTZ R11, -R220, R11 ;  /* 0x0000000bdc0b7221 */ /* 0x000fe20000010100 */
[C---:B------:R-:W-:Y:S01]  /*6810*/  FADD.FTZ R9, -R221.reuse, R9 ;  /* 0x00000009dd097221 */ /* 0x040fe20000010100 */
[----:B------:R-:W-:Y:S01]  /*6820*/  FADD.FTZ R7, -R222, R7 ;  /* 0x00000007de077221 */ /* 0x000fe20000010100 */
[----:B------:R-:W-:Y:S01]  /*6830*/  FADD.FTZ R10, -R220, R10 ;  /* 0x0000000adc0a7221 */ /* 0x000fe20000010100 */
[C---:B------:R-:W-:Y:S01]  /*6840*/  FADD.FTZ R8, -R221.reuse, R8 ;  /* 0x00000008dd087221 */ /* 0x040fe20000010100 */
[----:B------:R-:W-:Y:S01]  /*6850*/  FMUL.FTZ R240, R240, R11 ;  /* 0x0000000bf0f07220 */ /* 0x000fe20000410000 */
[C---:B------:R-:W-:Y:S04]  /*6860*/  HMMA.16816.F32 R24, R136.reuse, R204, R24 ;  /* 0x000000cc8818723c */ /* 0x040fe80000001818 */
[C---:B------:R-:W-:Y:S01]  /*6870*/  FADD.FTZ R12, -R221.reuse, R12 ;  /* 0x0000000cdd0c7221 */ /* 0x040fe20000010100 */
[----:B------:R-:W-:Y:S01]  /*6880*/  FADD.FTZ R13, -R221, R13 ;  /* 0x0000000ddd0d7221 */ /* 0x000fe20000010100 */
[C---:B------:R-:W-:Y:S01]  /*6890*/  FADD.FTZ R14, -R220.reuse, R14 ;  /* 0x0000000edc0e7221 */ /* 0x040fe20000010100 */
[----:B------:R-:W-:Y:S01]  /*68a0*/  FADD.FTZ R15, -R220, R15 ;  /* 0x0000000fdc0f7221 */ /* 0x000fe20000010100 */
[----:B------:R-:W-:Y:S01]  /*68b0*/  FMUL.FTZ R11, R57, R12 ;  /* 0x0000000c390b7220 */ /* 0x000fe20000410000 */
[-C--:B------:R-:W-:Y:S01]  /*68c0*/  HMMA.16816.F32 R28, R136, R206.reuse, R28 ;  /* 0x000000ce881c723c */ /* 0x080fe2000000181c */
[----:B------:R1:W5:Y:S02]  /*68d0*/  LDL.LU R57, [R1+0xb4] ;  /* 0x0000b40001397983 */ /* 0x0003640000300800 */
[----:B------:R-:W-:Y:S01]  /*68e0*/  FMUL.FTZ R144, R55, R14 ;  /* 0x0000000e37907220 */ /* 0x000fe20000410000 */
[----:B------:R-:W-:Y:S01]  /*68f0*/  FMUL.FTZ R14, R54, R15 ;  /* 0x0000000f360e7220 */ /* 0x000fe20000410000 */
[C---:B------:R-:W-:Y:S01]  /*6900*/  FADD.FTZ R16, -R223.reuse, R16 ;  /* 0x00000010df107221 */ /* 0x040fe20000010100 */
[C---:B------:R-:W-:Y:S01]  /*6910*/  FADD.FTZ R17, -R223.reuse, R17 ;  /* 0x00000011df117221 */ /* 0x040fe20000010100 */
[C---:B------:R-:W-:Y:S01]  /*6920*/  FADD.FTZ R18, -R222.reuse, R18 ;  /* 0x00000012de127221 */ /* 0x040fe20000010100 */
[C---:B------:R-:W-:Y:S01]  /*6930*/  FADD.FTZ R19, -R222.reuse, R19 ;  /* 0x00000013de137221 */ /* 0x040fe20000010100 */
[----:B------:R-:W-:Y:S04]  /*6940*/  HMMA.16816.F32 R32, R132, R206, R32 ;  /* 0x000000ce8420723c */ /* 0x000fe80000001820 */
[C---:B------:R-:W-:Y:S01]  /*6950*/  FADD.FTZ R20, -R223.reuse, R20 ;  /* 0x00000014df147221 */ /* 0x040fe20000010100 */
[----:B------:R-:W-:Y:S01]  /*6960*/  FADD.FTZ R21, -R223, R21 ;  /* 0x00000015df157221 */ /* 0x000fe20000010100 */
[C---:B------:R-:W-:Y:S01]  /*6970*/  FADD.FTZ R22, -R222.reuse, R22 ;  /* 0x00000016de167221 */ /* 0x040fe20000010100 */
[----:B------:R-:W-:Y:S01]  /*6980*/  FADD.FTZ R23, -R222, R23 ;  /* 0x00000017de177221 */ /* 0x000fe20000010100 */
[C---:B------:R-:W-:Y:S03]  /*6990*/  FADD.FTZ R24, -R221.reuse, R24 ;  /* 0x00000018dd187221 */ /* 0x040fe60000010100 */
[----:B------:R-:W-:Y:S01]  /*69a0*/  FADD.FTZ R25, -R221, R25 ;  /* 0x00000019dd197221 */ /* 0x000fe20000010100 */
[----:B------:R-:W-:Y:S01]  /*69b0*/  FMUL.FTZ R24, R45, R24 ;  /* 0x000000182d187220 */ /* 0x000fe20000410000 */
[C---:B------:R-:W-:Y:S01]  /*69c0*/  FADD.FTZ R26, -R220.reuse, R26 ;  /* 0x0000001adc1a7221 */ /* 0x040fe20000010100 */
[----:B------:R-:W-:Y:S01]  /*69d0*/  FADD.FTZ R27, -R220, R27 ;  /* 0x0000001bdc1b7221 */ /* 0x000fe20000010100 */
[----:B------:R-:W-:Y:S01]  /*69e0*/  FMUL.FTZ R25, R44, R25 ;  /* 0x000000192c197220 */ /* 0x000fe20000410000 */
[C---:B------:R-:W-:Y:S01]  /*69f0*/  FADD.FTZ R28, -R221.reuse, R28 ;  /* 0x0000001cdd1c7221 */ /* 0x040fe20000010100 */
[----:B------:R-:W-:Y:S01]  /*6a00*/  FADD.FTZ R29, -R221, R29 ;  /* 0x0000001ddd1d7221 */ /* 0x000fe20000010100 */
[C---:B------:R-:W-:Y:S01]  /*6a10*/  FADD.FTZ R30, -R220.reuse, R30 ;  /* 0x0000001edc1e7221 */ /* 0x040fe20000010100 */
[----:B------:R-:W-:Y:S01]  /*6a20*/  FADD.FTZ R31, -R220, R31 ;  /* 0x0000001fdc1f7221 */ /* 0x000fe20000010100 */
[----:B------:R-:W-:Y:S01]  /*6a30*/  FMUL.FTZ R141, R141, R5 ;  /* 0x000000058d8d7220 */ /* 0x000fe20000410000 */
[----:B------:R-:W-:Y:S01]  /*6a40*/  FMUL.FTZ R29, R40, R29 ;  /* 0x0000001d281d7220 */ /* 0x000fe20000410000 */
[----:B------:R-:W-:Y:S01]  /*6a50*/  FFMA.FTZ R5, -R146, R146, 1 ;  /* 0x3f80000092057423 */ /* 0x000fe20000010192 */
[----:B------:R-:W-:Y:S01]  /*6a60*/  FMUL.FTZ R146, R50, R19 ;  /* 0x0000001332927220 */ /* 0x000fe20000410000 */
[----:B------:R-:W-:Y:S01]  /*6a70*/  FMUL.FTZ R19, R46, R23 ;  /* 0x000000172e137220 */ /* 0x000fe20000410000 */
[----:B------:R-:W-:Y:S01]  /*6a80*/  FMUL.FTZ R23, R43, R26 ;  /* 0x0000001a2b177220 */ /* 0x000fe20000410000 */
        /* <DEDUP_REMOVED lines=9> */
[----:B------:R-:W-:Y:S01]  /*6b20*/  FFMA.FTZ R6, -R147, R147, 1 ;  /* 0x3f80000093067423 */ /* 0x000fe20000010193 */
[----:B------:R-:W-:Y:S01]  /*6b30*/  FMUL.FTZ R147, R52, R17 ;  /* 0x0000001134937220 */ /* 0x000fe20000410000 */
[----:B------:R-:W-:Y:S01]  /*6b40*/  FMUL.FTZ R239, R239, R4 ;  /* 0x00000004efef7220 */ /* 0x000fe20000410000 */
[----:B------:R-:W-:Y:S01]  /*6b50*/  FFMA.FTZ R4, -R145, R145, 1 ;  /* 0x3f80000091047423 */ /* 0x000fe20000010191 */
[----:B------:R-:W-:Y:S01]  /*6b60*/  FMUL.FTZ R145, R56, R13 ;  /* 0x0000000d38917220 */ /* 0x000fe20000410000 */
[----:B------:R-:W-:Y:S01]  /*6b70*/  FMUL.FTZ R6, R6, UR5 ;  /* 0x0000000506067c20 */ /* 0x000fe20008410000 */
[----:B------:R1:W5:Y:S01]  /*6b80*/  LDL.LU R56, [R1+0xb0] ;  /* 0x0000b00001387983 */ /* 0x0003620000300800 */
[----:B------:R-:W-:Y:S01]  /*6b90*/  FMUL.FTZ R242, R242, R9 ;  /* 0x00000009f2f27220 */ /* 0x000fe20000410000 */
[----:B------:R-:W-:Y:S01]  /*6ba0*/  FMUL.FTZ R4, R4, UR5 ;  /* 0x0000000504047c20 */ /* 0x000fe20008410000 */
[----:B------:R-:W-:Y:S01]  /*6bb0*/  FMUL.FTZ R9, R239, R6 ;  /* 0x00000006ef097220 */ /* 0x000fe20000410000 */
[----:B------:R1:W5:Y:S01]  /*6bc0*/  LDL.LU R55, [R1+0xac] ;  /* 0x0000ac0001377983 */ /* 0x0003620000300800 */
[----:B------:R-:W-:Y:S01]  /*6bd0*/  FMUL.FTZ R7, R252, R7 ;  /* 0x00000007fc077220 */ /* 0x000fe20000410000 */
[----:B------:R-:W-:Y:S01]  /*6be0*/  FMUL.FTZ R241, R241, R10 ;  /* 0x0000000af1f17220 */ /* 0x000fe20000410000 */
[----:B------:R-:W-:Y:S01]  /*6bf0*/  FMUL.FTZ R10, R140, R4 ;  /* 0x000000048c0a7220 */ /* 0x000fe20000410000 */
[----:B------:R1:W5:Y:S01]  /*6c00*/  LDL.LU R54, [R1+0xa8] ;  /* 0x0000a80001367983 */ /* 0x0003620000300800 */
[----:B------:R-:W-:Y:S01]  /*6c10*/  FMUL.FTZ R140, R7, R0 ;  /* 0x00000000078c7220 */ /* 0x000fe20000410000 */
[----:B------:R-:W-:Y:S01]  /*6c20*/  FMUL.FTZ R8, R251, R8 ;  /* 0x00000008fb087220 */ /* 0x000fe20000410000 */
[----:B------:R-:W-:Y:S01]  /*6c30*/  FMUL.FTZ R5, R5, UR5 ;  /* 0x0000000505057c20 */ /* 0x000fe20008410000 */
[----:B------:R-:W-:Y:S01]  /*6c40*/  FFMA.FTZ R6, -R151, R151, 1 ;  /* 0x3f80000097067423 */ /* 0x000fe20000010197 */
[----:B------:R-:W-:Y:S01]  /*6c50*/  FFMA.FTZ R4, -R149, R149, 1 ;  /* 0x3f80000095047423 */ /* 0x000fe20000010195 */
[----:B------:R-:W-:Y:S01]  /*6c60*/  F2FP.F16.F32.PACK_AB R140, R140, R10 ;  /* 0x0000000a8c8c723e */ /* 0x000fe200000000ff */
[----:B------:R-:W-:Y:S01]  /*6c70*/  FMUL.FTZ R10, R51, R18 ;  /* 0x00000012330a7220 */ /* 0x000fe20000410000 */
[----:B------:R-:W-:Y:S01]  /*6c80*/  FMUL.FTZ R141, R141, R5 ;  /* 0x000000058d8d7220 */ /* 0x000fe20000410000 */
[----:B------:R-:W-:Y:S01]  /*6c90*/  FFMA.FTZ R5, -R150, R150, 1 ;  /* 0x3f80000096057423 */ /* 0x000fe20000010196 */
[----:B------:R-:W-:Y:S01]  /*6ca0*/  FMUL.FTZ R6, R6, UR5 ;  /* 0x0000000506067c20 */ /* 0x000fe20008410000 */
[----:B------:R-:W-:Y:S01]  /*6cb0*/  FFMA.FTZ R0, -R148, R148, 1 ;  /* 0x3f80000094007423 */ /* 0x000fe20000010194 */
[----:B------:R-:W-:Y:S01]  /*6cc0*/  FMUL.FTZ R4, R4, UR5 ;  /* 0x0000000504047c20 */ /* 0x000fe20008410000 */
[----:B------:R-:W-:Y:S01]  /*6cd0*/  F2FP.F16.F32.PACK_AB R141, R141, R9 ;  /* 0x000000098d8d723e */ /* 0x000fe200000000ff */
        /* <DEDUP_REMOVED lines=8> */
[----:B------:R-:W-:Y:S01]  /*6d60*/  FMUL.FTZ R6, R6, UR5 ;  /* 0x0000000506067c20 */ /* 0x000fe20008410000 */
[----:B------:R-:W-:Y:S01]  /*6d70*/  FFMA.FTZ R4, -R153, R153, 1 ;  /* 0x3f80000099047423 */ /* 0x000fe20000010199 */
[----:B------:R1:W5:Y:S01]  /*6d80*/  LDL.LU R51, [R1+0x9c] ;  /* 0x00009c0001337983 */ /* 0x0003620000300800 */
[----:B------:R-:W-:Y:S01]  /*6d90*/  FFMA.FTZ R5, -R154, R154, 1 ;  /* 0x3f8000009a057423 */ /* 0x000fe2000001019a */
[----:B------:R-:W-:Y:S01]  /*6da0*/  F2FP.F16.F32.PACK_AB R17, R7, R8 ;  /* 0x000000080711723e */ /* 0x000fe200000000ff */
[----:B------:R-:W-:Y:S01]  /*6db0*/  FMUL.FTZ R7, R49, R20 ;  /* 0x0000001431077220 */ /* 0x000fe20000410000 */
        /* <DEDUP_REMOVED lines=10> */
[----:B------:R-:W-:Y:S01]  /*6e60*/  FMUL.FTZ R4, R4, UR5 ;  /* 0x0000000504047c20 */ /* 0x000fe20008410000 */
[----:B------:R-:W-:Y:S01]  /*6e70*/  FMUL.FTZ R5, R5, UR5 ;  /* 0x0000000505057c20 */ /* 0x000fe20008410000 */
[----:B------:R1:W5:Y:S01]  /*6e80*/  LDL.LU R47, [R1+0x8c] ;  /* 0x00008c00012f7983 */ /* 0x0003620000300800 */
[----:B------:R-:W-:Y:S01]  /*6e90*/  FFMA.FTZ R0, -R152, R152, 1 ;  /* 0x3f80000098007423 */ /* 0x000fe20000010198 */
[----:B------:R-:W-:Y:S01]  /*6ea0*/  FMUL.FTZ R18, R144, R4 ;  /* 0x0000000490127220 */ /* 0x000fe20000410000 */
[----:B------:R-:W-:Y:S01]  /*6eb0*/  FMUL.FTZ R15, R145, R5 ;  /* 0x00000005910f7220 */ /* 0x000fe20000410000 */
[----:B------:R1:W5:Y:S01]  /*6ec0*/  LDL.LU R46, [R1+0x88] ;  /* 0x00008800012e7983 */ /* 0x0003620000300800 */
[----:B------:R-:W-:Y:S01]  /*6ed0*/  FMUL.FTZ R0, R0, UR5 ;  /* 0x0000000500007c20 */ /* 0x000fe20008410000 */
[----:B------:R-:W-:Y:S01]  /*6ee0*/  F2FP.F16.F32.PACK_AB R16, R12, R13 ;  /* 0x0000000d0c10723e */ /* 0x000fe200000000ff */
[----:B------:R-:W-:Y:S01]  /*6ef0*/  FFMA.FTZ R4, -R157, R157, 1 ;  /* 0x3f8000009d047423 */ /* 0x000fe2000001019d */
[----:B------:R1:W5:Y:S01]  /*6f00*/  LDL.LU R45, [R1+0x84] ;  /* 0x00008400012d7983 */ /* 0x0003620000300800 */
[----:B------:R-:W-:Y:S01]  /*6f10*/  F2FP.F16.F32.PACK_AB R15, R15, R11 ;  /* 0x0000000b0f0f723e */ /* 0x000fe200000000ff */
[----:B------:R-:W-:Y:S01]  /*6f20*/  FMUL.FTZ R14, R14, R0 ;  /* 0x000000000e0e7220 */ /* 0x000fe20000410000 */
[----:B------:R-:W-:Y:S01]  /*6f30*/  FMUL.FTZ R4, R4, UR5 ;  /* 0x0000000504047c20 */ /* 0x000fe20008410000 */
[----:B------:R1:W5:Y:S01]  /*6f40*/  LDL.LU R44, [R1+0x80] ;  /* 0x00008000012c7983 */ /* 0x0003620000300800 */
[----:B------:R-:W-:Y:S01]  /*6f50*/  FFMA.FTZ R0, -R156, R156, 1 ;  /* 0x3f8000009c007423 */ /* 0x000fe2000001019c */
[----:B------:R-:W-:Y:S01]  /*6f60*/  FFMA.FTZ R5, -R158, R158, 1 ;  /* 0x3f8000009e057423 */ /* 0x000fe2000001019e */
[----:B------:R-:W-:Y:S01]  /*6f70*/  F2FP.F16.F32.PACK_AB R14, R14, R18 ;  /* 0x000000120e0e723e */ /* 0x000fe200000000ff */
[----:B------:R1:W5:Y:S01]  /*6f80*/  LDL.LU R43, [R1+0x7c] ;  /* 0x00007c00012b7983 */ /* 0x0003620000300800 */
[----:B------:R-:W-:Y:S01]  /*6f90*/  FMUL.FTZ R0, R0, UR5 ;  /* 0x0000000500007c20 */ /* 0x000fe20008410000 */
[----:B------:R-:W-:Y:S01]  /*6fa0*/  FMUL.FTZ R10, R10, R4 ;  /* 0x000000040a0a7220 */ /* 0x000fe20000410000 */
[----:B------:R-:W-:Y:S01]  /*6fb0*/  FFMA.FTZ R4, -R225, R225, 1 ;  /* 0x3f800000e1047423 */ /* 0x000fe200000101e1 */
[----:B------:R1:W5:Y:S01]  /*6fc0*/  LDL.LU R42, [R1+0x78] ;  /* 0x00007800012a7983 */ /* 0x0003620000300800 */
[----:B------:R-:W-:Y:S01]  /*6fd0*/  FMUL.FTZ R12, R146, R0 ;  /* 0x00000000920c7220 */ /* 0x000fe20000410000 */
[----:B------:R-:W-:Y:S01]  /*6fe0*/  FFMA.FTZ R0, -R142, R142, 1 ;  /* 0x3f8000008e007423 */ /* 0x000fe2000001018e */
[----:B------:R-:W-:Y:S01]  /*6ff0*/  FMUL.FTZ R4, R4, UR5 ;  /* 0x0000000504047c20 */ /* 0x000fe20008410000 */
[----:B------:R-:W-:Y:S01]  /*7000*/  FFMA.FTZ R6, -R159, R159, 1 ;  /* 0x3f8000009f067423 */ /* 0x000fe2000001019f */
[----:B------:R-:W-:Y:S01]  /*7010*/  FMUL.FTZ R5, R5, UR5 ;  /* 0x0000000505057c20 */ /* 0x000fe20008410000 */
[----:B------:R-:W-:Y:S01]  /*7020*/  FMUL.FTZ R0, R0, UR5 ;  /* 0x0000000500007c20 */ /* 0x000fe20008410000 */
[----:B------:R-:W-:Y:S01]  /*7030*/  FMUL.FTZ R18, R20, R4 ;  /* 0x0000000414127220 */ /* 0x000fe20000410000 */
[----:B------:R-:W-:Y:S01]  /*7040*/  FMUL.FTZ R20, R38, R31 ;  /* 0x0000001f26147220 */ /* 0x000fe20000410000 */
[----:B------:R-:W-:Y:S01]  /*7050*/  FMUL.FTZ R6, R6, UR5 ;  /* 0x0000000506067c20 */ /* 0x000fe20008410000 */
[----:B------:R-:W-:Y:S01]  /*7060*/  FMUL.FTZ R11, R19, R0 ;  /* 0x00000000130b7220 */ /* 0x000fe20000410000 */
[----:B------:R-:W-:Y:S01]  /*7070*/  FMUL.FTZ R19, R41, R28 ;  /* 0x0000001c29137220 */ /* 0x000fe20000410000 */
[----:B------:R-:W-:Y:S01]  /*7080*/  FMUL.FTZ R13, R147, R5 ;  /* 0x00000005930d7220 */ /* 0x000fe20000410000 */
[----:B------:R1:W5:Y:S01]  /*7090*/  LDL.LU R41, [R1+0x74] ;  /* 0x0000740001297983 */ /* 0x0003620000300800 */
[----:B------:R-:W-:Y:S01]  /*70a0*/  FFMA.FTZ R5, -R226, R226, 1 ;  /* 0x3f800000e2057423 */ /* 0x000fe200000101e2 */
[----:B------:R-:W-:Y:S01]  /*70b0*/  FMUL.FTZ R9, R9, R6 ;  /* 0x0000000609097220 */ /* 0x000fe20000410000 */
[----:B------:R-:W-:Y:S01]  /*70c0*/  FFMA.FTZ R6, -R227, R227, 1 ;  /* 0x3f800000e3067423 */ /* 0x000fe200000101e3 */
[----:B------:R1:W5:Y:S01]  /*70d0*/  LDL.LU R40, [R1+0x70] ;  /* 0x0000700001287983 */ /* 0x0003620000300800 */
[----:B------:R-:W-:Y:S01]  /*70e0*/  FMUL.FTZ R5, R5, UR5 ;  /* 0x0000000505057c20 */ /* 0x000fe20008410000 */
[----:B------:R-:W-:Y:S01]  /*70f0*/  FFMA.FTZ R0, -R143, R143, 1 ;  /* 0x3f8000008f007423 */ /* 0x000fe2000001018f */
[----:B------:R-:W-:Y:S01]  /*7100*/  FMUL.FTZ R6, R6, UR5 ;  /* 0x0000000506067c20 */ /* 0x000fe20008410000 */
[----:B------:R1:W5:Y:S01]  /*7110*/  LDL.LU R39, [R1+0x6c] ;  /* 0x00006c0001277983 */ /* 0x0003620000300800 */
[----:B------:R-:W-:Y:S01]  /*7120*/  FMUL.FTZ R8, R8, R5 ;  /* 0x0000000508087220 */ /* 0x000fe20000410000 */
[----:B------:R-:W-:Y:S01]  /*7130*/  FMUL.FTZ R0, R0, UR5 ;  /* 0x0000000500007c20 */ /* 0x000fe20008410000 */
[----:B------:R-:W-:Y:S01]  /*7140*/  FFMA.FTZ R5, -R230, R230, 1 ;  /* 0x3f800000e6057423 */ /* 0x000fe200000101e6 */
[----:B------:R1:W5:Y:S01]  /*7150*/  LDL.LU R38, [R1+0x68] ;  /* 0x0000680001267983 */ /* 0x0003620000300800 */
[----:B------:R-:W-:Y:S01]  /*7160*/  FFMA.FTZ R4, -R229, R229, 1 ;  /* 0x3f800000e5047423 */ /* 0x000fe200000101e5 */
[----:B------:R-:W-:Y:S01]  /*7170*/  FMUL.FTZ R7, R7, R6 ;  /* 0x0000000607077220 */ /* 0x000fe20000410000 */
[----:B------:R-:W-:Y:S01]  /*7180*/  FFMA.FTZ R6, -R231, R231, 1 ;  /* 0x3f800000e7067423 */ /* 0x000fe200000101e7 */
[----:B------:R1:W5:Y:S01]  /*7190*/  LDL.LU R37, [R1+0x64] ;  /* 0x0000640001257983 */ /* 0x0003620000300800 */
[----:B------:R-:W-:Y:S01]  /*71a0*/  FMUL.FTZ R22, R22, R0 ;  /* 0x0000000016167220 */ /* 0x000fe20000410000 */
[----:B------:R-:W-:Y:S01]  /*71b0*/  FMUL.FTZ R5, R5, UR5 ;  /* 0x0000000505057c20 */ /* 0x000fe20008410000 */
[----:B------:R-:W-:Y:S01]  /*71c0*/  FMUL.FTZ R4, R4, UR5 ;  /* 0x0000000504047c20 */ /* 0x000fe20008410000 */
[----:B------:R1:W5:Y:S01]  /*71d0*/  LDL.LU R36, [R1+0x60] ;  /* 0x0000600001247983 */ /* 0x0003620000300800 */
[----:B------:R-:W-:Y:S01]  /*71e0*/  FFMA.FTZ R0, -R228, R228, 1 ;  /* 0x3f800000e4007423 */ /* 0x000fe200000101e4 */
[----:B------:R-:W-:Y:S01]  /*71f0*/  F2FP.F16.F32.PACK_AB R13, R13, R9 ;  /* 0x000000090d0d723e */ /* 0x000fe200000000ff */
[----:B------:R-:W-:Y:S01]  /*7200*/  FMUL.FTZ R6, R6, UR5 ;  /* 0x0000000506067c20 */ /* 0x000fe20008410000 */
[----:B------:R1:W5:Y:S01]  /*7210*/  LDL.LU R3, [R1+0x5c] ;  /* 0x00005c0001037983 */ /* 0x0003620000300800 */
[----:B------:R-:W-:Y:S01]  /*7220*/  FMUL.FTZ R9, R25, R5 ;  /* 0x0000000519097220 */ /* 0x000fe20000410000 */
[----:B------:R-:W-:Y:S01]  /*7230*/  FMUL.FTZ R23, R23, R4 ;  /* 0x0000000417177220 */ /* 0x000fe20000410000 */
[----:B------:R-:W-:Y:S01]  /*7240*/  FMUL.FTZ R0, R0, UR5 ;  /* 0x0000000500007c20 */ /* 0x000fe20008410000 */
[----:B------:R1:W5:Y:S01]  /*7250*/  LDL.LU R2, [R1+0x58] ;  /* 0x0000580001027983 */ /* 0x0003620000300800 */
[----:B------:R-:W-:Y:S01]  /*7260*/  FFMA.FTZ R5, -R233, R233, 1 ;  /* 0x3f800000e9057423 */ /* 0x000fe200000101e9 */
[----:B------:R-:W-:Y:S01]  /*7270*/  FFMA.FTZ R4, -R232, R232, 1 ;  /* 0x3f800000e8047423 */ /* 0x000fe200000101e8 */
[----:B------:R-:W-:Y:S01]  /*7280*/  F2FP.F16.F32.PACK_AB R12, R12, R10 ;  /* 0x0000000a0c0c723e */ /* 0x000fe200000000ff */
[----:B------:R1:W5:Y:S01]  /*7290*/  LDL.64 R222, [R1+0x10] ;  /* 0x0000100001de7983 */ /* 0x0003620000100a00 */
[----:B------:R-:W-:Y:S01]  /*72a0*/  FMUL.FTZ R10, R24, R6 ;  /* 0x00000006180a7220 */ /* 0x000fe20000410000 */
[----:B------:R-:W-:Y:S01]  /*72b0*/  FFMA.FTZ R6, -R234, R234, 1 ;  /* 0x3f800000ea067423 */ /* 0x000fe200000101ea */
[----:B------:R-:W-:Y:S01]  /*72c0*/  FMUL.FTZ R20, R20, R0 ;  /* 0x0000000014147220 */ /* 0x000fe20000410000 */
[----:B------:R1:W5:Y:S01]  /*72d0*/  LDL R221, [R1+0x24] ;  /* 0x0000240001dd7983 */ /* 0x0003620000100800 */
[----:B------:R-:W-:Y:S01]  /*72e0*/  FMUL.FTZ R5, R5, UR5 ;  /* 0x0000000505057c20 */ /* 0x000fe20008410000 */
[----:B------:R-:W-:Y:S01]  /*72f0*/  FMUL.FTZ R4, R4, UR5 ;  /* 0x0000000504047c20 */ /* 0x000fe20008410000 */
[----:B------:R-:W-:Y:S01]  /*7300*/  FFMA.FTZ R0, -R238, R238, 1 ;  /* 0x3f800000ee007423 */ /* 0x000fe200000101ee */
[----:B------:R-:W-:Y:S01]  /*7310*/  F2FP.F16.F32.PACK_AB R8, R8, R7 ;  /* 0x000000070808723e */ /* 0x000fe200000000ff */
[----:B------:R1:W5:Y:S01]  /*7320*/  LDL R220, [R1+0x28] ;  /* 0x0000280001dc7983 */ /* 0x0003620000100800 */
[----:B------:R-:W-:Y:S01]  /*7330*/  F2FP.F16.F32.PACK_AB R7, R11, R18 ;  /* 0x000000120b07723e */ /* 0x000fe200000000ff */
[----:B------:R-:W-:Y:S01]  /*7340*/  FMUL.FTZ R6, R6, UR5 ;  /* 0x0000000506067c20 */ /* 0x000fe20008410000 */
[----:B------:R-:W-:Y:S01]  /*7350*/  FMUL.FTZ R11, R29, R5 ;  /* 0x000000051d0b7220 */ /* 0x000fe20000410000 */
[----:B------:R-:W-:Y:S01]  /*7360*/  FMUL.FTZ R21, R21, R4 ;  /* 0x0000000415157220 */ /* 0x000fe20000410000 */
[----:B------:R-:W-:Y:S01]  /*7370*/  FMUL.FTZ R18, R0, UR5 ;  /* 0x0000000500127c20 */ /* 0x000fe20008410000 */
[----:B------:R-:W-:Y:S01]  /*7380*/  FFMA.FTZ R5, -R237, R237, 1 ;  /* 0x3f800000ed057423 */ /* 0x000fe200000101ed */
[----:B------:R-:W-:Y:S01]  /*7390*/  FFMA.FTZ R4, -R236, R236, 1 ;  /* 0x3f800000ec047423 */ /* 0x000fe200000101ec */
[----:B------:R-:W-:Y:S01]  /*73a0*/  FFMA.FTZ R0, -R235, R235, 1 ;  /* 0x3f800000eb007423 */ /* 0x000fe200000101eb */
[----:B------:R-:W-:Y:S01]  /*73b0*/  FMUL.FTZ R19, R19, R6 ;  /* 0x0000000613137220 */ /* 0x000fe20000410000 */
[----:B------:R-:W-:Y:S01]  /*73c0*/  F2FP.F16.F32.PACK_AB R6, R9, R10 ;  /* 0x0000000a0906723e */ /* 0x000fe200000000ff */
[----:B------:R-:W-:Y:S01]  /*73d0*/  FMUL.FTZ R5, R5, UR5 ;  /* 0x0000000505057c20 */ /* 0x000fe20008410000 */
[----:B------:R-:W-:Y:S01]  /*73e0*/  F2FP.F16.F32.PACK_AB R10, R20, R21 ;  /* 0x00000015140a723e */ /* 0x000fe200000000ff */
[----:B------:R-:W-:Y:S01]  /*73f0*/  FMUL.FTZ R9, R4, UR5 ;  /* 0x0000000504097c20 */ /* 0x000fe20008410000 */
[----:B------:R-:W-:Y:S01]  /*7400*/  F2FP.F16.F32.PACK_AB R11, R11, R19 ;  /* 0x000000130b0b723e */ /* 0x000fe200000000ff */
[----:B------:R-:W-:Y:S01]  /*7410*/  FMUL.FTZ R0, R0, UR5 ;  /* 0x0000000500007c20 */ /* 0x000fe20008410000 */
[----:B------:R-:W-:Y:S01]  /*7420*/  FMUL.FTZ R18, R32, R18 ;  /* 0x0000001220127220 */ /* 0x000fe20000410000 */
[----:B------:R-:W-:Y:S01]  /*7430*/  FMUL.FTZ R4, R33, R5 ;  /* 0x0000000521047220 */ /* 0x000fe20000410000 */
[----:B------:R-:W-:Y:S01]  /*7440*/  F2FP.F16.F32.PACK_AB R5, R22, R23 ;  /* 0x000000171605723e */ /* 0x000fe200000000ff */
[----:B------:R-:W-:Y:S01]  /*7450*/  FMUL.FTZ R9, R34, R9 ;  /* 0x0000000922097220 */ /* 0x000fe20000410000 */
[----:B------:R-:W-:Y:S02]  /*7460*/  FMUL.FTZ R0, R35, R0 ;  /* 0x0000000023007220 */ /* 0x000fe40000410000 */
[----:B------:R-:W-:Y:S03]  /*7470*/  F2FP.F16.F32.PACK_AB R4, R4, R18 ;  /* 0x000000120404723e */ /* 0x000fe600000000ff */
[----:B------:R-:W-:Y:S01]  /*7480*/  F2FP.F16.F32.PACK_AB R0, R0, R9 ;  /* 0x000000090000723e */ /* 0x000fe200000000ff */
[----:B-1----:R-:W-:Y:S06]  /*7490*/  @!P0 BRA `(.L_x_474) ;  /* 0x0000000000c88947 */ /* 0x002fec0003800000 */
[----:B------:R-:W2:Y:S01]  /*74a0*/  LDL.LU R24, [R1+0x8] ;  /* 0x0000080001187983 */ /* 0x000ea20000300800 */
[----:B------:R-:W1:Y:S01]  /*74b0*/  LDC R9, c[0x0][0x240] ;  /* 0x00009000ff097b82 */ /* 0x000e620000000800 */
[----:B------:R-:W-:Y:S01]  /*74c0*/  ULOP3.LUT UR8, UR7, 0x1, URZ, 0xc0, !UPT ;  /* 0x0000000107087892 */ /* 0x000fe2000f8ec03f */
[----:B-----5:R-:W-:Y:S01]  /*74d0*/  ISETP.GE.AND P3, PT, R222, UR43, PT ;  /* 0x0000002bde007c0c */ /* 0x020fe2000bf66270 */
[----:B------:R-:W-:Y:S01]  /*74e0*/  UMOV UR12, 0xffffd000 ;  /* 0xffffd000000c7882 */ /* 0x000fe20000000000 */
[----:B------:R-:W-:Y:S01]  /*74f0*/  ISETP.GE.AND P2, PT, R221, UR43, PT ;  /* 0x0000002bdd007c0c */ /* 0x000fe2000bf46270 */
[----:B------:R-:W-:Y:S01]  /*7500*/  UISETP.NE.U32.AND UP0, UPT, UR8, 0x1, UPT ;  /* 0x000000010800788c */ /* 0x000fe2000bf05070 */
[----:B------:R-:W-:Y:S03]  /*7510*/  ISETP.GE.AND P1, PT, R220, UR43, PT ;  /* 0x0000002bdc007c0c */ /* 0x000fe6000bf26270 */
[----:B------:R-:W-:Y:S06]  /*7520*/  USEL UR8, UR12, 0x3000, !UP0 ;  /* 0x000030000c087887 */ /* 0x000fec000c000000 */
[----:B------:R-:W-:Y:S01]  /*7530*/  VIADD R224, R224, UR8 ;  /* 0x00000008e0e07c36 */ /* 0x000fe20008000000 */
[----:B------:R-:W-:Y:S04]  /*7540*/  IADD3 R208, R208, UR8, RZ ;  /* 0x00000008d0d07c10 */ /* 0x000fe8000fffe0ff */
[----:B------:R3:W-:Y:S04]  /*7550*/  @P3 STS [R224], RZ ;  /* 0x000000ffe0003388 */ /* 0x0007e80000000800 */
[----:B------:R3:W-:Y:S04]  /*7560*/  @P3 STS [R224+0x4], RZ ;  /* 0x000004ffe0003388 */ /* 0x0007e80000000800 */
[----:B------:R3:W-:Y:S04]  /*7570*/  @P3 STS [R224+0x8], RZ ;  /* 0x000008ffe0003388 */ /* 0x0007e80000000800 */
[----:B------:R3:W-:Y:S01]  /*7580*/  @P3 STS [R224+0xc], RZ ;  /* 0x00000cffe0003388 */ /* 0x0007e20000000800 */
[C---:B--2---:R-:W-:Y:S01]  /*7590*/  @!P2 IADD3 R23, R24.reuse, UR8, RZ ;  /* 0x000000081817ac10 */ /* 0x044fe2000fffe0ff */
[----:B-1----:R-:W-:Y:S02]  /*75a0*/  IMAD.U32 R9, R9, -0x40, RZ ;  /* 0xffffffc009097824 */ /* 0x002fe400078e00ff */
[C---:B------:R-:W-:Y:S03]  /*75b0*/  @!P1 VIADD R22, R24.reuse, UR8 ;  /* 0x0000000818169c36 */ /* 0x040fe60008000000 */
[C---:B------:R-:W-:Y:S02]  /*75c0*/  LEA R249, P4, R9.reuse, R249, 0x1 ;  /* 0x000000f909f97211 */ /* 0x040fe400078808ff */
[----:B------:R-:W-:Y:S03]  /*75d0*/  SHF.R.S32.HI R18, RZ, 0x1f, R9 ;  /* 0x0000001fff127819 */ /* 0x000fe60000011409 */
[--C-:B------:R-:W-:Y:S01]  /*75e0*/  @!P2 IMAD.MOV.U32 R20, RZ, RZ, R249.reuse ;  /* 0x000000ffff14a224 */ /* 0x100fe200078e00f9 */
[----:B------:R-:W-:Y:S01]  /*75f0*/  LEA.HI.X R247, R9, R247, R18, 0x1, P4 ;  /* 0x000000f709f77211 */ /* 0x000fe200020f0c12 */
[----:B------:R-:W-:Y:S02]  /*7600*/  VIADD R9, R24, UR8 ;  /* 0x0000000818097c36 */ /* 0x000fe40008000000 */
[----:B------:R-:W-:Y:S01]  /*7610*/  @!P3 IMAD.MOV.U32 R18, RZ, RZ, R249 ;  /* 0x000000ffff12b224 */ /* 0x000fe200078e00f9 */
[----:B------:R-:W-:Y:S01]  /*7620*/  @!P3 MOV R19, R247 ;  /* 0x000000f70013b202 */ /* 0x000fe20000000f00 */
[--C-:B------:R-:W-:Y:S01]  /*7630*/  @!P2 IMAD.MOV.U32 R21, RZ, RZ, R247.reuse ;  /* 0x000000ffff15a224 */ /* 0x100fe200078e00f7 */
        /* <DEDUP_REMOVED lines=14> */
[----:B-1----:R-:W-:Y:S03]  /*7720*/  @!P1 MOV R18, R249 ;  /* 0x000000f900129202 */ /* 0x002fe60000000f00 */
[----:B------:R3:W-:Y:S01]  /*7730*/  @P1 STS [R224+0x2004], RZ ;  /* 0x002004ffe0001388 */ /* 0x0007e20000000800 */
[----:B------:R-:W-:Y:S03]  /*7740*/  @!P1 IMAD.MOV.U32 R19, RZ, RZ, R247 ;  /* 0x000000ffff139224 */ /* 0x000fe600078e00f7 */
[----:B------:R3:W-:Y:S04]  /*7750*/  @P1 STS [R224+0x2008], RZ ;  /* 0x002008ffe0001388 */ /* 0x0007e80000000800 */
[----:B------:R3:W-:Y:S04]  /*7760*/  @P1 STS [R224+0x200c], RZ ;  /* 0x00200cffe0001388 */ /* 0x0007e80000000800 */
[----:B------:R-:W-:Y:S01]  /*7770*/  @!PT LDS RZ, [RZ] ;  /* 0x00000000fffff984 */ /* 0x000fe20000000800 */
[----:B------:R-:W-:Y:S01]  /*7780*/  @!PT LDS RZ, [RZ] ;  /* 0x00000000fffff984 */ /* 0x000fe20000000800 */
[----:B------:R-:W-:Y:S01]  /*7790*/  @!PT LDS RZ, [RZ] ;  /* 0x00000000fffff984 */ /* 0x000fe20000000800 */
[----:B------:R3:W-:Y:S04]  /*77a0*/  @!P1 LDGSTS.E.BYPASS.LTC128B.128 [R22+0x2000], desc[UR10][R18.64+0x80] ;  /* 0x0200008012169fae */ /* 0x0007e8000b901d4a */
[----:B------:R-:W0:Y:S02]  /*77b0*/  LDGDEPBAR ;  /* 0x00000000000079af */ /* 0x000e240000000000 */
.L_x_474:
        /* <DEDUP_REMOVED lines=18> */
[----:B-----5:R-:W-:Y:S04]  /*78e0*/  LDSM.16.MT88.4 R4, [R2+0x13000] ;  /* 0x013000000204783b */ /* 0x020fe80000004200 */
[----:B---3--:R-:W1:Y:S04]  /*78f0*/  LDSM.16.MT88.4 R8, [R0+0x6000] ;  /* 0x006000000008783b */ /* 0x008e680000004200 */
[----:B------:R-:W2:Y:S04]  /*7900*/  LDSM.16.MT88.4 R12, [R2+0x15000] ;  /* 0x01500000020c783b */ /* 0x000ea80000004200 */
[----:B------:R-:W3:Y:S04]  /*7910*/  LDSM.16.MT88.4 R16, [R0+0x7000] ;  /* 0x007000000010783b */ /* 0x000ee80000004200 */
        /* <DEDUP_REMOVED lines=8> */
[C---:B--2---:R-:W-:Y:S06]  /*79a0*/  HMMA.16816.F32 R40, R12.reuse, R8, R40 ;  /* 0x000000080c28723c */ /* 0x044fec0000001828 */
[-C--:B------:R-:W-:Y:S06]  /*79b0*/  HMMA.16816.F32 R44, R12, R10.reuse, R44 ;  /* 0x0000000a0c2c723c */ /* 0x080fec000000182c */
[C---:B------:R-:W-:Y:S01]  /*79c0*/  HMMA.16816.F32 R48, R4.reuse, R10, R48 ;  /* 0x0000000a0430723c */ /* 0x040fe20000001830 */
[----:B------:R-:W-:Y:S05]  /*79d0*/  LDSM.16.MT88.4 R8, [R0+0x6800] ;  /* 0x006800000008783b */ /* 0x000fea0000004200 */
[-C--:B---3--:R-:W-:Y:S06]  /*79e0*/  HMMA.16816.F32 R52, R4, R16.reuse, R52 ;  /* 0x000000100434723c */ /* 0x088fec0000001834 */
        /* <DEDUP_REMOVED lines=89> */
.L_x_475:
[----:B------:R-:W3:Y:S01]  /*7f80*/  LDL R234, [R1+0x40] ;  /* 0x0000400001ea7983 */ /* 0x000ee20000100800 */
[----:B------:R-:W-:Y:S02]  /*7f90*/  ULOP3.LUT UR8, UR7, 0x1, URZ, 0xc0, !UPT ;  /* 0x0000000107087892 */ /* 0x000fe4000f8ec03f */
[----:B------:R-:W-:Y:S01]  /*7fa0*/  UISETP.GT.AND UP2, UPT, UR7, UR22, UPT ;  /* 0x000000160700728c */ /* 0x000fe2000bf44270 */
[----:B------:R-:W4:Y:S01]  /*7fb0*/  LDL.LU.64 R232, [R1] ;  /* 0x0000000001e87983 */ /* 0x000f220000300a00 */
[----:B------:R-:W-:Y:S02]  /*7fc0*/  UISETP.NE.U32.AND UP0, UPT, UR8, 0x1, UPT ;  /* 0x000000010800788c */ /* 0x000fe4000bf05070 */
[----:B------:R-:W-:Y:S01]  /*7fd0*/  UIADD3 UR7, UR7, -0x1, URZ ;  /* 0xffffffff07077890 */ /* 0x000fe2000fffe03f */
[----:B------:R-:W4:Y:S04]  /*7fe0*/  LDL R230, [R1+0x44] ;  /* 0x0000440001e67983 */ /* 0x000f280000100800 */
[----:B------:R-:W-:Y:S04]  /*7ff0*/  LDSM.16.M88.4 R24, [R213] ;  /* 0x00000000d518783b */ /* 0x000fe80000000200 */
[----:B--2---:R-:W1:Y:S04]  /*8000*/  LDSM.16.MT88.4 R8, [R0+0x9000] ;  /* 0x009000000008783b */ /* 0x004e680000004200 */
[----:B------:R-:W2:Y:S04]  /*8010*/  LDL R226, [R1+0x18] ;  /* 0x0000180001e27983 */ /* 0x000ea80000100800 */
[----:B------:R-:W2:Y:S04]  /*8020*/  LDL R227, [R1+0xc] ;  /* 0x00000c0001e37983 */ /* 0x000ea80000100800 */
[----:B------:R-:W2:Y:S04]  /*8030*/  LDL R228, [R1+0x20] ;  /* 0x0000200001e47983 */ /* 0x000ea80000100800 */
[----:B------:R-:W1:Y:S04]  /*8040*/  LDSM.16.MT88.4 R16, [R0+0xb000] ;  /* 0x00b000000010783b */ /* 0x000e680000004200 */
[----:B------:R-:W2:Y:S04]  /*8050*/  LDL R229, [R1+0x1c] ;  /* 0x00001c0001e57983 */ /* 0x000ea80000100800 */
        /* <DEDUP_REMOVED lines=12> */
[----:B------:R-:W2:Y:S01]  /*8120*/  LDL R231, [R1+0x2c] ;  /* 0x00002c0001e77983 */ /* 0x000ea20000100800 */
        /* <DEDUP_REMOVED lines=42> */
[----:B------:R-:W3:Y:S04]  /*83d0*/  LDSM.16.MT88.4 R28, [R0+0xe800] ;  /* 0x00e80000001c783b */ /* 0x000ee80000004200 */
[----:B------:R-:W-:Y:S01]  /*83e0*/  LDSM.16.M88.4 R140, [R215+0x2000] ;  /* 0x00200000d78c783b */ /* 0x000fe20000000200 */
[C---:B------:R-:W-:Y:S06]  /*83f0*/  HMMA.16816.F32 R4, R136.reuse, R144, R4 ;  /* 0x000000908804723c */ /* 0x040fec0000001804 */
[C---:B------:R-:W-:Y:S01]  /*8400*/  HMMA.16816.F32 R8, R136.reuse, R146, R8 ;  /* 0x000000928808723c */ /* 0x040fe20000001808 */
[----:B------:R-:W3:Y:S05]  /*8410*/  LDSM.16.MT88.4 R144, [R0+0xac00] ;  /* 0x00ac00000090783b */ /* 0x000eea0000004200 */
[C---:B------:R-:W-:Y:S06]  /*8420*/  HMMA.16816.F32 R12, R136.reuse, R156, R12 ;  /* 0x0000009c880c723c */ /* 0x040fec000000180c */
[C---:B------:R-:W-:Y:S01]  /*8430*/  HMMA.16816.F32 R16, R136.reuse, R158, R16 ;  /* 0x0000009e8810723c */ /* 0x040fe20000001810 */
[----:B------:R-:W4:Y:S05]  /*8440*/  LDSM.16.MT88.4 R156, [R0+0xcc00] ;  /* 0x00cc0000009c783b */ /* 0x000f2a0000004200 */
[C---:B-1----:R-:W-:Y:S06]  /*8450*/  HMMA.16816.F32 R20, R136.reuse, R32, R20 ;  /* 0x000000208814723c */ /* 0x042fec0000001814 */
[----:B------:R-:W-:Y:S01]  /*8460*/  HMMA.16816.F32 R24, R136, R34, R24 ;  /* 0x000000228818723c */ /* 0x000fe20000001818 */
[----:B------:R1:W2:Y:S04]  /*8470*/  LDSM.16.MT88.4 R32, [R0+0xec00] ;  /* 0x00ec00000020783b */ /* 0x0002a80000004200 */
[----:B------:R-:W-:Y:S01]  /*8480*/  LDSM.16.MT88.4 R136, [R3+0x2400] ;  /* 0x002400000388783b */ /* 0x000fe20000004200 */
[C---:B------:R-:W-:Y:S06]  /*8490*/  HMMA.16816.F32 R4, R132.reuse, R148, R4 ;  /* 0x000000948404723c */ /* 0x040fec0000001804 */
[C---:B------:R-:W-:Y:S06]  /*84a0*/  HMMA.16816.F32 R8, R132.reuse, R150, R8 ;  /* 0x000000968408723c */ /* 0x040fec0000001808 */
[C---:B------:R-:W-:Y:S06]  /*84b0*/  HMMA.16816.F32 R12, R132.reuse, R152, R12 ;  /* 0x00000098840c723c */ /* 0x040fec000000180c */
[C---:B------:R-:W-:Y:S01]  /*84c0*/  HMMA.16816.F32 R16, R132.reuse, R154, R16 ;  /* 0x0000009a8410723c */ /* 0x040fe20000001810 */
[----:B-1----:R-:W-:Y:S05]  /*84d0*/  IMAD.U32 R0, RZ, RZ, UR20 ;  /* 0x00000014ff007e24 */ /* 0x002fea000f8e00ff */
[C---:B---3--:R-:W-:Y:S06]  /*84e0*/  HMMA.16816.F32 R20, R132.reuse, R28, R20 ;  /* 0x0000001c8414723c */ /* 0x048fec0000001814 */
        /* <DEDUP_REMOVED lines=97> */
[-C--:B------:R-:W-:Y:S01]  /*8b00*/  LEA R12, P4, R11, R28.reuse, 0x2 ;  /* 0x0000001c0b0c7211 */ /* 0x080fe200078810ff */
[----:B------:R3:W-:Y:S01]  /*8b10*/  REDG.E.ADD.F32.FTZ.RN.STRONG.GPU desc[UR10][R4.64], R19 ;  /* 0x00000013040079a6 */ /* 0x0007e2000c10f38a */
[-C--:B------:R-:W-:Y:S02]  /*8b20*/  LEA.HI.X.SX32 R15, R13, R29.reuse, 0x2, P5 ;  /* 0x0000001d0d0f7211 */ /* 0x080fe400028f16ff */
        /* <DEDUP_REMOVED lines=24> */
[----:B------:R-:W-:Y:S01]  /*8cb0*/  PLOP3.LUT P0, PT, PT, PT, UP2, 0x80, 0x0 ;  /* 0x000000000000781c */ /* 0x000fe20003f0f028 */
[----:B------:R-:W-:Y:S01]  /*8cc0*/  REDG.E.ADD.F32.FTZ.RN.STRONG.GPU desc[UR10][R6.64], R26 ;  /* 0x0000001a060079a6 */ /* 0x000fe2000c10f38a */
[----:B------:R-:W-:Y:S03]  /*8cd0*/  @UP3 UIADD3 UR19, UP0, UR19, -0x100, URZ ;  /* 0xffffff0013133890 */ /* 0x000fe6000ff1e03f */
        /* <DEDUP_REMOVED lines=238> */
.L_x_477:
        /* <DEDUP_REMOVED lines=19> */
.L_x_478:
        /* <DEDUP_REMOVED lines=53> */
.L_x_480:
[----:B------:R-:W-:Y:S05]  /*a040*/  BSYNC B0 ;  /* 0x0000000000007941 */ /* 0x000fea0003800000 */
.L_x_479:
        /* <DEDUP_REMOVED lines=19> */
.L_x_482:
[----:B------:R-:W-:Y:S05]  /*a180*/  BSYNC B0 ;  /* 0x0000000000007941 */ /* 0x000fea0003800000 */
.L_x_481:
        /* <DEDUP_REMOVED lines=35> */
.L_x_484:
[----:B------:R-:W-:Y:S05]  /*a3c0*/  BSYNC B0 ;  /* 0x0000000000007941 */ /* 0x000fea0003800000 */
.L_x_483:
        /* <DEDUP_REMOVED lines=18> */
.L_x_458:
[----:B------:R-:W-:Y:S05]  /*a4f0*/  BSYNC B1 ;  /* 0x0000000000017941 */ /* 0x000fea0003800000 */
.L_x_444:
        /* <DEDUP_REMOVED lines=8> */
.L_x_485:
[----:B------:R-:W-:Y:S05]  /*a580*/  EXIT ;  /* 0x000000000000794d */ /* 0x000fea0003800000 */
.L_x_487:
        /* <DEDUP_REMOVED lines=15> */
.L_x_1291:


//--------------------- .text._ZN5flash44flash_bwd_dq_dk_dv_loop_seqk_parallel_kernelI23Flash_bwd_kernel_traitsILi96ELi64ELi128ELi8ELi2ELi4ELi4ELb1ELb0EN7cutlass6half_tE19Flash_kernel_traitsILi96ELi64ELi128ELi8ES3_EELb1ELb0ELb0ELb0ELb1ELb1ELb0EEEvNS_16Flash_bwd_paramsE --------------------------
	.section	.text._ZN5flash44flash_bwd_dq_dk_dv_loop_seqk_parallel_kernelI23Flash_bwd_kernel_traitsILi96ELi64ELi128ELi8ELi2ELi4ELi4ELb1ELb0EN7cutlass6half_tE19Flash_kernel_traitsILi96ELi64ELi128ELi8ES3_EELb1ELb0ELb0ELb0ELb1ELb1ELb0EEEvNS_16Flash_bwd_paramsE,"ax",@progbits
	.align	128
        .global         _ZN5flash44flash_bwd_dq_dk_dv_loop_seqk_parallel_kernelI23Flash_bwd_kernel_traitsILi96ELi64ELi128ELi8ELi2ELi4ELi4ELb1ELb0EN7cutlass6half_tE19Flash_kernel_traitsILi96ELi64ELi128ELi8ES3_EELb1ELb0ELb0ELb0ELb1ELb1ELb0EEEvNS_16Flash_bwd_paramsE
        .type           _ZN5flash44flash_bwd_dq_dk_dv_loop_seqk_parallel_kernelI23Flash_bwd_kernel_traitsILi96ELi64ELi128ELi8ELi2ELi4ELi4ELb1ELb0EN7cutlass6half_tE19Flash_kernel_traitsILi96ELi64ELi128ELi8ES3_EELb1ELb0ELb0ELb0ELb1ELb1ELb0EEEvNS_16Flash_bwd_paramsE,@function
        .size           _ZN5flash44flash_bwd_dq_dk_dv_loop_seqk_parallel_kernelI23Flash_bwd_kernel_traitsILi96ELi64ELi128ELi8ELi2ELi4ELi4ELb1ELb0EN7cutlass6half_tE19Flash_kernel_traitsILi96ELi64ELi128ELi8ES3_EELb1ELb0ELb0ELb0ELb1ELb1ELb0EEEvNS_16Flash_bwd_paramsE,(.L_x_1292 - _ZN5flash44flash_bwd_dq_dk_dv_loop_seqk_parallel_kernelI23Flash_bwd_kernel_traitsILi96ELi64ELi128ELi8ELi2ELi4ELi4ELb1ELb0EN7cutlass6half_tE19Flash_kernel_traitsILi96ELi64ELi128ELi8ES3_EELb1ELb0ELb0ELb0ELb1ELb1ELb0EEEvNS_16Flash_bwd_paramsE)
        .other          _ZN5flash44flash_bwd_dq_dk_dv_loop_seqk_parallel_kernelI23Flash_bwd_kernel_traitsILi96ELi64ELi128ELi8ELi2ELi4ELi4ELb1ELb0EN7cutlass6half_tE19Flash_kernel_traitsILi96ELi64ELi128ELi8ES3_EELb1ELb0ELb0ELb0ELb1ELb1ELb0EEEvNS_16Flash_bwd_paramsE,@"STO_CUDA_ENTRY STV_DEFAULT"
_ZN5flash44flash_bwd_dq_dk_dv_loop_seqk_parallel_kernelI23Flash_bwd_kernel_traitsILi96ELi64ELi128ELi8ELi2ELi4ELi4ELb1ELb0EN7cutlass6half_tE19Flash_kernel_traitsILi96ELi64ELi128ELi8ES3_EELb1ELb0ELb0ELb0ELb1ELb1ELb0EEEvNS_16Flash_bwd_paramsE:
.text._ZN5flash44flash_bwd_dq_dk_dv_loop_seqk_parallel_kernelI23Flash_bwd_kernel_traitsILi96ELi64ELi128ELi8ELi2ELi4ELi4ELb1ELb0EN7cutlass6half_tE19Flash_kernel_traitsILi96ELi64ELi128ELi8ES3_EELb1ELb0ELb0ELb0ELb1ELb1ELb0EEEvNS_16Flash_bwd_paramsE:
        /* <DEDUP_REMOVED lines=18> */
[----:B------:R-:W-:Y:S01]  /*0120*/  IMAD.MOV.U32 R226, RZ, RZ, 0x40 ;  /* 0x00000040ffe27424 */ /* 0x000fe200078e00ff */
[----:B------:R-:W-:Y:S01]  /*0130*/  ULDC.64 UR60, c[0x0][0x300] ;  /* 0x0000c000003c7ab9 */ /* 0x000fe20000000a00 */
[----:B------:R-:W3:Y:S01]  /*0140*/  S2UR UR54, SR_CTAID.Z ;  /* 0x00000000003679c3 */ /* 0x000ee20000002700 */
[----:B------:R-:W-:-:S07]  /*0150*/  ULDC.64 UR58, c[0x0][0x308] ;  /* 0x0000c200003a7ab9 */ /* 0x000fce0000000a00 */
[----:B------:R-:W4:Y:S08]  /*0160*/  S2UR UR52, SR_CTAID.Y ;  /* 0x00000000003479c3 */ /* 0x000f300000002600 */
[----:B------:R-:W5:Y:S01]  /*0170*/  S2UR UR56, SR_CTAID.Z ;  /* 0x00000000003879c3 */ /* 0x000f620000002700 */
[----:B--2---:R-:W-:Y:S01]  /*0180*/  ULEA UR4, UR4, UR5, 0x18 ;  /* 0x0000000504047291 */ /* 0x004fe2000f8ec03f */
[----:B-1----:R-:W-:-:S06]  /*0190*/  SHF.R.S32.HI R3, RZ, 0x1f, R9 ;  /* 0x0000001fff037819 */ /* 0x002fcc0000011409 */
[----:B------:R-:W1:Y:S01]  /*01a0*/  S2UR UR55, SR_CTAID.Y ;  /* 0x00000000003779c3 */ /* 0x000e620000002600 */
[----:B---3--:R-:W-:Y:S01]  /*01b0*/  USHF.R.S32.HI UR5, URZ, 0x1f, UR54 ;  /* 0x0000001f3f057899 */ /* 0x008fe20008011436 */
[CC--:B------:R-:W-:Y:S02]  /*01c0*/  LEA.HI R4, R3.reuse, R9.reuse, RZ, 0x4 ;  /* 0x0000000903047211 */ /* 0x0c0fe400078f20ff */
[CC--:B------:R-:W-:Y:S02]  /*01d0*/  LEA.HI R2, R3.reuse, R9.reuse, RZ, 0x5 ;  /* 0x0000000903027211 */ /* 0x0c0fe400078f28ff */
[----:B------:R-:W-:Y:S01]  /*01e0*/  SHF.R.S32.HI R0, RZ, 0x4, R4 ;  /* 0x00000004ff007819 */ /* 0x000fe20000011404 */
[----:B----4-:R-:W-:Y:S01]  /*01f0*/  UIMAD.WIDE UR6, UR52, 0x80, URZ ;  /* 0x00000080340678a5 */ /* 0x010fe2000f8e023f */
[CC--:B------:R-:W-:Y:S01]  /*0200*/  LEA.HI R5, R3.reuse, R9.reuse, RZ, 0x2 ;  /* 0x0000000903057211 */ /* 0x0c0fe200078f10ff */
[----:B------:R-:W-:Y:S01]  /*0210*/  USHF.R.S32.HI UR57, URZ, 0x1f, UR52 ;  /* 0x0000001f3f397899 */ /* 0x000fe20008011434 */
[----:B------:R-:W-:-:S02]  /*0220*/  LEA.HI R18, R3, R9, RZ, 0x3 ;  /* 0x0000000903127211 */ /* 0x000fc400078f18ff */
[CC--:B------:R-:W-:Y:S02]  /*0230*/  LEA.HI R11, R3.reuse, R9.reuse, RZ, 0x6 ;  /* 0x00000009030b7211 */ /* 0x0c0fe400078f30ff */
[----:B------:R-:W-:Y:S02]  /*0240*/  LEA.HI R13, R3, R9, RZ, 0x7 ;  /* 0x00000009030d7211 */ /* 0x000fe400078f38ff */
[----:B------:R-:W-:Y:S02]  /*0250*/  LOP3.LUT R3, R2, 0xffffffe0, RZ, 0xc0, !PT ;  /* 0xffffffe002037812 */ /* 0x000fe400078ec0ff */
[C---:B------:R-:W-:Y:S02]  /*0260*/  LOP3.LUT R6, R4.reuse, 0xfffffff0, RZ, 0xc0, !PT ;  /* 0xfffffff004067812 */ /* 0x040fe400078ec0ff */
[----:B------:R-:W-:Y:S01]  /*0270*/  LEA.HI R4, R4, R0, RZ, 0x1 ;  /* 0x0000000004047211 */ /* 0x000fe200078f08ff */
[----:B------:R-:W-:Y:S01]  /*0280*/  IMAD.IADD R3, R9, 0x1, -R3 ;  /* 0x0000000109037824 */ /* 0x000fe200078e0a03 */
[----:B------:R-:W-:-:S02]  /*0290*/  LOP3.LUT R7, R18, 0xfffffff8, RZ, 0xc0, !PT ;  /* 0xfffffff812077812 */ /* 0x000fc400078ec0ff */
[----:B------:R-:W-:Y:S02]  /*02a0*/  LOP3.LUT R4, R4, 0xfffffffe, RZ, 0xc0, !PT ;  /* 0xfffffffe04047812 */ /* 0x000fe400078ec0ff */
[----:B------:R-:W-:Y:S01]  /*02b0*/  LOP3.LUT R8, R5, 0xfffffffc, RZ, 0xc0, !PT ;  /* 0xfffffffc05087812 */ /* 0x000fe200078ec0ff */
[C---:B------:R-:W-:Y:S01]  /*02c0*/  IMAD.IADD R12, R9.reuse, 0x1, -R7 ;  /* 0x00000001090c7824 */ /* 0x040fe200078e0a07 */
[----:B------:R-:W-:Y:S01]  /*02d0*/  SHF.R.S32.HI R14, RZ, 0x2, R5 ;  /* 0x00000002ff0e7819 */ /* 0x000fe20000011405 */
[C---:B------:R-:W-:Y:S01]  /*02e0*/  IMAD.IADD R7, R9.reuse, 0x1, -R6 ;  /* 0x0000000109077824 */ /* 0x040fe200078e0a06 */
[----:B------:R-:W-:Y:S01]  /*02f0*/  SHF.R.S32.HI R6, RZ, 0x1f, R3 ;  /* 0x0000001fff067819 */ /* 0x000fe20000011403 */
[----:B------:R-:W-:Y:S01]  /*0300*/  IMAD.IADD R17, R0, 0x1, -R4 ;  /* 0x0000000100117824 */ /* 0x000fe200078e0a04 */
[----:B------:R-:W-:Y:S01]  /*0310*/  SHF.R.S32.HI R0, RZ, 0x5, R2 ;  /* 0x00000005ff007819 */ /* 0x000fe20000011402 */
[----:B------:R-:W-:Y:S01]  /*0320*/  IMAD.IADD R19, R9, 0x1, -R8 ;  /* 0x0000000109137824 */ /* 0x000fe200078e0a08 */
[----:B------:R-:W-:-:S02]  /*0330*/  SHF.R.S32.HI R4, RZ, 0x1f, R2 ;  /* 0x0000001fff047819 */ /* 0x000fc40000011402 */
[----:B------:R-:W-:Y:S01]  /*0340*/  LEA.HI R8, R5, R14, RZ, 0x1 ;  /* 0x0000000e05087211 */ /* 0x000fe200078f08ff */
[----:B------:R-:W-:Y:S01]  /*0350*/  IMAD.SHL.U32 R24, R19, 0x8, RZ ;  /* 0x0000000813187824 */ /* 0x000fe200078e00ff */
        /* <DEDUP_REMOVED lines=9> */
[----:B------:R-:W-:Y:S01]  /*03f0*/  LEA.HI R9, R12, R12, RZ, 0x1 ;  /* 0x0000000c0c097211 */ /* 0x000fe200078f08ff */
[C---:B------:R-:W-:Y:S01]  /*0400*/  IMAD.IADD R21, R0.reuse, 0x1, -R6 ;  /* 0x0000000100157824 */ /* 0x040fe200078e0a06 */
[----:B------:R-:W-:Y:S01]  /*0410*/  SHF.R.S32.HI R22, RZ, 0x6, R11 ;  /* 0x00000006ff167819 */ /* 0x000fe2000001140b */
[C---:B------:R-:W-:Y:S01]  /*0420*/  IMAD.IADD R10, R0.reuse, 0x1, -R2 ;  /* 0x00000001000a7824 */ /* 0x040fe200078e0a02 */
[----:B------:R-:W-:Y:S01]  /*0430*/  LOP3.LUT R2, R9, 0x7fffffe, RZ, 0xc0, !PT ;  /* 0x07fffffe09027812 */ /* 0x000fe200078ec0ff */
[----:B------:R-:W-:Y:S01]  /*0440*/  IMAD R8, R0, 0x8, R3 ;  /* 0x0000000800087824 */ /* 0x000fe200078e0203 */
[----:B------:R-:W-:Y:S01]  /*0450*/  LOP3.LUT R0, R4, 0xc0, RZ, 0xc0, !PT ;  /* 0x000000c004007812 */ /* 0x000fe200078ec0ff */
[----:B------:R-:W-:Y:S01]  /*0460*/  STL [R1+0x28], R21 ;  /* 0x0000281501007387 */ /* 0x000fe20000100800 */
[----:B------:R-:W-:Y:S01]  /*0470*/  SHF.R.S32.HI R3, RZ, 0x1f, R5 ;  /* 0x0000001fff037819 */ /* 0x000fe20000011405 */
[----:B------:R-:W-:Y:S01]  /*0480*/  IMAD.IADD R4, R12, 0x1, -R2 ;  /* 0x000000010c047824 */ /* 0x000fe200078e0a02 */
[----:B------:R-:W-:Y:S01]  /*0490*/  SHF.R.U32.HI R6, RZ, 0x3, R0 ;  /* 0x00000003ff067819 */ /* 0x000fe20000011600 */
[----:B------:R-:W-:Y:S01]  /*04a0*/  STL [R1+0x30], R24 ;  /* 0x0000301801007387 */ /* 0x000fe20000100800 */
[----:B------:R-:W-:Y:S01]  /*04b0*/  LOP3.LUT R5, R0, 0x18, R24, 0xf8, !PT ;  /* 0x0000001800057812 */ /* 0x000fe200078ef818 */
[----:B------:R-:W-:Y:S01]  /*04c0*/  IMAD R0, R22, 0x4, R17 ;  /* 0x0000000416007824 */ /* 0x000fe200078e0211 */
[----:B------:R-:W-:-:S02]  /*04d0*/  LEA.HI R3, R3, R14, RZ, 0x3 ;  /* 0x0000000e03037211 */ /* 0x000fc400078f18ff */
[----:B------:R-:W-:Y:S01]  /*04e0*/  LOP3.LUT R5, R5, R6, RZ, 0x3c, !PT ;  /* 0x0000000605057212 */ /* 0x000fe200078e3cff */
[----:B------:R-:W-:Y:S01]  /*04f0*/  IMAD R222, R0, 0x8, R4 ;  /* 0x0000000800de7824 */ /* 0x000fe200078e0204 */
[----:B------:R-:W-:Y:S02]  /*0500*/  LOP3.LUT R0, R3, 0xfffffff8, RZ, 0xc0, !PT ;  /* 0xfffffff803007812 */ /* 0x000fe400078ec0ff */
[----:B------:R-:W-:Y:S01]  /*0510*/  SHF.R.S32.HI R4, RZ, 0x1f, R7 ;  /* 0x0000001fff047819 */ /* 0x000fe20000011407 */
[----:B------:R-:W-:Y:S01]  /*0520*/  IMAD.U32 R5, R8, 0x20, R5 ;  /* 0x0000002008057824 */ /* 0x000fe200078e0005 */
[-C--:B------:R-:W-:Y:S01]  /*0530*/  LEA.HI R2, R7, R7.reuse, RZ, 0x1 ;  /* 0x0000000707027211 */ /* 0x080fe200078f08ff */
[----:B------:R-:W-:Y:S01]  /*0540*/  IMAD.IADD R0, R14, 0x1, -R0 ;  /* 0x000000010e007824 */ /* 0x000fe200078e0a00 */
[----:B------:R-:W-:Y:S02]  /*0550*/  LEA.HI R8, R4, R7, RZ, 0x3 ;  /* 0x0000000704087211 */ /* 0x000fe400078f18ff */
[--C-:B------:R-:W-:Y:S01]  /*0560*/  SHF.R.S32.HI R6, RZ, 0x1, R2.reuse ;  /* 0x00000001ff067819 */ /* 0x100fe20000011402 */
[----:B------:R2:W-:Y:S01]  /*0570*/  STL [R1+0x24], R5 ;  /* 0x0000240501007387 */ /* 0x0005e20000100800 */
[----:B------:R-:W-:-:S02]  /*0580*/  SHF.R.S32.HI R3, RZ, 0x1f, R2 ;  /* 0x0000001fff037819 */ /* 0x000fc40000011402 */
[----:B------:R-:W-:Y:S02]  /*0590*/  LOP3.LUT R4, R2, 0x7fffffe, RZ, 0xc0, !PT ;  /* 0x07fffffe02047812 */ /* 0x000fe400078ec0ff */
[----:B------:R-:W-:Y:S02]  /*05a0*/  LOP3.LUT R2, R8, 0xfffffff8, RZ, 0xc0, !PT ;  /* 0xfffffff808027812 */ /* 0x000fe400078ec0ff */
[----:B------:R-:W-:Y:S01]  /*05b0*/  LOP3.LUT P4, RZ, R0, 0x2, RZ, 0xc0, !PT ;  /* 0x0000000200ff7812 */ /* 0x000fe2000788c0ff */
[C---:B------:R-:W-:Y:S01]  /*05c0*/  IMAD.IADD R14, R7.reuse, 0x1, -R4 ;  /* 0x00000001070e7824 */ /* 0x040fe200078e0a04 */
[----:B------:R-:W-:Y:S01]  /*05d0*/  SHF.R.S32.HI R11, RZ, 0x7, R13 ;  /* 0x00000007ff0b7819 */ /* 0x000fe2000001140d */
[----:B------:R-:W-:Y:S01]  /*05e0*/  IMAD.IADD R16, R7, 0x1, -R2 ;  /* 0x0000000107107824 */ /* 0x000fe200078e0a02 */
[----:B------:R-:W-:Y:S01]  /*05f0*/  SHF.R.S32.HI R2, RZ, 0x1, R9 ;  /* 0x00000001ff027819 */ /* 0x000fe20000011409 */
[----:B------:R-:W-:Y:S02]  /*0600*/  IMAD.SHL.U32 R7, R19, 0x2, RZ ;  /* 0x0000000213077824 */ /* 0x000fe400078e00ff */
[----:B------:R-:W-:Y:S01]  /*0610*/  IMAD.SHL.U32 R13, R22, 0x20, RZ ;  /* 0x00000020160d7824 */ /* 0x000fe200078e00ff */
[C---:B------:R-:W-:Y:S01]  /*0620*/  LOP3.LUT P6, RZ, R2.reuse, 0x2, RZ, 0xc0, !PT ;  /* 0x0000000202ff7812 */ /* 0x040fe200078cc0ff */
[----:B------:R-:W-:-:S02]  /*0630*/  IMAD.SHL.U32 R4, R2, 0x40, RZ ;  /* 0x0000004002047824 */ /* 0x000fc400078e00ff */
[----:B------:R-:W-:Y:S01]  /*0640*/  IMAD R9, R10, 0x200, R7 ;  /* 0x000002000a097824 */ /* 0x000fe200078e0207 */
[----:B------:R-:W-:Y:S02]  /*0650*/  SEL R223, R228, 0xffffffe0, !P6 ;  /* 0xffffffe0e4df7807 */ /* 0x000fe40007000000 */
[----:B--2---:R-:W-:Y:S02]  /*0660*/  LEA.HI R5, R3, R6, RZ, 0x2 ;  /* 0x0000000603057211 */ /* 0x004fe400078f10ff */
[----:B------:R-:W-:Y:S02]  /*0670*/  LOP3.LUT R3, R0, 0x1, RZ, 0xc0, !PT ;  /* 0x0000000100037812 */ /* 0x000fe400078ec0ff */
[----:B------:R-:W-:Y:S02]  /*0680*/  LOP3.LUT R5, R5, 0xfffffffc, RZ, 0xc0, !PT ;  /* 0xfffffffc05057812 */ /* 0x000fe400078ec0ff */
[----:B------:R-:W-:Y:S01]  /*0690*/  ISETP.NE.U32.AND P5, PT, R3, 0x1, PT ;  /* 0x000000010300780c */ /* 0x000fe20003fa5070 */
[----:B------:R-:W-:Y:S01]  /*06a0*/  IMAD.SHL.U32 R3, R12, 0x40, RZ ;  /* 0x000000400c037824 */ /* 0x000fe200078e00ff */
[----:B------:R-:W-:Y:S01]  /*06b0*/  LEA.HI R12, R0, R0, RZ, 0x1 ;  /* 0x00000000000c7211 */ /* 0x000fe200078f08ff */
[----:B------:R-:W-:Y:S01]  /*06c0*/  IMAD.IADD R15, R6, 0x1, -R5 ;  /* 0x00000001060f7824 */ /* 0x000fe200078e0a05 */
[----:B------:R-:W-:Y:S01]  /*06d0*/  R2P PR, R16, 0x6 ;  /* 0x0000000610007804 */ /* 0x000fe20000000000 */
[----:B------:R-:W-:Y:S01]  /*06e0*/  IMAD.SHL.U32 R5, R10, 0x10, RZ ;  /* 0x000000100a057824 */ /* 0x000fe200078e00ff */
[----:B------:R-:W-:-:S02]  /*06f0*/  LOP3.LUT R2, R12, 0x3fffffe, RZ, 0xc0, !PT ;  /* 0x03fffffe0c027812 */ /* 0x000fc400078ec0ff */
[----:B------:R-:W-:Y:S02]  /*0700*/  LOP3.LUT R6, R3, 0x1c0, RZ, 0xc0, !PT ;  /* 0x000001c003067812 */ /* 0x000fe400078ec0ff */
[----:B------:R-:W-:Y:S01]  /*0710*/  SHF.R.S32.HI R3, RZ, 0x3, R8 ;  /* 0x00000003ff037819 */ /* 0x000fe20000011408 */
[----:B------:R-:W-:Y:S01]  /*0720*/  IMAD.IADD R19, R0, 0x1, -R2 ;  /* 0x0000000100137824 */ /* 0x000fe200078e0a02 */
[----:B------:R-:W-:Y:S01]  /*0730*/  LOP3.LUT R2, R4, 0xc0, RZ, 0xc0, !PT ;  /* 0x000000c004027812 */ /* 0x000fe200078ec0ff */
[----:B------:R-:W-:Y:S01]  /*0740*/  IMAD.SHL.U32 R0, R0, 0x40, RZ ;  /* 0x0000004000007824 */ /* 0x000fe200078e00ff */
[----:B------:R-:W-:Y:S01]  /*0750*/  LOP3.LUT R4, R6, 0x30, R5, 0xf8, !PT ;  /* 0x0000003006047812 */ /* 0x000fe200078ef805 */
[----:B------:R-:W-:Y:S01]  /*0760*/  IMAD R14, R3, 0x8, R14 ;  /* 0x00000008030e7824 */ /* 0x000fe200078e020e */
[--C-:B------:R-:W-:Y:S01]  /*0770*/  LOP3.LUT R5, R2, 0x8, R18.reuse, 0xf8, !PT ;  /* 0x0000000802057812 */ /* 0x100fe200078ef812 */
[----:B------:R-:W-:Y:S01]  /*0780*/  IMAD R224, R10, 0x2, R3 ;  /* 0x000000020ae07824 */ /* 0x000fe200078e0203 */
[----:B------:R-:W-:Y:S01]  /*0790*/  LOP3.LUT R0, R0, 0x1c0, RZ, 0xc0, !PT ;  /* 0x000001c000007812 */ /* 0x000fe200078ec0ff */
[----:B------:R-:W-:Y:S01]  /*07a0*/  IMAD.SHL.U32 R10, R17, 0x10, RZ ;  /* 0x00000010110a7824 */ /* 0x000fe200078e00ff */
[----:B------:R-:W-:Y:S01]  /*07b0*/  LOP3.LUT R8, R4, 0x8, R18, 0xf8, !PT ;  /* 0x0000000804087812 */ /* 0x000fe200078ef812 */
[----:B------:R-:W-:Y:S01]  /*07c0*/  IMAD R19, R19, 0x20, R9 ;  /* 0x0000002013137824 */ /* 0x000fe200078e0209 */
[----:B------:R-:W-:-:S02]  /*07d0*/  SHF.R.U32.HI R4, RZ, 0x3, R2 ;  /* 0x00000003ff047819 */ /* 0x000fc40000011602 */
[----:B------:R-:W-:Y:S02]  /*07e0*/  LOP3.LUT R3, R0, 0x20, R13, 0xf8, !PT ;  /* 0x0000002000037812 */ /* 0x000fe400078ef80d */
[----:B------:R-:W-:Y:S01]  /*07f0*/  SHF.R.U32.HI R2, RZ, 0x3, R0 ;  /* 0x00000003ff027819 */ /* 0x000fe20000011600 */
[----:B------:R-:W-:Y:S01]  /*0800*/  IMAD R0, R11, 0x1000, R7 ;  /* 0x000010000b007824 */ /* 0x000fe200078e0207 */
[----:B------:R-:W-:Y:S02]  /*0810*/  LOP3.LUT R4, R5, R4, RZ, 0x3c, !PT ;  /* 0x0000000405047212 */ /* 0x000fe400078e3cff */
[----:B------:R-:W-:Y:S01]  /*0820*/  LOP3.LUT R2, R3, R2, RZ, 0x3c, !PT ;  /* 0x0000000203027212 */ /* 0x000fe200078e3cff */
[----:B------:R-:W-:Y:S01]  /*0830*/  IMAD R0, R21, 0x400, R0 ;  /* 0x0000040015007824 */ /* 0x000fe200078e0200 */
[----:B------:R-:W-:Y:S01]  /*0840*/  SHF.R.U32.HI R6, RZ, 0x3, R6 ;  /* 0x00000003ff067819 */ /* 0x000fe20000011606 */
[----:B------:R-:W-:Y:S01]  /*0850*/  IMAD.U32 R222, R222, 0x20, R4 ;  /* 0x00000020dede7824 */ /* 0x000fe200078e0004 */
[----:B------:R-:W-:Y:S01]  /*0860*/  SEL R225, R228, 0xffffffe0, !P1 ;  /* 0xffffffe0e4e17807 */ /* 0x000fe20004800000 */
[----:B------:R-:W-:Y:S01]  /*0870*/  IMAD.IADD R246, R2, 0x1, R0 ;  /* 0x0000000102f67824 */ /* 0x000fe200078e0200 */
[----:B------:R-:W-:Y:S01]  /*0880*/  LOP3.LUT R5, R8, R6, RZ, 0x3c, !PT ;  /* 0x0000000608057212 */ /* 0x000fe200078e3cff */
[----:B------:R-:W-:Y:S01]  /*0890*/  IMAD.SHL.U32 R0, R11, 0x8, RZ ;  /* 0x000000080b007824 */ /* 0x000fe200078e00ff */
[----:B------:R-:W-:Y:S01]  /*08a0*/  SEL R243, R243, 0x10, !P5 ;  /* 0x00000010f3f37807 */ /* 0x000fe20006800000 */
        /* <DEDUP_REMOVED lines=8> */
[----:B------:R-:W-:Y:S01]  /*0930*/  VIADD R244, R246, 0x20 ;  /* 0x00000020f6f47836 */ /* 0x000fe20000000000 */
[C---:B------:R-:W-:Y:S01]  /*0940*/  LOP3.LUT P3, RZ, R0.reuse, 0x2, RZ, 0xc0, !PT ;  /* 0x0000000200ff7812 */ /* 0x040fe2000786c0ff */
[----:B------:R-:W-:Y:S01]  /*0950*/  IMAD.SHL.U32 R0, R0, 0x40, RZ ;  /* 0x0000004000007824 */ /* 0x000fe200078e00ff */
[----:B------:R-:W-:Y:S01]  /*0960*/  LOP3.LUT R2, R2, 0xc0, RZ, 0xc0, !PT ;  /* 0x000000c002027812 */ /* 0x000fe200078ec0ff */
[C---:B------:R-:W-:Y:S01]  /*0970*/  @P4 VIADD R244, R246.reuse, 0xffffffe0 ;  /* 0xffffffe0f6f44836 */ /* 0x040fe20000000000 */
[----:B------:R-:W-:Y:S01]  /*0980*/  LOP3.LUT R3, R3, 0x8, RZ, 0xc0, !PT ;  /* 0x0000000803037812 */ /* 0x000fe200078ec0ff */
[----:B------:R-:W-:Y:S01]  /*0990*/  IMAD.IADD R245, R246, 0x1, R243 ;  /* 0x00000001f6f57824 */ /* 0x000fe200078e02f3 */
[----:B------:R-:W-:Y:S01]  /*09a0*/  LOP3.LUT R0, R0, 0xc0, RZ, 0xc0, !PT ;  /* 0x000000c000007812 */ /* 0x000fe200078ec0ff */
[----:B------:R-:W-:Y:S01]  /*09b0*/  IMAD.IADD R243, R243, 0x1, R244 ;  /* 0x00000001f3f37824 */ /* 0x000fe200078e02f4 */
[----:B------:R-:W-:-:S02]  /*09c0*/  SHF.R.U32.HI R9, RZ, 0x3, R4 ;  /* 0x00000003ff097819 */ /* 0x000fc40000011604 */
[----:B------:R-:W-:Y:S02]  /*09d0*/  SHF.R.U32.HI R6, RZ, 0x3, R2 ;  /* 0x00000003ff067819 */ /* 0x000fe40000011602 */
[----:B------:R-:W-:Y:S02]  /*09e0*/  SHF.R.U32.HI R8, RZ, 0x3, R0 ;  /* 0x00000003ff087819 */ /* 0x000fe40000011600 */
[----:B------:R-:W-:Y:S02]  /*09f0*/  LOP3.LUT R10, R7, 0x10, R10, 0xf8, !PT ;  /* 0x00000010070a7812 */ /* 0x000fe400078ef80a */
[--C-:B------:R-:W-:Y:S02]  /*0a00*/  LOP3.LUT R9, R9, R4, R3.reuse, 0x1e, !PT ;  /* 0x0000000409097212 */ /* 0x100fe400078e1e03 */
[----:B------:R-:W-:Y:S02]  /*0a10*/  LOP3.LUT R3, R6, R2, R3, 0x1e, !PT ;  /* 0x0000000206037212 */ /* 0x000fe400078e1e03 */
[----:B------:R-:W-:Y:S01]  /*0a20*/  LOP3.LUT R8, R8, R0, R7, 0x1e, !PT ;  /* 0x0000000008087212 */ /* 0x000fe200078e1e07 */
[----:B------:R-:W-:Y:S01]  /*0a30*/  IMAD.SHL.U32 R0, R14, 0x20, RZ ;  /* 0x000000200e007824 */ /* 0x000fe200078e00ff */
[----:B------:R-:W-:Y:S01]  /*0a40*/  LOP3.LUT R2, R6, R10, R2, 0x1e, !PT ;  /* 0x0000000a06027212 */ /* 0x000fe200078e1e02 */
[----:B------:R-:W-:Y:S01]  /*0a50*/  IMAD.U32 R224, R224, 0x200, R9 ;  /* 0x00000200e0e07824 */ /* 0x000fe200078e0009 */
[----:B------:R-:W-:Y:S01]  /*0a60*/  SEL R226, R226, 0xffffffc0, !P2 ;  /* 0xffffffc0e2e27807 */ /* 0x000fe20005000000 */
[----:B------:R-:W-:Y:S01]  /*0a70*/  IMAD R4, R21, 0x200, R0 ;  /* 0x0000020015047824 */ /* 0x000fe200078e0200 */
[----:B------:R-:W-:Y:S01]  /*0a80*/  LEA R222, R222, UR4, 0x1 ;  /* 0x00000004dede7c11 */ /* 0x000fe2000f8e08ff */
[----:B------:R-:W-:Y:S01]  /*0a90*/  IMAD.IADD R229, R0, 0x1, R2 ;  /* 0x0000000100e57824 */ /* 0x000fe200078e0202 */
[----:B------:R-:W-:Y:S01]  /*0aa0*/  LOP3.LUT P0, RZ, R15, 0x2, RZ, 0xc0, !PT ;  /* 0x000000020fff7812 */ /* 0x000fe2000780c0ff */
[----:B------:R-:W-:Y:S01]  /*0ab0*/  IMAD.U32 R0, RZ, RZ, UR5 ;  /* 0x00000005ff007e24 */ /* 0x000fe2000f8e00ff */
[----:B-----5:R-:W-:Y:S01]  /*0ac0*/  USHF.R.S32.HI UR5, URZ, 0x1f, UR56 ;  /* 0x0000001f3f057899 */ /* 0x020fe20008011438 */
[----:B------:R-:W-:Y:S01]  /*0ad0*/  IMAD.U32 R2, RZ, RZ, UR6 ;  /* 0x00000006ff027e24 */ /* 0x000fe2000f8e00ff */
[----:B-1----:R-:W-:Y:S01]  /*0ae0*/  USHF.R.S32.HI UR6, URZ, 0x1f, UR55 ;  /* 0x0000001f3f067899 */ /* 0x002fe20008011437 */
[----:B------:R-:W-:Y:S01]  /*0af0*/  SHF.R.S32.HI R0, RZ, 0x2, R20 ;  /* 0x00000002ff007819 */ /* 0x000fe20000011414 */
[----:B------:R-:W-:Y:S01]  /*0b00*/  IMAD.IADD R8, R8, 0x1, R19 ;  /* 0x0000000108087824 */ /* 0x000fe200078e0213 */
[----:B------:R-:W-:Y:S01]  /*0b10*/  SEL R228, R228, 0xffffffe0, !P0 ;  /* 0xffffffe0e4e47807 */ /* 0x000fe20004000000 */
[----:B------:R-:W-:Y:S01]  /*0b20*/  IMAD.U32 R2, RZ, RZ, UR5 ;  /* 0x00000005ff027e24 */ /* 0x000fe2000f8e00ff */
[----:B------:R-:W-:Y:S01]  /*0b30*/  UIADD3 UR5, UR4, 0xf000, URZ ;  /* 0x0000f00004057890 */ /* 0x000fe2000fffe03f */
[----:B------:R-:W-:Y:S01]  /*0b40*/  IMAD.U32 R2, RZ, RZ, UR6 ;  /* 0x00000006ff027e24 */ /* 0x000fe2000f8e00ff */
[----:B------:R-:W-:Y:S01]  /*0b50*/  UIADD3 UR6, UR4, 0x9000, URZ ;  /* 0x0000900004067890 */ /* 0x000fe2000fffe03f */
[----:B------:R-:W-:-:S02]  /*0b60*/  IMAD R0, R21, 0x10, R0 ;  /* 0x0000001015007824 */ /* 0x000fc400078e0200 */
[----:B------:R-:W-:Y:S01]  /*0b70*/  IMAD.IADD R230, R4, 0x1, R3 ;  /* 0x0000000104e67824 */ /* 0x000fe200078e0203 */
[----:B------:R-:W-:Y:S01]  /*0b80*/  LEA R224, R224, UR5, 0x1 ;  /* 0x00000005e0e07c11 */ /* 0x000fe2000f8e08ff */
[----:B------:R-:W-:Y:S01]  /*0b90*/  IMAD.U32 R3, RZ, RZ, UR7 ;  /* 0x00000007ff037e24 */ /* 0x000fe2000f8e00ff */
[----:B------:R-:W-:Y:S01]  /*0ba0*/  LEA R2, R8, UR6, 0x1 ;  /* 0x0000000608027c11 */ /* 0x000fe2000f8e08ff */
[----:B------:R1:W-:Y:S01]  /*0bb0*/  STL [R1+0xc], R0 ;  /* 0x00000c0001007387 */ /* 0x0003e20000100800 */
[----:B------:R-:W-:Y:S01]  /*0bc0*/  LEA R3, R5, UR4, 0x1 ;  /* 0x0000000405037c11 */ /* 0x000fe2000f8e08ff */
[C---:B------:R-:W-:Y:S02]  /*0bd0*/  IMAD.IADD R225, R224.reuse, 0x1, R225 ;  /* 0x00000001e0e17824 */ /* 0x040fe400078e02e1 */
[----:B------:R2:W-:Y:S01]  /*0be0*/  STL [R1+0x1c], R2 ;  /* 0x00001c0201007387 */ /* 0x0005e20000100800 */
[----:B------:R-:W-:Y:S02]  /*0bf0*/  IMAD.IADD R227, R224, 0x1, R226 ;  /* 0x00000001e0e37824 */ /* 0x000fe400078e02e2 */
[----:B------:R-:W-:-:S02]  /*0c00*/  IMAD.IADD R223, R223, 0x1, R222 ;  /* 0x00000001dfdf7824 */ /* 0x000fc400078e02de */
[----:B------:R-:W-:Y:S02]  /*0c10*/  IMAD.IADD R226, R225, 0x1, R226 ;  /* 0x00000001e1e27824 */ /* 0x000fe400078e02e2 */
[C---:B-1----:R-:W-:Y:S02]  /*0c20*/  VIADD R0, R2.reuse, 0x20 ;  /* 0x0000002002007836 */ /* 0x042fe40000000000 */
[----:B------:R-:W-:-:S05]  /*0c30*/  @P3 VIADD R0, R2, 0xffffffe0 ;  /* 0xffffffe002003836 */ /* 0x000fca0000000000 */
[----:B------:R2:W-:Y:S02]  /*0c40*/  STL [R1+0x20], R0 ;  /* 0x0000200001007387 */ /* 0x0005e40000100800 */
.L_x_496:
[----:B------:R-:W-:Y:S02]  /*0c50*/  ISETP.NE.U32.AND P0, PT, RZ, UR60, PT ;  /* 0x0000003cff007c0c */ /* 0x000fe4000bf05070 */
[----:B------:R-:W-:Y:S02]  /*0c60*/  ISETP.NE.U32.AND P1, PT, RZ, UR58, PT ;  /* 0x0000003aff007c0c */ /* 0x000fe4000bf25070 */
[----:B------:R-:W-:Y:S02]  /*0c70*/  ISETP.NE.AND.EX P0, PT, RZ, UR61, PT, P0 ;  /* 0x0000003dff007c0c */ /* 0x000fe4000bf05300 */
[----:B------:R-:W-:-:S11]  /*0c80*/  ISETP.NE.AND.EX P1, PT, RZ, UR59, PT, P1 ;  /* 0x0000003bff007c0c */ /* 0x000fd6000bf25310 */
[----:B--2---:R-:W1:Y:S01]  /*0c90*/  @P0 S2R R0, SR_CTAID.Y ;  /* 0x0000000000000919 */ /* 0x004e620000002600 */
[----:B------:R-:W1:Y:S01]  /*0ca0*/  @P0 LDC.64 R4, c[0x0][0x300] ;  /* 0x0000c000ff040b82 */ /* 0x000e620000000a00 */
        /* <DEDUP_REMOVED lines=17> */
[----:B------:R-:W-:Y:S05]  /*0dc0*/  @P0 BRA `(.L_x_488) ;  /* 0x0000006800280947 */ /* 0x000fea0003800000 */
[----:B------:R-:W1:Y:S01]  /*0dd0*/  LDC R9, c[0x0][0x278] ;  /* 0x00009e00ff097b82 */ /* 0x000e620000000800 */
[----:B------:R-:W2:Y:S01]  /*0de0*/  S2R R2, SR_CTAID.Z ;  /* 0x0000000000027919 */ /* 0x000ea20000002700 */
[----:B------:R-:W-:Y:S01]  /*0df0*/  ULDC.64 UR10, c[0x0][0x2f0] ;  /* 0x0000bc00000a7ab9 */ /* 0x000fe20000000a00 */
[----:B------:R-:W-:Y:S01]  /*0e00*/  ULDC UR27, c[0x0][0x2c4] ;  /* 0x0000b100001b7ab9 */ /* 0x000fe20000000800 */
[----:B------:R-:W-:Y:S01]  /*0e10*/  UISETP.NE.U32.AND UP1, UPT, UR10, URZ, UPT ;  /* 0x0000003f0a00728c */ /* 0x000fe2000bf25070 */
[----:B------:R-:W3:Y:S01]  /*0e20*/  S2R R10, SR_CTAID.X ;  /* 0x00000000000a7919 */ /* 0x000ee20000002500 */
[----:B------:R-:W-:Y:S01]  /*0e30*/  ULDC.U8 UR7, c[0x0][0x3d8] ;  /* 0x0000f60000077ab9 */ /* 0x000fe20000000000 */
[----:B------:R-:W-:Y:S01]  /*0e40*/  UIADD3 UR10, UR27, 0x3f, URZ ;  /* 0x0000003f1b0a7890 */ /* 0x000fe2000fffe03f */
[----:B------:R-:W3:Y:S01]  /*0e50*/  LDC.64 R6, c[0x0][0x488] ;  /* 0x00012200ff067b82 */ /* 0x000ee20000000a00 */
[----:B------:R-:W-:Y:S02]  /*0e60*/  UISETP.NE.AND UP0, UPT, UR7, URZ, UPT ;  /* 0x0000003f0700728c */ /* 0x000fe4000bf05270 */
[----:B------:R-:W-:Y:S01]  /*0e70*/  USHF.R.S32.HI UR7, URZ, 0x1f, UR10 ;  /* 0x0000001f3f077899 */ /* 0x000fe2000801140a */
[----:B------:R-:W-:Y:S01]  /*0e80*/  ULDC UR28, c[0x0][0x270] ;  /* 0x00009c00001c7ab9 */ /* 0x000fe20000000800 */
[----:B------:R-:W-:-:S02]  /*0e90*/  ULDC UR29, c[0x0][0x2dc] ;  /* 0x0000b700001d7ab9 */ /* 0x000fc40000000800 */
[----:B------:R-:W-:Y:S02]  /*0ea0*/  ULEA.HI UR14, UR7, UR10, URZ, 0x6 ;  /* 0x0000000a070e7291 */ /* 0x000fe4000f8f303f */
[----:B------:R-:W-:Y:S02]  /*0eb0*/  UISETP.NE.AND.EX UP1, UPT, UR11, URZ, UPT, UP1 ;  /* 0x0000003f0b00728c */ /* 0x000fe4000bf25310 */
[----:B------:R-:W-:Y:S02]  /*0ec0*/  ULOP3.LUT UR10, UR14, 0xffffffc0, URZ, 0xc0, !UPT ;  /* 0xffffffc00e0a7892 */ /* 0x000fe4000f8ec03f */
[----:B------:R-:W-:Y:S02]  /*0ed0*/  @UP0 UIMAD UR12, UR52, UR27, URZ ;  /* 0x0000001b340c02a4 */ /* 0x000fe4000f8e023f */
[----:B------:R-:W-:Y:S01]  /*0ee0*/  UIMAD UR22, UR54, UR29, URZ ;  /* 0x0000001d361672a4 */ /* 0x000fe2000f8e023f */
[----:B-1----:R-:W-:Y:S01]  /*0ef0*/  IABS R8, R9 ;  /* 0x0000000900087213 */ /* 0x002fe20000000000 */
[----:B------:R-:W-:Y:S01]  /*0f00*/  @!UP0 UIMAD UR13, UR52, UR28, UR54 ;  /* 0x0000001c340d82a4 */ /* 0x000fe2000f8e0236 */
[----:B------:R-:W-:Y:S01]  /*0f10*/  ISETP.NE.AND P2, PT, R9, RZ, PT ;  /* 0x000000ff0900720c */ /* 0x000fe20003f45270 */
[----:B------:R-:W-:Y:S01]  /*0f20*/  UIMAD.WIDE UR18, UR52, 0x80, URZ ;  /* 0x00000080341278a5 */ /* 0x000fe2000f8e023f */
        /* <DEDUP_REMOVED lines=50> */
.L_x_489:
[----:B------:R-:W-:Y:S01]  /*1250*/  UIMAD UR7, UR52, UR28, UR54 ;  /* 0x0000001c340772a4 */ /* 0x000fe2000f8e0236 */
[----:B------:R-:W-:-:S03]  /*1260*/  ULDC UR16, c[0x0][0x2d4] ;  /* 0x0000b50000107ab9 */ /* 0x000fc60000000800 */
[----:B------:R-:W-:-:S12]  /*1270*/  UIMAD UR23, UR7, UR16, URZ ;  /* 0x00000010071772a4 */ /* 0x000fd8000f8e023f */
.L_x_490:
[----:B------:R-:W2:Y:S01]  /*1280*/  LDL.64 R4, [R1+0x30] ;  /* 0x0000300001047983 */ /* 0x000ea20000100a00 */
[----:B------:R-:W1:Y:S03]  /*1290*/  LDC.64 R16, c[0x0][0x250] ;  /* 0x00009400ff107b82 */ /* 0x000e660000000a00 */
[----:B------:R-:W2:Y:S04]  /*12a0*/  LDL.64 R34, [R1+0x30] ;  /* 0x0000300001227983 */ /* 0x000ea80000100a00 */
[----:B------:R-:W3:Y:S01]  /*12b0*/  LDL R30, [R1+0x24] ;  /* 0x00002400011e7983 */ /* 0x000ee20000100800 */
[----:B------:R-:W4:Y:S01]  /*12c0*/  LDC.64 R6, c[0x0][0x238] ;  /* 0x00008e00ff067b82 */ /* 0x000f220000000a00 */
[----:B------:R-:W-:Y:S01]  /*12d0*/  UIADD3 UR49, UP0, UR6, UR5, URZ ;  /* 0x0000000506317290 */ /* 0x000fe2000ff1e03f */
[----:B------:R-:W4:Y:S02]  /*12e0*/  S2R R31, SR_TID.X ;  /* 0x00000000001f7919 */ /* 0x000f240000002100 */
[----:B------:R-:W-:Y:S01]  /*12f0*/  ULDC.64 UR6, c[0x0][0x268] ;  /* 0x00009a0000067ab9 */ /* 0x000fe20000000a00 */
[----:B------:R-:W-:Y:S01]  /*1300*/  UIADD3.X UR50, UR17, UR15, URZ, UP0, !UPT ;  /* 0x0000000f11327290 */ /* 0x000fe200087fe43f */
[----:B------:R-:W4:Y:S02]  /*1310*/  S2R R32, SR_TID.X ;  /* 0x0000000000207919 */ /* 0x000f240000002100 */
[----:B------:R-:W4:Y:S01]  /*1320*/  LDC.64 R18, c[0x0][0x248] ;  /* 0x00009200ff127b82 */ /* 0x000f220000000a00 */
[----:B------:R-:W-:Y:S01]  /*1330*/  ULDC.64 UR12, c[0x0][0x420] ;  /* 0x00010800000c7ab9 */ /* 0x000fe20000000a00 */
[----:B------:R-:W-:-:S02]  /*1340*/  USHF.R.S32.HI UR30, URZ, 0x1f, UR54 ;  /* 0x0000001f3f1e7899 */ /* 0x000fc40008011436 */
[----:B------:R-:W-:Y:S01]  /*1350*/  ULEA.HI.SX32 UR5, UR14, 0xffffffff, 0x1a ;  /* 0xffffffff0e057891 */ /* 0x000fe2000f8fd23f */
[----:B------:R-:W-:Y:S02]  /*1360*/  ULDC.64 UR18, c[0x0][0x218] ;  /* 0x0000860000127ab9 */ /* 0x000fe40000000a00 */
[----:B------:R-:W-:Y:S01]  /*1370*/  ULDC.64 UR14, c[0x0][0x258] ;  /* 0x00009600000e7ab9 */ /* 0x000fe20000000a00 */
[----:B-1----:R-:W-:Y:S01]  /*1380*/  IMAD R2, R16, UR50, RZ ;  /* 0x0000003210027c24 */ /* 0x002fe2000f8e02ff */
[----:B------:R-:W1:Y:S03]  /*1390*/  LDC.64 R22, c[0x0][0x418] ;  /* 0x00010600ff167b82 */ /* 0x000e660000000a00 */
[----:B------:R-:W-:Y:S02]  /*13a0*/  IMAD R2, R17, UR49, R2 ;  /* 0x0000003111027c24 */ /* 0x000fe4000f8e0202 */
[----:B----4-:R-:W-:-:S03]  /*13b0*/  IMAD R8, R6, UR57, RZ ;  /* 0x0000003906087c24 */ /* 0x010fc6000f8e02ff */
[----:B------:R-:W4:Y:S01]  /*13c0*/  LDC.64 R24, c[0x0][0x230] ;  /* 0x00008c00ff187b82 */ /* 0x000f220000000a00 */
[----:B------:R-:W-:Y:S02]  /*13d0*/  IMAD R7, R7, UR52, R8 ;  /* 0x0000003407077c24 */ /* 0x000fe4000f8e0208 */
[----:B------:R-:W-:Y:S01]  /*13e0*/  IMAD R12, R18, UR50, RZ ;  /* 0x00000032120c7c24 */ /* 0x000fe2000f8e02ff */
[----:B------:R-:W-:-:S04]  /*13f0*/  SHF.R.S32.HI R31, RZ, 0x1f, R31 ;  /* 0x0000001fff1f7819 */ /* 0x000fc8000001141f */
[----:B------:R-:W-:Y:S01]  /*1400*/  LEA.HI R31, R31, R32, RZ, 0x2 ;  /* 0x000000201f1f7211 */ /* 0x000fe200078f10ff */
[----:B-1----:R-:W-:-:S03]  /*1410*/  IMAD R13, R22, UR57, RZ ;  /* 0x00000039160d7c24 */ /* 0x002fc6000f8e02ff */
        /* <DEDUP_REMOVED lines=18> */
[----:B------:R-:W-:Y:S02]  /*1540*/  IMAD.IADD R5, R5, 0x1, R6 ;  /* 0x0000000105057824 */ /* 0x000fe400078e0206 */
[----:B------:R-:W-:Y:S02]  /*1550*/  IMAD R9, R20, UR6, RZ ;  /* 0x0000000614097c24 */ /* 0x000fe4000f8e02ff */
[----:B------:R-:W-:-:S04]  /*1560*/  IMAD.WIDE.U32 R6, R31, R16, R4 ;  /* 0x000000101f067225 */ /* 0x000fc800078e0004 */
[----:B------:R-:W-:-:S04]  /*1570*/  IMAD.WIDE.U32 R10, R2, UR6, R34 ;  /* 0x00000006020a7c25 */ /* 0x000fc8000f8e0022 */
[----:B------:R-:W-:Y:S01]  /*1580*/  IMAD R14, R2, UR7, R9 ;  /* 0x00000007020e7c24 */ /* 0x000fe2000f8e0209 */
[----:B------:R-:W-:Y:S01]  /*1590*/  ULDC.64 UR6, c[0x0][0x220] ;  /* 0x0000880000067ab9 */ /* 0x000fe20000000a00 */
[----:B------:R-:W-:Y:S01]  /*15a0*/  IMAD.IADD R5, R7, 0x1, R8 ;  /* 0x0000000107057824 */ /* 0x000fe200078e0208 */
[----:B------:R-:W-:Y:S01]  /*15b0*/  LEA R4, P0, R6, UR6, 0x1 ;  /* 0x0000000606047c11 */ /* 0x000fe2000f8008ff */
[----:B------:R-:W-:Y:S02]  /*15c0*/  IMAD.IADD R15, R11, 0x1, R14 ;  /* 0x000000010b0f7824 */ /* 0x000fe400078e020e */
[----:B------:R-:W-:Y:S01]  /*15d0*/  IMAD.WIDE.U32 R8, R18, UR49, R34 ;  /* 0x0000003112087c25 */ /* 0x000fe2000f8e0022 */
[----:B------:R-:W-:Y:S01]  /*15e0*/  LEA.HI.X R5, R6, UR7, R5, 0x1, P0 ;  /* 0x0000000706057c11 */ /* 0x000fe200080f0c05 */
[----:B------:R-:W-:Y:S01]  /*15f0*/  ULDC.64 UR6, c[0x0][0x260] ;  /* 0x0000980000067ab9 */ /* 0x000fe20000000a00 */
[----:B------:R-:W-:Y:S01]  /*1600*/  LEA R6, P0, R16, R4, 0x7 ;  /* 0x0000000410067211 */ /* 0x000fe200078038ff */
[----:B------:R-:W-:-:S02]  /*1610*/  IMAD R7, R19, UR49, R12 ;  /* 0x0000003113077c24 */ /* 0x000fc4000f8e020c */
[----:B------:R-:W-:Y:S02]  /*1620*/  IMAD R11, R23, UR52, R13 ;  /* 0x00000034170b7c24 */ /* 0x000fe4000f8e020d */
[----:B------:R-:W-:-:S04]  /*1630*/  IMAD.WIDE.U32 R12, R22, UR52, R34 ;  /* 0x00000034160c7c25 */ /* 0x000fc8000f8e0022 */
[----:B------:R-:W-:Y:S02]  /*1640*/  IMAD.MOV.U32 R14, RZ, RZ, R10 ;  /* 0x000000ffff0e7224 */ /* 0x000fe400078e000a */
[----:B----4-:R-:W-:Y:S02]  /*1650*/  IMAD R10, R24, UR57, RZ ;  /* 0x00000039180a7c24 */ /* 0x010fe4000f8e02ff */
[----:B------:R-:W-:Y:S01]  /*1660*/  IMAD.IADD R9, R9, 0x1, R7 ;  /* 0x0000000109097824 */ /* 0x000fe200078e0207 */
[----:B------:R-:W-:Y:S01]  /*1670*/  LEA.HI.X R7, R16, R5, R17, 0x7, P0 ;  /* 0x0000000510077211 */ /* 0x000fe200000f3c11 */
[----:B------:R-:W-:Y:S02]  /*1680*/  IMAD.IADD R11, R13, 0x1, R11 ;  /* 0x000000010d0b7824 */ /* 0x000fe400078e020b */
[----:B------:R-:W-:Y:S02]  /*1690*/  IMAD R13, R25, UR52, R10 ;  /* 0x00000034190d7c24 */ /* 0x000fe4000f8e020a */
[----:B------:R-:W-:-:S02]  /*16a0*/  IMAD.MOV.U32 R10, RZ, RZ, R12 ;  /* 0x000000ffff0a7224 */ /* 0x000fc400078e000c */
[----:B------:R-:W-:-:S04]  /*16b0*/  IMAD.WIDE.U32 R8, R24, UR52, R8 ;  /* 0x0000003418087c25 */ /* 0x000fc8000f8e0008 */
[----:B------:R-:W-:Y:S02]  /*16c0*/  IMAD R12, R20, UR12, RZ ;  /* 0x0000000c140c7c24 */ /* 0x000fe4000f8e02ff */
[----:B------:R-:W-:Y:S01]  /*16d0*/  IMAD.IADD R9, R9, 0x1, R13 ;  /* 0x0000000109097824 */ /* 0x000fe200078e020d */
[----:B------:R-:W2:Y:S01]  /*16e0*/  LDC.64 R20, c[0x0][0x228] ;  /* 0x00008a00ff147b82 */ /* 0x000ea20000000a00 */
[C---:B------:R-:W-:Y:S02]  /*16f0*/  IMAD R17, R2.reuse, UR13, R12 ;  /* 0x0000000d02117c24 */ /* 0x040fe4000f8e020c */
[----:B------:R-:W-:Y:S01]  /*1700*/  IMAD.WIDE.U32 R12, R2, UR12, R10 ;  /* 0x0000000c020c7c25 */ /* 0x000fe2000f8e000a */
[----:B---3--:R-:W-:-:S03]  /*1710*/  LEA R2, R30, UR4, 0x1 ;  /* 0x000000041e027c11 */ /* 0x008fc6000f8e08ff */
[----:B------:R-:W-:Y:S02]  /*1720*/  IMAD.WIDE.U32 R10, R0, UR6, R8 ;  /* 0x00000006000a7c25 */ /* 0x000fe4000f8e0008 */
[----:B------:R-:W-:Y:S01]  /*1730*/  @!PT LDS RZ, [RZ] ;  /* 0x00000000fffff984 */ /* 0x000fe20000000800 */
[----:B------:R-:W-:Y:S01]  /*1740*/  @!PT LDS RZ, [RZ] ;  /* 0x00000000fffff984 */ /* 0x000fe20000000800 */
[----:B------:R-:W-:Y:S01]  /*1750*/  @!PT LDS RZ, [RZ] ;  /* 0x00000000fffff984 */ /* 0x000fe20000000800 */
[----:B------:R-:W-:Y:S02]  /*1760*/  LDGSTS.E.BYPASS.LTC128B.128 [R2+0xf000], desc[UR8][R4.64] ;  /* 0x0f00000004027fae */ /* 0x000fe4000b901d48 */
[----:B------:R-:W-:Y:S02]  /*1770*/  IMAD.IADD R9, R13, 0x1, R17 ;  /* 0x000000010d097824 */ /* 0x000fe400078e0211 */
[----:B------:R-:W3:Y:S01]  /*1780*/  LDL R17, [R1+0xc] ;  /* 0x00000c0001117983 */ /* 0x000ee20000100800 */
[----:B------:R-:W-:Y:S02]  /*1790*/  IMAD R16, R26, UR6, RZ ;  /* 0x000000061a107c24 */ /* 0x000fe4000f8e02ff */
[----:B------:R-:W-:Y:S01]  /*17a0*/  IMAD.MOV.U32 R8, RZ, RZ, R12 ;  /* 0x000000ffff087224 */ /* 0x000fe200078e000c */
[----:B------:R-:W-:Y:S01]  /*17b0*/  LDGSTS.E.BYPASS.LTC128B.128 [R2+0x11000], desc[UR8][R4.64+0x40] ;  /* 0x1100004004027fae */ /* 0x000fe2000b901d48 */
[----:B------:R-:W-:Y:S01]  /*17c0*/  IMAD R16, R0, UR7, R16 ;  /* 0x0000000700107c24 */ /* 0x000fe2000f8e0210 */
[----:B------:R-:W-:Y:S01]  /*17d0*/  ULDC.64 UR6, c[0x0][0x428] ;  /* 0x00010a0000067ab9 */ /* 0x000fe20000000a00 */
[----:B------:R-:W-:Y:S01]  /*17e0*/  IMAD R0, R27, R18, RZ ;  /* 0x000000121b007224 */ /* 0x000fe200078e02ff */
[----:B------:R4:W-:Y:S01]  /*17f0*/  LDGSTS.E.BYPASS.LTC128B.128 [R2+0x13000], desc[UR8][R4.64+0x80] ;  /* 0x1300008004027fae */ /* 0x0009e2000b901d48 */
[----:B------:R-:W-:-:S02]  /*1800*/  UIMAD UR12, UR30, UR6, URZ ;  /* 0x000000061e0c72a4 */ /* 0x000fc4000f8e023f */
[----:B------:R-:W-:Y:S01]  /*1810*/  IMAD R0, R31, R19, R0 ;  /* 0x000000131f007224 */ /* 0x000fe200078e0200 */
[----:B------:R-:W-:Y:S01]  /*1820*/  LDGSTS.E.BYPASS.LTC128B.128 [R2+0x10000], desc[UR8][R6.64] ;  /* 0x1000000006027fae */ /* 0x000fe2000b901d48 */
[----:B------:R-:W-:Y:S01]  /*1830*/  IMAD.U32 R12, RZ, RZ, UR6 ;  /* 0x00000006ff0c7e24 */ /* 0x000fe2000f8e00ff */
[----:B------:R-:W-:Y:S02]  /*1840*/  UIMAD UR20, UR54, UR7, UR12 ;  /* 0x00000007361472a4 */ /* 0x000fe4000f8e020c */
[----:B------:R-:W-:Y:S01]  /*1850*/  LDGSTS.E.BYPASS.LTC128B.128 [R2+0x12000], desc[UR8][R6.64+0x40] ;  /* 0x1200004006027fae */ /* 0x000fe2000b901d48 */
[----:B------:R-:W-:Y:S01]  /*1860*/  ULEA.HI UR6, UR5, UR5, URZ, 0x1 ;  /* 0x0000000505067291 */ /* 0x000fe2000f8f083f */
[----:B------:R-:W-:Y:S01]  /*1870*/  IMAD.WIDE.U32 R12, R12, UR54, R8 ;  /* 0x000000360c0c7c25 */ /* 0x000fe2000f8e0008 */
[----:B------:R-:W-:Y:S01]  /*1880*/  UIMAD UR7, UR30, UR14, URZ ;  /* 0x0000000e1e0772a4 */ /* 0x000fe2000f8e023f */
[----:B------:R1:W-:Y:S01]  /*1890*/  LDGSTS.E.BYPASS.LTC128B.128 [R2+0x14000], desc[UR8][R6.64+0x80] ;  /* 0x1400008006027fae */ /* 0x0003e2000b901d48 */
[----:B------:R-:W-:Y:S01]  /*18a0*/  ULOP3.LUT UR6, UR6, 0xfffffffe, URZ, 0xc0, !UPT ;  /* 0xfffffffe06067892 */ /* 0x000fe2000f8ec03f */
[----:B----4-:R-:W-:Y:S01]  /*18b0*/  IMAD.IADD R5, R11, 0x1, R16 ;  /* 0x000000010b057824 */ /* 0x010fe200078e0210 */
[----:B------:R-:W-:Y:S01]  /*18c0*/  ULDC.64 UR12, c[0x0][0x3e0] ;  /* 0x0000f800000c7ab9 */ /* 0x000fe20000000a00 */
[----:B------:R-:W-:-:S02]  /*18d0*/  IMAD.MOV.U32 R4, RZ, RZ, R10 ;  /* 0x000000ffff047224 */ /* 0x000fc400078e000a */
[----:B------:R-:W-:Y:S01]  /*18e0*/  IMAD.U32 R8, RZ, RZ, UR14 ;  /* 0x0000000eff087e24 */ /* 0x000fe2000f8e00ff */
[----:B------:R-:W-:Y:S01]  /*18f0*/  UIMAD UR17, UR54, UR15, UR7 ;  /* 0x0000000f361172a4 */ /* 0x000fe2000f8e0207 */
[C---:B--2---:R-:W-:Y:S01]  /*1900*/  IMAD R16, R20.reuse, UR57, RZ ;  /* 0x0000003914107c24 */ /* 0x044fe2000f8e02ff */
[----:B------:R-:W0:Y:S01]  /*1910*/  LDGDEPBAR ;  /* 0x00000000000079af */ /* 0x000e220000000000 */
[----:B------:R-:W-:Y:S01]  /*1920*/  IMAD.WIDE.U32 R10, R20, UR52, R14 ;  /* 0x00000034140a7c25 */ /* 0x000fe2000f8e000e */
[----:B------:R-:W-:Y:S01]  /*1930*/  UIADD3 UR6, UR5, -UR6, URZ ;  /* 0x8000000605067290 */ /* 0x000fe2000fffe03f */
[----:B------:R-:W-:Y:S02]  /*1940*/  ULDC.64 UR14, c[0x0][0x210] ;  /* 0x00008400000e7ab9 */ /* 0x000fe40000000a00 */
[----:B-1----:R-:W-:-:S04]  /*1950*/  IMAD.WIDE.U32 R6, R31, R18, R4 ;  /* 0x000000121f067225 */ /* 0x002fc800078e0004 */
[----:B------:R-:W-:Y:S01]  /*1960*/  IMAD.IADD R0, R7, 0x1, R0 ;  /* 0x0000000107007824 */ /* 0x000fe200078e0200 */
[----:B------:R-:W-:Y:S01]  /*1970*/  LEA R4, P0, R6, UR18, 0x1 ;  /* 0x0000001206047c11 */ /* 0x000fe2000f8008ff */
[----:B------:R-:W-:-:S03]  /*1980*/  IMAD R16, R21, UR52, R16 ;  /* 0x0000003415107c24 */ /* 0x000fc6000f8e0210 */
[----:B------:R-:W-:Y:S01]  /*1990*/  LEA.HI.X R5, R6, UR19, R0, 0x1, P0 ;  /* 0x0000001306057c11 */ /* 0x000fe200080f0c00 */
[----:B------:R-:W-:Y:S01]  /*19a0*/  IMAD.IADD R7, R11, 0x1, R16 ;  /* 0x000000010b077824 */ /* 0x000fe200078e0210 */
[----:B------:R-:W-:Y:S01]  /*19b0*/  UIADD3 UR7, UR10, UR21, URZ ;  /* 0x000000150a077290 */ /* 0x000fe2000fffe03f */
[----:B------:R-:W-:Y:S01]  /*19c0*/  IMAD.MOV.U32 R6, RZ, RZ, R10 ;  /* 0x000000ffff067224 */ /* 0x000fe200078e000a */
[----:B------:R-:W-:-:S03]  /*19d0*/  ULDC.64 UR18, c[0x0][0x2b0] ;  /* 0x0000ac0000127ab9 */ /* 0x000fc60000000a00 */
[----:B------:R-:W-:Y:S01]  /*19e0*/  IMAD.WIDE.U32 R8, R8, UR54, R6 ;  /* 0x0000003608087c25 */ /* 0x000fe2000f8e0006 */
[----:B------:R-:W-:Y:S02]  /*19f0*/  UISETP.NE.AND UP0, UPT, UR6, 0x1, UPT ;  /* 0x000000010600788c */ /* 0x000fe4000bf05270 */
[----:B------:R-:W-:Y:S01]  /*1a00*/  UIMAD.WIDE UR6, UR7, 0x4, UR18 ;  /* 0x00000004070678a5 */ /* 0x000fe2000f8e0212 */
[----:B------:R-:W-:Y:S01]  /*1a10*/  VIADD R9, R9, UR17 ;  /* 0x0000001109097c36 */ /* 0x000fe20008000000 */
[----:B------:R-:W-:Y:S01]  /*1a20*/  LEA R250, P3, R8, UR14, 0x1 ;  /* 0x0000000e08fa7c11 */ /* 0x000fe2000f8608ff */
[----:B------:R-:W-:Y:S01]  /*1a30*/  IMAD.MOV.U32 R10, RZ, RZ, 0x4 ;  /* 0x00000004ff0a7424 */ /* 0x000fe200078e00ff */
[----:B------:R-:W-:Y:S01]  /*1a40*/  LEA R248, P2, R12, UR12, 0x1 ;  /* 0x0000000c0cf87c11 */ /* 0x000fe2000f8408ff */
[----:B------:R-:W-:Y:S01]  /*1a50*/  VIADD R7, R13, UR20 ;  /* 0x000000140d077c36 */ /* 0x000fe20008000000 */
[----:B------:R-:W-:-:S04]  /*1a60*/  LEA.HI.X R251, R8, UR15, R9, 0x1, P3 ;  /* 0x0000000f08fb7c11 */ /* 0x000fc800098f0c09 */
[----:B------:R-:W-:Y:S01]  /*1a70*/  LEA.HI.X R249, R12, UR13, R7, 0x1, P2 ;  /* 0x0000000d0cf97c11 */ /* 0x000fe200090f0c07 */
[----:B------:R-:W-:Y:S01]  /*1a80*/  VIADD R0, R30, 0x1800 ;  /* 0x000018001e007836 */ /* 0x000fe20000000000 */
[----:B------:R-:W-:Y:S02]  /*1a90*/  PLOP3.LUT P0, PT, PT, PT, UP0, 0x80, 0x0 ;  /* 0x000000000000781c */ /* 0x000fe40003f0f008 */
[----:B------:R-:W-:Y:S01]  /*1aa0*/  LEA R6, P1, R18, R4, 0x7 ;  /* 0x0000000412067211 */ /* 0x000fe200078238ff */
[----:B------:R-:W-:Y:S01]  /*1ab0*/  LDGSTS.E.BYPASS.LTC128B.128 [R2+0x6000], desc[UR8][R248.64] ;  /* 0x06000000f8027fae */ /* 0x000fe2000b901d48 */
[----:B------:R-:W-:-:S03]  /*1ac0*/  SEL R0, R0, R30, !P0 ;  /* 0x0000001e00007207 */ /* 0x000fc60004000000 */
[----:B------:R-:W-:Y:S01]  /*1ad0*/  LDGSTS.E.BYPASS.LTC128B.128 [R2+0x7000], desc[UR8][R248.64+0x40] ;  /* 0x07000040f8027fae */ /* 0x000fe2000b901d48 */
[----:B------:R-:W-:-:S03]  /*1ae0*/  LEA R247, R0, UR4, 0x1 ;  /* 0x0000000400f77c11 */ /* 0x000fc6000f8e08ff */
[----:B------:R-:W-:Y:S01]  /*1af0*/  LDGSTS.E.BYPASS.LTC128B.128 [R2+0x8000], desc[UR8][R248.64+0x80] ;  /* 0x08000080f8027fae */ /* 0x000fe2000b901d48 */
[----:B------:R-:W-:-:S03]  /*1b00*/  LEA.HI.X R7, R18, R5, R19, 0x7, P1 ;  /* 0x0000000512077211 */ /* 0x000fc600008f3c13 */
[----:B------:R-:W-:Y:S04]  /*1b10*/  LDGSTS.E.BYPASS.LTC128B.128 [R247], desc[UR8][R250.64] ;  /* 0x00000000faf77fae */ /* 0x000fe8000b901d48 */
[----:B------:R-:W-:Y:S04]  /*1b20*/  LDGSTS.E.BYPASS.LTC128B.128 [R247+0x1000], desc[UR8][R250.64+0x40] ;  /* 0x01000040faf77fae */ /* 0x000fe8000b901d48 */
[----:B------:R-:W-:Y:S04]  /*1b30*/  LDGSTS.E.BYPASS.LTC128B.128 [R247+0x2000], desc[UR8][R250.64+0x80] ;  /* 0x02000080faf77fae */ /* 0x000fe8000b901d48 */
[----:B------:R-:W-:Y:S04]  /*1b40*/  LDGSTS.E.BYPASS.LTC128B.128 [R2+0x9000], desc[UR8][R4.64] ;  /* 0x0900000004027fae */ /* 0x000fe8000b901d48 */
[----:B------:R-:W-:Y:S04]  /*1b50*/  LDGSTS.E.BYPASS.LTC128B.128 [R2+0xb000], desc[UR8][R4.64+0x40] ;  /* 0x0b00004004027fae */ /* 0x000fe8000b901d48 */
[----:B------:R1:W-:Y:S04]  /*1b60*/  LDGSTS.E.BYPASS.LTC128B.128 [R2+0xd000], desc[UR8][R4.64+0x80] ;  /* 0x0d00008004027fae */ /* 0x0003e8000b901d48 */
[----:B------:R-:W-:Y:S04]  /*1b70*/  LDGSTS.E.BYPASS.LTC128B.128 [R2+0xa000], desc[UR8][R6.64] ;  /* 0x0a00000006027fae */ /* 0x000fe8000b901d48 */
[----:B------:R-:W-:Y:S04]  /*1b80*/  LDGSTS.E.BYPASS.LTC128B.128 [R2+0xc000], desc[UR8][R6.64+0x40] ;  /* 0x0c00004006027fae */ /* 0x000fe8000b901d48 */
[----:B------:R2:W-:Y:S01]  /*1b90*/  LDGSTS.E.BYPASS.LTC128B.128 [R2+0xe000], desc[UR8][R6.64+0x80] ;  /* 0x0e00008006027fae */ /* 0x0005e2000b901d48 */
[----:B------:R-:W-:-:S03]  /*1ba0*/  UIMAD UR30, UR28, UR29, URZ ;  /* 0x0000001d1c1e72a4 */ /* 0x000fc6000f8e023f */
[----:B------:R-:W0:Y:S01]  /*1bb0*/  LDGDEPBAR ;  /* 0x00000000000079af */ /* 0x000e220000000000 */
[----:B------:R-:W-:Y:S02]  /*1bc0*/  USHF.R.S32.HI UR12, URZ, 0x1f, UR29 ;  /* 0x0000001f3f0c7899 */ /* 0x000fe4000801141d */
[----:B------:R-:W-:Y:S02]  /*1bd0*/  UIMAD.WIDE UR14, UR52, UR16, UR10 ;  /* 0x00000010340e72a5 */ /* 0x000fe4000f8e020a */
[----:B------:R-:W-:Y:S02]  /*1be0*/  USHF.L.U32 UR11, UR30, 0x6, URZ ;  /* 0x000000061e0b7899 */ /* 0x000fe4000800063f */
[----:B------:R-:W-:Y:S01]  /*1bf0*/  UIMAD UR16, UR12, UR28, URZ ;  /* 0x0000001c0c1072a4 */ /* 0x000fe2000f8e023f */
[----:B-1----:R-:W-:Y:S01]  /*1c00*/  IMAD.U32 R4, RZ, RZ, UR22 ;  /* 0x00000016ff047e24 */ /* 0x002fe2000f8e00ff */
[----:B------:R-:W-:Y:S02]  /*1c10*/  USHF.R.S32.HI UR17, URZ, 0x1f, UR11 ;  /* 0x0000001f3f117899 */ /* 0x000fe4000801140b */
[----:B------:R-:W-:-:S02]  /*1c20*/  UIMAD.WIDE.U32 UR12, UR29, UR28, URZ ;  /* 0x0000001c1d0c72a5 */ /* 0x000fc4000f8e003f */
[----:B------:R-:W-:-:S04]  /*1c30*/  UIMAD UR16, UR31, UR29, UR16 ;  /* 0x0000001d1f1072a4 */ /* 0x000fc8000f8e0210 */
[----:B--2---:R-:W-:Y:S01]  /*1c40*/  IMAD.U32 R6, RZ, RZ, UR12 ;  /* 0x0000000cff067e24 */ /* 0x004fe2000f8e00ff */
[----:B------:R-:W-:-:S04]  /*1c50*/  DEPBAR.LE SB0, 0x1 ;  /* 0x000080400000791a */ /* 0x000fc80000000000 */
[----:B------:R-:W-:Y:S01]  /*1c60*/  IMAD.U32 R7, RZ, RZ, UR13 ;  /* 0x0000000dff077e24 */ /* 0x000fe2000f8e00ff */
        /* <DEDUP_REMOVED lines=42> */
[----:B---3--:R-:W-:-:S05]  /*1f10*/  IMAD.WIDE R8, R17, R10, UR6 ;  /* 0x0000000611087e25 */ /* 0x008fca000f8e020a */
[----:B------:R-:W5:Y:S04]  /*1f20*/  LDG.E R10, desc[UR8][R8.64] ;  /* 0x00000008080a7981 */ /* 0x000f68000c1e1900 */
[----:B------:R-:W5:Y:S04]  /*1f30*/  LDG.E R11, desc[UR8][R8.64+0x20] ;  /* 0x00002008080b7981 */ /* 0x000f68000c1e1900 */
[----:B------:R-:W5:Y:S04]  /*1f40*/  LDG.E R12, desc[UR8][R8.64+0x80] ;  /* 0x00008008080c7981 */ /* 0x000f68000c1e1900 */
[----:B------:R1:W5:Y:S01]  /*1f50*/  LDG.E R9, desc[UR8][R8.64+0xa0] ;  /* 0x0000a00808097981 */ /* 0x000362000c1e1900 */
[----:B------:R-:W-:Y:S06]  /*1f60*/  BAR.SYNC.DEFER_BLOCKING 0x0 ;  /* 0x0000000000007b1d */ /* 0x000fec0000010000 */
[----:B-1----:R-:W1:Y:S01]  /*1f70*/  S2R R8, SR_TID.X ;  /* 0x0000000000087919 */ /* 0x002e620000002100 */
[----:B------:R-:W-:Y:S01]  /*1f80*/  CS2R R44, SRZ ;  /* 0x00000000002c7805 */ /* 0x000fe2000001ff00 */
[----:B------:R2:W3:Y:S01]  /*1f90*/  LDSM.16.M88.4 R172, [R222+0xf000] ;  /* 0x00f00000deac783b */ /* 0x0004e20000000200 */
[----:B------:R-:W-:-:S03]  /*1fa0*/  CS2R R50, SRZ ;  /* 0x0000000000327805 */ /* 0x000fc6000001ff00 */
[----:B------:R2:W4:Y:S01]  /*1fb0*/  LDSM.16.M88.4 R176, [R222+0xf400] ;  /* 0x00f40000deb0783b */ /* 0x0005220000000200 */
[----:B------:R-:W-:-:S03]  /*1fc0*/  CS2R R48, SRZ ;  /* 0x0000000000307805 */ /* 0x000fc6000001ff00 */
[----:B------:R2:W2:Y:S01]  /*1fd0*/  LDSM.16.M88.4 R180, [R223+0xf000] ;  /* 0x00f00000dfb4783b */ /* 0x0004a20000000200 */
        /* <DEDUP_REMOVED lines=8> */
[----:B-1----:R-:W-:-:S03]  /*2060*/  SHF.R.S32.HI R0, RZ, 0x1f, R8 ;  /* 0x0000001fff007819 */ /* 0x002fc60000011408 */
[----:B------:R1:W1:Y:S01]  /*2070*/  LDSM.16.M88.4 R200, [R223+0x11400] ;  /* 0x01140000dfc8783b */ /* 0x0002620000000200 */
[----:B------:R-:W-:-:S03]  /*2080*/  LEA.HI R0, R0, R8, RZ, 0x5 ;  /* 0x0000000800007211 */ /* 0x000fc600078f28ff */
[----:B------:R1:W1:Y:S01]  /*2090*/  LDSM.16.M88.4 R204, [R222+0x13000] ;  /* 0x01300000decc783b */ /* 0x0002620000000200 */
[----:B------:R-:W-:-:S03]  /*20a0*/  LOP3.LUT R2, R0, 0xffffffe0, RZ, 0xc0, !PT ;  /* 0xffffffe000027812 */ /* 0x000fc600078ec0ff */
[----:B------:R1:W1:Y:S01]  /*20b0*/  LDSM.16.M88.4 R208, [R222+0x13400] ;  /* 0x01340000ded0783b */ /* 0x0002620000000200 */
[----:B------:R-:W-:Y:S01]  /*20c0*/  SHF.R.S32.HI R0, RZ, 0x5, R0 ;  /* 0x00000005ff007819 */ /* 0x000fe20000011400 */
[----:B------:R-:W-:Y:S02]  /*20d0*/  IMAD.IADD R8, R8, 0x1, -R2 ;  /* 0x0000000108087824 */ /* 0x000fe400078e0a02 */
[----:B------:R1:W1:Y:S02]  /*20e0*/  LDSM.16.M88.4 R212, [R223+0x13000] ;  /* 0x01300000dfd4783b */ /* 0x0002640000000200 */
[----:B------:R-:W-:Y:S02]  /*20f0*/  IMAD R0, R0, UR30, R8 ;  /* 0x0000001e00007c24 */ /* 0x000fe4000f8e0208 */
[----:B------:R1:W1:Y:S01]  /*2100*/  LDSM.16.M88.4 R216, [R223+0x13400] ;  /* 0x01340000dfd8783b */ /* 0x0002620000000200 */
[----:B------:R-:W-:Y:S02]  /*2110*/  IMAD.U32 R2, RZ, RZ, UR24 ;  /* 0x00000018ff027e24 */ /* 0x000fe4000f8e00ff */
[----:B------:R-:W-:-:S02]  /*2120*/  IADD3 R4, P2, P1, R0, UR11, R4 ;  /* 0x0000000b00047c10 */ /* 0x000fc4000f95e004 */
[----:B------:R-:W-:Y:S01]  /*2130*/  SHF.R.S32.HI R0, RZ, 0x1f, R0 ;  /* 0x0000001fff007819 */ /* 0x000fe20000011400 */
[----:B------:R-:W-:Y:S02]  /*2140*/  UIADD3 UR11, UP0, UR14, UR25, URZ ;  /* 0x000000190e0b7290 */ /* 0x000fe4000ff1e03f */
[----:B------:R-:W-:Y:S01]  /*2150*/  UIADD3 UR14, UR13, UR16, URZ ;  /* 0x000000100d0e7290 */ /* 0x000fe2000fffe03f */
[----:B------:R-:W-:Y:S02]  /*2160*/  IADD3.X R0, R0, UR17, R2, P2, P1 ;  /* 0x0000001100007c10 */ /* 0x000fe400097e2402 */
[----:B------:R-:W-:Y:S01]  /*2170*/  IADD3 R4, P1, R4, R28, RZ ;  /* 0x0000001c04047210 */ /* 0x000fe20007f3e0ff */
[----:B------:R-:W-:Y:S02]  /*2180*/  UIADD3.X UR15, UR15, UR26, URZ, UP0, !UPT ;  /* 0x0000001a0f0f7290 */ /* 0x000fe400087fe43f */
[----:B------:R-:W-:Y:S02]  /*2190*/  UIMAD UR14, UR14, UR11, URZ ;  /* 0x0000000b0e0e72a4 */ /* 0x000fe4000f8e023f */
[----:B------:R-:W-:-:S02]  /*21a0*/  IMAD.X R5, R0, 0x1, R29, P1 ;  /* 0x0000000100057824 */ /* 0x000fc400008e061d */
[----:B------:R-:W-:Y:S01]  /*21b0*/  UIMAD UR14, UR15, UR12, UR14 ;  /* 0x0000000c0f0e72a4 */ /* 0x000fe2000f8e020e */
[----:B------:R-:W-:Y:S02]  /*21c0*/  IMAD.WIDE.U32 R4, R6, UR11, R4 ;  /* 0x0000000b06047c25 */ /* 0x000fe4000f8e0004 */
[----:B------:R-:W-:Y:S01]  /*21d0*/  ULDC.64 UR12, c[0x0][0x400] ;  /* 0x00010000000c7ab9 */ /* 0x000fe20000000a00 */
[----:B------:R-:W-:Y:S02]  /*21e0*/  UISETP.GE.AND UP0, UPT, UR27, 0x1, UPT ;  /* 0x000000011b00788c */ /* 0x000fe4000bf06270 */
[----:B------:R-:W-:Y:S01]  /*21f0*/  VIADD R0, R5, UR14 ;  /* 0x0000000e05007c36 */ /* 0x000fe20008000000 */
[----:B------:R-:W-:Y:S01]  /*2200*/  LEA R232, P1, R4, UR12, 0x2 ;  /* 0x0000000c04e87c11 */ /* 0x000fe2000f8210ff */
[----:B------:R-:W-:-:S03]  /*2210*/  ULDC.64 UR14, c[0x0][0x478] ;  /* 0x00011e00000e7ab9 */ /* 0x000fc60000000a00 */
[----:B------:R-:W-:Y:S02]  /*2220*/  LEA.HI.X R233, R4, UR13, R0, 0x2, P1 ;  /* 0x0000000d04e97c11 */ /* 0x000fe400088f1400 */
[----:B------:R-:W-:Y:S01]  /*2230*/  PLOP3.LUT P1, PT, PT, PT, UP0, 0x80, 0x0 ;  /* 0x000000000000781c */ /* 0x000fe20003f2f008 */
[----:B------:R-:W-:-:S12]  /*2240*/  UIMAD.WIDE UR10, UR10, 0x4, UR14 ;  /* 0x000000040a0a78a5 */ /* 0x000fd8000f8e020e */
[----:B-1234-:R-:W-:Y:S05]  /*2250*/  @!P1 BRA `(.L_x_491) ;  /* 0x0000004000989947 */ /* 0x01efea0003800000 */
[----:B------:R-:W1:Y:S02]  /*2260*/  LDC.64 R4, c[0x0][0x3b8] ;  /* 0x0000ee00ff047b82 */ /* 0x000e640000000a00 */
[----:B-1----:R-:W2:Y:S04]  /*2270*/  LDG.E.64 R6, desc[UR8][R4.64] ;  /* 0x0000000804067981 */ /* 0x002ea8000c1e1b00 */
[----:B------:R-:W3:Y:S01]  /*2280*/  LDG.E.64 R4, desc[UR8][R4.64+0x8] ;  /* 0x0000080804047981 */ /* 0x000ee2000c1e1b00 */
[----:B------:R-:W-:Y:S01]  /*2290*/  UMOV UR12, UR11 ;  /* 0x0000000b000c7c82 */ /* 0x000fe20008000000 */
[----:B------:R-:W-:Y:S01]  /*22a0*/  UIMAD UR11, UR52, UR28, UR54 ;  /* 0x0000001c340b72a4 */ /* 0x000fe2000f8e0236 */
[----:B------:R-:W-:Y:S01]  /*22b0*/  SHF.R.S32.HI R0, RZ, 0x1f, R8 ;  /* 0x0000001fff007819 */ /* 0x000fe20000011408 */
[----:B------:R-:W-:Y:S01]  /*22c0*/  UMOV UR13, UR10 ;  /* 0x0000000a000d7c82 */ /* 0x000fe20008000000 */
[----:B-----5:R-:W-:Y:S01]  /*22d0*/  STL [R1+0x8], R10 ;  /* 0x0000080a01007387 */ /* 0x020fe20000100800 */
[----:B------:R-:W-:Y:S01]  /*22e0*/  USHF.L.U32 UR11, UR11, 0x5, URZ ;  /* 0x000000050b0b7899 */ /* 0x000fe2000800063f */
[----:B------:R-:W-:Y:S01]  /*22f0*/  VIADD R2, R230, 0x1800 ;  /* 0x00001800e6027836 */ /* 0x000fe20000000000 */
[----:B------:R-:W-:Y:S01]  /*2300*/  USHF.L.U32 UR17, UR30, 0x4, URZ ;  /* 0x000000041e117899 */ /* 0x000fe2000800063f */
[----:B------:R-:W-:Y:S01]  /*2310*/  STL [R1+0x4], R11 ;  /* 0x0000040b01007387 */ /* 0x000fe20000100800 */
[----:B------:R-:W-:Y:S01]  /*2320*/  USHF.R.S32.HI UR14, URZ, 0x1f, UR11 ;  /* 0x0000001f3f0e7899 */ /* 0x000fe2000801140b */
[----:B------:R-:W-:Y:S01]  /*2330*/  IMAD.MOV.U32 R252, RZ, RZ, R9 ;  /* 0x000000fffffc7224 */ /* 0x000fe200078e0009 */
[----:B------:R-:W-:Y:S01]  /*2340*/  USHF.L.U32 UR15, UR30, 0x3, URZ ;  /* 0x000000031e0f7899 */ /* 0x000fe2000800063f */
[----:B------:R-:W-:Y:S01]  /*2350*/  STL [R1], R12 ;  /* 0x0000000c01007387 */ /* 0x000fe20000100800 */
[----:B------:R-:W-:Y:S01]  /*2360*/  UIADD3 UR27, UR17, 0x20, URZ ;  /* 0x00000020111b7890 */ /* 0x000fe2000fffe03f */
[----:B------:R-:W-:Y:S01]  /*2370*/  IMAD.MOV.U32 R127, RZ, RZ, RZ ;  /* 0x000000ffff7f7224 */ /* 0x000fe200078e00ff */
[----:B------:R-:W-:Y:S01]  /*2380*/  UIADD3 UR23, UR17, 0x40, URZ ;  /* 0x0000004011177890 */ /* 0x000fe2000fffe03f */
[----:B------:R-:W-:Y:S01]  /*2390*/  SEL R2, R2, R230, !P0 ;  /* 0x000000e602027207 */ /* 0x000fe20004000000 */
[----:B------:R-:W-:-:S02]  /*23a0*/  UIADD3 UR26, UR15, UR27, URZ ;  /* 0x0000001b0f1a7290 */ /* 0x000fc4000fffe03f */
[----:B------:R-:W-:Y:S02]  /*23b0*/  UIADD3 UR22, UR15, UR23, URZ ;  /* 0x000000170f167290 */ /* 0x000fe4000fffe03f */
[----:B------:R-:W-:Y:S02]  /*23c0*/  UIADD3 UR25, UR15, UR26, URZ ;  /* 0x0000001a0f197290 */ /* 0x000fe4000fffe03f */
[----:B------:R-:W-:Y:S02]  /*23d0*/  UIADD3 UR21, UR15, UR22, URZ ;  /* 0x000000160f157290 */ /* 0x000fe4000fffe03f */
[----:B------:R-:W-:Y:S02]  /*23e0*/  UIADD3 UR24, UR15, UR25, URZ ;  /* 0x000000190f187290 */ /* 0x000fe4000fffe03f */
[----:B------:R-:W-:Y:S02]  /*23f0*/  UIADD3 UR20, UR15, UR21, URZ ;  /* 0x000000150f147290 */ /* 0x000fe4000fffe03f */
[----:B------:R-:W-:-:S02]  /*2400*/  UIADD3 UR18, UR15, UR24, URZ ;  /* 0x000000180f127290 */ /* 0x000fc4000fffe03f */
[----:B------:R-:W-:Y:S02]  /*2410*/  UIADD3 UR19, UR15, UR20, URZ ;  /* 0x000000140f137290 */ /* 0x000fe4000fffe03f */
[----:B------:R-:W-:Y:S02]  /*2420*/  UIMAD UR34, UR30, 0x18, URZ ;  /* 0x000000181e2278a4 */ /* 0x000fe4000f8e023f */
[----:B------:R-:W-:Y:S02]  /*2430*/  USHF.L.U32 UR33, UR30, 0x5, URZ ;  /* 0x000000051e217899 */ /* 0x000fe4000800063f */
[----:B------:R-:W-:Y:S02]  /*2440*/  UIMAD UR32, UR30, 0x28, URZ ;  /* 0x000000281e2078a4 */ /* 0x000fe4000f8e023f */
[----:B------:R-:W-:Y:S02]  /*2450*/  UIMAD UR31, UR30, 0x30, URZ ;  /* 0x000000301e1f78a4 */ /* 0x000fe4000f8e023f */
[----:B------:R-:W-:-:S02]  /*2460*/  UIMAD UR30, UR30, 0x38, URZ ;  /* 0x000000381e1e78a4 */ /* 0x000fc4000f8e023f */
[----:B------:R-:W-:Y:S02]  /*2470*/  UIADD3 UR29, UR15, UR19, URZ ;  /* 0x000000130f1d7290 */ /* 0x000fe4000fffe03f */
[----:B------:R-:W-:Y:S01]  /*2480*/  UIADD3 UR28, UR15, UR18, URZ ;  /* 0x000000120f1c7290 */ /* 0x000fe2000fffe03f */
[----:B--2---:R-:W-:Y:S02]  /*2490*/  R2UR UR10, R6 ;  /* 0x00000000060a72ca */ /* 0x004fe400000e0000 */
[----:B------:R-:W-:-:S11]  /*24a0*/  R2UR UR45, R7 ;  /* 0x00000000072d72ca */ /* 0x000fd600000e0000 */
[----:B------:R-:W-:Y:S02]  /*24b0*/  UIADD3 UR43, UR10, -0x4ab325aa, URZ ;  /* 0xb54cda560a2b7890 */ /* 0x000fe4000fffe03f */
[----:B------:R-:W-:Y:S02]  /*24c0*/  UIADD3 UR44, UR45, 0x646e171e, URZ ;  /* 0x646e171e2d2c7890 */ /* 0x000fe4000fffe03f */
[----:B------:R-:W-:Y:S02]  /*24d0*/  UIADD3 UR42, UR45, -0x56f99767, URZ ;  /* 0xa90668992d2a7890 */ /* 0x000fe4000fffe03f */
[----:B------:R-:W-:Y:S02]  /*24e0*/  UIADD3 UR41, UR10, 0x1715609d, URZ ;  /* 0x1715609d0a297890 */ /* 0x000fe4000fffe03f */
[----:B------:R-:W-:Y:S02]  /*24f0*/  UIADD3 UR40, UR45, -0x126145ec, URZ ;  /* 0xed9eba142d287890 */ /* 0x000fe4000fffe03f */
[----:B------:R-:W-:Y:S01]  /*2500*/  UIADD3 UR39, UR10, 0x78dde6e4, URZ ;  /* 0x78dde6e40a277890 */ /* 0x000fe2000fffe03f */
[----:B---3--:R-:W-:Y:S01]  /*2510*/  IADD3 R8, P2, P1, R4, UR11, R8 ;  /* 0x0000000b04087c10 */ /* 0x008fe2000f95e008 */
[----:B------:R-:W-:-:S02]  /*2520*/  UIADD3 UR38, UR45, 0x32370b8f, URZ ;  /* 0x32370b8f2d267890 */ /* 0x000fc4000fffe03f */
[----:B------:R-:W-:Y:S01]  /*2530*/  UIADD3 UR37, UR10, -0x255992d5, URZ ;  /* 0xdaa66d2b0a257890 */ /* 0x000fe2000fffe03f */
[----:B------:R-:W-:Y:S01]  /*2540*/  IADD3.X R4, R5, UR14, R0, P2, P1 ;  /* 0x0000000e05047c10 */ /* 0x000fe200097e2400 */
[----:B------:R-:W-:Y:S01]  /*2550*/  VIADD R0, R229, 0x1800 ;  /* 0x00001800e5007836 */ /* 0x000fe20000000000 */
[----:B------:R-:W-:Y:S02]  /*2560*/  UIADD3 UR36, UR45, 0x76cf5d0a, URZ ;  /* 0x76cf5d0a2d247890 */ /* 0x000fe4000fffe03f */
[----:B------:R-:W-:Y:S01]  /*2570*/  LOP3.LUT R4, R4, UR10, RZ, 0x3c, !PT ;  /* 0x0000000a04047c12 */ /* 0x000fe2000f8e3cff */
[----:B------:R-:W-:Y:S01]  /*2580*/  UIADD3 UR47, UR10, 0x3c6ef372, URZ ;  /* 0x3c6ef3720a2f7890 */ /* 0x000fe2000fffe03f */
[----:B------:R-:W-:Y:S01]  /*2590*/  SEL R0, R0, R229, !P0 ;  /* 0x000000e500007207 */ /* 0x000fe20004000000 */
[----:B------:R-:W-:Y:S02]  /*25a0*/  UIADD3 UR46, UR45, -0x4498517b, URZ ;  /* 0xbb67ae852d2e7890 */ /* 0x000fe4000fffe03f */
[----:B------:R1:W-:Y:S01]  /*25b0*/  STL [R1+0x18], R4 ;  /* 0x0000180401007387 */ /* 0x0003e20000100800 */
[----:B------:R-:W-:Y:S01]  /*25c0*/  UIADD3 UR35, UR10, -0x61c88647, URZ ;  /* 0x9e3779b90a237890 */ /* 0x000fe2000fffe03f */
[----:B-1----:R-:W-:Y:S01]  /*25d0*/  IMAD.WIDE.U32 R4, R8, -0x2daee0ad, RZ ;  /* 0xd2511f5308047825 */ /* 0x002fe200078e00ff */
[----:B------:R-:W-:Y:S01]  /*25e0*/  LEA R220, R0, UR4, 0x1 ;  /* 0x0000000400dc7c11 */ /* 0x000fe2000f8e08ff */
[----:B------:R-:W-:Y:S01]  /*25f0*/  ULDC UR51, c[0x0][0x270] ;  /* 0x00009c0000337ab9 */ /* 0x000fe20000000800 */
[----:B------:R-:W-:Y:S01]  /*2600*/  LEA R221, R2, UR4, 0x1 ;  /* 0x0000000402dd7c11 */ /* 0x000fe2000f8e08ff */
[----:B------:R-:W-:Y:S01]  /*2610*/  ULDC.U8 UR11, c[0x0][0x388] ;  /* 0x0000e200000b7ab9 */ /* 0x000fe20000000000 */
[----:B------:R1:W-:Y:S01]  /*2620*/  STL.64 [R1+0x10], R4 ;  /* 0x0000100401007387 */ /* 0x0003e20000100a00 */
[----:B------:R-:W-:-:S05]  /*2630*/  ULDC UR10, c[0x0][0x2ec] ;  /* 0x0000bb00000a7ab9 */ /* 0x000fca0000000800 */
.L_x_494:
[----:B------:R-:W0:Y:S01]  /*2640*/  LDGDEPBAR ;  /* 0x00000000000079af */ /* 0x000e220000000000 */
[----:B------:R-:W-:Y:S01]  /*2650*/  IMAD.IADD R0, R228, 0x1, R221 ;  /* 0x00000001e4007824 */ /* 0x000fe200078e02dd */
[----:B------:R-:W-:Y:S01]  /*2660*/  UISETP.GE.AND UP1, UPT, UR5, 0x1, UPT ;  /* 0x000000010500788c */ /* 0x000fe2000bf26270 */
[----:B------:R-:W-:Y:S05]  /*2670*/  IMAD.U32 R2, RZ, RZ, UR48 ;  /* 0x00000030ff027e24 */ /* 0x000fea000f8e00ff */
[----:B------:R-:W2:Y:S04]  /*2680*/  LDL R237, [R1+0x8] ;  /* 0x0000080001ed7983 */ /* 0x000ea80000100800 */
[----:B------:R-:W3:Y:S04]  /*2690*/  LDL R238, [R1+0x28] ;  /* 0x0000280001ee7983 */ /* 0x000ee80000100800 */
[----:B------:R-:W4:Y:S06]  /*26a0*/  LDL.64 R234, [R1+0x10] ;  /* 0x0000100001ea7983 */ /* 0x000f2c0000100a00 */
[----:B------:R-:W3:Y:S04]  /*26b0*/  LDL R231, [R1+0x4] ;  /* 0x0000040001e77983 */ /* 0x000ee80000100800 */
[----:B------:R-:W3:Y:S01]  /*26c0*/  LDL R236, [R1+0x18] ;  /* 0x0000180001ec7983 */ /* 0x000ee20000100800 */
[----:B------:R-:W1:Y:S01]  /*26d0*/  S2R R239, SR_TID.X ;  /* 0x0000000000ef7919 */ /* 0x000e620000002100 */
[----:B------:R-:W1:Y:S01]  /*26e0*/  S2R R240, SR_TID.X ;  /* 0x0000000000f07919 */ /* 0x000e620000002100 */
[----:B------:R-:W-:Y:S04]  /*26f0*/  DEPBAR.LE SB0, 0x0 ;  /* 0x000080000000791a */ /* 0x000fe80000000000 */
[----:B------:R-:W-:Y:S01]  /*2700*/  BAR.SYNC.DEFER_BLOCKING 0x0 ;  /* 0x0000000000007b1d */ /* 0x000fe20000010000 */
[----:B-1----:R-:W-:Y:S05]  /*2710*/  SHF.R.S32.HI R239, RZ, 0x1f, R239 ;  /* 0x0000001fffef7819 */ /* 0x002fea00000114ef */
[----:B------:R-:W-:Y:S01]  /*2720*/  LDSM.16.M88.4 R32, [R221] ;  /* 0x00000000dd20783b */ /* 0x000fe20000000200 */
[----:B------:R-:W-:Y:S04]  /*2730*/  LEA.HI R239, R239, R240, RZ, 0x6 ;  /* 0x000000f0efef7211 */ /* 0x000fe800078f30ff */
[----:B------:R-:W-:Y:S03]  /*2740*/  SHF.R.S32.HI R239, RZ, 0x6, R239 ;  /* 0x00000006ffef7819 */ /* 0x000fe600000114ef */
[----:B------:R-:W1:Y:S02]  /*2750*/  LDSM.16.M88.4 R16, [R222+0x9000] ;  /* 0x00900000de10783b */ /* 0x000e640000000200 */
[----:B------:R-:W-:Y:S06]  /*2760*/  IMAD R2, R2, 0x4, R239 ;  /* 0x0000000402027824 */ /* 0x000fec00078e02ef */
[----:B------:R-:W1:Y:S01]  /*2770*/  LDSM.16.M88.4 R28, [R221+0x800] ;  /* 0x00080000dd1c783b */ /* 0x000e620000000200 */
[----:B------:R-:W-:Y:S07]  /*2780*/  LOP3.LUT R2, R2, UR45, RZ, 0x3c, !PT ;  /* 0x0000002d02027c12 */ /* 0x000fee000f8e3cff */
        /* <DEDUP_REMOVED lines=39> */
[----:B------:R-:W2:Y:S05]  /*2a00*/  LDSM.16.M88.4 R132, [R221+0x2800] ;  /* 0x00280000dd84783b */ /* 0x000eaa0000000200 */
[----:B------:R-:W-:Y:S03]  /*2a10*/  HMMA.16816.F32 R32, R152, R162, R32 ;  /* 0x000000a29820723c */ /* 0x000fe60000001820 */
[----:B------:R-:W3:Y:S03]  /*2a20*/  LDSM.16.M88.4 R152, [R222+0xd400] ;  /* 0x00d40000de98783b */ /* 0x000ee60000000200 */
[-C--:B-1----:R-:W-:Y:S05]  /*2a30*/  HMMA.16816.F32 R4, R164, R168.reuse, R4 ;  /* 0x000000a8a404723c */ /* 0x082fea0000001804 */
[----:B------:R-:W1:Y:S01]  /*2a40*/  LDSM.16.M88.4 R160, [R223+0xd000] ;  /* 0x00d00000dfa0783b */ /* 0x000e620000000200 */
[C---:B------:R-:W-:Y:S06]  /*2a50*/  HMMA.16816.F32 R8, R136.reuse, R168, R8 ;  /* 0x000000a88808723c */ /* 0x040fec0000001808 */
[-C--:B------:R-:W-:Y:S06]  /*2a60*/  HMMA.16816.F32 R12, R136, R170.reuse, R12 ;  /* 0x000000aa880c723c */ /* 0x080fec000000180c */
[C---:B------:R-:W-:Y:S06]  /*2a70*/  HMMA.16816.F32 R16, R164.reuse, R170, R16 ;  /* 0x000000aaa410723c */ /* 0x040fec0000001810 */
[-C--:B------:R-:W-:Y:S06]  /*2a80*/  HMMA.16816.F32 R20, R164, R140.reuse, R20 ;  /* 0x0000008ca414723c */ /* 0x080fec0000001814 */
[C---:B------:R-:W-:Y:S06]  /*2a90*/  HMMA.16816.F32 R24, R136.reuse, R140, R24 ;  /* 0x0000008c8818723c */ /* 0x040fec0000001818 */
[-C--:B------:R-:W-:Y:S01]  /*2aa0*/  HMMA.16816.F32 R28, R136, R142.reuse, R28 ;  /* 0x0000008e881c723c */ /* 0x080fe2000000181c */
[----:B------:R1:W3:Y:S05]  /*2ab0*/  LDSM.16.M88.4 R136, [R0+0x2800] ;  /* 0x002800000088783b */ /* 0x0002ea0000000200 */
[----:B------:R-:W-:Y:S06]  /*2ac0*/  HMMA.16816.F32 R32, R164, R142, R32 ;  /* 0x0000008ea420723c */ /* 0x000fec0000001820 */
[-C--:B------:R-:W-:Y:S05]  /*2ad0*/  HMMA.16816.F32 R4, R144, R148.reuse, R4 ;  /* 0x000000949004723c */ /* 0x080fea0000001804 */
[----:B--2---:R-:W-:Y:S01]  /*2ae0*/  FSETP.NEU.FTZ.AND P0, PT, R237, -INF , PT ;  /* 0xff800000ed00780b */ /* 0x004fe20003f1d000 */
[C---:B------:R-:W-:Y:S01]  /*2af0*/  HMMA.16816.F32 R8, R132.reuse, R148, R8 ;  /* 0x000000948408723c */ /* 0x040fe20000001808 */
[----:B------:R-:W2:Y:S04]  /*2b00*/  LDL R148, [R1] ;  /* 0x0000000001947983 */ /* 0x000ea80000100800 */
[----:B----4-:R-:W-:Y:S01]  /*2b10*/  LOP3.LUT R2, R235, R2, RZ, 0x3c, !PT ;  /* 0x00000002eb027212 */ /* 0x010fe200078e3cff */
[-C--:B------:R-:W-:Y:S01]  /*2b20*/  HMMA.16816.F32 R12, R132, R150.reuse, R12 ;  /* 0x00000096840c723c */ /* 0x080fe2000000180c */
[----:B-1----:R-:W-:Y:S04]  /*2b30*/  IMAD.U32 R0, RZ, RZ, UR5 ;  /* 0x00000005ff007e24 */ /* 0x002fe8000f8e00ff */
[----:B---3--:R-:W-:Y:S01]  /*2b40*/  IMAD R0, R0, 0x4, R238 ;  /* 0x0000000400007824 */ /* 0x008fe200078e02ee */
[C---:B------:R-:W-:Y:S05]  /*2b50*/  HMMA.16816.F32 R16, R144.reuse, R150, R16 ;  /* 0x000000969010723c */ /* 0x040fea0000001810 */
[C---:B------:R-:W-:Y:S01]  /*2b60*/  IMAD.WIDE.U32 R142, R0.reuse, -0x326172a9, RZ ;  /* 0xcd9e8d57008e7825 */ /* 0x040fe200078e00ff */
[-C--:B------:R-:W-:Y:S05]  /*2b70*/  HMMA.16816.F32 R20, R144, R152.reuse, R20 ;  /* 0x000000989014723c */ /* 0x080fea0000001814 */
[----:B------:R-:W-:Y:S01]  /*2b80*/  VIADD R140, R0, 0x2 ;  /* 0x00000002008c7836 */ /* 0x000fe20000000000 */
[C---:B------:R-:W-:Y:S05]  /*2b90*/  HMMA.16816.F32 R24, R132.reuse, R152, R24 ;  /* 0x000000988418723c */ /* 0x040fea0000001818 */
[----:B------:R-:W-:Y:S01]  /*2ba0*/  IMAD.WIDE.U32 R140, R140, -0x326172a9, RZ ;  /* 0xcd9e8d578c8c7825 */ /* 0x000fe200078e00ff */
[-C--:B------:R-:W-:Y:S05]  /*2bb0*/  HMMA.16816.F32 R28, R132, R154.reuse, R28 ;  /* 0x0000009a841c723c */ /* 0x080fea000000181c */
[-C--:B------:R-:W-:Y:S01]  /*2bc0*/  LOP3.LUT R0, R143, R236.reuse, RZ, 0x3c, !PT ;  /* 0x000000ec8f007212 */ /* 0x080fe200078e3cff */
        /* <DEDUP_REMOVED lines=9> */
[----:B------:R-:W-:Y:S01]  /*2c60*/  IMAD.WIDE.U32 R134, R2, -0x326172a9, RZ ;  /* 0xcd9e8d5702867825 */ /* 0x000fe200078e00ff */
[----:B------:R-:W-:Y:S01]  /*2c70*/  LOP3.LUT R145, R141, R236, RZ, 0x3c, !PT ;  /* 0x000000ec8d917212 */ /* 0x000fe200078e3cff */
[C---:B------:R-:W-:Y:S04]  /*2c80*/  HMMA.16816.F32 R16, R156.reuse, R162, R16 ;  /* 0x000000a29c10723c */ /* 0x040fe80000001810 */
[C---:B------:R-:W-:Y:S01]  /*2c90*/  LOP3.LUT R146, R135.reuse, UR35, R140, 0x96, !PT ;  /* 0x0000002387927c12 */ /* 0x040fe2000f8e968c */
[--C-:B------:R-:W-:Y:S01]  /*2ca0*/  FFMA.FTZ R4, R4, UR10, -R133.reuse ;  /* 0x0000000a04047c23 */ /* 0x100fe20008010885 */
[----:B------:R-:W-:Y:S01]  /*2cb0*/  LOP3.LUT R142, R135, UR35, R142, 0x96, !PT ;  /* 0x00000023878e7c12 */ /* 0x000fe2000f8e968e */
[--C-:B------:R-:W-:Y:S01]  /*2cc0*/  FFMA.FTZ R5, R5, UR10, -R133.reuse ;  /* 0x0000000a05057c23 */ /* 0x100fe20008010885 */
[----:B------:R-:W-:Y:S01]  /*2cd0*/  LOP3.LUT R147, R234, UR46, RZ, 0x3c, !PT ;  /* 0x0000002eea937c12 */ /* 0x000fe2000f8e3cff */
[----:B------:R-:W-:Y:S02]  /*2ce0*/  MUFU.EX2 R170, R4 ;  /* 0x0000000400aa7308 */ /* 0x000fe40000000800 */
[----:B------:R-:W-:Y:S01]  /*2cf0*/  IMAD.WIDE.U32 R140, R0, -0x2daee0ad, RZ ;  /* 0xd2511f53008c7825 */ /* 0x000fe200078e00ff */
[----:B------:R-:W-:Y:S03]  /*2d00*/  LOP3.LUT R0, R134, UR47, RZ, 0x3c, !PT ;  /* 0x0000002f86007c12 */ /* 0x000fe6000f8e3cff */
[--C-:B------:R-:W-:Y:S01]  /*2d10*/  FFMA.FTZ R6, R6, UR10, -R132.reuse ;  /* 0x0000000a06067c23 */ /* 0x100fe20008010884 */
[----:B------:R-:W-:Y:S01]  /*2d20*/  IMAD.WIDE.U32 R142, R142, -0x2daee0ad, RZ ;  /* 0xd2511f538e8e7825 */ /* 0x000fe200078e00ff */
[----:B------:R-:W-:Y:S02]  /*2d30*/  LOP3.LUT R135, R147, R141, RZ, 0x3c, !PT ;  /* 0x0000008d93877212 */ /* 0x000fe400078e3cff */
[----:B------:R1:W-:Y:S01]  /*2d40*/  MUFU.EX2 R171, R5 ;  /* 0x0000000500ab7308 */ /* 0x0003e20000000800 */
[----:B------:R-:W-:Y:S01]  /*2d50*/  FFMA.FTZ R7, R7, UR10, -R132 ;  /* 0x0000000a07077c23 */ /* 0x000fe20008010884 */
[----:B------:R-:W-:Y:S01]  /*2d60*/  LOP3.LUT R144, R143, UR36, R140, 0x96, !PT ;  /* 0x000000248f907c12 */ /* 0x000fe2000f8e968c */
[----:B------:R-:W-:Y:S04]  /*2d70*/  IMAD.WIDE.U32 R134, R135, -0x326172a9, RZ ;  /* 0xcd9e8d5787867825 */ /* 0x000fe800078e00ff */
[--C-:B------:R-:W-:Y:S03]  /*2d80*/  FFMA.FTZ R16, R16, UR10, -R133.reuse ;  /* 0x0000000a10107c23 */ /* 0x100fe60008010885 */
[----:B------:R3:W-:Y:S01]  /*2d90*/  MUFU.EX2 R236, R6 ;  /* 0x0000000600ec7308 */ /* 0x0007e20000000800 */
[----:B------:R-:W-:Y:S04]  /*2da0*/  IMAD.WIDE.U32 R140, R146, -0x2daee0ad, RZ ;  /* 0xd2511f53928c7825 */ /* 0x000fe800078e00ff */
[--C-:B------:R-:W-:Y:S01]  /*2db0*/  FFMA.FTZ R17, R17, UR10, -R133.reuse ;  /* 0x0000000a11117c23 */ /* 0x100fe20008010885 */
[--C-:B------:R-:W-:Y:S01]  /*2dc0*/  FFMA.FTZ R18, R18, UR10, -R132.reuse ;  /* 0x0000000a12127c23 */ /* 0x100fe20008010884 */
[----:B------:R-:W-:Y:S03]  /*2dd0*/  FFMA.FTZ R19, R19, UR10, -R132 ;  /* 0x0000000a13137c23 */ /* 0x000fe60008010884 */
[----:B------:R4:W-:Y:S01]  /*2de0*/  MUFU.EX2 R235, R7 ;  /* 0x0000000700eb7308 */ /* 0x0009e20000000800 */
[----:B-1----:R-:W-:Y:S04]  /*2df0*/  IMAD.WIDE.U32 R4, R145, -0x2daee0ad, RZ ;  /* 0xd2511f5391047825 */ /* 0x002fe800078e00ff */
[----:B------:R-:W-:Y:S01]  /*2e00*/  IMAD.WIDE.U32 R144, R144, -0x326172a9, RZ ;  /* 0xcd9e8d5790907825 */ /* 0x000fe200078e00ff */
[----:B------:R-:W-:Y:S04]  /*2e10*/  LOP3.LUT R5, R147, R5, RZ, 0x3c, !PT ;  /* 0x0000000593057212 */ /* 0x000fe800078e3cff */
[----:B------:R-:W1:Y:S10]  /*2e20*/  MUFU.EX2 R167, R16 ;  /* 0x0000001000a77308 */ /* 0x000e740000000800 */
[----:B------:R-:W-:Y:S10]  /*2e30*/  MUFU.EX2 R164, R17 ;  /* 0x0000001100a47308 */ /* 0x000ff40000000800 */
[----:B------:R-:W-:Y:S10]  /*2e40*/  MUFU.EX2 R166, R18 ;  /* 0x0000001200a67308 */ /* 0x000ff40000000800 */
[----:B------:R-:W1:Y:S01]  /*2e50*/  MUFU.EX2 R165, R19 ;  /* 0x0000001300a57308 */ /* 0x000e620000000800 */
[C---:B--2---:R-:W-:Y:S01]  /*2e60*/  FMUL.FTZ R2, R148.reuse, 1.4426950216293334961 ;  /* 0x3fb8aa3b94027820 */ /* 0x044fe20000410000 */
[----:B------:R-:W-:Y:S02]  /*2e70*/  FSETP.NEU.FTZ.AND P0, PT, R148, -INF , PT ;  /* 0xff8000009400780b */ /* 0x000fe40003f1d000 */
[----:B------:R-:W-:Y:S02]  /*2e80*/  LOP3.LUT R148, R0, R135, RZ, 0x3c, !PT ;  /* 0x0000008700947212 */ /* 0x000fe400078e3cff */
[----:B------:R-:W-:Y:S01]  /*2e90*/  LOP3.LUT R135, R141, UR36, R4, 0x96, !PT ;  /* 0x000000248d877c12 */ /* 0x000fe2000f8e9604 */
[----:B------:R-:W-:Y:S01]  /*2ea0*/  IMAD.WIDE.U32 R4, R5, -0x326172a9, RZ ;  /* 0xcd9e8d5705047825 */ /* 0x000fe200078e00ff */
[----:B------:R-:W-:Y:S02]  /*2eb0*/  FSEL R2, R2, RZ, P0 ;  /* 0x000000ff02027208 */ /* 0x000fe40000000000 */
[----:B-----5:R-:W-:Y:S01]  /*2ec0*/  FSETP.NEU.FTZ.AND P0, PT, R252, -INF , PT ;  /* 0xff800000fc00780b */ /* 0x020fe20003f1d000 */
[----:B------:R-:W-:Y:S01]  /*2ed0*/  IMAD.WIDE.U32 R148, R148, -0x2daee0ad, RZ ;  /* 0xd2511f5394947825 */ /* 0x000fe200078e00ff */
[----:B---3--:R-:W-:Y:S03]  /*2ee0*/  LOP3.LUT R6, R0, R5, RZ, 0x3c, !PT ;  /* 0x0000000500067212 */ /* 0x008fe600078e3cff */
[----:B------:R-:W-:Y:S01]  /*2ef0*/  FFMA.FTZ R8, R8, UR10, -R2 ;  /* 0x0000000a08087c23 */ /* 0x000fe20008010802 */
[----:B------:R-:W-:Y:S01]  /*2f00*/  FMUL.FTZ R0, R252, 1.4426950216293334961 ;  /* 0x3fb8aa3bfc007820 */ /* 0x000fe20000410000 */
[----:B------:R-:W-:Y:S01]  /*2f10*/  LOP3.LUT R146, R149, UR38, R142, 0x96, !PT ;  /* 0x0000002695927c12 */ /* 0x000fe2000f8e968e */
[----:B------:R-:W-:Y:S01]  /*2f20*/  FFMA.FTZ R9, R9, UR10, -R2 ;  /* 0x0000000a09097c23 */ /* 0x000fe20008010802 */
[----:B------:R2:W-:Y:S01]  /*2f30*/  MUFU.EX2 R239, R8 ;  /* 0x0000000800ef7308 */ /* 0x0005e20000000800 */
[----:B------:R-:W-:Y:S01]  /*2f40*/  LOP3.LUT R141, R145, UR37, R134, 0x96, !PT ;  /* 0x00000025918d7c12 */ /* 0x000fe2000f8e9686 */
[----:B----4-:R-:W-:Y:S01]  /*2f50*/  IMAD.WIDE.U32 R6, R6, -0x2daee0ad, RZ ;  /* 0xd2511f5306067825 */ /* 0x010fe200078e00ff */
[----:B------:R-:W-:Y:S03]  /*2f60*/  FSEL R0, R0, RZ, P0 ;  /* 0x000000ff00007208 */ /* 0x000fe60000000000 */
[----:B------:R-:W-:Y:S01]  /*2f70*/  FFMA.FTZ R12, R12, UR10, -R2 ;  /* 0x0000000a0c0c7c23 */ /* 0x000fe20008010802 */
[----:B------:R-:W-:Y:S01]  /*2f80*/  IMAD.WIDE.U32 R134, R135, -0x326172a9, RZ ;  /* 0xcd9e8d5787867825 */ /* 0x000fe200078e00ff */
[----:B------:R-:W-:Y:S02]  /*2f90*/  LOP3.LUT R140, R7, UR38, R140, 0x96, !PT ;  /* 0x00000026078c7c12 */ /* 0x000fe4000f8e968c */
[----:B------:R3:W4:Y:S01]  /*2fa0*/  MUFU.EX2 R237, R9 ;  /* 0x0000000900ed7308 */ /* 0x0007220000000800 */
[----:B------:R-:W-:Y:S01]  /*2fb0*/  FFMA.FTZ R10, R10, UR10, -R0 ;  /* 0x0000000a0a0a7c23 */ /* 0x000fe20008010800 */
[----:B------:R-:W-:Y:S01]  /*2fc0*/  IMAD.WIDE.U32 R146, R146, -0x326172a9, RZ ;  /* 0xcd9e8d5792927825 */ /* 0x000fe200078e00ff */
[----:B------:R-:W-:Y:S03]  /*2fd0*/  LOP3.LUT R142, R135, UR37, R4, 0x96, !PT ;  /* 0x00000025878e7c12 */ /* 0x000fe6000f8e9604 */
[----:B------:R-:W-:Y:S01]  /*2fe0*/  FFMA.FTZ R11, R11, UR10, -R0 ;  /* 0x0000000a0b0b7c23 */ /* 0x000fe20008010800 */
[----:B------:R-:W-:Y:S01]  /*2ff0*/  IMAD.WIDE.U32 R4, R141, -0x2daee0ad, RZ ;  /* 0xd2511f538d047825 */ /* 0x000fe200078e00ff */
[----:B------:R-:W-:Y:S02]  /*3000*/  LOP3.LUT R150, R147, UR39, R144, 0x96, !PT ;  /* 0x0000002793967c12 */ /* 0x000fe4000f8e9690 */
[----:B------:R1:W-:Y:S01]  /*3010*/  MUFU.EX2 R240, R10 ;  /* 0x0000000a00f07308 */ /* 0x0003e20000000800 */
[----:B------:R-:W-:Y:S01]  /*3020*/  FFMA.FTZ R13, R13, UR10, -R2 ;  /* 0x0000000a0d0d7c23 */ /* 0x000fe20008010802 */
[----:B------:R-:W-:Y:S01]  /*3030*/  IMAD.WIDE.U32 R142, R142, -0x2daee0ad, RZ ;  /* 0xd2511f538e8e7825 */ /* 0x000fe200078e00ff */
[----:B--2---:R-:W-:Y:S03]  /*3040*/  LOP3.LUT R8, R5, UR40, R148, 0x96, !PT ;  /* 0x0000002805087c12 */ /* 0x004fe6000f8e9694 */
[----:B------:R-:W-:Y:S01]  /*3050*/  FFMA.FTZ R15, R15, UR10, -R0 ;  /* 0x0000000a0f0f7c23 */ /* 0x000fe20008010800 */
[----:B------:R-:W-:Y:S01]  /*3060*/  IMAD.WIDE.U32 R140, R140, -0x326172a9, RZ ;  /* 0xcd9e8d578c8c7825 */ /* 0x000fe200078e00ff */
[----:B------:R-:W-:Y:S02]  /*3070*/  LOP3.LUT R148, R143, UR40, R6, 0x96, !PT ;  /* 0x000000288f947c12 */ /* 0x000fe4000f8e9606 */
[----:B------:R-:W-:Y:S01]  /*3080*/  MUFU.EX2 R169, R12 ;  /* 0x0000000c00a97308 */ /* 0x000fe20000000800 */
[----:B------:R-:W-:Y:S01]  /*3090*/  IMAD.WIDE.U32 R150, R150, -0x2daee0ad, RZ ;  /* 0xd2511f5396967825 */ /* 0x000fe200078e00ff */
[----:B------:R-:W-:Y:S03]  /*30a0*/  LOP3.LUT R144, R141, UR39, R134, 0x96, !PT ;  /* 0x000000278d907c12 */ /* 0x000fe6000f8e9686 */
[----:B------:R-:W-:Y:S01]  /*30b0*/  IMAD.WIDE.U32 R148, R148, -0x326172a9, RZ ;  /* 0xcd9e8d5794947825 */ /* 0x000fe200078e00ff */
[----:B------:R-:W-:Y:S04]  /*30c0*/  LOP3.LUT R134, R151, UR42, R4, 0x96, !PT ;  /* 0x0000002a97867c12 */ /* 0x000fe8000f8e9604 */
[----:B------:R2:W4:Y:S01]  /*30d0*/  MUFU.EX2 R238, R11 ;  /* 0x0000000b00ee7308 */ /* 0x0005220000000800 */
[----:B------:R-:W4:Y:S01]  /*30e0*/  LDSM.16.M88.4 R4, [R223+0xd400] ;  /* 0x00d40000df04783b */ /* 0x000f220000000200 */
[----:B---3--:R-:W-:Y:S01]  /*30f0*/  IMAD.WIDE.U32 R8, R8, -0x326172a9, RZ ;  /* 0xcd9e8d5708087825 */ /* 0x008fe200078e00ff */
[----:B-1----:R-:W-:Y:S03]  /*3100*/  LOP3.LUT R10, R149, UR41, R140, 0x96, !PT ;  /* 0x00000029950a7c12 */ /* 0x002fe6000f8e968c */
[----:B------:R-:W-:Y:S01]  /*3110*/  IMAD.WIDE.U32 R144, R144, -0x2daee0ad, RZ ;  /* 0xd2511f5390907825 */ /* 0x000fe200078e00ff */
[----:B------:R-:W-:Y:S03]  /*3120*/  LOP3.LUT R9, R9, UR41, R146, 0x96, !PT ;  /* 0x0000002909097c12 */ /* 0x000fe6000f8e9692 */
[----:B------:R1:W3:Y:S01]  /*3130*/  MUFU.EX2 R168, R13 ;  /* 0x0000000d00a87308 */ /* 0x0002e20000000800 */
[----:B------:R-:W-:Y:S01]  /*3140*/  IMAD.WIDE.U32 R134, R134, -0x326172a9, RZ ;  /* 0xcd9e8d5786867825 */ /* 0x000fe200078e00ff */
[----:B------:R-:W-:Y:S02]  /*3150*/  LOP3.LUT R142, R145, UR42, R142, 0x96, !PT ;  /* 0x0000002a918e7c12 */ /* 0x000fe4000f8e968e */
[C---:B------:R-:W-:Y:S06]  /*3160*/  LOP3.LUT R145, R134.reuse, 0xffff, RZ, 0xc0, !PT ;  /* 0x0000ffff86917812 */ /* 0x040fec00078ec0ff */
[----:B------:R-:W3:Y:S01]  /*3170*/  MUFU.EX2 R231, R15 ;  /* 0x0000000f00e77308 */ /* 0x000ee20000000800 */
[----:B------:R-:W-:Y:S01]  /*3180*/  LOP3.LUT R140, R134, 0xff, RZ, 0xc0, !PT ;  /* 0x000000ff868c7812 */ /* 0x000fe200078ec0ff */
[----:B--2---:R-:W-:Y:S01]  /*3190*/  IMAD.WIDE.U32 R10, R10, -0x2daee0ad, RZ ;  /* 0xd2511f530a0a7825 */ /* 0x004fe200078e00ff */
[--C-:B------:R-:W-:Y:S02]  /*31a0*/  SHF.R.U32.HI R146, RZ, 0x10, R134.reuse ;  /* 0x00000010ff927819 */ /* 0x100fe40000011686 */
[----:B------:R-:W-:Y:S01]  /*31b0*/  SHF.R.U32.HI R141, RZ, 0x18, R134 ;  /* 0x00000018ff8d7819 */ /* 0x000fe20000011686 */
[----:B------:R-:W-:Y:S01]  /*31c0*/  FFMA.FTZ R134, R14, UR10, -R0 ;  /* 0x0000000a0e867c23 */ /* 0x000fe20008010800 */
[----:B------:R-:W-:Y:S01]  /*31d0*/  LOP3.LUT R12, R135, UR43, R8, 0x96, !PT ;  /* 0x0000002b870c7c12 */ /* 0x000fe2000f8e9608 */
[----:B------:R-:W-:Y:S01]  /*31e0*/  IMAD.WIDE.U32 R8, R9, -0x2daee0ad, RZ ;  /* 0xd2511f5309087825 */ /* 0x000fe200078e00ff */
[----:B-1----:R-:W-:Y:S01]  /*31f0*/  LOP3.LUT R13, R11, UR44, R144, 0x96, !PT ;  /* 0x0000002c0b0d7c12 */ /* 0x002fe2000f8e9690 */
[----:B------:R1:W2:Y:S01]  /*3200*/  MUFU.EX2 R234, R134 ;  /* 0x0000008600ea7308 */ /* 0x0002a20000000800 */
[----:B------:R-:W-:Y:S02]  /*3210*/  SHF.R.U32.HI R147, RZ, 0x18, R10 ;  /* 0x00000018ff937819 */ /* 0x000fe4000001160a */
[C---:B------:R-:W-:Y:S02]  /*3220*/  LOP3.LUT R143, R8.reuse, 0xff, RZ, 0xc0, !PT ;  /* 0x000000ff088f7812 */ /* 0x040fe400078ec0ff */
[----:B------:R-:W-:Y:S02]  /*3230*/  LOP3.LUT R14, R9, UR44, R150, 0x96, !PT ;  /* 0x0000002c090e7c12 */ /* 0x000fe4000f8e9696 */
[--C-:B------:R-:W-:Y:S02]  /*3240*/  SHF.R.U32.HI R151, RZ, 0x10, R8.reuse ;  /* 0x00000010ff977819 */ /* 0x100fe40000011608 */
[----:B------:R-:W-:Y:S02]  /*3250*/  LOP3.LUT R149, R8, 0xffff, RZ, 0xc0, !PT ;  /* 0x0000ffff08957812 */ /* 0x000fe400078ec0ff */
[----:B------:R-:W-:Y:S01]  /*3260*/  SHF.R.U32.HI R144, RZ, 0x18, R8 ;  /* 0x00000018ff907819 */ /* 0x000fe20000011608 */
[----:B------:R-:W-:Y:S01]  /*3270*/  IMAD.WIDE.U32 R8, R142, -0x326172a9, RZ ;  /* 0xcd9e8d578e087825 */ /* 0x000fe200078e00ff */
[----:B------:R-:W-:Y:S01]  /*3280*/  LOP3.LUT R142, R10, 0xff, RZ, 0xc0, !PT ;  /* 0x000000ff0a8e7812 */ /* 0x000fe200078ec0ff */
[-C--:B----4-:R-:W-:Y:S03]  /*3290*/  HMMA.16816.F32 R20, R156, R4.reuse, R20 ;  /* 0x000000049c14723c */ /* 0x090fe60000001814 */
[----:B-1----:R-:W-:Y:S02]  /*32a0*/  LOP3.LUT R134, R8, 0xff, RZ, 0xc0, !PT ;  /* 0x000000ff08867812 */ /* 0x002fe400078ec0ff */
[--C-:B------:R-:W-:Y:S01]  /*32b0*/  SHF.R.U32.HI R135, RZ, 0x10, R8.reuse ;  /* 0x00000010ff877819 */ /* 0x100fe20000011608 */
[C---:B------:R-:W-:Y:S04]  /*32c0*/  HMMA.16816.F32 R24, R136.reuse, R4, R24 ;  /* 0x000000048818723c */ /* 0x040fe80000001818 */
[----:B------:R-:W-:Y:S01]  /*32d0*/  ISETP.LE.U32.AND P4, PT, R140, UR11, PT ;  /* 0x0000000b8c007c0c */ /* 0x000fe2000bf83070 */
[----:B------:R-:W-:Y:S01]  /*32e0*/  IMAD.U32 R140, RZ, RZ, UR13 ;  /* 0x0000000dff8c7e24 */ /* 0x000fe2000f8e00ff */
[-C--:B------:R-:W-:Y:S03]  /*32f0*/  HMMA.16816.F32 R28, R136, R6.reuse, R28 ;  /* 0x00000006881c723c */ /* 0x080fe6000000181c */
[----:B------:R-:W-:Y:S02]  /*3300*/  ISETP.LE.U32.AND P5, PT, R141, UR11, PT ;  /* 0x0000000b8d007c0c */ /* 0x000fe4000bfa3070 */
[----:B------:R-:W-:Y:S01]  /*3310*/  LOP3.LUT R15, R8, 0xffff, RZ, 0xc0, !PT ;  /* 0x0000ffff080f7812 */ /* 0x000fe200078ec0ff */
[----:B------:R-:W-:Y:S01]  /*3320*/  HMMA.16816.F32 R32, R156, R6, R32 ;  /* 0x000000069c20723c */ /* 0x000fe20000001820 */
[----:B------:R-:W4:Y:S01]  /*3330*/  LDL R159, [R1+0xc] ;  /* 0x00000c00019f7983 */ /* 0x000f220000100800 */
[----:B------:R-:W-:Y:S03]  /*3340*/  IMAD.U32 R141, RZ, RZ, UR12 ;  /* 0x0000000cff8d7e24 */ /* 0x000fe6000f8e00ff */
[----:B------:R-:W-:Y:S01]  /*3350*/  SHF.R.U32.HI R16, RZ, 0x18, R8 ;  /* 0x00000018ff107819 */ /* 0x000fe20000011608 */
[--C-:B------:R-:W-:Y:S01]  /*3360*/  FFMA.FTZ R20, R20, UR10, -R133.reuse ;  /* 0x0000000a14147c23 */ /* 0x100fe20008010885 */
[----:B------:R-:W-:Y:S01]  /*3370*/  LOP3.LUT R8, R12, 0xffff, RZ, 0xc0, !PT ;  /* 0x0000ffff0c087812 */ /* 0x000fe200078ec0ff */
[--C-:B------:R-:W-:Y:S02]  /*3380*/  FFMA.FTZ R21, R21, UR10, -R133.reuse ;  /* 0x0000000a15157c23 */ /* 0x100fe40008010885 */
[----:B------:R-:W1:Y:S01]  /*3390*/  MUFU.EX2 R162, R20 ;  /* 0x0000001400a27308 */ /* 0x000e620000000800 */
[----:B------:R-:W-:Y:S01]  /*33a0*/  SHF.R.U32.HI R241, RZ, 0x10, R10 ;  /* 0x00000010fff17819 */ /* 0x000fe2000001160a */
[----:B------:R-:W-:Y:S01]  /*33b0*/  FFMA.FTZ R22, R22, UR10, -R132 ;  /* 0x0000000a16167c23 */ /* 0x000fe20008010884 */
[----:B------:R-:W-:Y:S01]  /*33c0*/  LOP3.LUT R242, R10, 0xffff, RZ, 0xc0, !PT ;  /* 0x0000ffff0af27812 */ /* 0x000fe200078ec0ff */
[----:B------:R-:W-:Y:S01]  /*33d0*/  @!P4 FADD.FTZ R167, -R167, -RZ ;  /* 0x800000ffa7a7c221 */ /* 0x000fe20000010100 */
[----:B------:R-:W-:Y:S01]  /*33e0*/  LOP3.LUT R10, R9, UR43, R148, 0x96, !PT ;  /* 0x0000002b090a7c12 */ /* 0x000fe2000f8e9694 */
[----:B------:R-:W-:Y:S01]  /*33f0*/  FFMA.FTZ R23, R23, UR10, -R132 ;  /* 0x0000000a17177c23 */ /* 0x000fe20008010884 */
[----:B------:R-:W-:Y:S03]  /*3400*/  LOP3.LUT R9, R12, 0xff, RZ, 0xc0, !PT ;  /* 0x000000ff0c097812 */ /* 0x000fe600078ec0ff */
[----:B------:R-:W1:Y:S01]  /*3410*/  MUFU.EX2 R160, R21 ;  /* 0x0000001500a07308 */ /* 0x000e620000000800 */
[----:B------:R-:W-:Y:S01]  /*3420*/  SHF.R.U32.HI R8, RZ, 0x8, R8 ;  /* 0x00000008ff087819 */ /* 0x000fe20000011608 */
[----:B------:R-:W-:Y:S01]  /*3430*/  @!P5 FADD.FTZ R165, -R165, -RZ ;  /* 0x800000ffa5a5d221 */ /* 0x000fe20000010100 */
[----:B------:R-:W-:Y:S01]  /*3440*/  ISETP.LE.U32.AND P3, PT, R9, UR11, PT ;  /* 0x0000000b09007c0c */ /* 0x000fe2000bf63070 */
[----:B------:R-:W-:Y:S01]  /*3450*/  FFMA.FTZ R24, R24, UR10, -R2 ;  /* 0x0000000a18187c23 */ /* 0x000fe20008010802 */
[--C-:B------:R-:W-:Y:S01]  /*3460*/  SHF.R.U32.HI R11, RZ, 0x18, R12.reuse ;  /* 0x00000018ff0b7819 */ /* 0x100fe2000001160c */
[--C-:B------:R-:W-:Y:S01]  /*3470*/  FFMA.FTZ R32, R32, UR10, -R133.reuse ;  /* 0x0000000a20207c23 */ /* 0x100fe20008010885 */
[----:B------:R-:W-:Y:S03]  /*3480*/  LOP3.LUT R9, R8, 0xffff, RZ, 0xc0, !PT ;  /* 0x0000ffff08097812 */ /* 0x000fe600078ec0ff */
[----:B------:R-:W1:Y:S01]  /*3490*/  MUFU.EX2 R163, R22 ;  /* 0x0000001600a37308 */ /* 0x000e620000000800 */
[----:B------:R-:W-:Y:S01]  /*34a0*/  SHF.R.U32.HI R12, RZ, 0x10, R12 ;  /* 0x00000010ff0c7819 */ /* 0x000fe2000001160c */
[----:B------:R-:W-:Y:S01]  /*34b0*/  FFMA.FTZ R133, R33, UR10, -R133 ;  /* 0x0000000a21857c23 */ /* 0x000fe20008010885 */
[----:B------:R-:W-:Y:S01]  /*34c0*/  LOP3.LUT R8, R10, 0xffff, RZ, 0xc0, !PT ;  /* 0x0000ffff0a087812 */ /* 0x000fe200078ec0ff */
[----:B------:R-:W-:Y:S01]  /*34d0*/  FFMA.FTZ R34, R34, UR10, -R132 ;  /* 0x0000000a22227c23 */ /* 0x000fe20008010884 */
[----:B------:R-:W-:Y:S01]  /*34e0*/  LOP3.LUT R12, R12, 0xff, RZ, 0xc0, !PT ;  /* 0x000000ff0c0c7812 */ /* 0x000fe200078ec0ff */
[----:B------:R-:W-:Y:S01]  /*34f0*/  FFMA.FTZ R28, R28, UR10, -R2 ;  /* 0x0000000a1c1c7c23 */ /* 0x000fe20008010802 */
[----:B------:R-:W-:Y:S01]  /*3500*/  SHF.R.U32.HI R8, RZ, 0x8, R8 ;  /* 0x00000008ff087819 */ /* 0x000fe20000011608 */
[----:B------:R-:W-:Y:S01]  /*3510*/  @!P3 FADD.FTZ R170, -R170, -RZ ;  /* 0x800000ffaaaab221 */ /* 0x000fe20000010100 */
[----:B------:R-:W-:Y:S01]  /*3520*/  ISETP.LE.U32.AND P0, PT, R9, UR11, PT ;  /* 0x0000000b09007c0c */ /* 0x000fe2000bf03070 */
[----:B------:R-:W-:Y:S01]  /*3530*/  MUFU.EX2 R161, R23 ;  /* 0x0000001700a17308 */ /* 0x000fe20000000800 */
[----:B------:R-:W-:Y:S01]  /*3540*/  ISETP.LE.U32.AND P2, PT, R12, UR11, PT ;  /* 0x0000000b0c007c0c */ /* 0x000fe2000bf43070 */
[--C-:B------:R-:W-:Y:S01]  /*3550*/  FFMA.FTZ R25, R25, UR10, -R2.reuse ;  /* 0x0000000a19197c23 */ /* 0x100fe20008010802 */
[----:B------:R-:W-:Y:S01]  /*3560*/  LOP3.LUT R8, R8, 0xffff, RZ, 0xc0, !PT ;  /* 0x0000ffff08087812 */ /* 0x000fe200078ec0ff */
[----:B------:R-:W-:Y:S01]  /*3570*/  FFMA.FTZ R2, R29, UR10, -R2 ;  /* 0x0000000a1d027c23 */ /* 0x000fe20008010802 */
[----:B------:R-:W-:Y:S01]  /*3580*/  LOP3.LUT R9, R10, 0xff, RZ, 0xc0, !PT ;  /* 0x000000ff0a097812 */ /* 0x000fe200078ec0ff */
[----:B------:R-:W-:Y:S01]  /*3590*/  FFMA.FTZ R132, R35, UR10, -R132 ;  /* 0x0000000a23847c23 */ /* 0x000fe20008010884 */
[----:B------:R-:W-:Y:S03]  /*35a0*/  ISETP.LE.U32.AND P3, PT, R8, UR11, PT ;  /* 0x0000000b08007c0c */ /* 0x000fe6000bf63070 */
[----:B------:R-:W-:Y:S01]  /*35b0*/  MUFU.EX2 R155, R24 ;  /* 0x00000018009b7308 */ /* 0x000fe20000000800 */
[----:B------:R-:W-:Y:S01]  /*35c0*/  SHF.R.U32.HI R8, RZ, 0x10, R10 ;  /* 0x00000010ff087819 */ /* 0x000fe2000001160a */
[----:B------:R-:W-:Y:S01]  /*35d0*/  FFMA.FTZ R30, R30, UR10, -R0 ;  /* 0x0000000a1e1e7c23 */ /* 0x000fe20008010800 */
[----:B------:R-:W-:Y:S01]  /*35e0*/  SHF.R.U32.HI R10, RZ, 0x18, R10 ;  /* 0x00000018ff0a7819 */ /* 0x000fe2000001160a */
[----:B------:R-:W-:Y:S01]  /*35f0*/  @!P0 FADD.FTZ R171, -R171, -RZ ;  /* 0x800000ffabab8221 */ /* 0x000fe20000010100 */
[----:B------:R-:W-:Y:S01]  /*3600*/  LOP3.LUT R4, R8, 0xff, RZ, 0xc0, !PT ;  /* 0x000000ff08047812 */ /* 0x000fe200078ec0ff */
[----:B------:R-:W-:Y:S01]  /*3610*/  @!P2 FADD.FTZ R236, -R236, -RZ ;  /* 0x800000ffececa221 */ /* 0x000fe20000010100 */
[----:B------:R-:W-:Y:S03]  /*3620*/  ISETP.LE.U32.AND P0, PT, R10, UR11, PT ;  /* 0x0000000b0a007c0c */ /* 0x000fe6000bf03070 */
[----:B------:R-:W-:Y:S01]  /*3630*/  MUFU.EX2 R150, R32 ;  /* 0x0000002000967308 */ /* 0x000fe20000000800 */
[----:B------:R-:W-:Y:S01]  /*3640*/  ISETP.LE.U32.AND P2, PT, R4, UR11, PT ;  /* 0x0000000b04007c0c */ /* 0x000fe2000bf43070 */
[--C-:B------:R-:W-:Y:S01]  /*3650*/  FFMA.FTZ R26, R26, UR10, -R0.reuse ;  /* 0x0000000a1a1a7c23 */ /* 0x100fe20008010800 */
[----:B------:R-:W-:Y:S01]  /*3660*/  SHF.R.U32.HI R4, RZ, 0x8, R15 ;  /* 0x00000008ff047819 */ /* 0x000fe2000001160f */
[----:B------:R-:W-:Y:S01]  /*3670*/  @!P3 FADD.FTZ R237, -R237, -RZ ;  /* 0x800000ffededb221 */ /* 0x000fe20000010100 */
[----:B------:R-:W-:Y:S01]  /*3680*/  LOP3.LUT R5, R146, 0xff, RZ, 0xc0, !PT ;  /* 0x000000ff92057812 */ /* 0x000fe200078ec0ff */
[----:B------:R-:W-:Y:S01]  /*3690*/  FFMA.FTZ R27, R27, UR10, -R0 ;  /* 0x0000000a1b1b7c23 */ /* 0x000fe20008010800 */
[----:B------:R-:W-:Y:S03]  /*36a0*/  LOP3.LUT R4, R4, 0xffff, RZ, 0xc0, !PT ;  /* 0x0000ffff04047812 */ /* 0x000fe600078ec0ff */
[----:B------:R-:W-:Y:S01]  /*36b0*/  MUFU.EX2 R146, R2 ;  /* 0x0000000200927308 */ /* 0x000fe20000000800 */
[----:B------:R-:W-:Y:S01]  /*36c0*/  SHF.R.U32.HI R6, RZ, 0x10, R14 ;  /* 0x00000010ff067819 */ /* 0x000fe2000001160e */
[----:B------:R-:W-:Y:S01]  /*36d0*/  FFMA.FTZ R0, R31, UR10, -R0 ;  /* 0x0000000a1f007c23 */ /* 0x000fe20008010800 */
[----:B------:R-:W-:Y:S01]  /*36e0*/  ISETP.LE.U32.AND P3, PT, R4, UR11, PT ;  /* 0x0000000b04007c0c */ /* 0x000fe2000bf63070 */
[----:B------:R-:W-:Y:S01]  /*36f0*/  @!P0 FADD.FTZ R238, -R238, -RZ ;  /* 0x800000ffeeee8221 */ /* 0x000fe20000010100 */
[----:B------:R-:W-:Y:S01]  /*3700*/  LOP3.LUT R4, R135, 0xff, RZ, 0xc0, !PT ;  /* 0x000000ff87047812 */ /* 0x000fe200078ec0ff */
[----:B------:R-:W-:Y:S01]  /*3710*/  @!P2 FADD.FTZ R240, -R240, -RZ ;  /* 0x800000fff0f0a221 */ /* 0x000fe20000010100 */
[----:B------:R-:W-:Y:S03]  /*3720*/  ISETP.LE.U32.AND P2, PT, R16, UR11, PT ;  /* 0x0000000b10007c0c */ /* 0x000fe6000bf43070 */
[----:B------:R-:W-:Y:S01]  /*3730*/  MUFU.EX2 R152, R25 ;  /* 0x0000001900987308 */ /* 0x000fe20000000800 */
[----:B------:R-:W-:Y:S02]  /*3740*/  ISETP.LE.U32.AND P0, PT, R4, UR11, PT ;  /* 0x0000000b04007c0c */ /* 0x000fe4000bf03070 */
[----:B------:R-:W-:Y:S02]  /*3750*/  SHF.R.U32.HI R4, RZ, 0x8, R145 ;  /* 0x00000008ff047819 */ /* 0x000fe40000011691 */
[----:B------:R-:W-:Y:S02]  /*3760*/  ISETP.LE.U32.AND P1, PT, R9, UR11, PT ;  /* 0x0000000b09007c0c */ /* 0x000fe4000bf23070 */
[----:B------:R-:W-:Y:S01]  /*3770*/  LOP3.LUT R4, R4, 0xffff, RZ, 0xc0, !PT ;  /* 0x0000ffff04047812 */ /* 0x000fe200078ec0ff */
[----:B---3--:R-:W-:Y:S01]  /*3780*/  @!P3 FADD.FTZ R168, -R168, -RZ ;  /* 0x800000ffa8a8b221 */ /* 0x008fe20000010100 */
[----:B------:R-:W-:Y:S01]  /*3790*/  ISETP.LE.U32.AND P6, PT, R11, UR11, PT ;  /* 0x0000000b0b007c0c */ /* 0x000fe2000bfc3070 */
[----:B------:R-:W-:Y:S01]  /*37a0*/  MUFU.EX2 R154, R26 ;  /* 0x0000001a009a7308 */ /* 0x000fe20000000800 */
[----:B------:R-:W-:Y:S01]  /*37b0*/  ISETP.LE.U32.AND P3, PT, R142, UR11, PT ;  /* 0x0000000b8e007c0c */ /* 0x000fe2000bf63070 */
[----:B------:R-:W-:Y:S01]  /*37c0*/  @!P2 FADD.FTZ R231, -R231, -RZ ;  /* 0x800000ffe7e7a221 */ /* 0x000fe20000010100 */
[----:B------:R-:W-:Y:S01]  /*37d0*/  ISETP.LE.U32.AND P2, PT, R5, UR11, PT ;  /* 0x0000000b05007c0c */ /* 0x000fe2000bf43070 */
[----:B--2---:R-:W-:Y:S01]  /*37e0*/  @!P0 FADD.FTZ R234, -R234, -RZ ;  /* 0x800000ffeaea8221 */ /* 0x004fe20000010100 */
[----:B------:R-:W-:Y:S02]  /*37f0*/  ISETP.LE.U32.AND P0, PT, R4, UR11, PT ;  /* 0x0000000b04007c0c */ /* 0x000fe4000bf03070 */
[C---:B------:R-:W-:Y:S01]  /*3800*/  LOP3.LUT R4, R14.reuse, 0xffff, RZ, 0xc0, !PT ;  /* 0x0000ffff0e047812 */ /* 0x040fe200078ec0ff */
[----:B------:R-:W-:Y:S01]  /*3810*/  @!P1 FADD.FTZ R239, -R239, -RZ ;  /* 0x800000ffefef9221 */ /* 0x000fe20000010100 */
[----:B------:R-:W-:Y:S01]  /*3820*/  LOP3.LUT R5, R14, 0xff, RZ, 0xc0, !PT ;  /* 0x000000ff0e057812 */ /* 0x000fe200078ec0ff */
[----:B------:R-:W-:Y:S01]  /*3830*/  MUFU.EX2 R153, R27 ;  /* 0x0000001b00997308 */ /* 0x000fe20000000800 */
[----:B------:R-:W-:Y:S01]  /*3840*/  SHF.R.U32.HI R4, RZ, 0x8, R4 ;  /* 0x00000008ff047819 */ /* 0x000fe20000011604 */
[----:B------:R-:W-:Y:S01]  /*3850*/  @!P6 FADD.FTZ R235, -R235, -RZ ;  /* 0x800000ffebebe221 */ /* 0x000fe20000010100 */
[----:B------:R-:W-:Y:S02]  /*3860*/  ISETP.LE.U32.AND P4, PT, R5, UR11, PT ;  /* 0x0000000b05007c0c */ /* 0x000fe4000bf83070 */
[----:B------:R-:W-:Y:S01]  /*3870*/  LOP3.LUT R4, R4, 0xffff, RZ, 0xc0, !PT ;  /* 0x0000ffff04047812 */ /* 0x000fe200078ec0ff */
[----:B------:R-:W-:Y:S01]  /*3880*/  @!P2 FADD.FTZ R166, -R166, -RZ ;  /* 0x800000ffa6a6a221 */ /* 0x000fe20000010100 */
[----:B------:R-:W-:Y:S01]  /*3890*/  LOP3.LUT R5, R6, 0xff, RZ, 0xc0, !PT ;  /* 0x000000ff06057812 */ /* 0x000fe200078ec0ff */
[----:B------:R-:W-:Y:S01]  /*38a0*/  @!P0 FADD.FTZ R164, -R164, -RZ ;  /* 0x800000ffa4a48221 */ /* 0x000fe20000010100 */
[----:B------:R-:W-:Y:S01]  /*38b0*/  ISETP.LE.U32.AND P0, PT, R4, UR11, PT ;  /* 0x0000000b04007c0c */ /* 0x000fe2000bf03070 */
[----:B------:R-:W2:Y:S01]  /*38c0*/  MUFU.EX2 R148, R28 ;  /* 0x0000001c00947308 */ /* 0x000ea20000000800 */
[----:B------:R-:W-:Y:S02]  /*38d0*/  ISETP.LE.U32.AND P2, PT, R5, UR11, PT ;  /* 0x0000000b05007c0c */ /* 0x000fe4000bf43070 */
[----:B------:R-:W-:Y:S02]  /*38e0*/  SHF.R.U32.HI R14, RZ, 0x18, R14 ;  /* 0x00000018ff0e7819 */ /* 0x000fe4000001160e */
[----:B------:R-:W-:Y:S01]  /*38f0*/  LOP3.LUT R4, R13, 0xff, RZ, 0xc0, !PT ;  /* 0x000000ff0d047812 */ /* 0x000fe200078ec0ff */
[----:B-1----:R-:W-:Y:S01]  /*3900*/  @!P4 FADD.FTZ R162, -R162, -RZ ;  /* 0x800000ffa2a2c221 */ /* 0x002fe20000010100 */
[----:B------:R-:W-:Y:S03]  /*3910*/  ISETP.LE.U32.AND P5, PT, R14, UR11, PT ;  /* 0x0000000b0e007c0c */ /* 0x000fe6000bfa3070 */
[----:B------:R-:W-:Y:S01]  /*3920*/  MUFU.EX2 R145, R30 ;  /* 0x0000001e00917308 */ /* 0x000fe20000000800 */
[----:B------:R-:W-:Y:S02]  /*3930*/  ISETP.LE.U32.AND P4, PT, R4, UR11, PT ;  /* 0x0000000b04007c0c */ /* 0x000fe4000bf83070 */
[----:B------:R-:W-:Y:S01]  /*3940*/  LOP3.LUT R4, R151, 0xff, RZ, 0xc0, !PT ;  /* 0x000000ff97047812 */ /* 0x000fe200078ec0ff */
[----:B------:R-:W-:Y:S01]  /*3950*/  @!P0 FADD.FTZ R160, -R160, -RZ ;  /* 0x800000ffa0a08221 */ /* 0x000fe20000010100 */
[----:B------:R-:W-:Y:S01]  /*3960*/  SHF.R.U32.HI R5, RZ, 0x8, R149 ;  /* 0x00000008ff057819 */ /* 0x000fe20000011695 */
[----:B------:R-:W-:Y:S01]  /*3970*/  @!P2 FADD.FTZ R163, -R163, -RZ ;  /* 0x800000ffa3a3a221 */ /* 0x000fe20000010100 */
[----:B------:R-:W-:Y:S03]  /*3980*/  ISETP.LE.U32.AND P0, PT, R147, UR11, PT ;  /* 0x0000000b93007c0c */ /* 0x000fe6000bf03070 */
[----:B------:R-:W1:Y:S01]  /*3990*/  MUFU.EX2 R151, R34 ;  /* 0x0000002200977308 */ /* 0x000e620000000800 */
[----:B------:R-:W-:Y:S01]  /*39a0*/  ISETP.LE.U32.AND P2, PT, R4, UR11, PT ;  /* 0x0000000b04007c0c */ /* 0x000fe2000bf43070 */
[----:B--2---:R-:W-:Y:S01]  /*39b0*/  @!P3 FADD.FTZ R148, -R148, -RZ ;  /* 0x800000ff9494b221 */ /* 0x004fe20000010100 */
[----:B------:R-:W-:Y:S01]  /*39c0*/  LOP3.LUT R4, R5, 0xffff, RZ, 0xc0, !PT ;  /* 0x0000ffff05047812 */ /* 0x000fe200078ec0ff */
[----:B------:R-:W-:Y:S01]  /*39d0*/  @!P5 FADD.FTZ R161, -R161, -RZ ;  /* 0x800000ffa1a1d221 */ /* 0x000fe20000010100 */
[----:B------:R-:W-:Y:S01]  /*39e0*/  ISETP.LE.U32.AND P1, PT, R143, UR11, PT ;  /* 0x0000000b8f007c0c */ /* 0x000fe2000bf23070 */
[----:B------:R-:W-:Y:S01]  /*39f0*/  @!P4 FADD.FTZ R155, -R155, -RZ ;  /* 0x800000ff9b9bc221 */ /* 0x000fe20000010100 */
[----:B------:R-:W-:Y:S03]  /*3a00*/  ISETP.LE.U32.AND P5, PT, R4, UR11, PT ;  /* 0x0000000b04007c0c */ /* 0x000fe6000bfa3070 */
[----:B------:R-:W2:Y:S01]  /*3a10*/  MUFU.EX2 R147, R133 ;  /* 0x0000008500937308 */ /* 0x000ea20000000800 */
[--C-:B------:R-:W-:Y:S02]  /*3a20*/  SHF.R.U32.HI R5, RZ, 0x18, R13.reuse ;  /* 0x00000018ff057819 */ /* 0x100fe4000001160d */
[----:B------:R-:W-:Y:S02]  /*3a30*/  SHF.R.U32.HI R4, RZ, 0x10, R13 ;  /* 0x00000010ff047819 */ /* 0x000fe4000001160d */
[----:B------:R-:W-:Y:S02]  /*3a40*/  ISETP.LE.U32.AND P4, PT, R5, UR11, PT ;  /* 0x0000000b05007c0c */ /* 0x000fe4000bf83070 */
[----:B------:R-:W-:Y:S03]  /*3a50*/  LOP3.LUT R4, R4, 0xff, RZ, 0xc0, !PT ;  /* 0x000000ff04047812 */ /* 0x000fe600078ec0ff */
[----:B------:R-:W3:Y:S01]  /*3a60*/  MUFU.EX2 R149, R132 ;  /* 0x0000008400957308 */ /* 0x000ee20000000800 */
[----:B------:R-:W-:Y:S01]  /*3a70*/  LOP3.LUT R5, R241, 0xff, RZ, 0xc0, !PT ;  /* 0x000000fff1057812 */ /* 0x000fe200078ec0ff */
[----:B------:R-:W-:Y:S01]  /*3a80*/  @!P1 FADD.FTZ R150, -R150, -RZ ;  /* 0x800000ff96969221 */ /* 0x000fe20000010100 */
[----:B------:R-:W-:Y:S01]  /*3a90*/  LOP3.LUT R13, R13, 0xffff, RZ, 0xc0, !PT ;  /* 0x0000ffff0d0d7812 */ /* 0x000fe200078ec0ff */
[----:B-1----:R-:W-:Y:S01]  /*3aa0*/  @!P2 FADD.FTZ R151, -R151, -RZ ;  /* 0x800000ff9797a221 */ /* 0x002fe20000010100 */
[----:B------:R-:W-:Y:S02]  /*3ab0*/  ISETP.LE.U32.AND P1, PT, R5, UR11, PT ;  /* 0x0000000b05007c0c */ /* 0x000fe4000bf23070 */
[----:B------:R-:W-:Y:S01]  /*3ac0*/  SHF.R.U32.HI R5, RZ, 0x8, R242 ;  /* 0x00000008ff057819 */ /* 0x000fe200000116f2 */
[----:B--2---:R-:W-:Y:S01]  /*3ad0*/  @!P5 FADD.FTZ R147, -R147, -RZ ;  /* 0x800000ff9393d221 */ /* 0x004fe20000010100 */
[----:B------:R-:W-:Y:S01]  /*3ae0*/  ISETP.LE.U32.AND P5, PT, R4, UR11, PT ;  /* 0x0000000b04007c0c */ /* 0x000fe2000bfa3070 */
[----:B------:R-:W-:Y:S01]  /*3af0*/  @!P4 FADD.FTZ R153, -R153, -RZ ;  /* 0x800000ff9999c221 */ /* 0x000fe20000010100 */
[----:B------:R-:W-:Y:S02]  /*3b00*/  SHF.R.U32.HI R4, RZ, 0x8, R13 ;  /* 0x00000008ff047819 */ /* 0x000fe4000001160d */
[----:B------:R-:W-:Y:S02]  /*3b10*/  LOP3.LUT R5, R5, 0xffff, RZ, 0xc0, !PT ;  /* 0x0000ffff05057812 */ /* 0x000fe400078ec0ff */
[----:B------:R-:W-:Y:S02]  /*3b20*/  LOP3.LUT R6, R4, 0xffff, RZ, 0xc0, !PT ;  /* 0x0000ffff04067812 */ /* 0x000fe400078ec0ff */
[----:B------:R-:W-:Y:S01]  /*3b30*/  F2FP.RELU.F16.F32.PACK_AB R4, R235, R236 ;  /* 0x000000eceb04723e */ /* 0x000fe200000008ff */
[----:B------:R-:W-:Y:S01]  /*3b40*/  @!P1 FADD.FTZ R145, -R145, -RZ ;  /* 0x800000ff91919221 */ /* 0x000fe20000010100 */
[----:B------:R-:W-:Y:S02]  /*3b50*/  ISETP.LE.U32.AND P2, PT, R5, UR11, PT ;  /* 0x0000000b05007c0c */ /* 0x000fe4000bf43070 */
[----:B------:R-:W-:Y:S01]  /*3b60*/  F2FP.RELU.F16.F32.PACK_AB R5, R171, R170 ;  /* 0x000000aaab05723e */ /* 0x000fe200000008ff */
[----:B------:R1:W-:Y:S01]  /*3b70*/  STS [R246+0x13400], R4 ;  /* 0x01340004f6007388 */ /* 0x0003e20000000800 */
[----:B------:R-:W-:Y:S01]  /*3b80*/  ISETP.LE.U32.AND P6, PT, R134, UR11, PT ;  /* 0x0000000b86007c0c */ /* 0x000fe2000bfc3070 */
[----:B------:R-:W-:Y:S01]  /*3b90*/  @!P5 FADD.FTZ R154, -R154, -RZ ;  /* 0x800000ff9a9ad221 */ /* 0x000fe20000010100 */
[----:B------:R-:W-:Y:S01]  /*3ba0*/  F2FP.RELU.F16.F32.PACK_AB R2, R165, R166 ;  /* 0x000000a6a502723e */ /* 0x000fe200000008ff */
[----:B------:R2:W-:Y:S01]  /*3bb0*/  STS [R246+0x13000], R5 ;  /* 0x01300005f6007388 */ /* 0x0005e20000000800 */
[----:B------:R-:W-:Y:S02]  /*3bc0*/  FSETP.GE.FTZ.AND P1, PT, R160, RZ, PT ;  /* 0x000000ffa000720b */ /* 0x000fe40003f36000 */
[----:B------:R-:W-:Y:S01]  /*3bd0*/  FSETP.GE.FTZ.AND P5, PT, R171, RZ, PT ;  /* 0x000000ffab00720b */ /* 0x000fe20003fb6000 */
[----:B------:R2:W-:Y:S01]  /*3be0*/  STS [R245+0x13400], R2 ;  /* 0x01340002f5007388 */ /* 0x0005e20000000800 */
[----:B------:R-:W-:Y:S01]  /*3bf0*/  FSETP.GE.FTZ.AND P4, PT, R167, RZ, PT ;  /* 0x000000ffa700720b */ /* 0x000fe20003f96000 */
[----:B------:R-:W-:Y:S01]  /*3c00*/  @!P2 FADD.FTZ R146, -R146, -RZ ;  /* 0x800000ff9292a221 */ /* 0x000fe20000010100 */
[----:B------:R-:W-:Y:S02]  /*3c10*/  FSETP.GE.FTZ.AND P3, PT, R164, RZ, PT ;  /* 0x000000ffa400720b */ /* 0x000fe40003f76000 */
[----:B------:R-:W-:Y:S01]  /*3c20*/  FSETP.GE.FTZ.AND P2, PT, R162, RZ, PT ;  /* 0x000000ffa200720b */ /* 0x000fe20003f56000 */
[----:B------:R-:W-:Y:S01]  /*3c30*/  @!P6 FADD.FTZ R169, -R169, -RZ ;  /* 0x800000ffa9a9e221 */ /* 0x000fe20000010100 */
[----:B------:R-:W-:Y:S02]  /*3c40*/  ISETP.LE.U32.AND P6, PT, R144, UR11, PT ;  /* 0x0000000b90007c0c */ /* 0x000fe4000bfc3070 */
[----:B------:R-:W2:Y:S01]  /*3c50*/  MUFU.EX2 R144, R0 ;  /* 0x0000000000907308 */ /* 0x000ea20000000800 */
[----:B-1----:R-:W-:Y:S10]  /*3c60*/  F2FP.RELU.F16.F32.PACK_AB R4, R164, R167 ;  /* 0x000000a7a404723e */ /* 0x002ff400000008ff */
[----:B---3--:R-:W-:Y:S01]  /*3c70*/  @!P6 FADD.FTZ R149, -R149, -RZ ;  /* 0x800000ff9595e221 */ /* 0x008fe20000010100 */
[----:B------:R-:W-:Y:S01]  /*3c80*/  ISETP.LE.U32.AND P6, PT, R6, UR11, PT ;  /* 0x0000000b06007c0c */ /* 0x000fe2000bfc3070 */
[----:B------:R1:W-:Y:S01]  /*3c90*/  STS [R245+0x13000], R4 ;  /* 0x01300004f5007388 */ /* 0x0003e20000000800 */
[----:B------:R-:W-:Y:S02]  /*3ca0*/  F2FP.RELU.F16.F32.PACK_AB R6, R237, R239 ;  /* 0x000000efed06723e */ /* 0x000fe400000008ff */
[----:B--2---:R-:W-:Y:S01]  /*3cb0*/  F2FP.RELU.F16.F32.PACK_AB R5, R238, R240 ;  /* 0x000000f0ee05723e */ /* 0x004fe200000008ff */
[----:B------:R-:W-:Y:S01]  /*3cc0*/  @!P0 FADD.FTZ R144, -R144, -RZ ;  /* 0x800000ff90908221 */ /* 0x000fe20000010100 */
[----:B------:R-:W-:Y:S01]  /*3cd0*/  F2FP.RELU.F16.F32.PACK_AB R2, R161, R163 ;  /* 0x000000a3a102723e */ /* 0x000fe200000008ff */
[----:B------:R2:W-:Y:S01]  /*3ce0*/  STS [R246+0x14000], R6 ;  /* 0x01400006f6007388 */ /* 0x0005e20000000800 */
[----:B------:R-:W-:Y:S03]  /*3cf0*/  F2FP.RELU.F16.F32.PACK_AB R0, R147, R150 ;  /* 0x000000969300723e */ /* 0x000fe600000008ff */
[----:B------:R3:W-:Y:S02]  /*3d00*/  STS [R246+0x14400], R5 ;  /* 0x01440005f6007388 */ /* 0x0007e40000000800 */
[----:B------:R-:W-:Y:S01]  /*3d10*/  @!P6 FADD.FTZ R152, -R152, -RZ ;  /* 0x800000ff9898e221 */ /* 0x000fe20000010100 */
[----:B-1----:R-:W-:Y:S02]  /*3d20*/  F2FP.RELU.F16.F32.PACK_AB R4, R160, R162 ;  /* 0x000000a2a004723e */ /* 0x002fe400000008ff */
[----:B--2---:R-:W-:Y:S02]  /*3d30*/  F2FP.RELU.F16.F32.PACK_AB R6, R168, R169 ;  /* 0x000000a9a806723e */ /* 0x004fe400000008ff */
[----:B---3--:R-:W-:Y:S03]  /*3d40*/  F2FP.RELU.F16.F32.PACK_AB R5, R231, R234 ;  /* 0x000000eae705723e */ /* 0x008fe600000008ff */
        /* <DEDUP_REMOVED lines=16> */
[----:B------:R-:W1:Y:S01]  /*3e50*/  LDSM.16.M88.4 R32, [R0+0x6000] ;  /* 0x006000000020783b */ /* 0x000e620000000200 */
[C---:B----4-:R-:W-:Y:S07]  /*3e60*/  LEA R142, P0, R159.reuse, R140, 0x2 ;  /* 0x0000008c9f8e7211 */ /* 0x050fee00078010ff */
[----:B------:R-:W3:Y:S01]  /*3e70*/  LDSM.16.M88.4 R28, [R0+0x6800] ;  /* 0x00680000001c783b */ /* 0x000ee20000000200 */
[----:B------:R-:W-:Y:S01]  /*3e80*/  LEA.HI.X.SX32 R143, R159, R141, 0x2, P0 ;  /* 0x0000008d9f8f7211 */ /* 0x000fe200000f16ff */
[----:B--2---:R-:W-:Y:S01]  /*3e90*/  IMAD.IADD R2, R0, 0x1, R228 ;  /* 0x0000000100027824 */ /* 0x004fe200078e02e4 */
[----:B------:R-:W-:Y:S05]  /*3ea0*/  FSETP.GE.FTZ.AND P0, PT, R170, RZ, PT ;  /* 0x000000ffaa00720b */ /* 0x000fea0003f16000 */
[----:B------:R-:W2:Y:S04]  /*3eb0*/  LDG.E R140, desc[UR8][R142.64] ;  /* 0x000000088e8c7981 */ /* 0x000ea8000c1e1900 */
[----:B------:R-:W4:Y:S08]  /*3ec0*/  LDSM.16.M88.4 R132, [R2+0x6000] ;  /* 0x006000000284783b */ /* 0x000f300000000200 */
[----:B------:R-:W4:Y:S01]  /*3ed0*/  LDSM.16.M88.4 R136, [R2+0x6800] ;  /* 0x006800000288783b */ /* 0x000f220000000200 */
[-C--:B-1----:R-:W-:Y:S06]  /*3ee0*/  HMMA.16816.F32 R4, R32, R172.reuse, RZ ;  /* 0x000000ac2004723c */ /* 0x082fec00000018ff */
        /* <DEDUP_REMOVED lines=52> */
[----:B--2---:R-:W-:Y:S01]  /*4230*/  FADD.FTZ R0, -R140, R4 ;  /* 0x000000048c007221 */ /* 0x004fe20000010100 */
[-C--:B------:R-:W-:Y:S01]  /*4240*/  HMMA.16816.F32 R20, R132, R216.reuse, R20 ;  /* 0x000000d88414723c */ /* 0x080fe20000001814 */
[----:B------:R-:W2:Y:S03]  /*4250*/  LDG.E R4, desc[UR8][R142.64+0x20] ;  /* 0x000020088e047981 */ /* 0x000ea6000c1e1900 */
        /* <DEDUP_REMOVED lines=34> */
[C---:B--2---:R-:W-:Y:S01]  /*4480*/  FADD.FTZ R6, -R4.reuse, R6 ;  /* 0x0000000604067221 */ /* 0x044fe20000010100 */
[----:B------:R-:W-:Y:S04]  /*4490*/  FADD.FTZ R7, -R4, R7 ;  /* 0x0000000704077221 */ /* 0x000fe80000010100 */
[-C--:B------:R-:W-:Y:S02]  /*44a0*/  FSEL R32, R6, R4.reuse, P2 ;  /* 0x0000000406207208 */ /* 0x080fe40001000000 */
[----:B------:R-:W-:Y:S01]  /*44b0*/  FSEL R16, R7, R4, P1 ;  /* 0x0000000407107208 */ /* 0x000fe20000800000 */
[----:B---3--:R-:W-:Y:S06]  /*44c0*/  @!P0 BRA `(.L_x_492) ;  /* 0x0000000000488947 */ /* 0x008fec0003800000 */
[----:B------:R-:W1:Y:S01]  /*44d0*/  LDC R6, c[0x0][0x240] ;  /* 0x00009000ff067b82 */ /* 0x000e620000000800 */
[----:B------:R-:W-:Y:S04]  /*44e0*/  ULOP3.LUT UR14, UR5, 0x1, URZ, 0xc0, !UPT ;  /* 0x00000001050e7892 */ /* 0x000fe8000f8ec03f */
[----:B------:R-:W-:Y:S04]  /*44f0*/  UISETP.NE.U32.AND UP0, UPT, UR14, 0x1, UPT ;  /* 0x000000010e00788c */ /* 0x000fe8000bf05070 */
[----:B------:R-:W-:Y:S06]  /*4500*/  USEL UR14, UR53, 0x3000, !UP0 ;  /* 0x00003000350e7887 */ /* 0x000fec000c000000 */
[----:B------:R-:W-:Y:S01]  /*4510*/  VIADD R247, R247, UR14 ;  /* 0x0000000ef7f77c36 */ /* 0x000fe20008000000 */
[----:B------:R-:W-:Y:S01]  /*4520*/  IADD3 R221, R221, UR14, RZ ;  /* 0x0000000edddd7c10 */ /* 0x000fe2000fffe0ff */
[----:B-1----:R-:W-:Y:S05]  /*4530*/  IMAD.U32 R6, R6, -0x40, RZ ;  /* 0xffffffc006067824 */ /* 0x002fea00078e00ff */
[C---:B------:R-:W-:Y:S04]  /*4540*/  LEA R7, P1, R6.reuse, R250, 0x1 ;  /* 0x000000fa06077211 */ /* 0x040fe800078208ff */
[----:B------:R-:W-:Y:S02]  /*4550*/  LEA.HI.X.SX32 R6, R6, R251, 0x1, P1 ;  /* 0x000000fb06067211 */ /* 0x000fe400008f0eff */
[----:B------:R-:W-:Y:S03]  /*4560*/  MOV R250, R7 ;  /* 0x0000000700fa7202 */ /* 0x000fe60000000f00 */
[----:B------:R-:W-:Y:S05]  /*4570*/  IMAD.MOV.U32 R251, RZ, RZ, R6 ;  /* 0x000000fffffb7224 */ /* 0x000fea00078e0006 */
[----:B------:R-:W-:Y:S01]  /*4580*/  @!PT LDS RZ, [RZ] ;  /* 0x00000000fffff984 */ /* 0x000fe20000000800 */
[----:B------:R-:W-:Y:S01]  /*4590*/  @!PT LDS RZ, [RZ] ;  /* 0x00000000fffff984 */ /* 0x000fe20000000800 */
[----:B------:R-:W-:Y:S01]  /*45a0*/  @!PT LDS RZ, [RZ] ;  /* 0x00000000fffff984 */ /* 0x000fe20000000800 */
[----:B------:R1:W-:Y:S04]  /*45b0*/  LDGSTS.E.BYPASS.LTC128B.128 [R247], desc[UR8][R250.64] ;  /* 0x00000000faf77fae */ /* 0x0003e8000b901d48 */
[----:B------:R1:W-:Y:S04]  /*45c0*/  LDGSTS.E.BYPASS.LTC128B.128 [R247+0x1000], desc[UR8][R250.64+0x40] ;  /* 0x01000040faf77fae */ /* 0x0003e8000b901d48 */
[----:B------:R1:W-:Y:S04]  /*45d0*/  LDGSTS.E.BYPASS.LTC128B.128 [R247+0x2000], desc[UR8][R250.64+0x80] ;  /* 0x02000080faf77fae */ /* 0x0003e8000b901d48 */
[----:B------:R-:W0:Y:S02]  /*45e0*/  LDGDEPBAR ;  /* 0x00000000000079af */ /* 0x000e240000000000 */
.L_x_492:
[----:B------:R2:W-:Y:S01]  /*45f0*/  STS [R246+0xf000], R5 ;  /* 0x00f00005f6007388 */ /* 0x0005e20000000800 */
[----:B------:R-:W-:Y:S01]  /*4600*/  FADD.FTZ R6, -R4, R19 ;  /* 0x0000001304067221 */ /* 0x000fe20000010100 */
[----:B------:R-:W-:Y:S01]  /*4610*/  FSETP.GE.FTZ.AND P4, PT, R165, RZ, PT ;  /* 0x000000ffa500720b */ /* 0x000fe20003f96000 */
[----:B------:R-:W-:Y:S01]  /*4620*/  FMUL.FTZ R33, R236, R32 ;  /* 0x00000020ec217220 */ /* 0x000fe20000410000 */
[----:B------:R-:W-:Y:S01]  /*4630*/  FSETP.GE.FTZ.AND P1, PT, R166, RZ, PT ;  /* 0x000000ffa600720b */ /* 0x000fe20003f36000 */
[----:B------:R-:W-:Y:S01]  /*4640*/  FMUL.FTZ R32, R235, R16 ;  /* 0x00000010eb207220 */ /* 0x000fe20000410000 */
[----:B------:R-:W-:Y:S01]  /*4650*/  FSEL R6, R6, R4, P4 ;  /* 0x0000000406067208 */ /* 0x000fe20002000000 */
[C---:B------:R-:W-:Y:S01]  /*4660*/  FADD.FTZ R22, -R4.reuse, R22 ;  /* 0x0000001604167221 */ /* 0x040fe20000010100 */
[----:B------:R-:W-:Y:S01]  /*4670*/  FSETP.GE.FTZ.AND P3, PT, R163, RZ, PT ;  /* 0x000000ffa300720b */ /* 0x000fe20003f76000 */
[----:B------:R-:W-:Y:S01]  /*4680*/  FADD.FTZ R16, -R4, R23 ;  /* 0x0000001704107221 */ /* 0x000fe20000010100 */
[----:B------:R-:W-:Y:S01]  /*4690*/  FSETP.GE.FTZ.AND P2, PT, R161, RZ, PT ;  /* 0x000000ffa100720b */ /* 0x000fe20003f56000 */
[----:B------:R-:W-:Y:S01]  /*46a0*/  FMUL.FTZ R165, R165, R6 ;  /* 0x00000006a5a57220 */ /* 0x000fe20000410000 */
[----:B------:R-:W-:Y:S01]  /*46b0*/  F2FP.F16.F32.PACK_AB R6, R32, R33 ;  /* 0x000000212006723e */ /* 0x000fe200000000ff */
[----:B------:R-:W-:Y:S01]  /*46c0*/  FADD.FTZ R7, -R4, R34 ;  /* 0x0000002204077221 */ /* 0x000fe20000010100 */
[-C--:B------:R-:W-:Y:S01]  /*46d0*/  FSEL R16, R16, R4.reuse, P2 ;  /* 0x0000000410107208 */ /* 0x080fe20001000000 */
[----:B-----5:R-:W-:Y:S01]  /*46e0*/  FADD.FTZ R13, -R2, R13 ;  /* 0x0000000d020d7221 */ /* 0x020fe20000010100 */
[----:B------:R-:W-:Y:S01]  /*46f0*/  FSETP.GE.FTZ.AND P2, PT, R151, RZ, PT ;  /* 0x000000ff9700720b */ /* 0x000fe20003f56000 */
[----:B------:R3:W-:Y:S01]  /*4700*/  STS [R246+0xf400], R6 ;  /* 0x00f40006f6007388 */ /* 0x0007e20000000800 */
[----:B------:R-:W-:Y:S01]  /*4710*/  FSETP.GE.FTZ.AND P4, PT, R155, RZ, PT ;  /* 0x000000ff9b00720b */ /* 0x000fe20003f96000 */
[C---:B------:R-:W-:Y:S01]  /*4720*/  FADD.FTZ R10, -R0.reuse, R10 ;  /* 0x0000000a000a7221 */ /* 0x040fe20000010100 */
[-C--:B------:R-:W-:Y:S01]  /*4730*/  FSEL R7, R7, R4.reuse, P2 ;  /* 0x0000000407077208 */ /* 0x080fe20001000000 */
[C---:B------:R-:W-:Y:S01]  /*4740*/  FADD.FTZ R11, -R0.reuse, R11 ;  /* 0x0000000b000b7221 */ /* 0x040fe20000010100 */
[----:B------:R-:W-:Y:S01]  /*4750*/  FSETP.GE.FTZ.AND P2, PT, R237, RZ, PT ;  /* 0x000000ffed00720b */ /* 0x000fe20003f56000 */
[----:B------:R-:W-:Y:S01]  /*4760*/  FADD.FTZ R15, -R0, R15 ;  /* 0x0000000f000f7221 */ /* 0x000fe20000010100 */
[----:B------:R-:W-:Y:S01]  /*4770*/  FSETP.GE.FTZ.AND P5, PT, R231, RZ, PT ;  /* 0x000000ffe700720b */ /* 0x000fe20003fb6000 */
[----:B--2---:R-:W-:Y:S01]  /*4780*/  FADD.FTZ R5, -R4, R18 ;  /* 0x0000001204057221 */ /* 0x004fe20000010100 */
[----:B------:R-:W-:Y:S01]  /*4790*/  FMUL.FTZ R151, R151, R7 ;  /* 0x0000000797977220 */ /* 0x000fe20000410000 */
[----:B------:R-:W-:Y:S01]  /*47a0*/  FADD.FTZ R7, -R2, R8 ;  /* 0x0000000802077221 */ /* 0x000fe20000010100 */
[----:B------:R-:W-:Y:S01]  /*47b0*/  STS [R245+0xf000], R17 ;  /* 0x00f00011f5007388 */ /* 0x000fe20000000800 */
[----:B------:R-:W-:Y:S01]  /*47c0*/  FADD.FTZ R26, -R0, R26 ;  /* 0x0000001a001a7221 */ /* 0x000fe20000010100 */
[----:B------:R-:W-:Y:S01]  /*47d0*/  FSEL R5, R5, R4, P1 ;  /* 0x0000000405057208 */ /* 0x000fe20000800000 */
[----:B------:R-:W-:Y:S01]  /*47e0*/  FMUL.FTZ R16, R161, R16 ;  /* 0x00000010a1107220 */ /* 0x000fe20000410000 */
[----:B------:R-:W-:Y:S01]  /*47f0*/  FSETP.GE.FTZ.AND P1, PT, R149, RZ, PT ;  /* 0x000000ff9500720b */ /* 0x000fe20003f36000 */
[----:B------:R-:W2:Y:S01]  /*4800*/  LDC R140, c[0x0][0x2dc] ;  /* 0x0000b700ff8c7b82 */ /* 0x000ea20000000800 */
[----:B------:R-:W-:Y:S01]  /*4810*/  F2FP.F16.F32.PACK_AB R20, R20, R150 ;  /* 0x000000961414723e */ /* 0x000fe200000000ff */
[----:B------:R-:W-:Y:S01]  /*4820*/  FMUL.FTZ R166, R166, R5 ;  /* 0x00000005a6a67220 */ /* 0x000fe20000410000 */
[----:B------:R-:W-:Y:S02]  /*4830*/  FSEL R5, R22, R4, P3 ;  /* 0x0000000416057208 */ /* 0x000fe40001800000 */
        /* <DEDUP_REMOVED lines=14> */
[----:B------:R-:W-:Y:S02]  /*4920*/  FSETP.GE.FTZ.AND P3, PT, R152, RZ, PT ;  /* 0x000000ff9800720b */ /* 0x000fe40003f76000 */
        /* <DEDUP_REMOVED lines=11> */
[----:B------:R-:W-:Y:S01]  /*49e0*/  F2FP.F16.F32.PACK_AB R7, R13, R169 ;  /* 0x000000a90d07723e */ /* 0x000fe200000000ff */
[----:B---3--:R-:W-:Y:S01]  /*49f0*/  FMUL.FTZ R5, R237, R6 ;  /* 0x00000006ed057220 */ /* 0x008fe20000410000 */
[----:B------:R-:W-:Y:S01]  /*4a00*/  FADD.FTZ R6, -R2, R25 ;  /* 0x0000001902067221 */ /* 0x000fe20000010100 */
[----:B------:R-:W-:Y:S01]  /*4a10*/  FMUL.FTZ R4, R148, R4 ;  /* 0x0000000494047220 */ /* 0x000fe20000410000 */
[----:B------:R-:W-:Y:S02]  /*4a20*/  FSETP.GE.FTZ.AND P4, PT, R154, RZ, PT ;  /* 0x000000ff9a00720b */ /* 0x000fe40003f96000 */
[----:B------:R-:W-:Y:S02]  /*4a30*/  F2FP.F16.F32.PACK_AB R5, R5, R8 ;  /* 0x000000080505723e */ /* 0x000fe400000000ff */
[----:B------:R-:W-:Y:S01]  /*4a40*/  FSEL R6, R6, R2, P3 ;  /* 0x0000000206067208 */ /* 0x000fe20001800000 */
[----:B------:R-:W-:Y:S01]  /*4a50*/  @P1 FADD.FTZ R2, -R2, R29 ;  /* 0x0000001d02021221 */ /* 0x000fe20000010100 */
[----:B------:R-:W-:Y:S01]  /*4a60*/  FSETP.GE.FTZ.AND P1, PT, R238, RZ, PT ;  /* 0x000000ffee00720b */ /* 0x000fe20003f36000 */
[----:B------:R3:W-:Y:S01]  /*4a70*/  STS [R246+0x10000], R5 ;  /* 0x01000005f6007388 */ /* 0x0007e20000000800 */
[----:B------:R-:W-:Y:S01]  /*4a80*/  FSETP.GE.FTZ.AND P3, PT, R153, RZ, PT ;  /* 0x000000ff9900720b */ /* 0x000fe20003f76000 */
[----:B------:R-:W-:Y:S01]  /*4a90*/  FMUL.FTZ R8, R146, R2 ;  /* 0x0000000292087220 */ /* 0x000fe20000410000 */
[-C--:B------:R-:W-:Y:S01]  /*4aa0*/  FSEL R2, R10, R0.reuse, P2 ;  /* 0x000000000a027208 */ /* 0x080fe20001000000 */
[----:B------:R-:W-:Y:S01]  /*4ab0*/  FADD.FTZ R10, -R0, R14 ;  /* 0x0000000e000a7221 */ /* 0x000fe20000010100 */
[----:B------:R-:W-:Y:S01]  /*4ac0*/  FSEL R11, R11, R0, P1 ;  /* 0x000000000b0b7208 */ /* 0x000fe20000800000 */
[----:B------:R-:W-:Y:S01]  /*4ad0*/  FMUL.FTZ R6, R152, R6 ;  /* 0x0000000698067220 */ /* 0x000fe20000410000 */
[----:B------:R-:W-:Y:S01]  /*4ae0*/  F2FP.F16.F32.PACK_AB R8, R8, R4 ;  /* 0x000000040808723e */ /* 0x000fe200000000ff */
[----:B------:R-:W-:Y:S01]  /*4af0*/  FADD.FTZ R4, -R0, R27 ;  /* 0x0000001b00047221 */ /* 0x000fe20000010100 */
[----:B------:R-:W-:Y:S01]  /*4b00*/  FSETP.GE.FTZ.AND P2, PT, R234, RZ, PT ;  /* 0x000000ffea00720b */ /* 0x000fe20003f56000 */
[----:B------:R-:W-:Y:S01]  /*4b10*/  FMUL.FTZ R14, R240, R2 ;  /* 0x00000002f00e7220 */ /* 0x000fe20000410000 */
[----:B------:R-:W-:Y:S01]  /*4b20*/  FMUL.FTZ R13, R238, R11 ;  /* 0x0000000bee0d7220 */ /* 0x000fe20000410000 */
[----:B------:R-:W-:Y:S01]  /*4b30*/  FADD.FTZ R2, -R0, R30 ;  /* 0x0000001e00027221 */ /* 0x000fe20000010100 */
[-C--:B------:R-:W-:Y:S02]  /*4b40*/  FSEL R10, R10, R0.reuse, P2 ;  /* 0x000000000a0a7208 */ /* 0x080fe40001000000 */
[-C--:B------:R-:W-:Y:S02]  /*4b50*/  FSEL R11, R15, R0.reuse, P5 ;  /* 0x000000000f0b7208 */ /* 0x080fe40002800000 */
[----:B------:R-:W-:Y:S01]  /*4b60*/  FSEL R4, R4, R0, P3 ;  /* 0x0000000004047208 */ /* 0x000fe20001800000 */
[----:B------:R-:W-:Y:S01]  /*4b70*/  FMUL.FTZ R12, R234, R10 ;  /* 0x0000000aea0c7220 */ /* 0x000fe20000410000 */
[----:B------:R-:W-:Y:S01]  /*4b80*/  FSETP.GE.FTZ.AND P2, PT, R145, RZ, PT ;  /* 0x000000ff9100720b */ /* 0x000fe20003f56000 */
[----:B------:R-:W-:Y:S01]  /*4b90*/  FMUL.FTZ R11, R231, R11 ;  /* 0x0000000be70b7220 */ /* 0x000fe20000410000 */
[----:B------:R-:W-:Y:S01]  /*4ba0*/  FSETP.GE.FTZ.AND P1, PT, R144, RZ, PT ;  /* 0x000000ff9000720b */ /* 0x000fe20003f36000 */
[----:B------:R-:W-:Y:S01]  /*4bb0*/  FMUL.FTZ R153, R153, R4 ;  /* 0x0000000499997220 */ /* 0x000fe20000410000 */
[----:B------:R-:W-:Y:S02]  /*4bc0*/  FSEL R2, R2, R0, P2 ;  /* 0x0000000002027208 */ /* 0x000fe40001000000 */
[----:B------:R-:W-:Y:S02]  /*4bd0*/  F2FP.F16.F32.PACK_AB R4, R13, R14 ;  /* 0x0000000e0d04723e */ /* 0x000fe400000000ff */
[----:B------:R-:W-:Y:S01]  /*4be0*/  FSEL R10, R26, R0, P4 ;  /* 0x000000001a0a7208 */ /* 0x000fe20002000000 */
[----:B------:R-:W-:Y:S01]  /*4bf0*/  FMUL.FTZ R145, R145, R2 ;  /* 0x0000000291917220 */ /* 0x000fe20000410000 */
[----:B------:R-:W-:Y:S01]  /*4c00*/  F2FP.F16.F32.PACK_AB R2, R11, R12 ;  /* 0x0000000c0b02723e */ /* 0x000fe200000000ff */
[----:B------:R-:W-:Y:S01]  /*4c10*/  STS [R246+0x10400], R4 ;  /* 0x01040004f6007388 */ /* 0x000fe20000000800 */
[----:B------:R-:W-:Y:S01]  /*4c20*/  F2FP.F16.F32.PACK_AB R16, R16, R163 ;  /* 0x000000a31010723e */ /* 0x000fe200000000ff */
[----:B------:R-:W-:Y:S01]  /*4c30*/  FMUL.FTZ R10, R154, R10 ;  /* 0x0000000a9a0a7220 */ /* 0x000fe20000410000 */
[----:B------:R-:W-:Y:S02]  /*4c40*/  F2FP.F16.F32.PACK_AB R9, R149, R151 ;  /* 0x000000979509723e */ /* 0x000fe400000000ff */
[----:B------:R-:W-:Y:S01]  /*4c50*/  STS [R245+0x10000], R7 ;  /* 0x01000007f5007388 */ /* 0x000fe20000000800 */
[----:B------:R-:W-:Y:S01]  /*4c60*/  @P1 FADD.FTZ R0, -R0, R31 ;  /* 0x0000001f00001221 */ /* 0x000fe20000010100 */
[----:B------:R-:W-:Y:S03]  /*4c70*/  F2FP.F16.F32.PACK_AB R6, R6, R155 ;  /* 0x0000009b0606723e */ /* 0x000fe600000000ff */
[----:B------:R2:W-:Y:S01]  /*4c80*/  STS [R245+0x10400], R2 ;  /* 0x01040002f5007388 */ /* 0x0005e20000000800 */
[----:B------:R-:W-:Y:S01]  /*4c90*/  FMUL.FTZ R144, R144, R0 ;  /* 0x0000000090907220 */ /* 0x000fe20000410000 */
[----:B------:R-:W-:Y:S03]  /*4ca0*/  F2FP.F16.F32.PACK_AB R0, R153, R10 ;  /* 0x0000000a9900723e */ /* 0x000fe600000000ff */
[----:B------:R-:W-:Y:S01]  /*4cb0*/  STS [R244+0xf000], R21 ;  /* 0x00f00015f4007388 */ /* 0x000fe20000000800 */
[----:B---3--:R-:W-:Y:S04]  /*4cc0*/  F2FP.F16.F32.PACK_AB R5, R144, R145 ;  /* 0x000000919005723e */ /* 0x008fe800000000ff */
[----:B------:R-:W-:Y:S05]  /*4cd0*/  STS [R244+0xf400], R16 ;  /* 0x00f40010f4007388 */ /* 0x000fea0000000800 */
[----:B------:R-:W-:Y:S05]  /*4ce0*/  STS [R243+0xf000], R20 ;  /* 0x00f00014f3007388 */ /* 0x000fea0000000800 */
[----:B------:R-:W-:Y:S05]  /*4cf0*/  STS [R243+0xf400], R9 ;  /* 0x00f40009f3007388 */ /* 0x000fea0000000800 */
[----:B------:R-:W-:Y:S05]  /*4d00*/  STS [R244+0x10000], R6 ;  /* 0x01000006f4007388 */ /* 0x000fea0000000800 */
[----:B------:R3:W-:Y:S01]  /*4d10*/  STS [R244+0x10400], R0 ;  /* 0x01040000f4007388 */ /* 0x0007e20000000800 */
[----:B--2---:R-:W-:Y:S04]  /*4d20*/  IMAD R2, R140, UR51, RZ ;  /* 0x000000338c027c24 */ /* 0x004fe8000f8e02ff */
[----:B------:R-:W-:Y:S01]  /*4d30*/  STS [R243+0x10000], R8 ;  /* 0x01000008f3007388 */ /* 0x000fe20000000800 */
[----:B------:R-:W-:Y:S04]  /*4d40*/  IMAD.U32 R2, R2, -0x40, RZ ;  /* 0xffffffc002027824 */ /* 0x000fe800078e00ff */
[----:B------:R-:W-:Y:S01]  /*4d50*/  STS [R243+0x10400], R5 ;  /* 0x01040005f3007388 */ /* 0x000fe20000000800 */
[----:B------:R-:W-:Y:S01]  /*4d60*/  BAR.SYNC.DEFER_BLOCKING 0x0 ;  /* 0x0000000000007b1d */ /* 0x000fe20000010000 */
[C---:B------:R-:W-:Y:S04]  /*4d70*/  LEA R232, P1, R2.reuse, R232, 0x2 ;  /* 0x000000e802e87211 */ /* 0x040fe800078210ff */
[----:B------:R-:W-:Y:S02]  /*4d80*/  LEA.HI.X.SX32 R233, R2, R233, 0x2, P1 ;  /* 0x000000e902e97211 */ /* 0x000fe400008f16ff */
[----:B---3--:R-:W-:Y:S01]  /*4d90*/  LEA R0, R229, UR4, 0x1 ;  /* 0x00000004e5007c11 */ /* 0x008fe2000f8e08ff */
[----:B------:R-:W-:Y:S05]  /*4da0*/  LDSM.16.MT88.4 R4, [R3+0x13000] ;  /* 0x013000000304783b */ /* 0x000fea0000004200 */
[----:B------:R-:W2:Y:S05]  /*4db0*/  LDSM.16.MT88.4 R8, [R0+0x6000] ;  /* 0x006000000008783b */ /* 0x000eaa0000004200 */
[----:B------:R-:W3:Y:S05]  /*4dc0*/  LDSM.16.MT88.4 R12, [R3+0x15000] ;  /* 0x01500000030c783b */ /* 0x000eea0000004200 */
[----:B------:R-:W4:Y:S05]  /*4dd0*/  LDSM.16.MT88.4 R16, [R0+0x7000] ;  /* 0x007000000010783b */ /* 0x000f2a0000004200 */
[----:B------:R-:W1:Y:S05]  /*4de0*/  LDSM.16.MT88.4 R20, [R0+0x8000] ;  /* 0x008000000014783b */ /* 0x000e6a0000004200 */
[----:B------:R-:W-:Y:S05]  /*4df0*/  LDSM.16.MT88.4 R24, [R3+0x13800] ;  /* 0x013800000318783b */ /* 0x000fea0000004200 */
[----:B------:R-:W1:Y:S05]  /*4e00*/  LDSM.16.MT88.4 R28, [R0+0x6400] ;  /* 0x00640000001c783b */ /* 0x000e6a0000004200 */
[----:B------:R-:W1:Y:S05]  /*4e10*/  LDSM.16.MT88.4 R32, [R3+0x15800] ;  /* 0x015800000320783b */ /* 0x000e6a0000004200 */
[----:B------:R-:W1:Y:S01]  /*4e20*/  LDSM.16.MT88.4 R132, [R0+0x7400] ;  /* 0x007400000084783b */ /* 0x000e620000004200 */
[-C--:B--2---:R-:W-:Y:S04]  /*4e30*/  HMMA.16816.F32 R36, R4, R8.reuse, R36 ;  /* 0x000000080424723c */ /* 0x084fe80000001824 */
[----:B------:R-:W2:Y:S02]  /*4e40*/  LDSM.16.MT88.4 R136, [R0+0x8400] ;  /* 0x008400000088783b */ /* 0x000ea40000004200 */
        /* <DEDUP_REMOVED lines=14> */
[----:B------:R-:W1:Y:S05]  /*4f30*/  LDSM.16.MT88.4 R4, [R3+0x14000] ;  /* 0x014000000304783b */ /* 0x000e6a0000004200 */
        /* <DEDUP_REMOVED lines=46> */
[----:B------:R-:W2:Y:S01]  /*5220*/  LDL R140, [R1+0x24] ;  /* 0x00002400018c7983 */ /* 0x000ea20000100800 */
        /* <DEDUP_REMOVED lines=14> */
.L_x_493:
[----:B------:R-:W2:Y:S01]  /*5310*/  LDL R4, [R1+0x4] ;  /* 0x0000040001047983 */ /* 0x000ea20000100800 */
[----:B------:R-:W-:Y:S01]  /*5320*/  IMAD.MOV.U32 R7, RZ, RZ, 0x4 ;  /* 0x00000004ff077424 */ /* 0x000fe200078e00ff */
[----:B------:R-:W-:Y:S02]  /*5330*/  @UP1 UIADD3 UR16, UP0, UR6, -0x100, URZ ;  /* 0xffffff0006101890 */ /* 0x000fe4000ff1e03f */
[----:B-1----:R-:W3:Y:S02]  /*5340*/  LDL R2, [R1+0x8] ;  /* 0x0000080001027983 */ /* 0x002ee40000100800 */
[----:B------:R-:W-:Y:S02]  /*5350*/  @UP1 UIADD3.X UR14, UR7, -0x1, URZ, UP0, !UPT ;  /* 0xffffffff070e1890 */ /* 0x000fe400087fe43f */
[----:B------:R-:W4:Y:S04]  /*5360*/  LDL R6, [R1] ;  /* 0x0000000001067983 */ /* 0x000f280000100800 */
[----:B------:R-:W-:Y:S04]  /*5370*/  LDSM.16.M88.4 R24, [R224] ;  /* 0x00000000e018783b */ /* 0x000fe80000000200 */
[----:B------:R-:W1:Y:S04]  /*5380*/  LDSM.16.MT88.4 R8, [R0+0x9000] ;  /* 0x009000000008783b */ /* 0x000e680000004200 */
        /* <DEDUP_REMOVED lines=8> */
[----:B------:R-:W1:Y:S01]  /*5410*/  LDSM.16.MT88.4 R152, [R0+0xb800] ;  /* 0x00b800000098783b */ /* 0x000e620000004200 */
[----:B----4-:R-:W-:Y:S02]  /*5420*/  IMAD.MOV.U32 R162, RZ, RZ, R6 ;  /* 0x000000ffffa27224 */ /* 0x010fe400078e0006 */
[----:B--2---:R-:W-:Y:S02]  /*5430*/  IMAD.MOV.U32 R5, RZ, RZ, R4 ;  /* 0x000000ffff057224 */ /* 0x004fe400078e0004 */
[----:B---3--:R-:W-:Y:S02]  /*5440*/  IMAD.MOV.U32 R4, RZ, RZ, R2 ;  /* 0x000000ffff047224 */ /* 0x008fe400078e0002 */
[----:B------:R-:W-:Y:S02]  /*5450*/  @P0 VIADD R2, R159, 0xffffffc0 ;  /* 0xffffffc09f020836 */ /* 0x000fe40000000000 */
[----:B------:R-:W-:Y:S01]  /*5460*/  IMAD.MOV.U32 R163, RZ, RZ, R5 ;  /* 0x000000ffffa37224 */ /* 0x000fe200078e0005 */
[----:B------:R-:W-:Y:S01]  /*5470*/  LDSM.16.MT88.4 R156, [R0+0xbc00] ;  /* 0x00bc0000009c783b */ /* 0x000fe20000004200 */
[----:B------:R-:W-:Y:S01]  /*5480*/  @P0 IMAD.WIDE R160, R2, R7, UR6 ;  /* 0x0000000602a00e25 */ /* 0x000fe2000f8e0207 */
[----:B------:R-:W-:Y:S01]  /*5490*/  @UP1 UMOV UR7, UR14 ;  /* 0x0000000e00071c82 */ /* 0x000fe20008000000 */
[----:B------:R-:W-:Y:S02]  /*54a0*/  ULOP3.LUT UR14, UR5, 0x1, URZ, 0xc0, !UPT ;  /* 0x00000001050e7892 */ /* 0x000fe4000f8ec03f */
[----:B------:R-:W-:Y:S01]  /*54b0*/  IMAD.MOV.U32 R164, RZ, RZ, R4 ;  /* 0x000000ffffa47224 */ /* 0x000fe200078e0004 */
[----:B------:R-:W2:Y:S01]  /*54c0*/  @P0 LDG.E R162, desc[UR8][R160.64+0x80] ;  /* 0x00008008a0a20981 */ /* 0x000ea2000c1e1900 */
[C---:B-1----:R-:W-:Y:S01]  /*54d0*/  HMMA.16816.F32 R4, R24.reuse, R8, RZ ;  /* 0x000000081804723c */ /* 0x042fe200000018ff */
[----:B------:R-:W-:Y:S01]  /*54e0*/  IMAD.U32 R2, RZ, RZ, UR34 ;  /* 0x00000022ff027e24 */ /* 0x000fe2000f8e00ff */
[----:B------:R-:W-:Y:S01]  /*54f0*/  UISETP.NE.U32.AND UP0, UPT, UR14, 0x1, UPT ;  /* 0x000000010e00788c */ /* 0x000fe2000bf05070 */
[----:B------:R-:W3:Y:S01]  /*5500*/  @P0 LDG.E R163, desc[UR8][R160.64+0x20] ;  /* 0x00002008a0a30981 */ /* 0x000ee2000c1e1900 */
[----:B------:R-:W-:Y:S02]  /*5510*/  @UP1 UMOV UR6, UR16 ;  /* 0x0000001000061c82 */ /* 0x000fe40008000000 */
[C---:B------:R-:W-:Y:S01]  /*5520*/  HMMA.16816.F32 R8, R24.reuse, R10, RZ ;  /* 0x0000000a1808723c */ /* 0x040fe200000018ff */
[----:B------:R-:W4:Y:S04]  /*5530*/  @P0 LDG.E R164, desc[UR8][R160.64] ;  /* 0x00000008a0a40981 */ /* 0x000f28000c1e1900 */
[----:B------:R1:W5:Y:S01]  /*5540*/  @P0 LDG.E R252, desc[UR8][R160.64+0xa0] ;  /* 0x0000a008a0fc0981 */ /* 0x000362000c1e1900 */
        /* <DEDUP_REMOVED lines=53> */
[----:B------:R1:W1:Y:S04]  /*58a0*/  LDSM.16.MT88.4 R32, [R0+0xec00] ;  /* 0x00ec00000020783b */ /* 0x0002680000004200 */
[----:B------:R-:W-:Y:S01]  /*58b0*/  LDSM.16.MT88.4 R136, [R220+0x2400] ;  /* 0x00240000dc88783b */ /* 0x000fe20000004200 */
[C---:B------:R-:W-:Y:S06]  /*58c0*/  HMMA.16816.F32 R4, R132.reuse, R148, R4 ;  /* 0x000000948404723c */ /* 0x040fec0000001804 */
[C---:B------:R-:W-:Y:S06]  /*58d0*/  HMMA.16816.F32 R8, R132.reuse, R150, R8 ;  /* 0x000000968408723c */ /* 0x040fec0000001808 */
[C---:B------:R-:W-:Y:S06]  /*58e0*/  HMMA.16816.F32 R12, R132.reuse, R152, R12 ;  /* 0x00000098840c723c */ /* 0x040fec000000180c */
[C---:B------:R-:W-:Y:S01]  /*58f0*/  HMMA.16816.F32 R16, R132.reuse, R154, R16 ;  /* 0x0000009a8410723c */ /* 0x040fe20000001810 */
[----:B-1----:R-:W-:Y:S05]  /*5900*/  IMAD.U32 R0, RZ, RZ, UR15 ;  /* 0x0000000fff007e24 */ /* 0x002fea000f8e00ff */
[C---:B------:R-:W-:Y:S06]  /*5910*/  HMMA.16816.F32 R20, R132.reuse, R28, R20 ;  /* 0x0000001c8414723c */ /* 0x040fec0000001814 */
[----:B------:R-:W-:Y:S01]  /*5920*/  HMMA.16816.F32 R24, R132, R30, R24 ;  /* 0x0000001e8418723c */ /* 0x000fe20000001818 */
[----:B------:R-:W-:Y:S01]  /*5930*/  LDSM.16.MT88.4 R132, [R220+0x1400] ;  /* 0x00140000dc84783b */ /* 0x000fe20000004200 */
[----:B------:R-:W-:Y:S04]  /*5940*/  IMAD.U32 R28, RZ, RZ, UR15 ;  /* 0x0000000fff1c7e24 */ /* 0x000fe8000f8e00ff */
[C---:B------:R-:W-:Y:S01]  /*5950*/  HMMA.16816.F32 R4, R140.reuse, R144, R4 ;  /* 0x000000908c04723c */ /* 0x040fe20000001804 */
[----:B------:R-:W-:Y:S04]  /*5960*/  IMAD.U32 R30, RZ, RZ, UR34 ;  /* 0x00000022ff1e7e24 */ /* 0x000fe8000f8e00ff */
[-C--:B------:R-:W-:Y:S01]  /*5970*/  LEA R28, P2, R28, R232.reuse, 0x2 ;  /* 0x000000e81c1c7211 */ /* 0x080fe200078410ff */
[C---:B------:R-:W-:Y:S01]  /*5980*/  HMMA.16816.F32 R8, R140.reuse, R146, R8 ;  /* 0x000000928c08723c */ /* 0x040fe20000001808 */
[----:B------:R-:W-:Y:S04]  /*5990*/  IMAD.U32 R31, RZ, RZ, UR17 ;  /* 0x00000011ff1f7e24 */ /* 0x000fe8000f8e00ff */
[-C--:B------:R-:W-:Y:S01]  /*59a0*/  LEA.HI.X.SX32 R29, R0, R233.reuse, 0x2, P2 ;  /* 0x000000e9001d7211 */ /* 0x080fe200010f16ff */
[C---:B------:R-:W-:Y:S01]  /*59b0*/  HMMA.16816.F32 R12, R140.reuse, R156, R12 ;  /* 0x0000009c8c0c723c */ /* 0x040fe2000000180c */
[----:B------:R-:W-:Y:S05]  /*59c0*/  IMAD.U32 R0, RZ, RZ, UR33 ;  /* 0x00000021ff007e24 */ /* 0x000fea000f8e00ff */
[C---:B------:R-:W-:Y:S05]  /*59d0*/  HMMA.16816.F32 R16, R140.reuse, R158, R16 ;  /* 0x0000009e8c10723c */ /* 0x040fea0000001810 */
[----:B------:R1:W-:Y:S01]  /*59e0*/  REDG.E.ADD.F32.FTZ.RN.STRONG.GPU desc[UR8][R232.64], R4 ;  /* 0x00000004e80079a6 */ /* 0x0003e2000c10f388 */
[C---:B------:R-:W-:Y:S03]  /*59f0*/  HMMA.16816.F32 R20, R140.reuse, R32, R20 ;  /* 0x000000208c14723c */ /* 0x040fe60000001814 */
[----:B------:R3:W-:Y:S03]  /*5a00*/  REDG.E.ADD.F32.FTZ.RN.STRONG.GPU desc[UR8][R28.64], R5 ;  /* 0x000000051c0079a6 */ /* 0x0007e6000c10f388 */
[----:B------:R-:W-:Y:S01]  /*5a10*/  HMMA.16816.F32 R24, R140, R34, R24 ;  /* 0x000000228c18723c */ /* 0x000fe20000001818 */
[----:B------:R-:W-:Y:S04]  /*5a20*/  MOV R32, UR17 ;  /* 0x0000001100207c02 */ /* 0x000fe80008000f00 */
[-C--:B------:R-:W-:Y:S06]  /*5a30*/  LEA R32, P1, R32, R232.reuse, 0x2 ;  /* 0x000000e820207211 */ /* 0x080fec00078210ff */
[-C--:B------:R-:W-:Y:S05]  /*5a40*/  LEA.HI.X.SX32 R33, R31, R233.reuse, 0x2, P1 ;  /* 0x000000e91f217211 */ /* 0x080fea00008f16ff */
[----:B------:R4:W-:Y:S04]  /*5a50*/  REDG.E.ADD.F32.FTZ.RN.STRONG.GPU desc[UR8][R32.64], R6 ;  /* 0x00000006200079a6 */ /* 0x0009e8000c10f388 */
[----:B--2---:R-:W-:Y:S01]  /*5a60*/  @P0 STL [R1], R162 ;  /* 0x000000a201000387 */ /* 0x004fe20000100800 */
[----:B-1----:R-:W-:Y:S03]  /*5a70*/  IMAD.U32 R4, RZ, RZ, UR30 ;  /* 0x0000001eff047e24 */ /* 0x002fe6000f8e00ff */
[----:B---3--:R-:W-:Y:S01]  /*5a80*/  @P0 STL [R1+0x4], R163 ;  /* 0x000004a301000387 */ /* 0x008fe20000100800 */
[----:B------:R-:W-:Y:S03]  /*5a90*/  IMAD.U32 R5, RZ, RZ, UR32 ;  /* 0x00000020ff057e24 */ /* 0x000fe6000f8e00ff */
[----:B----4-:R-:W-:Y:S01]  /*5aa0*/  @P0 STL [R1+0x8], R164 ;  /* 0x000008a401000387 */ /* 0x010fe20000100800 */
[-C--:B------:R-:W-:Y:S04]  /*5ab0*/  LEA R30, P0, R30, R232.reuse, 0x2 ;  /* 0x000000e81e1e7211 */ /* 0x080fe800078010ff */
[-C--:B------:R-:W-:Y:S01]  /*5ac0*/  LEA.HI.X.SX32 R31, R2, R233.reuse, 0x2, P0 ;  /* 0x000000e9021f7211 */ /* 0x080fe200000f16ff */
[----:B------:R-:W-:Y:S04]  /*5ad0*/  IMAD.U32 R2, RZ, RZ, UR31 ;  /* 0x0000001fff027e24 */ /* 0x000fe8000f8e00ff */
[----:B------:R1:W-:Y:S01]  /*5ae0*/  REDG.E.ADD.F32.FTZ.RN.STRONG.GPU desc[UR8][R30.64], R7 ;  /* 0x000000071e0079a6 */ /* 0x0003e2000c10f388 */
[----:B------:R-:W-:Y:S01]  /*5af0*/  IMAD.U32 R32, RZ, RZ, UR33 ;  /* 0x00000021ff207e24 */ /* 0x000fe2000f8e00ff */
[----:B------:R-:W-:Y:S04]  /*5b00*/  MOV R6, UR31 ;  /* 0x0000001f00067c02 */ /* 0x000fe80008000f00 */
[-C--:B------:R-:W-:Y:S02]  /*5b10*/  LEA R32, P0, R32, R232.reuse, 0x2 ;  /* 0x000000e820207211 */ /* 0x080fe400078010ff */
[-C--:B------:R-:W-:Y:S02]  /*5b20*/  LEA R6, P1, R6, R232.reuse, 0x2 ;  /* 0x000000e806067211 */ /* 0x080fe400078210ff */
[-C--:B------:R-:W-:Y:S01]  /*5b30*/  LEA.HI.X.SX32 R33, R0, R233.reuse, 0x2, P0 ;  /* 0x000000e900217211 */ /* 0x080fe200000f16ff */
[----:B------:R-:W-:Y:S01]  /*5b40*/  IMAD.U32 R0, RZ, RZ, UR30 ;  /* 0x0000001eff007e24 */ /* 0x000fe2000f8e00ff */
[-C--:B------:R-:W-:Y:S03]  /*5b50*/  LEA R4, P0, R4, R232.reuse, 0x2 ;  /* 0x000000e804047211 */ /* 0x080fe600078010ff */
[----:B------:R2:W-:Y:S04]  /*5b60*/  REDG.E.ADD.F32.FTZ.RN.STRONG.GPU desc[UR8][R32.64], R8 ;  /* 0x00000008200079a6 */ /* 0x0005e8000c10f388 */
[----:B------:R-:W-:Y:S01]  /*5b70*/  LDSM.16.MT88.4 R32, [R3+0x11800] ;  /* 0x011800000320783b */ /* 0x000fe20000004200 */
[----:B-1----:R-:W-:Y:S01]  /*5b80*/  IMAD.U32 R30, RZ, RZ, UR32 ;  /* 0x00000020ff1e7e24 */ /* 0x002fe2000f8e00ff */
[-C--:B------:R-:W-:Y:S01]  /*5b90*/  LEA.HI.X.SX32 R7, R2, R233.reuse, 0x2, P1 ;  /* 0x000000e902077211 */ /* 0x080fe200008f16ff */
[----:B------:R-:W-:Y:S03]  /*5ba0*/  IMAD.U32 R2, RZ, RZ, UR25 ;  /* 0x00000019ff027e24 */ /* 0x000fe6000f8e00ff */
[-C--:B------:R-:W-:Y:S04]  /*5bb0*/  LEA R30, P2, R30, R232.reuse, 0x2 ;  /* 0x000000e81e1e7211 */ /* 0x080fe800078410ff */
[-C--:B------:R-:W-:Y:S02]  /*5bc0*/  LEA.HI.X.SX32 R31, R5, R233.reuse, 0x2, P2 ;  /* 0x000000e9051f7211 */ /* 0x080fe400010f16ff */
[-C--:B------:R-:W-:Y:S01]  /*5bd0*/  LEA.HI.X.SX32 R5, R0, R233.reuse, 0x2, P0 ;  /* 0x000000e900057211 */ /* 0x080fe200000f16ff */
[----:B------:R-:W-:Y:S02]  /*5be0*/  IMAD.U32 R0, RZ, RZ, UR27 ;  /* 0x0000001bff007e24 */ /* 0x000fe4000f8e00ff */
[----:B------:R-:W-:Y:S04]  /*5bf0*/  REDG.E.ADD.F32.FTZ.RN.STRONG.GPU desc[UR8][R30.64], R9 ;  /* 0x000000091e0079a6 */ /* 0x000fe8000c10f388 */
[----:B------:R1:W-:Y:S01]  /*5c00*/  REDG.E.ADD.F32.FTZ.RN.STRONG.GPU desc[UR8][R6.64], R10 ;  /* 0x0000000a060079a6 */ /* 0x0003e2000c10f388 */
[----:B--2---:R-:W-:Y:S03]  /*5c10*/  MOV R8, UR26 ;  /* 0x0000001a00087c02 */ /* 0x004fe60008000f00 */
[----:B------:R2:W-:Y:S01]  /*5c20*/  REDG.E.ADD.F32.FTZ.RN.STRONG.GPU desc[UR8][R4.64], R11 ;  /* 0x0000000b040079a6 */ /* 0x0005e2000c10f388 */
[-C--:B------:R-:W-:Y:S03]  /*5c30*/  LEA R8, P2, R8, R232.reuse, 0x2 ;  /* 0x000000e808087211 */ /* 0x080fe600078410ff */
[----:B------:R-:W-:Y:S04]  /*5c40*/  REDG.E.ADD.F32.FTZ.RN.STRONG.GPU desc[UR8][R232.64+0x80], R12 ;  /* 0x0000800ce80079a6 */ /* 0x000fe8000c10f388 */
[----:B------:R-:W-:Y:S01]  /*5c50*/  REDG.E.ADD.F32.FTZ.RN.STRONG.GPU desc[UR8][R28.64+0x80], R13 ;  /* 0x0000800d1c0079a6 */ /* 0x000fe2000c10f388 */
[----:B-1----:R-:W-:Y:S02]  /*5c60*/  IMAD.U32 R10, RZ, RZ, UR27 ;  /* 0x0000001bff0a7e24 */ /* 0x002fe4000f8e00ff */
[----:B------:R-:W-:Y:S02]  /*5c70*/  IMAD.U32 R6, RZ, RZ, UR25 ;  /* 0x00000019ff067e24 */ /* 0x000fe4000f8e00ff */
[----:B--2---:R-:W-:Y:S01]  /*5c80*/  IMAD.U32 R5, RZ, RZ, UR26 ;  /* 0x0000001aff057e24 */ /* 0x004fe2000f8e00ff */
[-C--:B------:R-:W-:Y:S01]  /*5c90*/  LEA R10, P0, R10, R232.reuse, 0x2 ;  /* 0x000000e80a0a7211 */ /* 0x080fe200078010ff */
[----:B------:R-:W-:Y:S01]  /*5ca0*/  IMAD.U32 R4, RZ, RZ, UR24 ;  /* 0x00000018ff047e24 */ /* 0x000fe2000f8e00ff */
        /* <DEDUP_REMOVED lines=9> */
[----:B------:R2:W-:Y:S01]  /*5d40*/  REDG.E.ADD.F32.FTZ.RN.STRONG.GPU desc[UR8][R8.64], R15 ;  /* 0x0000000f080079a6 */ /* 0x0005e2000c10f388 */
[----:B------:R-:W-:Y:S03]  /*5d50*/  MOV R0, UR18 ;  /* 0x0000001200007c02 */ /* 0x000fe60008000f00 */
[----:B------:R3:W-:Y:S04]  /*5d60*/  REDG.E.ADD.F32.FTZ.RN.STRONG.GPU desc[UR8][R6.64], R16 ;  /* 0x00000010060079a6 */ /* 0x0007e8000c10f388 */
[----:B------:R4:W-:Y:S04]  /*5d70*/  REDG.E.ADD.F32.FTZ.RN.STRONG.GPU desc[UR8][R4.64], R17 ;  /* 0x00000011040079a6 */ /* 0x0009e8000c10f388 */
[----:B------:R-:W-:Y:S01]  /*5d80*/  LDSM.16.MT88.4 R12, [R3+0x11000] ;  /* 0x01100000030c783b */ /* 0x000fe20000004200 */
[----:B-1----:R-:W-:Y:S02]  /*5d90*/  IMAD.U32 R10, RZ, RZ, UR21 ;  /* 0x00000015ff0a7e24 */ /* 0x002fe4000f8e00ff */
[----:B--2---:R-:W-:Y:S02]  /*5da0*/  IMAD.U32 R8, RZ, RZ, UR28 ;  /* 0x0000001cff087e24 */ /* 0x004fe4000f8e00ff */
[----:B---3--:R-:W-:Y:S03]  /*5db0*/  IMAD.U32 R6, RZ, RZ, UR23 ;  /* 0x00000017ff067e24 */ /* 0x008fe6000f8e00ff */
[-C--:B------:R-:W-:Y:S01]  /*5dc0*/  LEA R8, P0, R8, R232.reuse, 0x2 ;  /* 0x000000e808087211 */ /* 0x080fe200078010ff */
[----:B------:R-:W-:Y:S01]  /*5dd0*/  IMAD.U32 R7, RZ, RZ, UR23 ;  /* 0x00000017ff077e24 */ /* 0x000fe2000f8e00ff */
[-C--:B----4-:R-:W-:Y:S01]  /*5de0*/  LEA R4, P1, R0, R232.reuse, 0x2 ;  /* 0x000000e800047211 */ /* 0x090fe200078210ff */
[----:B------:R-:W-:Y:S03]  /*5df0*/  IMAD.U32 R0, RZ, RZ, UR28 ;  /* 0x0000001cff007e24 */ /* 0x000fe6000f8e00ff */
[-C--:B------:R-:W-:Y:S01]  /*5e00*/  LEA.HI.X.SX32 R5, R2, R233.reuse, 0x2, P1 ;  /* 0x000000e902057211 */ /* 0x080fe200008f16ff */
[----:B------:R-:W-:Y:S01]  /*5e10*/  IMAD.U32 R2, RZ, RZ, UR22 ;  /* 0x00000016ff027e24 */ /* 0x000fe2000f8e00ff */
[-C--:B------:R-:W-:Y:S02]  /*5e20*/  LEA.HI.X.SX32 R9, R0, R233.reuse, 0x2, P0 ;  /* 0x000000e900097211 */ /* 0x080fe400000f16ff */
[-C--:B------:R-:W-:Y:S01]  /*5e30*/  LEA R6, P1, R6, R232.reuse, 0x2 ;  /* 0x000000e806067211 */ /* 0x080fe200078210ff */
[----:B------:R1:W-:Y:S01]  /*5e40*/  REDG.E.ADD.F32.FTZ.RN.STRONG.GPU desc[UR8][R4.64], R18 ;  /* 0x00000012040079a6 */ /* 0x0003e2000c10f388 */
[----:B------:R-:W-:Y:S02]  /*5e50*/  MOV R0, UR22 ;  /* 0x0000001600007c02 */ /* 0x000fe40008000f00 */
[-C--:B------:R-:W-:Y:S01]  /*5e60*/  LEA.HI.X.SX32 R7, R7, R233.reuse, 0x2, P1 ;  /* 0x000000e907077211 */ /* 0x080fe200008f16ff */
[----:B------:R2:W-:Y:S04]  /*5e70*/  REDG.E.ADD.F32.FTZ.RN.STRONG.GPU desc[UR8][R8.64], R19 ;  /* 0x00000013080079a6 */ /* 0x0005e8000c10f388 */
[----:B------:R-:W-:Y:S04]  /*5e80*/  REDG.E.ADD.F32.FTZ.RN.STRONG.GPU desc[UR8][R232.64+0x100], R20 ;  /* 0x00010014e80079a6 */ /* 0x000fe8000c10f388 */
[----:B------:R-:W-:Y:S04]  /*5e90*/  REDG.E.ADD.F32.FTZ.RN.STRONG.GPU desc[UR8][R28.64+0x100], R21 ;  /* 0x000100151c0079a6 */ /* 0x000fe8000c10f388 */
[----:B------:R3:W-:Y:S04]  /*5ea0*/  REDG.E.ADD.F32.FTZ.RN.STRONG.GPU desc[UR8][R6.64], R22 ;  /* 0x00000016060079a6 */ /* 0x0007e8000c10f388 */
[----:B------:R-:W-:Y:S04]  /*5eb0*/  LDSM.16.MT88.4 R16, [R220+0x1000] ;  /* 0x00100000dc10783b */ /* 0x000fe80000004200 */
[----:B------:R-:W-:Y:S01]  /*5ec0*/  LDSM.16.MT88.4 R28, [R3+0xf800] ;  /* 0x00f80000031c783b */ /* 0x000fe20000004200 */
[-C--:B-1----:R-:W-:Y:S02]  /*5ed0*/  LEA R4, P0, R2, R232.reuse, 0x2 ;  /* 0x000000e802047211 */ /* 0x082fe400078010ff */
[----:B------:R-:W-:Y:S02]  /*5ee0*/  MOV R2, UR19 ;  /* 0x0000001300027c02 */ /* 0x000fe40008000f00 */
[-C--:B------:R-:W-:Y:S01]  /*5ef0*/  LEA.HI.X.SX32 R5, R0, R233.reuse, 0x2, P0 ;  /* 0x000000e900057211 */ /* 0x080fe200000f16ff */
[----:B--2---:R-:W-:Y:S01]  /*5f00*/  IMAD.U32 R8, RZ, RZ, UR20 ;  /* 0x00000014ff087e24 */ /* 0x004fe2000f8e00ff */
[-C--:B------:R-:W-:Y:S01]  /*5f10*/  LEA R10, P0, R10, R232.reuse, 0x2 ;  /* 0x000000e80a0a7211 */ /* 0x080fe200078010ff */
[----:B------:R-:W-:Y:S02]  /*5f20*/  IMAD.U32 R0, RZ, RZ, UR21 ;  /* 0x00000015ff007e24 */ /* 0x000fe4000f8e00ff */
[----:B------:R1:W-:Y:S01]  /*5f30*/  REDG.E.ADD.F32.FTZ.RN.STRONG.GPU desc[UR8][R4.64], R23 ;  /* 0x00000017040079a6 */ /* 0x0003e2000c10f388 */
[-C--:B------:R-:W-:Y:S02]  /*5f40*/  LEA R8, P2, R8, R232.reuse, 0x2 ;  /* 0x000000e808087211 */ /* 0x080fe400078410ff */
[-C--:B------:R-:W-:Y:S01]  /*5f50*/  LEA.HI.X.SX32 R11, R0, R233.reuse, 0x2, P0 ;  /* 0x000000e9000b7211 */ /* 0x080fe200000f16ff */
[----:B------:R-:W-:Y:S01]  /*5f60*/  IMAD.U32 R0, RZ, RZ, UR29 ;  /* 0x0000001dff007e24 */ /* 0x000fe2000f8e00ff */
[----:B------:R-:W-:Y:S01]  /*5f70*/  LDSM.16.MT88.4 R20, [R220+0x2000] ;  /* 0x00200000dc14783b */ /* 0x000fe20000004200 */
[----:B---3--:R-:W-:Y:S03]  /*5f80*/  IMAD.U32 R6, RZ, RZ, UR19 ;  /* 0x00000013ff067e24 */ /* 0x008fe6000f8e00ff */
[----:B------:R-:W-:Y:S02]  /*5f90*/  REDG.E.ADD.F32.FTZ.RN.STRONG.GPU desc[UR8][R10.64], R24 ;  /* 0x000000180a0079a6 */ /* 0x000fe4000c10f388 */
[-C--:B------:R-:W-:Y:S04]  /*5fa0*/  LEA R6, P1, R6, R232.reuse, 0x2 ;  /* 0x000000e806067211 */ /* 0x080fe800078210ff */
[-C--:B------:R-:W-:Y:S02]  /*5fb0*/  LEA.HI.X.SX32 R7, R2, R233.reuse, 0x2, P1 ;  /* 0x000000e902077211 */ /* 0x080fe400008f16ff */
[----:B------:R-:W-:Y:S01]  /*5fc0*/  ISETP.LT.AND P1, PT, RZ, UR5, PT ;  /* 0x00000005ff007c0c */ /* 0x000fe2000bf21270 */
[----:B------:R-:W-:Y:S01]  /*5fd0*/  UIADD3 UR5, UR5, -0x1, URZ ;  /* 0xffffffff05057890 */ /* 0x000fe2000fffe03f */
[----:B-1----:R-:W-:Y:S02]  /*5fe0*/  IMAD.U32 R5, RZ, RZ, UR20 ;  /* 0x00000014ff057e24 */ /* 0x002fe4000f8e00ff */
[----:B------:R-:W-:Y:S03]  /*5ff0*/  IMAD.U32 R4, RZ, RZ, UR29 ;  /* 0x0000001dff047e24 */ /* 0x000fe6000f8e00ff */
[-C--:B------:R-:W-:Y:S02]  /*6000*/  LEA.HI.X.SX32 R9, R5, R233.reuse, 0x2, P2 ;  /* 0x000000e905097211 */ /* 0x080fe400010f16ff */
[----:B------:R-:W-:Y:S03]  /*6010*/  LEA R4, P0, R4, R232, 0x2 ;  /* 0x000000e804047211 */ /* 0x000fe600078010ff */
[----:B------:R-:W-:Y:S01]  /*6020*/  REDG.E.ADD.F32.FTZ.RN.STRONG.GPU desc[UR8][R8.64], R25 ;  /* 0x00000019080079a6 */ /* 0x000fe2000c10f388 */
[----:B------:R-:W-:Y:S01]  /*6030*/  LEA.HI.X.SX32 R5, R0, R233, 0x2, P0 ;  /* 0x000000e900057211 */ /* 0x000fe200000f16ff */
[C---:B------:R-:W-:Y:S01]  /*6040*/  VIADD R0, R220.reuse, 0xffffd000 ;  /* 0xffffd000dc007836 */ /* 0x040fe20000000000 */
[----:B------:R-:W-:Y:S01]  /*6050*/  PLOP3.LUT P0, PT, PT, PT, UP0, 0x80, 0x0 ;  /* 0x000000000000781c */ /* 0x000fe20003f0f008 */
[----:B------:R-:W-:Y:S01]  /*6060*/  REDG.E.ADD.F32.FTZ.RN.STRONG.GPU desc[UR8][R6.64], R26 ;  /* 0x0000001a060079a6 */ /* 0x000fe2000c10f388 */
[----:B------:R-:W-:Y:S03]  /*6070*/  @UP1 UIADD3 UR13, UP0, UR13, -0x100, URZ ;  /* 0xffffff000d0d1890 */ /* 0x000fe6000ff1e03f */
[----:B------:R-:W-:Y:S01]  /*6080*/  REDG.E.ADD.F32.FTZ.RN.STRONG.GPU desc[UR8][R4.64], R27 ;  /* 0x0000001b040079a6 */ /* 0x000fe2000c10f388 */
[----:B------:R-:W-:Y:S03]  /*6090*/  @UP1 UIADD3.X UR12, UR12, -0x1, URZ, UP0, !UPT ;  /* 0xffffffff0c0c1890 */ /* 0x000fe600087fe43f */
[----:B------:R-:W-:Y:S04]  /*60a0*/  LDSM.16.MT88.4 R4, [R3+0xf000] ;  /* 0x00f000000304783b */ /* 0x000fe80000004200 */
[----:B------:R-:W1:Y:S01]  /*60b0*/  LDSM.16.MT88.4 R8, [R220] ;  /* 0x00000000dc08783b */ /* 0x000e620000004200 */
[----:B------:R-:W-:Y:S03]  /*60c0*/  @P0 VIADD R0, R220, 0x3000 ;  /* 0x00003000dc000836 */ /* 0x000fe60000000000 */
        /* <DEDUP_REMOVED lines=16> */
[----:B------:R-:W1:Y:S04]  /*61d0*/  LDSM.16.MT88.4 R4, [R3+0x10000] ;  /* 0x010000000304783b */ /* 0x000e680000004200 */
[----:B------:R-:W3:Y:S01]  /*61e0*/  LDSM.16.MT88.4 R20, [R220+0x2800] ;  /* 0x00280000dc14783b */ /* 0x000ee20000004200 */
[-C--:B--2---:R-:W-:Y:S06]  /*61f0*/  HMMA.16816.F32 R84, R28, R24.reuse, R84 ;  /* 0x000000181c54723c */ /* 0x084fec0000001854 */
        /* <DEDUP_REMOVED lines=12> */
[----:B------:R-:W2:Y:S05]  /*62c0*/  LDSM.16.MT88.4 R32, [R220+0xc00] ;  /* 0x000c0000dc20783b */ /* 0x000eaa0000004200 */
[----:B------:R-:W-:Y:S01]  /*62d0*/  HMMA.16816.F32 R128, R28, R138, R128 ;  /* 0x0000008a1c80723c */ /* 0x000fe20000001880 */
[----:B------:R-:W4:Y:S04]  /*62e0*/  LDSM.16.MT88.4 R28, [R220+0x1c00] ;  /* 0x001c0000dc1c783b */ /* 0x000f280000004200 */
[----:B------:R3:W4:Y:S01]  /*62f0*/  LDSM.16.MT88.4 R136, [R220+0x2c00] ;  /* 0x002c0000dc88783b */ /* 0x0007220000004200 */
[-C--:B-1----:R-:W-:Y:S06]  /*6300*/  HMMA.16816.F32 R84, R4, R8.reuse, R84 ;  /* 0x000000080454723c */ /* 0x082fec0000001854 */
[C---:B------:R-:W-:Y:S06]  /*6310*/  HMMA.16816.F32 R88, R12.reuse, R8, R88 ;  /* 0x000000080c58723c */ /* 0x040fec0000001858 */
[-C--:B------:R-:W-:Y:S06]  /*6320*/  HMMA.16816.F32 R92, R12, R10.reuse, R92 ;  /* 0x0000000a0c5c723c */ /* 0x080fec000000185c */
[C---:B------:R-:W-:Y:S05]  /*6330*/  HMMA.16816.F32 R96, R4.reuse, R10, R96 ;  /* 0x0000000a0460723c */ /* 0x040fea0000001860 */
[----:B---3--:R-:W-:Y:S01]  /*6340*/  IMAD.MOV.U32 R220, RZ, RZ, R0 ;  /* 0x000000ffffdc7224 */ /* 0x008fe200078e0000 */
        /* <DEDUP_REMOVED lines=23> */
.L_x_491:
[----:B------:R-:W2:Y:S01]  /*64c0*/  LDL R140, [R1+0x1c] ;  /* 0x00001c00018c7983 */ /* 0x000ea20000100800 */
[----:B------:R-:W-:Y:S01]  /*64d0*/  ULDC UR5, c[0x0][0x390] ;  /* 0x0000e40000057ab9 */ /* 0x000fe20000000800 */
[----:B------:R-:W-:Y:S02]  /*64e0*/  ULDC UR6, c[0x0][0x38c] ;  /* 0x0000e30000067ab9 */ /* 0x000fe40000000800 */
[----:B------:R-:W3:Y:S04]  /*64f0*/  LDL R139, [R1+0x20] ;  /* 0x00002000018b7983 */ /* 0x000ee80000100800 */
[----:B------:R-:W4:Y:S04]  /*6500*/  LDL.64 R142, [R1+0x30] ;  /* 0x00003000018e7983 */ /* 0x000f280000100a00 */
[----:B------:R-:W4:Y:S01]  /*6510*/  LDL R138, [R1+0x24] ;  /* 0x00002400018a7983 */ /* 0x000f220000100800 */
        /* <DEDUP_REMOVED lines=39> */
[----:B-----5:R-:W-:Y:S01]  /*6790*/  FMUL.FTZ R12, R109, UR5 ;  /* 0x000000056d0c7c20 */ /* 0x020fe20008410000 */
        /* <DEDUP_REMOVED lines=99> */
[----:B------:R-:W-:-:S02]  /*6dd0*/  F2FP.F16.F32.PACK_AB R43, R43, R80 ;  /* 0x000000502b2b723e */ /* 0x000fc400000000ff */
[----:B------:R-:W-:Y:S01]  /*6de0*/  F2FP.F16.F32.PACK_AB R45, R45, R82 ;  /* 0x000000522d2d723e */ /* 0x000fe200000000ff */
[----:B------:R-:W1:Y:S01]  /*6df0*/  S2R R64, SR_TID.X ;  /* 0x0000000000407919 */ /* 0x000e620000002100 */
[----:B------:R-:W-:Y:S01]  /*6e00*/  F2FP.F16.F32.PACK_AB R46, R46, R72 ;  /* 0x000000482e2e723e */ /* 0x000fe200000000ff */
[----:B------:R-:W-:Y:S01]  /*6e10*/  USHF.R.S32.HI UR10, URZ, 0x1f, UR55 ;  /* 0x0000001f3f0a7899 */ /* 0x000fe20008011437 */
[----:B------:R-:W-:Y:S02]  /*6e20*/  F2FP.F16.F32.PACK_AB R47, R47, R74 ;  /* 0x0000004a2f2f723e */ /* 0x000fe400000000ff */
[----:B------:R-:W-:Y:S02]  /*6e30*/  F2FP.F16.F32.PACK_AB R48, R48, R76 ;  /* 0x0000004c3030723e */ /* 0x000fe400000000ff */
[----:B------:R-:W-:Y:S01]  /*6e40*/  F2FP.F16.F32.PACK_AB R49, R49, R78 ;  /* 0x0000004e3131723e */ /* 0x000fe200000000ff */
[----:B------:R-:W1:Y:S01]  /*6e50*/  S2R R65, SR_TID.X ;  /* 0x0000000000417919 */ /* 0x000e620000002100 */
[----:B------:R-:W-:Y:S01]  /*6e60*/  USHF.R.S32.HI UR7, URZ, 0x1f, UR56 ;  /* 0x0000001f3f077899 */ /* 0x000fe20008011438 */
[----:B-1----:R-:W-:-:S04]  /*6e70*/  SHF.R.S32.HI R64, RZ, 0x1f, R64 ;  /* 0x0000001fff407819 */ /* 0x002fc80000011440 */
[----:B------:R-:W-:-:S04]  /*6e80*/  LEA.HI R64, R64, R65, RZ, 0x2 ;  /* 0x0000004140407211 */ /* 0x000fc800078f10ff */
[----:B------:R-:W-:Y:S01]  /*6e90*/  SHF.R.S32.HI R64, RZ, 0x2, R64 ;  /* 0x00000002ff407819 */ /* 0x000fe20000011440 */
        /* <DEDUP_REMOVED lines=12> */
[----:B------:R2:W-:Y:S04]  /*6f60*/  STS [R140+0x3000], R16 ;  /* 0x003000108c007388 */ /* 0x0005e80000000800 */
[----:B------:R3:W-:Y:S04]  /*6f70*/  STS [R140+0x3200], R15 ;  /* 0x0032000f8c007388 */ /* 0x0007e80000000800 */
[----:B------:R-:W-:Y:S01]  /*6f80*/  STS [R139+0x3000], R12 ;  /* 0x0030000c8b007388 */ /* 0x000fe20000000800 */
[----:B-1----:R-:W1:Y:S03]  /*6f90*/  LDC.64 R18, c[0x0][0x450] ;  /* 0x00011400ff127b82 */ /* 0x002e660000000a00 */
[----:B------:R-:W-:Y:S04]  /*6fa0*/  STS [R139+0x3200], R11 ;  /* 0x0032000b8b007388 */ /* 0x000fe80000000800 */
[----:B------:R4:W-:Y:S04]  /*6fb0*/  STS [R140+0x4000], R10 ;  /* 0x0040000a8c007388 */ /* 0x0009e80000000800 */
[----:B------:R-:W-:Y:S04]  /*6fc0*/  STS [R140+0x4200], R9 ;  /* 0x004200098c007388 */ /* 0x000fe80000000800 */
[----:B------:R-:W-:Y:S01]  /*6fd0*/  STS [R139+0x4000], R6 ;  /* 0x004000068b007388 */ /* 0x000fe20000000800 */
[----:B--2---:R-:W2:Y:S03]  /*6fe0*/  LDC.64 R16, c[0x0][0x458] ;  /* 0x00011600ff107b82 */ /* 0x004ea60000000a00 */
[----:B------:R-:W-:Y:S04]  /*6ff0*/  STS [R139+0x4200], R5 ;  /* 0x004200058b007388 */ /* 0x000fe80000000800 */
[----:B------:R1:W-:Y:S01]  /*7000*/  STS [R140+0x5000], R8 ;  /* 0x005000088c007388 */ /* 0x0003e20000000800 */
[----:B---3--:R-:W3:Y:S03]  /*7010*/  LDC.64 R14, c[0x0][0x440] ;  /* 0x00011000ff0e7b82 */ /* 0x008ee60000000a00 */
[----:B------:R-:W-:Y:S04]  /*7020*/  STS [R140+0x5200], R7 ;  /* 0x005200078c007388 */ /* 0x000fe80000000800 */
[----:B------:R2:W-:Y:S01]  /*7030*/  STS [R139+0x5000], R4 ;  /* 0x005000048b007388 */ /* 0x0005e20000000800 */
[----:B----4-:R-:W4:Y:S03]  /*7040*/  LDC.64 R10, c[0x0][0x468] ;  /* 0x00011a00ff0a7b82 */ /* 0x010f260000000a00 */
[----:B------:R-:W-:Y:S04]  /*7050*/  STS [R139+0x5200], R2 ;  /* 0x005200028b007388 */ /* 0x000fe80000000800 */
[----:B------:R2:W-:Y:S01]  /*7060*/  STS [R140+0x6000], R0 ;  /* 0x006000008c007388 */ /* 0x0005e20000000800 */
[----:B------:R-:W4:Y:S03]  /*7070*/  LDC.64 R12, c[0x0][0x470] ;  /* 0x00011c00ff0c7b82 */ /* 0x000f260000000a00 */
[----:B------:R-:W-:Y:S05]  /*7080*/  STS [R140+0x6200], R33 ;  /* 0x006200218c007388 */ /* 0x000fea0000000800 */
[----:B-1----:R-:W1:Y:S01]  /*7090*/  LDC.64 R8, c[0x0][0x438] ;  /* 0x00010e00ff087b82 */ /* 0x002e620000000a00 */
[----:B------:R-:W-:Y:S04]  /*70a0*/  STS [R139+0x6000], R30 ;  /* 0x0060001e8b007388 */ /* 0x000fe80000000800 */
[----:B------:R-:W-:Y:S04]  /*70b0*/  STS [R139+0x6200], R29 ;  /* 0x0062001d8b007388 */ /* 0x000fe80000000800 */
[----:B------:R-:W-:Y:S04]  /*70c0*/  STS [R140+0x7000], R32 ;  /* 0x007000208c007388 */ /* 0x000fe80000000800 */
[----:B------:R-:W-:Y:S04]  /*70d0*/  STS [R140+0x7200], R31 ;  /* 0x0072001f8c007388 */ /* 0x000fe80000000800 */
[----:B------:R-:W-:Y:S04]  /*70e0*/  STS [R139+0x7000], R28 ;  /* 0x0070001c8b007388 */ /* 0x000fe80000000800 */
[----:B------:R-:W-:Y:S04]  /*70f0*/  STS [R139+0x7200], R27 ;  /* 0x0072001b8b007388 */ /* 0x000fe80000000800 */
[----:B------:R-:W-:Y:S01]  /*7100*/  STS [R140+0x8000], R34 ;  /* 0x008000228c007388 */ /* 0x000fe20000000800 */
[----:B------:R-:W-:-:S03]  /*7110*/  SHF.R.S32.HI R5, RZ, 0x1f, R142 ;  /* 0x0000001fff057819 */ /* 0x000fc6000001148e */
[----:B------:R-:W-:Y:S01]  /*7120*/  STS [R140+0x8200], R36 ;  /* 0x008200248c007388 */ /* 0x000fe20000000800 */
[----:B--2---:R-:W-:-:S03]  /*7130*/  MOV R4, R142 ;  /* 0x0000008e00047202 */ /* 0x004fc60000000f00 */
[----:B------:R-:W-:Y:S01]  /*7140*/  STS [R139+0x8000], R35 ;  /* 0x008000238b007388 */ /* 0x000fe20000000800 */
[----:B------:R-:W-:-:S03]  /*7150*/  IMAD R0, R18, UR50, RZ ;  /* 0x0000003212007c24 */ /* 0x000fc6000f8e02ff */
[----:B------:R-:W-:Y:S04]  /*7160*/  STS [R139+0x8200], R37 ;  /* 0x008200258b007388 */ /* 0x000fe80000000800 */
[----:B------:R-:W-:Y:S04]  /*7170*/  STS [R140+0x9000], R39 ;  /* 0x009000278c007388 */ /* 0x000fe80000000800 */
[----:B------:R-:W-:Y:S01]  /*7180*/  STS [R140+0x9200], R38 ;  /* 0x009200268c007388 */ /* 0x000fe20000000800 */
[----:B------:R-:W-:-:S03]  /*7190*/  IMAD R0, R19, UR49, R0 ;  /* 0x0000003113007c24 */ /* 0x000fc6000f8e0200 */
[----:B------:R-:W-:Y:S01]  /*71a0*/  STS [R139+0x9000], R42 ;  /* 0x0090002a8b007388 */ /* 0x000fe20000000800 */
[----:B------:R-:W-:-:S03]  /*71b0*/  IMAD.WIDE.U32 R6, R18, UR49, R4 ;  /* 0x0000003112067c25 */ /* 0x000fc6000f8e0004 */
[----:B------:R-:W-:Y:S04]  /*71c0*/  STS [R139+0x9200], R41 ;  /* 0x009200298b007388 */ /* 0x000fe80000000800 */
[----:B------:R-:W-:Y:S04]  /*71d0*/  STS [R140+0xa000], R40 ;  /* 0x00a000288c007388 */ /* 0x000fe80000000800 */
[----:B------:R-:W-:Y:S04]  /*71e0*/  STS [R140+0xa200], R44 ;  /* 0x00a2002c8c007388 */ /* 0x000fe80000000800 */
[----:B------:R-:W-:Y:S01]  /*71f0*/  STS [R139+0xa000], R43 ;  /* 0x00a0002b8b007388 */ /* 0x000fe20000000800 */
[----:B------:R-:W-:-:S03]  /*7200*/  IADD3 R7, R7, R0, RZ ;  /* 0x0000000007077210 */ /* 0x000fc60007ffe0ff */
[----:B------:R-:W-:Y:S01]  /*7210*/  STS [R139+0xa200], R45 ;  /* 0x00a2002d8b007388 */ /* 0x000fe20000000800 */
[----:B-1----:R-:W-:-:S03]  /*7220*/  IMAD R0, R8, UR10, RZ ;  /* 0x0000000a08007c24 */ /* 0x002fc6000f8e02ff */
[----:B------:R-:W-:Y:S04]  /*7230*/  STS [R140+0xb000], R46 ;  /* 0x00b0002e8c007388 */ /* 0x000fe80000000800 */
[----:B------:R-:W-:Y:S04]  /*7240*/  STS [R140+0xb200], R47 ;  /* 0x00b2002f8c007388 */ /* 0x000fe80000000800 */
[----:B------:R-:W-:Y:S04]  /*7250*/  STS [R139+0xb000], R48 ;  /* 0x00b000308b007388 */ /* 0x000fe80000000800 */
[----:B------:R-:W-:Y:S01]  /*7260*/  STS [R139+0xb200], R49 ;  /* 0x00b200318b007388 */ /* 0x000fe20000000800 */
[----:B------:R-:W-:-:S02]  /*7270*/  IMAD R9, R9, UR55, R0 ;  /* 0x0000003709097c24 */ /* 0x000fc4000f8e0200 */
[C---:B------:R-:W-:Y:S02]  /*7280*/  IMAD R0, R16.reuse, UR50, RZ ;  /* 0x0000003210007c24 */ /* 0x040fe4000f8e02ff */
[----:B------:R-:W-:-:S04]  /*7290*/  IMAD.WIDE.U32 R4, R16, UR49, R4 ;  /* 0x0000003110047c25 */ /* 0x000fc8000f8e0004 */
[----:B------:R-:W-:Y:S02]  /*72a0*/  IMAD R0, R17, UR49, R0 ;  /* 0x0000003111007c24 */ /* 0x000fe4000f8e0200 */
[----:B------:R-:W-:-:S03]  /*72b0*/  IMAD.WIDE.U32 R6, R8, UR55, R6 ;  /* 0x0000003708067c25 */ /* 0x000fc6000f8e0006 */
[----:B------:R-:W-:Y:S01]  /*72c0*/  IADD3 R5, R5, R0, RZ ;  /* 0x0000000005057210 */ /* 0x000fe20007ffe0ff */
[----:B---3--:R-:W-:Y:S01]  /*72d0*/  IMAD R0, R14, UR10, RZ ;  /* 0x0000000a0e007c24 */ /* 0x008fe2000f8e02ff */
[----:B------:R-:W-:Y:S01]  /*72e0*/  IADD3 R7, R7, R9, RZ ;  /* 0x0000000907077210 */ /* 0x000fe20007ffe0ff */
[----:B----4-:R-:W-:Y:S02]  /*72f0*/  IMAD R2, R10, UR7, RZ ;  /* 0x000000070a027c24 */ /* 0x010fe4000f8e02ff */
[----:B------:R-:W-:Y:S01]  /*7300*/  IMAD R8, R15, UR55, R0 ;  /* 0x000000370f087c24 */ /* 0x000fe2000f8e0200 */
[----:B------:R-:W-:Y:S01]  /*7310*/  LEA R0, R138, UR4, 0x1 ;  /* 0x000000048a007c11 */ /* 0x000fe2000f8e08ff */
[----:B------:R-:W-:Y:S01]  /*7320*/  BAR.SYNC.DEFER_BLOCKING 0x0 ;  /* 0x0000000000007b1d */ /* 0x000fe20000010000 */
[----:B------:R-:W-:Y:S02]  /*7330*/  IMAD R2, R11, UR56, R2 ;  /* 0x000000380b027c24 */ /* 0x000fe4000f8e0202 */
[----:B------:R-:W-:-:S04]  /*7340*/  IMAD.WIDE.U32 R6, R10, UR56, R6 ;  /* 0x000000380a067c25 */ /* 0x000fc8000f8e0006 */
[----:B------:R-:W-:Y:S01]  /*7350*/  IMAD.WIDE.U32 R4, R14, UR55, R4 ;  /* 0x000000370e047c25 */ /* 0x000fe2000f8e0004 */
[----:B------:R-:W-:-:S03]  /*7360*/  IADD3 R7, R7, R2, RZ ;  /* 0x0000000207077210 */ /* 0x000fc60007ffe0ff */
[C---:B------:R-:W-:Y:S01]  /*7370*/  IMAD R2, R12.reuse, UR7, RZ ;  /* 0x000000070c027c24 */ /* 0x040fe2000f8e02ff */
[----:B------:R-:W-:Y:S01]  /*7380*/  IADD3 R5, R5, R8, RZ ;  /* 0x0000000805057210 */ /* 0x000fe20007ffe0ff */
[----:B------:R-:W-:Y:S02]  /*7390*/  ULDC.64 UR6, c[0x0][0x3f0] ;  /* 0x0000fc0000067ab9 */ /* 0x000fe40000000a00 */
[----:B------:R-:W-:Y:S01]  /*73a0*/  IMAD R8, R13, UR56, R2 ;  /* 0x000000380d087c24 */ /* 0x000fe2000f8e0202 */
[----:B------:R-:W1:Y:S04]  /*73b0*/  LDS.128 R60, [R0+0x9000] ;  /* 0x00900000003c7984 */ /* 0x000e680000000c00 */
[----:B------:R-:W2:Y:S04]  /*73c0*/  LDS.128 R56, [R0+0xb000] ;  /* 0x00b0000000387984 */ /* 0x000ea80000000c00 */
[----:B------:R-:W3:Y:S01]  /*73d0*/  LDS.128 R52, [R0+0xd000] ;  /* 0x00d0000000347984 */ /* 0x000ee20000000c00 */
[----:B------:R-:W-:-:S03]  /*73e0*/  IMAD.WIDE.U32 R10, R12, UR56, R4 ;  /* 0x000000380c0a7c25 */ /* 0x000fc6000f8e0004 */
        /* <DEDUP_REMOVED lines=40> */
.L_x_488:
        /* <DEDUP_REMOVED lines=11> */
.L_x_495:
[----:B------:R-:W-:Y:S05]  /*7720*/  EXIT ;  /* 0x000000000000794d */ /* 0x000fea0003800000 */
.L_x_497:
        /* <DEDUP_REMOVED lines=13> */
.L_x_1292:


//--------------------- .text._ZN5flash44flash_bwd_dq_dk_dv_loop_seqk_parallel_kernelI23Flash_bwd_kernel_traitsILi96ELi64ELi128ELi8ELi2ELi4ELi4ELb1ELb0EN7cutlass6half_tE19Flash_kernel_traitsILi96ELi64ELi128ELi8ES3_EELb0ELb0ELb0ELb0ELb1ELb1ELb1EEEvNS_16Flash_bwd_paramsE --------------------------
	.section	.text._ZN5flash44flash_bwd_dq_dk_dv_loop_seqk_parallel_kernelI23Flash_bwd_kernel_traitsILi96ELi64ELi128ELi8ELi2ELi4ELi4ELb1ELb0EN7cutlass6half_tE19Flash_kernel_traitsILi96ELi64ELi128ELi8ES3_EELb0ELb0ELb0ELb0ELb1ELb1ELb1EEEvNS_16Flash_bwd_paramsE,"ax",@progbits
	.align	128
        .global         _ZN5flash44flash_bwd_dq_dk_dv_loop_seqk_parallel_kernelI23Flash_bwd_kernel_traitsILi96ELi64ELi128ELi8ELi2ELi4ELi4ELb1ELb0EN7cutlass6half_tE19Flash_kernel_traitsILi96ELi64ELi128ELi8ES3_EELb0ELb0ELb0ELb0ELb1ELb1ELb1EEEvNS_16Flash_bwd_paramsE
        .type           _ZN5flash44flash_bwd_dq_dk_dv_loop_seqk_parallel_kernelI23Flash_bwd_kernel_traitsILi96ELi64ELi128ELi8ELi2ELi4ELi4ELb1ELb0EN7cutlass6half_tE19Flash_kernel_traitsILi96ELi64ELi128ELi8ES3_EELb0ELb0ELb0ELb0ELb1ELb1ELb1EEEvNS_16Flash_bwd_paramsE,@function
        .size           _ZN5flash44flash_bwd_dq_dk_dv_loop_seqk_parallel_kernelI23Flash_bwd_kernel_traitsILi96ELi64ELi128ELi8ELi2ELi4ELi4ELb1ELb0EN7cutlass6half_tE19Flash_kernel_traitsILi96ELi64ELi128ELi8ES3_EELb0ELb0ELb0ELb0ELb1ELb1ELb1EEEvNS_16Flash_bwd_paramsE,(.L_x_1293 - _ZN5flash44flash_bwd_dq_dk_dv_loop_seqk_parallel_kernelI23Flash_bwd_kernel_traitsILi96ELi64ELi128ELi8ELi2ELi4ELi4ELb1ELb0EN7cutlass6half_tE19Flash_kernel_traitsILi96ELi64ELi128ELi8ES3_EELb0ELb0ELb0ELb0ELb1ELb1ELb1EEEvNS_16Flash_bwd_paramsE)
        .other          _ZN5flash44flash_bwd_dq_dk_dv_loop_seqk_parallel_kernelI23Flash_bwd_kernel_traitsILi96ELi64ELi128ELi8ELi2ELi4ELi4ELb1ELb0EN7cutlass6half_tE19Flash_kernel_traitsILi96ELi64ELi128ELi8ES3_EELb0ELb0ELb0ELb0ELb1ELb1ELb1EEEvNS_16Flash_bwd_paramsE,@"STO_CUDA_ENTRY STV_DEFAULT"
_ZN5flash44flash_bwd_dq_dk_dv_loop_seqk_parallel_kernelI23Flash_bwd_kernel_traitsILi96ELi64ELi128ELi8ELi2ELi4ELi4ELb1ELb0EN7cutlass6half_tE19Flash_kernel_traitsILi96ELi64ELi128ELi8ES3_EELb0ELb0ELb0ELb0ELb1ELb1ELb1EEEvNS_16Flash_bwd_paramsE:
.text._ZN5flash44flash_bwd_dq_dk_dv_loop_seqk_parallel_kernelI23Flash_bwd_kernel_traitsILi96ELi64ELi128ELi8ELi2ELi4ELi4ELb1ELb0EN7cutlass6half_tE19Flash_kernel_traitsILi96ELi64ELi128ELi8ES3_EELb0ELb0ELb0ELb0ELb1ELb1ELb1EEEvNS_16Flash_bwd_paramsE:
        /* <DEDUP_REMOVED lines=18> */
[----:B------:R-:W-:Y:S01]  /*0120*/  ULDC.64 UR14, c[0x0][0x300] ;  /* 0x0000c000000e7ab9 */ /* 0x000fe20000000a00 */
[----:B------:R-:W-:Y:S01]  /*0130*/  ULDC.64 UR12, c[0x0][0x308] ;  /* 0x0000c200000c7ab9 */ /* 0x000fe20000000a00 */
[----:B------:R-:W3:Y:S08]  /*0140*/  S2UR UR18, SR_CTAID.Y ;  /* 0x00000000001279c3 */ /* 0x000ef00000002600 */
[----:B------:R-:W4:Y:S01]  /*0150*/  S2UR UR20, SR_CTAID.Z ;  /* 0x00000000001479c3 */ /* 0x000f220000002700 */
[----:B--2---:R-:W-:-:S07]  /*0160*/  ULEA UR5, UR5, UR4, 0x18 ;  /* 0x0000000405057291 */ /* 0x004fce000f8ec03f */
[----:B------:R-:W2:Y:S01]  /*0170*/  S2UR UR17, SR_CTAID.Z ;  /* 0x00000000001179c3 */ /* 0x000ea20000002700 */
[----:B------:R-:W-:Y:S02]  /*0180*/  UIADD3 UR6, UR5, 0x9000, URZ ;  /* 0x0000900005067890 */ /* 0x000fe4000fffe03f */
[----:B------:R-:W-:Y:S01]  /*0190*/  UIADD3 UR4, UR5, 0xf000, URZ ;  /* 0x0000f00005047890 */ /* 0x000fe2000fffe03f */
[----:B-1----:R-:W-:Y:S01]  /*01a0*/  SHF.R.S32.HI R3, RZ, 0x1f, R9 ;  /* 0x0000001fff037819 */ /* 0x002fe20000011409 */
[----:B---3--:R-:W-:-:S03]  /*01b0*/  USHF.R.S32.HI UR27, URZ, 0x1f, UR18 ;  /* 0x0000001f3f1b7899 */ /* 0x008fc60008011412 */
[----:B------:R-:W1:Y:S01]  /*01c0*/  S2UR UR16, SR_CTAID.Y ;  /* 0x00000000001079c3 */ /* 0x000e620000002600 */
[----:B------:R-:W-:Y:S01]  /*01d0*/  UIMAD.WIDE UR40, UR18, 0x80, URZ ;  /* 0x00000080122878a5 */ /* 0x000fe2000f8e023f */
[CC--:B------:R-:W-:Y:S02]  /*01e0*/  LEA.HI R4, R3.reuse, R9.reuse, RZ, 0x4 ;  /* 0x0000000903047211 */ /* 0x0c0fe400078f20ff */
[CC--:B------:R-:W-:Y:S02]  /*01f0*/  LEA.HI R2, R3.reuse, R9.reuse, RZ, 0x5 ;  /* 0x0000000903027211 */ /* 0x0c0fe400078f28ff */
[----:B------:R-:W-:Y:S01]  /*0200*/  SHF.R.S32.HI R0, RZ, 0x4, R4 ;  /* 0x00000004ff007819 */ /* 0x000fe20000011404 */
[----:B----4-:R-:W-:Y:S01]  /*0210*/  USHF.R.S32.HI UR26, URZ, 0x1f, UR20 ;  /* 0x0000001f3f1a7899 */ /* 0x010fe20008011414 */
[CC--:B------:R-:W-:Y:S02]  /*0220*/  LEA.HI R5, R3.reuse, R9.reuse, RZ, 0x2 ;  /* 0x0000000903057211 */ /* 0x0c0fe400078f10ff */
[----:B------:R-:W-:-:S02]  /*0230*/  LEA.HI R19, R3, R9, RZ, 0x3 ;  /* 0x0000000903137211 */ /* 0x000fc400078f18ff */
[CC--:B------:R-:W-:Y:S02]  /*0240*/  LEA.HI R12, R3.reuse, R9.reuse, RZ, 0x6 ;  /* 0x00000009030c7211 */ /* 0x0c0fe400078f30ff */
[----:B------:R-:W-:Y:S02]  /*0250*/  LEA.HI R14, R3, R9, RZ, 0x7 ;  /* 0x00000009030e7211 */ /* 0x000fe400078f38ff */
[----:B------:R-:W-:Y:S01]  /*0260*/  LOP3.LUT R3, R2, 0xffffffe0, RZ, 0xc0, !PT ;  /* 0xffffffe002037812 */ /* 0x000fe200078ec0ff */
[----:B--2---:R-:W-:Y:S01]  /*0270*/  USHF.R.S32.HI UR25, URZ, 0x1f, UR17 ;  /* 0x0000001f3f197899 */ /* 0x004fe20008011411 */
[C---:B------:R-:W-:Y:S02]  /*0280*/  LOP3.LUT R6, R4.reuse, 0xfffffff0, RZ, 0xc0, !PT ;  /* 0xfffffff004067812 */ /* 0x040fe400078ec0ff */
[----:B------:R-:W-:Y:S01]  /*0290*/  LEA.HI R4, R4, R0, RZ, 0x1 ;  /* 0x0000000004047211 */ /* 0x000fe200078f08ff */
[----:B------:R-:W-:Y:S01]  /*02a0*/  IMAD.IADD R3, R9, 0x1, -R3 ;  /* 0x0000000109037824 */ /* 0x000fe200078e0a03 */
[----:B------:R-:W-:-:S02]  /*02b0*/  LOP3.LUT R7, R19, 0xfffffff8, RZ, 0xc0, !PT ;  /* 0xfffffff813077812 */ /* 0x000fc400078ec0ff */
[----:B------:R-:W-:Y:S01]  /*02c0*/  LOP3.LUT R4, R4, 0xfffffffe, RZ, 0xc0, !PT ;  /* 0xfffffffe04047812 */ /* 0x000fe200078ec0ff */
[----:B-1----:R-:W-:Y:S01]  /*02d0*/  USHF.R.S32.HI UR24, URZ, 0x1f, UR16 ;  /* 0x0000001f3f187899 */ /* 0x002fe20008011410 */
        /* <DEDUP_REMOVED lines=13> */
[----:B------:R-:W-:Y:S01]  /*03b0*/  LEA.HI R2, R4, R0, RZ, 0x2 ;  /* 0x0000000004027211 */ /* 0x000fe200078f10ff */
[----:B------:R-:W-:Y:S01]  /*03c0*/  STL [R1+0x58], R16 ;  /* 0x0000581001007387 */ /* 0x000fe20000100800 */
        /* <DEDUP_REMOVED lines=9> */
[----:B------:R-:W-:Y:S01]  /*0460*/  IMAD.IADD R11, R0, 0x1, -R2 ;  /* 0x00000001000b7824 */ /* 0x000fe200078e0a02 */
[----:B------:R-:W-:Y:S01]  /*0470*/  LOP3.LUT R2, R10, 0x3fffffe, RZ, 0xc0, !PT ;  /* 0x03fffffe0a027812 */ /* 0x000fe200078ec0ff */
[----:B------:R-:W-:Y:S01]  /*0480*/  IMAD R8, R0, 0x8, R3 ;  /* 0x0000000800087824 */ /* 0x000fe200078e0203 */
[----:B------:R-:W-:-:S02]  /*0490*/  LOP3.LUT R0, R4, 0xc0, RZ, 0xc0, !PT ;  /* 0x000000c004007812 */ /* 0x000fc400078ec0ff */
[----:B------:R-:W-:Y:S01]  /*04a0*/  SHF.R.S32.HI R3, RZ, 0x1f, R5 ;  /* 0x0000001fff037819 */ /* 0x000fe20000011405 */
[----:B------:R-:W-:Y:S01]  /*04b0*/  IMAD.IADD R4, R13, 0x1, -R2 ;  /* 0x000000010d047824 */ /* 0x000fe200078e0a02 */
[----:B------:R-:W-:Y:S02]  /*04c0*/  SHF.R.U32.HI R6, RZ, 0x3, R0 ;  /* 0x00000003ff067819 */ /* 0x000fe40000011600 */
[----:B------:R-:W-:Y:S01]  /*04d0*/  LOP3.LUT R5, R0, 0x18, R16, 0xf8, !PT ;  /* 0x0000001800057812 */ /* 0x000fe200078ef810 */
[----:B------:R-:W-:Y:S01]  /*04e0*/  IMAD R0, R9, 0x4, R18 ;  /* 0x0000000409007824 */ /* 0x000fe200078e0212 */
[----:B------:R-:W-:Y:S02]  /*04f0*/  LEA.HI R3, R3, R15, RZ, 0x3 ;  /* 0x0000000f03037211 */ /* 0x000fe400078f18ff */
[----:B------:R-:W-:Y:S01]  /*0500*/  LOP3.LUT R5, R5, R6, RZ, 0x3c, !PT ;  /* 0x0000000605057212 */ /* 0x000fe200078e3cff */
[----:B------:R-:W-:Y:S01]  /*0510*/  IMAD R222, R0, 0x8, R4 ;  /* 0x0000000800de7824 */ /* 0x000fe200078e0204 */
[----:B------:R-:W-:-:S02]  /*0520*/  SHF.R.S32.HI R4, RZ, 0x1f, R7 ;  /* 0x0000001fff047819 */ /* 0x000fc40000011407 */
[-C--:B------:R-:W-:Y:S01]  /*0530*/  LEA.HI R2, R7, R7.reuse, RZ, 0x1 ;  /* 0x0000000707027211 */ /* 0x080fe200078f08ff */
[----:B------:R-:W-:Y:S01]  /*0540*/  IMAD.U32 R5, R8, 0x20, R5 ;  /* 0x0000002008057824 */ /* 0x000fe200078e0005 */
[----:B------:R-:W-:Y:S02]  /*0550*/  LEA.HI R8, R4, R7, RZ, 0x3 ;  /* 0x0000000704087211 */ /* 0x000fe400078f18ff */
[----:B------:R-:W-:Y:S02]  /*0560*/  LOP3.LUT R0, R3, 0xfffffff8, RZ, 0xc0, !PT ;  /* 0xfffffff803007812 */ /* 0x000fe400078ec0ff */
[--C-:B------:R-:W-:Y:S01]  /*0570*/  SHF.R.S32.HI R6, RZ, 0x1, R2.reuse ;  /* 0x00000001ff067819 */ /* 0x100fe20000011402 */
[----:B------:R1:W-:Y:S01]  /*0580*/  STL [R1+0x44], R5 ;  /* 0x0000440501007387 */ /* 0x0003e20000100800 */
[----:B------:R-:W-:Y:S01]  /*0590*/  SHF.R.S32.HI R3, RZ, 0x1f, R2 ;  /* 0x0000001fff037819 */ /* 0x000fe20000011402 */
[----:B------:R-:W-:Y:S01]  /*05a0*/  IMAD.IADD R0, R15, 0x1, -R0 ;  /* 0x000000010f007824 */ /* 0x000fe200078e0a00 */
[----:B------:R-:W-:-:S02]  /*05b0*/  LOP3.LUT R4, R2, 0x7fffffe, RZ, 0xc0, !PT ;  /* 0x07fffffe02047812 */ /* 0x000fc400078ec0ff */
[----:B------:R-:W-:Y:S02]  /*05c0*/  LOP3.LUT R2, R8, 0xfffffff8, RZ, 0xc0, !PT ;  /* 0xfffffff808027812 */ /* 0x000fe400078ec0ff */
[C---:B------:R-:W-:Y:S01]  /*05d0*/  LOP3.LUT P4, RZ, R0.reuse, 0x2, RZ, 0xc0, !PT ;  /* 0x0000000200ff7812 */ /* 0x040fe2000788c0ff */
[C---:B------:R-:W-:Y:S01]  /*05e0*/  IMAD.IADD R15, R7.reuse, 0x1, -R4 ;  /* 0x00000001070f7824 */ /* 0x040fe200078e0a04 */
[----:B------:R-:W-:Y:S01]  /*05f0*/  SHF.R.S32.HI R12, RZ, 0x7, R14 ;  /* 0x00000007ff0c7819 */ /* 0x000fe2000001140e */
[----:B------:R-:W-:Y:S01]  /*0600*/  IMAD.IADD R17, R7, 0x1, -R2 ;  /* 0x0000000107117824 */ /* 0x000fe200078e0a02 */
[----:B------:R-:W-:Y:S01]  /*0610*/  SHF.R.S32.HI R2, RZ, 0x1, R10 ;  /* 0x00000001ff027819 */ /* 0x000fe2000001140a */
[----:B------:R-:W-:Y:S01]  /*0620*/  IMAD.SHL.U32 R14, R9, 0x20, RZ ;  /* 0x00000020090e7824 */ /* 0x000fe200078e00ff */
[----:B------:R-:W-:Y:S01]  /*0630*/  LEA.HI R10, R0, R0, RZ, 0x1 ;  /* 0x00000000000a7211 */ /* 0x000fe200078f08ff */
[----:B------:R-:W-:Y:S01]  /*0640*/  IMAD.SHL.U32 R7, R20, 0x2, RZ ;  /* 0x0000000214077824 */ /* 0x000fe200078e00ff */
[C---:B------:R-:W-:Y:S01]  /*0650*/  LOP3.LUT P6, RZ, R2.reuse, 0x2, RZ, 0xc0, !PT ;  /* 0x0000000202ff7812 */ /* 0x040fe200078cc0ff */
[----:B------:R-:W-:Y:S01]  /*0660*/  IMAD.SHL.U32 R4, R2, 0x40, RZ ;  /* 0x0000004002047824 */ /* 0x000fe200078e00ff */
[----:B------:R-:W-:Y:S01]  /*0670*/  LOP3.LUT R2, R10, 0x3fffffe, RZ, 0xc0, !PT ;  /* 0x03fffffe0a027812 */ /* 0x000fe200078ec0ff */
[----:B------:R-:W-:Y:S01]  /*0680*/  IMAD R9, R11, 0x200, R7 ;  /* 0x000002000b097824 */ /* 0x000fe200078e0207 */
[----:B------:R-:W-:-:S02]  /*0690*/  SEL R223, R228, 0xffffffe0, !P6 ;  /* 0xffffffe0e4df7807 */ /* 0x000fc40007000000 */
[----:B-1----:R-:W-:Y:S02]  /*06a0*/  LEA.HI R5, R3, R6, RZ, 0x2 ;  /* 0x0000000603057211 */ /* 0x002fe400078f10ff */
[----:B------:R-:W-:Y:S02]  /*06b0*/  LOP3.LUT R3, R0, 0x1, RZ, 0xc0, !PT ;  /* 0x0000000100037812 */ /* 0x000fe400078ec0ff */
[----:B------:R-:W-:Y:S02]  /*06c0*/  LOP3.LUT R5, R5, 0xfffffffc, RZ, 0xc0, !PT ;  /* 0xfffffffc05057812 */ /* 0x000fe400078ec0ff */
[----:B------:R-:W-:Y:S01]  /*06d0*/  ISETP.NE.U32.AND P5, PT, R3, 0x1, PT ;  /* 0x000000010300780c */ /* 0x000fe20003fa5070 */
[----:B------:R-:W-:Y:S02]  /*06e0*/  IMAD.SHL.U32 R3, R13, 0x40, RZ ;  /* 0x000000400d037824 */ /* 0x000fe400078e00ff */
[----:B------:R-:W-:Y:S01]  /*06f0*/  IMAD.IADD R16, R6, 0x1, -R5 ;  /* 0x0000000106107824 */ /* 0x000fe200078e0a05 */
[----:B------:R-:W-:Y:S01]  /*0700*/  R2P PR, R17, 0x6 ;  /* 0x0000000611007804 */ /* 0x000fe20000000000 */
[----:B------:R-:W-:Y:S01]  /*0710*/  IMAD.SHL.U32 R5, R11, 0x10, RZ ;  /* 0x000000100b057824 */ /* 0x000fe200078e00ff */
[----:B------:R-:W-:Y:S01]  /*0720*/  LOP3.LUT R6, R3, 0x1c0, RZ, 0xc0, !PT ;  /* 0x000001c003067812 */ /* 0x000fe200078ec0ff */
[----:B------:R-:W-:Y:S01]  /*0730*/  IMAD.IADD R13, R0, 0x1, -R2 ;  /* 0x00000001000d7824 */ /* 0x000fe200078e0a02 */
[----:B------:R-:W-:Y:S01]  /*0740*/  LOP3.LUT R2, R4, 0xc0, RZ, 0xc0, !PT ;  /* 0x000000c004027812 */ /* 0x000fe200078ec0ff */
[----:B------:R-:W-:Y:S01]  /*0750*/  IMAD.SHL.U32 R0, R0, 0x40, RZ ;  /* 0x0000004000007824 */ /* 0x000fe200078e00ff */
[----:B------:R-:W-:Y:S01]  /*0760*/  SHF.R.S32.HI R3, RZ, 0x3, R8 ;  /* 0x00000003ff037819 */ /* 0x000fe20000011408 */
[----:B------:R-:W-:Y:S01]  /*0770*/  IMAD R13, R13, 0x20, R9 ;  /* 0x000000200d0d7824 */ /* 0x000fe200078e0209 */
[----:B------:R-:W-:-:S02]  /*0780*/  LOP3.LUT R4, R6, 0x30, R5, 0xf8, !PT ;  /* 0x0000003006047812 */ /* 0x000fc400078ef805 */
[----:B------:R-:W-:Y:S01]  /*0790*/  LOP3.LUT R0, R0, 0x1c0, RZ, 0xc0, !PT ;  /* 0x000001c000007812 */ /* 0x000fe200078ec0ff */
[----:B------:R-:W-:Y:S01]  /*07a0*/  IMAD R15, R3, 0x8, R15 ;  /* 0x00000008030f7824 */ /* 0x000fe200078e020f */
[----:B------:R-:W-:Y:S01]  /*07b0*/  LOP3.LUT R8, R4, 0x8, R19, 0xf8, !PT ;  /* 0x0000000804087812 */ /* 0x000fe200078ef813 */
[----:B------:R-:W-:Y:S01]  /*07c0*/  IMAD R224, R11, 0x2, R3 ;  /* 0x000000020be07824 */ /* 0x000fe200078e0203 */
[----:B------:R-:W-:Y:S02]  /*07d0*/  LOP3.LUT R5, R2, 0x8, R19, 0xf8, !PT ;  /* 0x0000000802057812 */ /* 0x000fe400078ef813 */
[----:B------:R-:W-:Y:S02]  /*07e0*/  SHF.R.U32.HI R4, RZ, 0x3, R2 ;  /* 0x00000003ff047819 */ /* 0x000fe40000011602 */
[----:B------:R-:W-:Y:S02]  /*07f0*/  LOP3.LUT R3, R0, 0x20, R14, 0xf8, !PT ;  /* 0x0000002000037812 */ /* 0x000fe400078ef80e */
[----:B------:R-:W-:Y:S01]  /*0800*/  SHF.R.U32.HI R2, RZ, 0x3, R0 ;  /* 0x00000003ff027819 */ /* 0x000fe20000011600 */
[----:B------:R-:W-:Y:S01]  /*0810*/  IMAD R0, R12, 0x1000, R7 ;  /* 0x000010000c007824 */ /* 0x000fe200078e0207 */
[----:B------:R-:W-:-:S02]  /*0820*/  LOP3.LUT R4, R5, R4, RZ, 0x3c, !PT ;  /* 0x0000000405047212 */ /* 0x000fc400078e3cff */
        /* <DEDUP_REMOVED lines=8> */
[----:B------:R-:W-:Y:S01]  /*08b0*/  SEL R226, R226, 0x40, P2 ;  /* 0x00000040e2e27807 */ /* 0x000fe20001000000 */
[----:B------:R-:W-:Y:S01]  /*08c0*/  IMAD.SHL.U32 R4, R17, 0x40, RZ ;  /* 0x0000004011047824 */ /* 0x000fe200078e00ff */
        /* <DEDUP_REMOVED lines=11> */
[----:B------:R-:W-:Y:S01]  /*0980*/  IMAD.IADD R223, R223, 0x1, R222 ;  /* 0x00000001dfdf7824 */ /* 0x000fe200078e02de */
[----:B------:R-:W-:-:S02]  /*0990*/  LOP3.LUT R3, R3, 0x8, RZ, 0xc0, !PT ;  /* 0x0000000803037812 */ /* 0x000fc400078ec0ff */
[----:B------:R-:W-:Y:S02]  /*09a0*/  LOP3.LUT R0, R0, 0xc0, RZ, 0xc0, !PT ;  /* 0x000000c000007812 */ /* 0x000fe400078ec0ff */
[----:B------:R-:W-:Y:S02]  /*09b0*/  SHF.R.U32.HI R9, RZ, 0x3, R4 ;  /* 0x00000003ff097819 */ /* 0x000fe40000011604 */
[----:B------:R-:W-:Y:S02]  /*09c0*/  SHF.R.U32.HI R6, RZ, 0x3, R2 ;  /* 0x00000003ff067819 */ /* 0x000fe40000011602 */
[----:B------:R-:W-:Y:S02]  /*09d0*/  SHF.R.U32.HI R8, RZ, 0x3, R0 ;  /* 0x00000003ff087819 */ /* 0x000fe40000011600 */
[----:B------:R-:W-:Y:S02]  /*09e0*/  LOP3.LUT R10, R7, 0x10, R10, 0xf8, !PT ;  /* 0x00000010070a7812 */ /* 0x000fe400078ef80a */
[----:B------:R-:W-:-:S02]  /*09f0*/  LOP3.LUT R9, R9, R4, R3, 0x1e, !PT ;  /* 0x0000000409097212 */ /* 0x000fc400078e1e03 */
[----:B------:R-:W-:Y:S02]  /*0a00*/  SHF.R.S32.HI R4, RZ, 0x2, R22 ;  /* 0x00000002ff047819 */ /* 0x000fe40000011416 */
[----:B------:R-:W-:Y:S01]  /*0a10*/  LOP3.LUT R3, R6, R2, R3, 0x1e, !PT ;  /* 0x0000000206037212 */ /* 0x000fe200078e1e03 */
[----:B------:R-:W-:Y:S01]  /*0a20*/  IMAD.U32 R224, R224, 0x200, R9 ;  /* 0x00000200e0e07824 */ /* 0x000fe200078e0009 */
[----:B------:R-:W-:Y:S01]  /*0a30*/  LOP3.LUT R8, R8, R0, R7, 0x1e, !PT ;  /* 0x0000000008087212 */ /* 0x000fe200078e1e07 */
[----:B------:R-:W-:Y:S01]  /*0a40*/  IMAD.SHL.U32 R0, R15, 0x20, RZ ;  /* 0x000000200f007824 */ /* 0x000fe200078e00ff */
[----:B------:R-:W-:Y:S01]  /*0a50*/  LOP3.LUT R2, R6, R10, R2, 0x1e, !PT ;  /* 0x0000000a06027212 */ /* 0x000fe200078e1e02 */
[----:B------:R-:W-:Y:S01]  /*0a60*/  IMAD R23, R21, 0x10, R4 ;  /* 0x0000001015177824 */ /* 0x000fe200078e0204 */
[----:B------:R-:W-:Y:S01]  /*0a70*/  LEA R7, R11, UR5, 0x1 ;  /* 0x000000050b077c11 */ /* 0x000fe2000f8e08ff */
[----:B------:R-:W-:Y:S01]  /*0a80*/  IMAD R4, R21, 0x200, R0 ;  /* 0x0000020015047824 */ /* 0x000fe200078e0200 */
[----:B------:R-:W-:Y:S01]  /*0a90*/  LEA R224, R224, UR4, 0x1 ;  /* 0x00000004e0e07c11 */ /* 0x000fe2000f8e08ff */
[----:B------:R-:W-:Y:S01]  /*0aa0*/  IMAD.IADD R229, R0, 0x1, R2 ;  /* 0x0000000100e57824 */ /* 0x000fe200078e0202 */
[----:B------:R-:W-:Y:S01]  /*0ab0*/  STL [R1+0x60], R23 ;  /* 0x0000601701007387 */ /* 0x000fe20000100800 */
[----:B------:R-:W-:Y:S01]  /*0ac0*/  VIADD R0, R23, 0xffffffc0 ;  /* 0xffffffc017007836 */ /* 0x000fe20000000000 */
[----:B------:R-:W-:Y:S01]  /*0ad0*/  LOP3.LUT P0, RZ, R16, 0x2, RZ, 0xc0, !PT ;  /* 0x0000000210ff7812 */ /* 0x000fe2000780c0ff */
[----:B------:R-:W-:Y:S01]  /*0ae0*/  IMAD.IADD R230, R4, 0x1, R3 ;  /* 0x0000000104e67824 */ /* 0x000fe200078e0203 */
[----:B------:R-:W-:Y:S01]  /*0af0*/  LEA R3, R5, UR5, 0x1 ;  /* 0x0000000505037c11 */ /* 0x000fe2000f8e08ff */
[----:B------:R-:W-:Y:S01]  /*0b00*/  IMAD.MOV.U32 R4, RZ, RZ, -0x10 ;  /* 0xfffffff0ff047424 */ /* 0x000fe200078e00ff */
[----:B------:R-:W-:Y:S01]  /*0b10*/  SHF.R.S32.HI R2, RZ, 0x1f, R0 ;  /* 0x0000001fff027819 */ /* 0x000fe20000011400 */
[----:B------:R-:W-:Y:S01]  /*0b20*/  IMAD.IADD R8, R8, 0x1, R13 ;  /* 0x0000000108087824 */ /* 0x000fe200078e020d */
[----:B------:R-:W-:Y:S01]  /*0b30*/  SEL R228, R228, 0xffffffe0, !P0 ;  /* 0xffffffe0e4e47807 */ /* 0x000fe20004000000 */
[C---:B------:R-:W-:Y:S01]  /*0b40*/  VIADD R6, R7.reuse, 0x20 ;  /* 0x0000002007067836 */ /* 0x040fe20000000000 */
[C---:B------:R-:W-:Y:S01]  /*0b50*/  SHF.L.U64.HI R2, R0.reuse, 0x2, R2 ;  /* 0x0000000200027819 */ /* 0x040fe20000010202 */
[----:B------:R-:W-:Y:S01]  /*0b60*/  IMAD.SHL.U32 R0, R0, 0x4, RZ ;  /* 0x0000000400007824 */ /* 0x000fe200078e00ff */
[----:B------:R-:W-:Y:S01]  /*0b70*/  SEL R4, R4, 0x10, !P5 ;  /* 0x0000001004047807 */ /* 0x000fe20006800000 */
[----:B------:R-:W-:-:S02]  /*0b80*/  @P4 VIADD R6, R7, 0xffffffe0 ;  /* 0xffffffe007064836 */ /* 0x000fc40000000000 */
[----:B------:R1:W-:Y:S01]  /*0b90*/  STL [R1+0x54], R2 ;  /* 0x0000540201007387 */ /* 0x0003e20000100800 */
[C---:B------:R-:W-:Y:S02]  /*0ba0*/  IMAD.IADD R225, R224.reuse, 0x1, R225 ;  /* 0x00000001e0e17824 */ /* 0x040fe400078e02e1 */
[--C-:B------:R-:W-:Y:S01]  /*0bb0*/  IMAD.IADD R227, R224, 0x1, R226.reuse ;  /* 0x00000001e0e37824 */ /* 0x100fe200078e02e2 */
[----:B------:R2:W-:Y:S01]  /*0bc0*/  STL [R1+0x50], R0 ;  /* 0x0000500001007387 */ /* 0x0005e20000100800 */
[----:B------:R-:W-:-:S03]  /*0bd0*/  IMAD.IADD R226, R225, 0x1, R226 ;  /* 0x00000001e1e27824 */ /* 0x000fc600078e02e2 */
[----:B------:R-:W-:Y:S01]  /*0be0*/  STL [R1+0x10], R7 ;  /* 0x0000100701007387 */ /* 0x000fe20000100800 */
[----:B-1----:R-:W-:Y:S01]  /*0bf0*/  LEA R2, R8, UR6, 0x1 ;  /* 0x0000000608027c11 */ /* 0x002fe2000f8e08ff */
[----:B--2---:R-:W-:-:S04]  /*0c00*/  IMAD.IADD R0, R7, 0x1, R4 ;  /* 0x0000000107007824 */ /* 0x004fc800078e0204 */
[----:B------:R-:W-:Y:S01]  /*0c10*/  STL [R1+0x3c], R2 ;  /* 0x00003c0201007387 */ /* 0x000fe20000100800 */
[----:B------:R-:W-:-:S03]  /*0c20*/  IMAD.IADD R4, R4, 0x1, R6 ;  /* 0x0000000104047824 */ /* 0x000fc600078e0206 */
[----:B------:R1:W-:Y:S04]  /*0c30*/  STL [R1+0xc], R0 ;  /* 0x00000c0001007387 */ /* 0x0003e80000100800 */
[----:B------:R2:W-:Y:S04]  /*0c40*/  STL [R1+0x8], R6 ;  /* 0x0000080601007387 */ /* 0x0005e80000100800 */
[----:B------:R2:W-:Y:S01]  /*0c50*/  STL [R1+0x4], R4 ;  /* 0x0000040401007387 */ /* 0x0005e20000100800 */
[C---:B-1----:R-:W-:Y:S02]  /*0c60*/  VIADD R0, R2.reuse, 0x20 ;  /* 0x0000002002007836 */ /* 0x042fe40000000000 */
[----:B------:R-:W-:-:S05]  /*0c70*/  @P3 VIADD R0, R2, 0xffffffe0 ;  /* 0xffffffe002003836 */ /* 0x000fca0000000000 */
[----:B------:R2:W-:Y:S02]  /*0c80*/  STL [R1+0x40], R0 ;  /* 0x0000400001007387 */ /* 0x0005e40000100800 */
.L_x_506:
        /* <DEDUP_REMOVED lines=95> */
.L_x_499:
[----:B------:R-:W-:Y:S01]  /*1280*/  UIMAD UR37, UR18, UR31, UR20 ;  /* 0x0000001f122572a4 */ /* 0x000fe2000f8e0214 */
[----:B------:R-:W-:-:S03]  /*1290*/  ULDC UR29, c[0x0][0x2d4] ;  /* 0x0000b500001d7ab9 */ /* 0x000fc60000000800 */
[----:B------:R-:W-:-:S12]  /*12a0*/  UIMAD UR37, UR37, UR29, URZ ;  /* 0x0000001d252572a4 */ /* 0x000fd8000f8e023f */
.L_x_500:
[----:B------:R-:W2:Y:S01]  /*12b0*/  LDL.64 R4, [R1+0x58] ;  /* 0x0000580001047983 */ /* 0x000ea20000100a00 */
[----:B------:R-:W1:Y:S03]  /*12c0*/  LDC.64 R16, c[0x0][0x250] ;  /* 0x00009400ff107b82 */ /* 0x000e660000000a00 */
[----:B------:R-:W2:Y:S04]  /*12d0*/  LDL.64 R34, [R1+0x58] ;  /* 0x0000580001227983 */ /* 0x000ea80000100a00 */
[----:B------:R-:W3:Y:S01]  /*12e0*/  LDL R30, [R1+0x44] ;  /* 0x00004400011e7983 */ /* 0x000ee20000100800 */
        /* <DEDUP_REMOVED lines=54> */
[----:B------:R-:W-:Y:S02]  /*1650*/  ULDC.64 UR6, c[0x0][0x260] ;  /* 0x0000980000067ab9 */ /* 0x000fe40000000a00 */
[----:B------:R-:W-:Y:S02]  /*1660*/  IMAD.MOV.U32 R14, RZ, RZ, R10 ;  /* 0x000000ffff0e7224 */ /* 0x000fe400078e000a */
        /* <DEDUP_REMOVED lines=32> */
[----:B------:R-:W-:Y:S01]  /*1870*/  UIMAD UR45, UR26, UR8, URZ ;  /* 0x000000081a2d72a4 */ /* 0x000fe2000f8e023f */
[----:B------:R-:W-:-:S02]  /*1880*/  IMAD.MOV.U32 R8, RZ, RZ, R12 ;  /* 0x000000ffff087224 */ /* 0x000fc400078e000c */
[----:B---3--:R-:W-:Y:S01]  /*1890*/  IMAD.IADD R5, R11, 0x1, R16 ;  /* 0x000000010b057824 */ /* 0x008fe200078e0210 */
[----:B------:R-:W-:Y:S01]  /*18a0*/  UIMAD UR44, UR26, UR10, URZ ;  /* 0x0000000a1a2c72a4 */ /* 0x000fe2000f8e023f */
[----:B------:R-:W-:Y:S01]  /*18b0*/  IMAD.MOV.U32 R4, RZ, RZ, R10 ;  /* 0x000000ffff047224 */ /* 0x000fe200078e000a */
[----:B------:R-:W0:Y:S01]  /*18c0*/  LDGDEPBAR ;  /* 0x00000000000079af */ /* 0x000e220000000000 */
[C---:B-1----:R-:W-:Y:S02]  /*18d0*/  IMAD R16, R18.reuse, UR27, RZ ;  /* 0x0000001b12107c24 */ /* 0x042fe4000f8e02ff */
[----:B------:R-:W-:-:S04]  /*18e0*/  IMAD.WIDE.U32 R10, R18, UR18, R14 ;  /* 0x00000012120a7c25 */ /* 0x000fc8000f8e000e */
[----:B--2---:R-:W-:-:S04]  /*18f0*/  IMAD.WIDE.U32 R6, R31, R22, R4 ;  /* 0x000000161f067225 */ /* 0x004fc800078e0004 */
[----:B------:R-:W-:Y:S01]  /*1900*/  IMAD.IADD R0, R7, 0x1, R0 ;  /* 0x0000000107007824 */ /* 0x000fe200078e0200 */
[C---:B------:R-:W-:Y:S01]  /*1910*/  LEA R4, P0, R6.reuse, UR6, 0x1 ;  /* 0x0000000606047c11 */ /* 0x040fe2000f8008ff */
[----:B------:R-:W-:Y:S01]  /*1920*/  IMAD R16, R19, UR18, R16 ;  /* 0x0000001213107c24 */ /* 0x000fe2000f8e0210 */
[----:B------:R-:W-:Y:S02]  /*1930*/  ULEA.HI UR6, UR39, UR39, URZ, 0x1 ;  /* 0x0000002727067291 */ /* 0x000fe4000f8f083f */
[----:B------:R-:W-:Y:S01]  /*1940*/  LEA.HI.X R5, R6, UR7, R0, 0x1, P0 ;  /* 0x0000000706057c11 */ /* 0x000fe200080f0c00 */
[----:B------:R-:W-:Y:S02]  /*1950*/  IMAD.IADD R7, R11, 0x1, R16 ;  /* 0x000000010b077824 */ /* 0x000fe400078e0210 */
[----:B------:R-:W-:Y:S02]  /*1960*/  IMAD.U32 R11, RZ, RZ, UR10 ;  /* 0x0000000aff0b7e24 */ /* 0x000fe4000f8e00ff */
[----:B------:R-:W-:Y:S01]  /*1970*/  IMAD.MOV.U32 R6, RZ, RZ, R10 ;  /* 0x000000ffff067224 */ /* 0x000fe200078e000a */
[----:B------:R-:W-:-:S03]  /*1980*/  ULOP3.LUT UR6, UR6, 0xfffffffe, URZ, 0xc0, !UPT ;  /* 0xfffffffe06067892 */ /* 0x000fc6000f8ec03f */
[----:B------:R-:W-:Y:S01]  /*1990*/  IMAD.WIDE.U32 R10, R11, UR20, R6 ;  /* 0x000000140b0a7c25 */ /* 0x000fe2000f8e0006 */
[----:B------:R-:W-:Y:S01]  /*19a0*/  UIADD3 UR6, UR39, -UR6, URZ ;  /* 0x8000000627067290 */ /* 0x000fe2000fffe03f */
[----:B------:R-:W-:Y:S02]  /*19b0*/  UMOV UR10, UR46 ;  /* 0x0000002e000a7c82 */ /* 0x000fe40008000000 */
[----:B------:R-:W-:Y:S02]  /*19c0*/  IMAD.IADD R9, R13, 0x1, R17 ;  /* 0x000000010d097824 */ /* 0x000fe400078e0211 */
[----:B------:R-:W-:Y:S01]  /*19d0*/  IMAD.U32 R12, RZ, RZ, UR8 ;  /* 0x00000008ff0c7e24 */ /* 0x000fe2000f8e00ff */
[----:B------:R-:W-:Y:S02]  /*19e0*/  UIMAD UR45, UR20, UR9, UR45 ;  /* 0x00000009142d72a4 */ /* 0x000fe4000f8e022d */
[----:B------:R-:W-:Y:S01]  /*19f0*/  UIMAD UR44, UR20, UR11, UR44 ;  /* 0x0000000b142c72a4 */ /* 0x000fe2000f8e022c */
[----:B------:R-:W-:Y:S01]  /*1a00*/  IMAD.WIDE.U32 R12, R12, UR20, R8 ;  /* 0x000000140c0c7c25 */ /* 0x000fe2000f8e0008 */
[----:B------:R-:W-:Y:S01]  /*1a10*/  UISETP.NE.AND UP0, UPT, UR6, 0x1, UPT ;  /* 0x000000010600788c */ /* 0x000fe2000bf05270 */
[----:B------:R-:W-:-:S02]  /*1a20*/  UMOV UR11, UR47 ;  /* 0x0000002f000b7c82 */ /* 0x000fc40008000000 */
[----:B------:R-:W-:Y:S01]  /*1a30*/  ULDC.64 UR6, c[0x0][0x3e0] ;  /* 0x0000f80000067ab9 */ /* 0x000fe20000000a00 */
[----:B------:R-:W-:Y:S01]  /*1a40*/  VIADD R14, R30, 0x1800 ;  /* 0x000018001e0e7836 */ /* 0x000fe20000000000 */
[----:B------:R-:W-:Y:S01]  /*1a50*/  LEA R26, P2, R12, UR6, 0x1 ;  /* 0x000000060c1a7c11 */ /* 0x000fe2000f8408ff */
[----:B------:R-:W-:Y:S01]  /*1a60*/  ULDC.64 UR8, c[0x0][0x210] ;  /* 0x0000840000087ab9 */ /* 0x000fe20000000a00 */
[----:B------:R-:W-:Y:S01]  /*1a70*/  VIADD R9, R11, UR44 ;  /* 0x0000002c0b097c36 */ /* 0x000fe20008000000 */
[----:B------:R-:W-:-:S04]  /*1a80*/  LEA R24, P3, R10, UR8, 0x1 ;  /* 0x000000080a187c11 */ /* 0x000fc8000f8608ff */
[----:B------:R-:W-:Y:S02]  /*1a90*/  LEA.HI.X R25, R10, UR9, R9, 0x1, P3 ;  /* 0x000000090a197c11 */ /* 0x000fe400098f0c09 */
[----:B------:R-:W-:-:S04]  /*1aa0*/  LEA R8, P1, R22, R4, 0x7 ;  /* 0x0000000416087211 */ /* 0x000fc800078238ff */
[----:B------:R-:W-:Y:S01]  /*1ab0*/  LEA.HI.X R9, R22, R5, R23, 0x7, P1 ;  /* 0x0000000516097211 */ /* 0x000fe200008f3c17 */
[----:B------:R-:W-:Y:S02]  /*1ac0*/  UIMAD UR46, UR31, UR30, URZ ;  /* 0x0000001e1f2e72a4 */ /* 0x000fe4000f8e023f */
[----:B------:R-:W-:-:S04]  /*1ad0*/  USHF.R.S32.HI UR6, URZ, 0x1f, UR30 ;  /* 0x0000001f3f067899 */ /* 0x000fc8000801141e */
[----:B------:R-:W-:Y:S02]  /*1ae0*/  UIMAD UR6, UR6, UR31, URZ ;  /* 0x0000001f060672a4 */ /* 0x000fe4000f8e023f */
        /* <DEDUP_REMOVED lines=29> */
[----:B------:R-:W-:Y:S01]  /*1cc0*/  UIMAD.WIDE UR44, UR18, UR29, UR42 ;  /* 0x0000001d122c72a5 */ /* 0x000fe2000f8e022a */
[----:B------:R-:W5:Y:S02]  /*1cd0*/  LDG.E R12, desc[UR22][R6.64+0x80] ;  /* 0x00008016060c7981 */ /* 0x000f64000c1e1900 */
[----:B------:R-:W-:Y:S02]  /*1ce0*/  LEA R10, R0, UR5, 0x1 ;  /* 0x00000005000a7c11 */ /* 0x000fe4000f8e08ff */
        /* <DEDUP_REMOVED lines=11> */
[----:B------:R2:W-:Y:S04]  /*1da0*/  LDGSTS.E.BYPASS.LTC128B.128 [R2+0xe000], desc[UR22][R8.64+0x80] ;  /* 0x0e00008008027fae */ /* 0x0005e8000b901d56 */
[----:B------:R-:W0:Y:S01]  /*1db0*/  LDGDEPBAR ;  /* 0x00000000000079af */ /* 0x000e220000000000 */
[----:B-1----:R-:W1:Y:S01]  /*1dc0*/  S2R R4, SR_TID.X ;  /* 0x0000000000047919 */ /* 0x002e620000002100 */
[----:B------:R-:W-:-:S04]  /*1dd0*/  USHF.L.U32 UR7, UR46, 0x6, URZ ;  /* 0x000000062e077899 */ /* 0x000fc8000800063f */
[----:B------:R-:W-:Y:S02]  /*1de0*/  USHF.R.S32.HI UR8, URZ, 0x1f, UR7 ;  /* 0x0000001f3f087899 */ /* 0x000fe40008011407 */
[----:B------:R-:W-:Y:S01]  /*1df0*/  UIADD3 UR34, UP0, UR44, UR34, URZ ;  /* 0x000000222c227290 */ /* 0x000fe2000ff1e03f */
[----:B------:R-:W5:Y:S01]  /*1e00*/  LDG.E R8, desc[UR22][R6.64] ;  /* 0x0000001606087981 */ /* 0x000f62000c1e1900 */
[----:B------:R-:W-:-:S04]  /*1e10*/  DEPBAR.LE SB0, 0x1 ;  /* 0x000080400000791a */ /* 0x000fc80000000000 */
[----:B------:R3:W5:Y:S01]  /*1e20*/  LDG.E R9, desc[UR22][R6.64+0xa0] ;  /* 0x0000a01606097981 */ /* 0x000762000c1e1900 */
[----:B-1----:R-:W-:Y:S01]  /*1e30*/  SHF.R.S32.HI R0, RZ, 0x1f, R4 ;  /* 0x0000001fff007819 */ /* 0x002fe20000011404 */
[----:B------:R-:W-:Y:S01]  /*1e40*/  UIADD3.X UR33, UR45, UR33, URZ, UP0, !UPT ;  /* 0x000000212d217290 */ /* 0x000fe200087fe43f */
[----:B------:R-:W-:Y:S02]  /*1e50*/  BAR.SYNC.DEFER_BLOCKING 0x0 ;  /* 0x0000000000007b1d */ /* 0x000fe40000010000 */
[----:B------:R-:W-:-:S04]  /*1e60*/  LEA.HI R0, R0, R4, RZ, 0x5 ;  /* 0x0000000400007211 */ /* 0x000fc800078f28ff */
[----:B--2---:R-:W-:Y:S02]  /*1e70*/  LOP3.LUT R2, R0, 0xffffffe0, RZ, 0xc0, !PT ;  /* 0xffffffe000027812 */ /* 0x004fe400078ec0ff */
[----:B------:R-:W-:-:S03]  /*1e80*/  SHF.R.S32.HI R0, RZ, 0x5, R0 ;  /* 0x00000005ff007819 */ /* 0x000fc60000011400 */
[----:B------:R-:W-:Y:S02]  /*1e90*/  IMAD.IADD R2, R4, 0x1, -R2 ;  /* 0x0000000104027824 */ /* 0x000fe400078e0a02 */
[----:B------:R-:W-:Y:S02]  /*1ea0*/  IMAD.U32 R4, RZ, RZ, UR38 ;  /* 0x00000026ff047e24 */ /* 0x000fe4000f8e00ff */
[----:B------:R-:W-:Y:S02]  /*1eb0*/  IMAD R0, R0, UR46, R2 ;  /* 0x0000002e00007c24 */ /* 0x000fe4000f8e0202 */
[----:B------:R-:W-:-:S03]  /*1ec0*/  IMAD.U32 R2, RZ, RZ, UR35 ;  /* 0x00000023ff027e24 */ /* 0x000fc6000f8e00ff */
[----:B------:R-:W-:Y:S02]  /*1ed0*/  IADD3 R4, P2, P1, R0, UR7, R4 ;  /* 0x0000000700047c10 */ /* 0x000fe4000f95e004 */
[----:B------:R-:W-:Y:S01]  /*1ee0*/  SHF.R.S32.HI R0, RZ, 0x1f, R0 ;  /* 0x0000001fff007819 */ /* 0x000fe20000011400 */
[----:B------:R-:W-:Y:S01]  /*1ef0*/  UIMAD UR6, UR6, UR34, URZ ;  /* 0x00000022060672a4 */ /* 0x000fe2000f8e023f */
[----:B---3--:R-:W-:Y:S01]  /*1f00*/  IMAD.U32 R6, RZ, RZ, UR48 ;  /* 0x00000030ff067e24 */ /* 0x008fe2000f8e00ff */
[----:B------:R1:W-:Y:S01]  /*1f10*/  STL.64 [R1+0x18], R26 ;  /* 0x0000181a01007387 */ /* 0x0003e20000100a00 */
[----:B------:R-:W-:Y:S01]  /*1f20*/  IADD3.X R0, R0, UR8, R2, P2, P1 ;  /* 0x0000000800007c10 */ /* 0x000fe200097e2402 */
[----:B------:R-:W-:Y:S01]  /*1f30*/  UIMAD UR33, UR33, UR48, UR6 ;  /* 0x00000030212172a4 */ /* 0x000fe2000f8e0206 */
[----:B------:R-:W-:Y:S01]  /*1f40*/  IADD3 R4, P1, R4, R28, RZ ;  /* 0x0000001c04047210 */ /* 0x000fe20007f3e0ff */
[----:B------:R-:W-:Y:S01]  /*1f50*/  UISETP.GE.AND UP0, UPT, UR32, 0x1, UPT ;  /* 0x000000012000788c */ /* 0x000fe2000bf06270 */
[----:B------:R-:W-:Y:S01]  /*1f60*/  IMAD.U32 R7, RZ, RZ, UR49 ;  /* 0x00000031ff077e24 */ /* 0x000fe2000f8e00ff */
[----:B------:R-:W-:Y:S01]  /*1f70*/  ULDC.64 UR6, c[0x0][0x400] ;  /* 0x0001000000067ab9 */ /* 0x000fe20000000a00 */
[----:B------:R1:W-:Y:S01]  /*1f80*/  STL.64 [R1+0x20], R24 ;  /* 0x0000201801007387 */ /* 0x0003e20000100a00 */
[----:B------:R-:W-:Y:S01]  /*1f90*/  IMAD.X R5, R0, 0x1, R29, P1 ;  /* 0x0000000100057824 */ /* 0x000fe200008e061d */
[----:B------:R-:W-:-:S02]  /*1fa0*/  ULDC.64 UR8, c[0x0][0x478] ;  /* 0x00011e0000087ab9 */ /* 0x000fc40000000a00 */
[----:B------:R1:W2:Y:S01]  /*1fb0*/  LDSM.16.M88.4 R172, [R222+0xf000] ;  /* 0x00f00000deac783b */ /* 0x0002a20000000200 */
[----:B------:R-:W-:-:S03]  /*1fc0*/  IMAD.WIDE.U32 R4, R6, UR34, R4 ;  /* 0x0000002206047c25 */ /* 0x000fc6000f8e0004 */
[----:B------:R1:W3:Y:S01]  /*1fd0*/  LDSM.16.M88.4 R176, [R222+0xf400] ;  /* 0x00f40000deb0783b */ /* 0x0002e20000000200 */
[----:B------:R-:W-:Y:S01]  /*1fe0*/  VIADD R0, R5, UR33 ;  /* 0x0000002105007c36 */ /* 0x000fe20008000000 */
[C---:B------:R-:W-:Y:S02]  /*1ff0*/  LEA R232, P1, R4.reuse, UR6, 0x2 ;  /* 0x0000000604e87c11 */ /* 0x040fe4000f8210ff */
[----:B------:R1:W4:Y:S02]  /*2000*/  LDSM.16.M88.4 R180, [R223+0xf000] ;  /* 0x00f00000dfb4783b */ /* 0x0003240000000200 */
[----:B------:R-:W-:Y:S02]  /*2010*/  LEA.HI.X R233, R4, UR7, R0, 0x2, P1 ;  /* 0x0000000704e97c11 */ /* 0x000fe400088f1400 */
[----:B------:R-:W-:Y:S01]  /*2020*/  PLOP3.LUT P1, PT, PT, PT, UP0, 0x80, 0x0 ;  /* 0x000000000000781c */ /* 0x000fe20003f2f008 */
[----:B------:R1:W1:Y:S01]  /*2030*/  LDSM.16.M88.4 R184, [R223+0xf400] ;  /* 0x00f40000dfb8783b */ /* 0x0002620000000200 */
[----:B------:R-:W-:-:S03]  /*2040*/  UIMAD.WIDE UR44, UR37, 0x4, UR8 ;  /* 0x00000004252c78a5 */ /* 0x000fc6000f8e0208 */
[----:B------:R1:W1:Y:S01]  /*2050*/  LDSM.16.M88.4 R188, [R222+0x11000] ;  /* 0x01100000debc783b */ /* 0x0002620000000200 */
[----:B------:R-:W-:-:S03]  /*2060*/  CS2R R100, SRZ ;  /* 0x0000000000647805 */ /* 0x000fc6000001ff00 */
        /* <DEDUP_REMOVED lines=39> */
[----:B-1234-:R-:W-:Y:S06]  /*22e0*/  @!P1 BRA `(.L_x_501) ;  /* 0x0000003c00909947 */ /* 0x01efec0003800000 */
[----:B------:R-:W-:Y:S01]  /*22f0*/  STL [R1+0x28], R10 ;  /* 0x0000280a01007387 */ /* 0x000fe20000100800 */
[C---:B------:R-:W-:Y:S01]  /*2300*/  SHF.L.U64.HI R0, R21.reuse, 0x2, R15 ;  /* 0x0000000215007819 */ /* 0x040fe2000001020f */
[----:B------:R-:W-:Y:S01]  /*2310*/  USHF.L.U32 UR51, UR46, 0x4, URZ ;  /* 0x000000042e337899 */ /* 0x000fe2000800063f */
[----:B------:R-:W-:Y:S01]  /*2320*/  SHF.L.U32 R4, R21, 0x2, RZ ;  /* 0x0000000215047819 */ /* 0x000fe200000006ff */
[----:B-----5:R-:W-:Y:S01]  /*2330*/  STL [R1+0x38], R8 ;  /* 0x0000380801007387 */ /* 0x020fe20000100800 */
[----:B------:R-:W-:Y:S01]  /*2340*/  USHF.L.U32 UR52, UR46, 0x3, URZ ;  /* 0x000000032e347899 */ /* 0x000fe2000800063f */
[----:B------:R-:W-:Y:S01]  /*2350*/  VIADD R2, R229, 0x1800 ;  /* 0x00001800e5027836 */ /* 0x000fe20000000000 */
[----:B------:R-:W-:Y:S01]  /*2360*/  UIADD3 UR36, UR51, 0x20, URZ ;  /* 0x0000002033247890 */ /* 0x000fe2000fffe03f */
[----:B------:R-:W-:Y:S01]  /*2370*/  STL [R1+0x34], R11 ;  /* 0x0000340b01007387 */ /* 0x000fe20000100800 */
[----:B------:R-:W-:Y:S01]  /*2380*/  UIADD3 UR33, UR51, 0x40, URZ ;  /* 0x0000004033217890 */ /* 0x000fe2000fffe03f */
[----:B------:R-:W-:Y:S01]  /*2390*/  IMAD.MOV.U32 R127, RZ, RZ, RZ ;  /* 0x000000ffff7f7224 */ /* 0x000fe200078e00ff */
[----:B------:R-:W-:Y:S01]  /*23a0*/  UIADD3 UR35, UR52, UR36, URZ ;  /* 0x0000002434237290 */ /* 0x000fe2000fffe03f */
[----:B------:R-:W-:Y:S01]  /*23b0*/  STL [R1+0x30], R12 ;  /* 0x0000300c01007387 */ /* 0x000fe20000100800 */
[----:B------:R-:W-:Y:S01]  /*23c0*/  UIADD3 UR32, UR52, UR33, URZ ;  /* 0x0000002134207290 */ /* 0x000fe2000fffe03f */
[----:B------:R-:W-:Y:S01]  /*23d0*/  SEL R2, R2, R229, !P0 ;  /* 0x000000e502027207 */ /* 0x000fe20004000000 */
[----:B------:R-:W-:Y:S01]  /*23e0*/  UIADD3 UR34, UR52, UR35, URZ ;  /* 0x0000002334227290 */ /* 0x000fe2000fffe03f */
[----:B------:R-:W-:Y:S01]  /*23f0*/  STL [R1+0x2c], R9 ;  /* 0x00002c0901007387 */ /* 0x000fe20000100800 */
[----:B------:R-:W-:-:S02]  /*2400*/  UIADD3 UR31, UR52, UR32, URZ ;  /* 0x00000020341f7290 */ /* 0x000fc4000fffe03f */
[----:B------:R-:W-:Y:S01]  /*2410*/  UIADD3 UR9, UR52, UR34, URZ ;  /* 0x0000002234097290 */ /* 0x000fe2000fffe03f */
[----:B------:R1:W-:Y:S01]  /*2420*/  STL [R1+0x4c], R0 ;  /* 0x00004c0001007387 */ /* 0x0003e20000100800 */
[----:B------:R-:W-:Y:S02]  /*2430*/  UIADD3 UR30, UR52, UR31, URZ ;  /* 0x0000001f341e7290 */ /* 0x000fe4000fffe03f */
[----:B------:R-:W-:Y:S01]  /*2440*/  UIADD3 UR8, UR52, UR9, URZ ;  /* 0x0000000934087290 */ /* 0x000fe2000fffe03f */
[----:B------:R2:W-:Y:S01]  /*2450*/  STL [R1+0x48], R4 ;  /* 0x0000480401007387 */ /* 0x0005e20000100800 */
[----:B------:R-:W-:Y:S02]  /*2460*/  UIADD3 UR29, UR52, UR30, URZ ;  /* 0x0000001e341d7290 */ /* 0x000fe4000fffe03f */
[----:B------:R-:W-:Y:S02]  /*2470*/  UIMAD UR50, UR46, 0x18, URZ ;  /* 0x000000182e3278a4 */ /* 0x000fe4000f8e023f */
[----:B------:R-:W-:-:S02]  /*2480*/  USHF.L.U32 UR49, UR46, 0x5, URZ ;  /* 0x000000052e317899 */ /* 0x000fc4000800063f */
[----:B------:R-:W-:Y:S02]  /*2490*/  UIMAD UR48, UR46, 0x28, URZ ;  /* 0x000000282e3078a4 */ /* 0x000fe4000f8e023f */
[----:B------:R-:W-:Y:S02]  /*24a0*/  UIMAD UR47, UR46, 0x30, URZ ;  /* 0x000000302e2f78a4 */ /* 0x000fe4000f8e023f */
[----:B------:R-:W-:Y:S01]  /*24b0*/  UIMAD UR46, UR46, 0x38, URZ ;  /* 0x000000382e2e78a4 */ /* 0x000fe2000f8e023f */
[----:B------:R-:W-:Y:S01]  /*24c0*/  ULDC UR38, c[0x0][0x270] ;  /* 0x00009c0000267ab9 */ /* 0x000fe20000000800 */
[----:B------:R-:W-:Y:S02]  /*24d0*/  UIADD3 UR7, UR52, UR8, URZ ;  /* 0x0000000834077290 */ /* 0x000fe4000fffe03f */
[----:B------:R-:W-:Y:S01]  /*24e0*/  UIADD3 UR6, UR52, UR29, URZ ;  /* 0x0000001d34067290 */ /* 0x000fe2000fffe03f */
[----:B-1----:R-:W-:-:S05]  /*24f0*/  VIADD R0, R230, 0x1800 ;  /* 0x00001800e6007836 */ /* 0x002fca0000000000 */
[----:B------:R-:W-:Y:S02]  /*2500*/  SEL R0, R0, R230, !P0 ;  /* 0x000000e600007207 */ /* 0x000fe40004000000 */
[----:B------:R-:W-:Y:S01]  /*2510*/  LEA R220, R2, UR5, 0x1 ;  /* 0x0000000502dc7c11 */ /* 0x000fe2000f8e08ff */
[----:B------:R-:W-:Y:S01]  /*2520*/  ULDC UR43, c[0x0][0x39c] ;  /* 0x0000e700002b7ab9 */ /* 0x000fe20000000800 */
[----:B------:R-:W-:Y:S01]  /*2530*/  LEA R221, R0, UR5, 0x1 ;  /* 0x0000000500dd7c11 */ /* 0x000fe2000f8e08ff */
[----:B--2---:R-:W-:-:S06]  /*2540*/  ULDC UR42, c[0x0][0x2ec] ;  /* 0x0000bb00002a7ab9 */ /* 0x004fcc0000000800 */
.L_x_504:
[----:B------:R-:W0:Y:S01]  /*2550*/  LDGDEPBAR ;  /* 0x00000000000079af */ /* 0x000e220000000000 */
[----:B------:R-:W-:Y:S01]  /*2560*/  IADD3 R0, R228, R221, RZ ;  /* 0x000000dde4007210 */ /* 0x000fe20007ffe0ff */
[----:B------:R-:W-:Y:S06]  /*2570*/  UISETP.GE.AND UP2, UPT, UR39, 0x1, UPT ;  /* 0x000000012700788c */ /* 0x000fec000bf46270 */
[----:B------:R-:W2:Y:S04]  /*2580*/  LDL R236, [R1+0x38] ;  /* 0x0000380001ec7983 */ /* 0x000ea80000100800 */
[----:B------:R-:W3:Y:S01]  /*2590*/  LDL R2, [R1+0x34] ;  /* 0x0000340001027983 */ /* 0x000ee20000100800 */
[----:B------:R-:W-:Y:S03]  /*25a0*/  PLOP3.LUT P1, PT, PT, PT, UP2, 0x80, 0x0 ;  /* 0x000000000000781c */ /* 0x000fe60003f2f028 */
[----:B------:R-:W4:Y:S04]  /*25b0*/  LDL R235, [R1+0x30] ;  /* 0x0000300001eb7983 */ /* 0x000f280000100800 */
[----:B------:R-:W4:Y:S04]  /*25c0*/  LDL R234, [R1+0x2c] ;  /* 0x00002c0001ea7983 */ /* 0x000f280000100800 */
        /* <DEDUP_REMOVED lines=51> */
[----:B------:R-:W3:Y:S01]  /*2900*/  LDSM.16.M88.4 R148, [R222+0xd000] ;  /* 0x00d00000de94783b */ /* 0x000ee20000000200 */
[C---:B------:R-:W-:Y:S06]  /*2910*/  HMMA.16816.F32 R8, R132.reuse, R156, R8 ;  /* 0x0000009c8408723c */ /* 0x040fec0000001808 */
[-C--:B------:R-:W-:Y:S06]  /*2920*/  HMMA.16816.F32 R12, R132, R158.reuse, R12 ;  /* 0x0000009e840c723c */ /* 0x080fec000000180c */
[C---:B------:R-:W-:Y:S01]  /*2930*/  HMMA.16816.F32 R16, R152.reuse, R158, R16 ;  /* 0x0000009e9810723c */ /* 0x040fe20000001810 */
[----:B------:R-:W-:Y:S05]  /*2940*/  LDSM.16.M88.4 R156, [R0+0x2000] ;  /* 0x00200000009c783b */ /* 0x000fea0000000200 */
[-C--:B------:R-:W-:Y:S06]  /*2950*/  HMMA.16816.F32 R20, R152, R160.reuse, R20 ;  /* 0x000000a09814723c */ /* 0x080fec0000001814 */
[C---:B------:R-:W-:Y:S06]  /*2960*/  HMMA.16816.F32 R24, R132.reuse, R160, R24 ;  /* 0x000000a08418723c */ /* 0x040fec0000001818 */
[-C--:B------:R-:W-:Y:S01]  /*2970*/  HMMA.16816.F32 R28, R132, R162.reuse, R28 ;  /* 0x000000a2841c723c */ /* 0x080fe2000000181c */
[----:B------:R-:W4:Y:S05]  /*2980*/  LDSM.16.M88.4 R132, [R221+0x2800] ;  /* 0x00280000dd84783b */ /* 0x000f2a0000000200 */
[----:B------:R-:W-:Y:S03]  /*2990*/  HMMA.16816.F32 R32, R152, R162, R32 ;  /* 0x000000a29820723c */ /* 0x000fe60000001820 */
[----:B------:R-:W4:Y:S03]  /*29a0*/  LDSM.16.M88.4 R152, [R222+0xd400] ;  /* 0x00d40000de98783b */ /* 0x000f260000000200 */
[-C--:B-1----:R-:W-:Y:S05]  /*29b0*/  HMMA.16816.F32 R4, R164, R168.reuse, R4 ;  /* 0x000000a8a404723c */ /* 0x082fea0000001804 */
[----:B------:R-:W1:Y:S01]  /*29c0*/  LDSM.16.M88.4 R160, [R223+0xd000] ;  /* 0x00d00000dfa0783b */ /* 0x000e620000000200 */
[C---:B------:R-:W-:Y:S04]  /*29d0*/  HMMA.16816.F32 R8, R136.reuse, R168, R8 ;  /* 0x000000a88808723c */ /* 0x040fe80000001808 */
[----:B--2---:R-:W-:Y:S02]  /*29e0*/  FSETP.NEU.FTZ.AND P0, PT, R236, -INF , PT ;  /* 0xff800000ec00780b */ /* 0x004fe40003f1d000 */
[-C--:B------:R-:W-:Y:S06]  /*29f0*/  HMMA.16816.F32 R12, R136, R170.reuse, R12 ;  /* 0x000000aa880c723c */ /* 0x080fec000000180c */
[C---:B------:R-:W-:Y:S06]  /*2a00*/  HMMA.16816.F32 R16, R164.reuse, R170, R16 ;  /* 0x000000aaa410723c */ /* 0x040fec0000001810 */
[-C--:B------:R-:W-:Y:S06]  /*2a10*/  HMMA.16816.F32 R20, R164, R140.reuse, R20 ;  /* 0x0000008ca414723c */ /* 0x080fec0000001814 */
[C---:B------:R-:W-:Y:S06]  /*2a20*/  HMMA.16816.F32 R24, R136.reuse, R140, R24 ;  /* 0x0000008c8818723c */ /* 0x040fec0000001818 */
[-C--:B------:R-:W-:Y:S01]  /*2a30*/  HMMA.16816.F32 R28, R136, R142.reuse, R28 ;  /* 0x0000008e881c723c */ /* 0x080fe2000000181c */
[----:B------:R-:W2:Y:S05]  /*2a40*/  LDSM.16.M88.4 R136, [R0+0x2800] ;  /* 0x002800000088783b */ /* 0x000eaa0000000200 */
        /* <DEDUP_REMOVED lines=8> */
[----:B------:R-:W-:Y:S06]  /*2ad0*/  HMMA.16816.F32 R32, R144, R154, R32 ;  /* 0x0000009a9020723c */ /* 0x000fec0000001820 */
[-C--:B-1----:R-:W-:Y:S06]  /*2ae0*/  HMMA.16816.F32 R4, R156, R160.reuse, R4 ;  /* 0x000000a09c04723c */ /* 0x082fec0000001804 */
[C---:B--2---:R-:W-:Y:S06]  /*2af0*/  HMMA.16816.F32 R8, R136.reuse, R160, R8 ;  /* 0x000000a08808723c */ /* 0x044fec0000001808 */
        /* <DEDUP_REMOVED lines=11> */
[----:B------:R-:W-:Y:S01]  /*2bb0*/  MUFU.TANH R49, R5 ;  /* 0x0000000500317308 */ /* 0x000fe20000002400 */
        /* <DEDUP_REMOVED lines=9> */
[----:B------:R-:W-:Y:S10]  /*2c50*/  MUFU.TANH R42, R6 ;  /* 0x00000006002a7308 */ /* 0x000ff40000002400 */
[----:B------:R3:W-:Y:S01]  /*2c60*/  MUFU.TANH R247, R8 ;  /* 0x0000000800f77308 */ /* 0x0007e20000002400 */
[----:B--2---:R-:W-:Y:S05]  /*2c70*/  FMUL.FTZ R9, R236, 1.4426950216293334961 ;  /* 0x3fb8aa3bec097820 */ /* 0x004fea0000410000 */
[----:B------:R-:W-:Y:S04]  /*2c80*/  FSEL R9, R9, RZ, P0 ;  /* 0x000000ff09097208 */ /* 0x000fe80000000000 */
[----:B------:R2:W-:Y:S01]  /*2c90*/  MUFU.TANH R41, R7 ;  /* 0x0000000700297308 */ /* 0x0005e20000002400 */
[C---:B------:R-:W-:Y:S01]  /*2ca0*/  FSETP.NEU.FTZ.AND P0, PT, R2.reuse, -INF , PT ;  /* 0xff8000000200780b */ /* 0x040fe20003f1d000 */
[--C-:B-1----:R-:W-:Y:S08]  /*2cb0*/  FFMA.FTZ R0, R141, UR42, -R9.reuse ;  /* 0x0000002a8d007c23 */ /* 0x102ff00008010809 */
[----:B------:R-:W1:Y:S01]  /*2cc0*/  MUFU.TANH R231, R10 ;  /* 0x0000000a00e77308 */ /* 0x000e620000002400 */
[----:B---3--:R-:W-:Y:S01]  /*2cd0*/  FMUL.FTZ R8, R2, 1.4426950216293334961 ;  /* 0x3fb8aa3b02087820 */ /* 0x008fe20000410000 */
[C---:B------:R-:W-:Y:S04]  /*2ce0*/  FMUL.FTZ R2, R235.reuse, 1.4426950216293334961 ;  /* 0x3fb8aa3beb027820 */ /* 0x040fe80000410000 */
[----:B------:R-:W-:Y:S04]  /*2cf0*/  FSEL R8, R8, RZ, P0 ;  /* 0x000000ff08087208 */ /* 0x000fe80000000000 */
[----:B------:R3:W-:Y:S01]  /*2d00*/  MUFU.EX2 R153, R0 ;  /* 0x0000000000997308 */ /* 0x0007e20000000800 */
[----:B--2---:R-:W2:Y:S01]  /*2d10*/  LDSM.16.M88.4 R4, [R223+0xd400] ;  /* 0x00d40000df04783b */ /* 0x004ea20000000200 */
[----:B------:R-:W-:Y:S04]  /*2d20*/  FSETP.NEU.FTZ.AND P0, PT, R235, -INF , PT ;  /* 0xff800000eb00780b */ /* 0x000fe80003f1d000 */
[----:B------:R-:W-:Y:S04]  /*2d30*/  FSEL R2, R2, RZ, P0 ;  /* 0x000000ff02027208 */ /* 0x000fe80000000000 */
[----:B------:R4:W2:Y:S01]  /*2d40*/  MUFU.TANH R242, R12 ;  /* 0x0000000c00f27308 */ /* 0x0008a20000002400 */
[----:B-1----:R1:W-:Y:S01]  /*2d50*/  STL [R1], R231 ;  /* 0x000000e701007387 */ /* 0x0023e20000100800 */
[----:B------:R-:W-:Y:S01]  /*2d60*/  FSETP.NEU.FTZ.AND P0, PT, R234, -INF , PT ;  /* 0xff800000ea00780b */ /* 0x000fe20003f1d000 */
[----:B------:R-:W-:Y:S02]  /*2d70*/  FFMA.FTZ R10, R247, UR42, -R2 ;  /* 0x0000002af70a7c23 */ /* 0x000fe40008010802 */
[----:B------:R-:W2:Y:S05]  /*2d80*/  LDL R142, [R1+0x48] ;  /* 0x00004800018e7983 */ /* 0x000eaa0000100800 */
[----:B------:R1:W-:Y:S01]  /*2d90*/  MUFU.TANH R241, R13 ;  /* 0x0000000d00f17308 */ /* 0x0003e20000002400 */
[--C-:B---3--:R-:W-:Y:S01]  /*2da0*/  FFMA.FTZ R0, R49, UR42, -R9.reuse ;  /* 0x0000002a31007c23 */ /* 0x108fe20008010809 */
[----:B------:R-:W3:Y:S08]  /*2db0*/  LDL R140, [R1+0x4c] ;  /* 0x00004c00018c7983 */ /* 0x000ef00000100800 */
[----:B------:R2:W2:Y:S01]  /*2dc0*/  MUFU.EX2 R162, R0 ;  /* 0x0000000000a27308 */ /* 0x0004a20000000800 */
[----:B----4-:R-:W4:Y:S09]  /*2dd0*/  LDL R12, [R1+0x8] ;  /* 0x00000800010c7983 */ /* 0x010f320000100800 */
[----:B------:R2:W2:Y:S01]  /*2de0*/  MUFU.TANH R251, R14 ;  /* 0x0000000e00fb7308 */ /* 0x0004a20000002400 */
[----:B-1----:R-:W4:Y:S09]  /*2df0*/  LDL R13, [R1+0xc] ;  /* 0x00000c00010d7983 */ /* 0x002f320000100800 */
[----:B------:R-:W1:Y:S01]  /*2e00*/  MUFU.TANH R250, R15 ;  /* 0x0000000f00fa7308 */ /* 0x000e620000002400 */
[-C--:B--2---:R-:W-:Y:S03]  /*2e10*/  HMMA.16816.F32 R20, R156, R4.reuse, R20 ;  /* 0x000000049c14723c */ /* 0x084fe60000001814 */
[----:B------:R-:W-:Y:S03]  /*2e20*/  FFMA.FTZ R0, R42, UR42, -R8 ;  /* 0x0000002a2a007c23 */ /* 0x000fe60008010808 */
[C---:B------:R-:W-:Y:S03]  /*2e30*/  HMMA.16816.F32 R24, R136.reuse, R4, R24 ;  /* 0x000000048818723c */ /* 0x040fe60000001818 */
[----:B------:R2:W-:Y:S01]  /*2e40*/  MUFU.EX2 R163, R0 ;  /* 0x0000000000a37308 */ /* 0x0005e20000000800 */
[----:B------:R-:W4:Y:S02]  /*2e50*/  LDL R14, [R1+0x10] ;  /* 0x00001000010e7983 */ /* 0x000f240000100800 */
[-C--:B------:R-:W-:Y:S07]  /*2e60*/  HMMA.16816.F32 R28, R136, R6.reuse, R28 ;  /* 0x00000006881c723c */ /* 0x080fee000000181c */
[----:B------:R-:W1:Y:S01]  /*2e70*/  MUFU.TANH R48, R16 ;  /* 0x0000001000307308 */ /* 0x000e620000002400 */
[----:B------:R-:W-:Y:S03]  /*2e80*/  FFMA.FTZ R4, R242, UR42, -R2 ;  /* 0x0000002af2047c23 */ /* 0x000fe60008010802 */
[----:B------:R-:W-:Y:S01]  /*2e90*/  F2FP.F16.F32.PACK_AB R5, R162, R153 ;  /* 0x00000099a205723e */ /* 0x000fe200000000ff */
[----:B------:R-:W-:Y:S05]  /*2ea0*/  HMMA.16816.F32 R32, R156, R6, R32 ;  /* 0x000000069c20723c */ /* 0x000fea0000001820 */
[----:B------:R1:W-:Y:S01]  /*2eb0*/  MUFU.EX2 R170, R4 ;  /* 0x0000000400aa7308 */ /* 0x0003e20000000800 */
[----:B--2---:R-:W-:Y:S01]  /*2ec0*/  FFMA.FTZ R0, R41, UR42, -R8 ;  /* 0x0000002a29007c23 */ /* 0x004fe20008010808 */
[----:B------:R-:W-:Y:S01]  /*2ed0*/  FMUL.FTZ R20, R20, UR43 ;  /* 0x0000002b14147c20 */ /* 0x000fe20008410000 */
[----:B------:R-:W-:Y:S03]  /*2ee0*/  FMUL.FTZ R21, R21, UR43 ;  /* 0x0000002b15157c20 */ /* 0x000fe60008410000 */
[----:B------:R-:W-:Y:S01]  /*2ef0*/  FMUL.FTZ R22, R22, UR43 ;  /* 0x0000002b16167c20 */ /* 0x000fe20008410000 */
[----:B------:R-:W-:Y:S03]  /*2f00*/  FMUL.FTZ R23, R23, UR43 ;  /* 0x0000002b17177c20 */ /* 0x000fe60008410000 */
[----:B------:R-:W2:Y:S01]  /*2f10*/  MUFU.TANH R47, R17 ;  /* 0x00000011002f7308 */ /* 0x000ea20000002400 */
[----:B------:R-:W-:Y:S01]  /*2f20*/  FMUL.FTZ R24, R24, UR43 ;  /* 0x0000002b18187c20 */ /* 0x000fe20008410000 */
[----:B------:R-:W-:Y:S01]  /*2f30*/  FMUL.FTZ R25, R25, UR43 ;  /* 0x0000002b19197c20 */ /* 0x000fe20008410000 */
[----:B------:R-:W-:Y:S01]  /*2f40*/  FMUL.FTZ R26, R26, UR43 ;  /* 0x0000002b1a1a7c20 */ /* 0x000fe20008410000 */
[----:B------:R-:W-:Y:S01]  /*2f50*/  FMUL.FTZ R27, R27, UR43 ;  /* 0x0000002b1b1b7c20 */ /* 0x000fe20008410000 */
[----:B------:R-:W-:Y:S01]  /*2f60*/  FMUL.FTZ R28, R28, UR43 ;  /* 0x0000002b1c1c7c20 */ /* 0x000fe20008410000 */
[----:B------:R-:W-:Y:S01]  /*2f70*/  FMUL.FTZ R29, R29, UR43 ;  /* 0x0000002b1d1d7c20 */ /* 0x000fe20008410000 */
[----:B------:R-:W-:Y:S03]  /*2f80*/  FMUL.FTZ R30, R30, UR43 ;  /* 0x0000002b1e1e7c20 */ /* 0x000fe60008410000 */
[----:B------:R1:W-:Y:S02]  /*2f90*/  MUFU.EX2 R164, R0 ;  /* 0x0000000000a47308 */ /* 0x0003e40000000800 */
[----:B-1----:R-:W-:Y:S01]  /*2fa0*/  FFMA.FTZ R4, R241, UR42, -R2 ;  /* 0x0000002af1047c23 */ /* 0x002fe20008010802 */
[----:B------:R-:W-:Y:S01]  /*2fb0*/  FMUL.FTZ R31, R31, UR43 ;  /* 0x0000002b1f1f7c20 */ /* 0x000fe20008410000 */
[----:B------:R-:W-:Y:S01]  /*2fc0*/  FMUL.FTZ R32, R32, UR43 ;  /* 0x0000002b20207c20 */ /* 0x000fe20008410000 */
[----:B------:R-:W-:Y:S01]  /*2fd0*/  FMUL.FTZ R34, R34, UR43 ;  /* 0x0000002b22227c20 */ /* 0x000fe20008410000 */
[----:B------:R-:W-:Y:S01]  /*2fe0*/  FMUL.FTZ R33, R33, UR43 ;  /* 0x0000002b21217c20 */ /* 0x000fe20008410000 */
[----:B------:R-:W-:Y:S03]  /*2ff0*/  FMUL.FTZ R35, R35, UR43 ;  /* 0x0000002b23237c20 */ /* 0x000fe60008410000 */
[----:B------:R-:W1:Y:S10]  /*3000*/  MUFU.TANH R40, R18 ;  /* 0x0000001200287308 */ /* 0x000e740000002400 */
[----:B------:R1:W-:Y:S01]  /*3010*/  MUFU.EX2 R169, R4 ;  /* 0x0000000400a97308 */ /* 0x0003e20000000800 */
[----:B------:R-:W-:Y:S05]  /*3020*/  FMUL.FTZ R0, R234, 1.4426950216293334961 ;  /* 0x3fb8aa3bea007820 */ /* 0x000fea0000410000 */
[----:B------:R-:W-:Y:S04]  /*3030*/  FSEL R0, R0, RZ, P0 ;  /* 0x000000ff00007208 */ /* 0x000fe80000000000 */
[----:B------:R-:W2:Y:S10]  /*3040*/  MUFU.TANH R39, R19 ;  /* 0x0000001300277308 */ /* 0x000eb40000002400 */
[----:B------:R1:W-:Y:S02]  /*3050*/  MUFU.TANH R252, R11 ;  /* 0x0000000b00fc7308 */ /* 0x0003e40000002400 */
[--C-:B-1----:R-:W-:Y:S08]  /*3060*/  FFMA.FTZ R4, R251, UR42, -R0.reuse ;  /* 0x0000002afb047c23 */ /* 0x102ff00008010800 */
[----:B------:R1:W-:Y:S10]  /*3070*/  MUFU.EX2 R244, R4 ;  /* 0x0000000400f47308 */ /* 0x0003f40000000800 */
[----:B------:R-:W2:Y:S01]  /*3080*/  MUFU.TANH R46, R20 ;  /* 0x00000014002e7308 */ /* 0x000ea20000002400 */
[----:B------:R-:W4:Y:S09]  /*3090*/  LDL R11, [R1+0x4] ;  /* 0x00000400010b7983 */ /* 0x000f320000100800 */
[----:B------:R-:W2:Y:S01]  /*30a0*/  MUFU.TANH R45, R21 ;  /* 0x00000015002d7308 */ /* 0x000ea20000002400 */
[----:B-1----:R-:W-:Y:S09]  /*30b0*/  FFMA.FTZ R4, R250, UR42, -R0 ;  /* 0x0000002afa047c23 */ /* 0x002ff20008010800 */
[----:B------:R1:W-:Y:S10]  /*30c0*/  MUFU.EX2 R243, R4 ;  /* 0x0000000400f37308 */ /* 0x0003f40000000800 */
[----:B------:R-:W3:Y:S10]  /*30d0*/  MUFU.TANH R38, R22 ;  /* 0x0000001600267308 */ /* 0x000ef40000002400 */
[----:B------:R2:W-:Y:S01]  /*30e0*/  MUFU.EX2 R237, R10 ;  /* 0x0000000a00ed7308 */ /* 0x0005e20000000800 */
[--C-:B-1----:R-:W-:Y:S09]  /*30f0*/  FFMA.FTZ R4, R48, UR42, -R9.reuse ;  /* 0x0000002a30047c23 */ /* 0x102ff20008010809 */
[----:B------:R1:W-:Y:S10]  /*3100*/  MUFU.EX2 R150, R4 ;  /* 0x0000000400967308 */ /* 0x0003f40000000800 */
[----:B------:R-:W-:Y:S01]  /*3110*/  MUFU.TANH R37, R23 ;  /* 0x0000001700257308 */ /* 0x000fe20000002400 */
[----:B--2---:R-:W-:Y:S09]  /*3120*/  FFMA.FTZ R10, R246, UR42, -R2 ;  /* 0x0000002af60a7c23 */ /* 0x004ff20008010802 */
[----:B------:R2:W-:Y:S01]  /*3130*/  MUFU.EX2 R236, R10 ;  /* 0x0000000a00ec7308 */ /* 0x0005e20000000800 */
[--C-:B-1----:R-:W-:Y:S09]  /*3140*/  FFMA.FTZ R4, R47, UR42, -R9.reuse ;  /* 0x0000002a2f047c23 */ /* 0x102ff20008010809 */
[----:B------:R1:W-:Y:S10]  /*3150*/  MUFU.EX2 R149, R4 ;  /* 0x0000000400957308 */ /* 0x0003f40000000800 */
[----:B------:R-:W-:Y:S01]  /*3160*/  MUFU.TANH R171, R25 ;  /* 0x0000001900ab7308 */ /* 0x000fe20000002400 */
[----:B--2---:R-:W-:Y:S09]  /*3170*/  FFMA.FTZ R10, R231, UR42, -R0 ;  /* 0x0000002ae70a7c23 */ /* 0x004ff20008010800 */
[----:B------:R-:W-:Y:S01]  /*3180*/  MUFU.TANH R231, R24 ;  /* 0x0000001800e77308 */ /* 0x000fe20000002400 */
[--C-:B-1----:R-:W-:Y:S09]  /*3190*/  FFMA.FTZ R4, R40, UR42, -R8.reuse ;  /* 0x0000002a28047c23 */ /* 0x102ff20008010808 */
[----:B------:R1:W-:Y:S10]  /*31a0*/  MUFU.EX2 R161, R4 ;  /* 0x0000000400a17308 */ /* 0x0003f40000000800 */
[----:B------:R-:W-:Y:S10]  /*31b0*/  MUFU.TANH R245, R26 ;  /* 0x0000001a00f57308 */ /* 0x000ff40000002400 */
        /* <DEDUP_REMOVED lines=11> */
[----:B------:R-:W1:Y:S10]  /*3270*/  MUFU.TANH R238, R30 ;  /* 0x0000001e00ee7308 */ /* 0x000e740000002400 */
[----:B------:R2:W-:Y:S01]  /*3280*/  MUFU.EX2 R249, R10 ;  /* 0x0000000a00f97308 */ /* 0x0005e20000000800 */
[----:B---3--:R-:W-:Y:S09]  /*3290*/  FFMA.FTZ R4, R38, UR42, -R8 ;  /* 0x0000002a26047c23 */ /* 0x008ff20008010808 */
[----:B------:R3:W-:Y:S01]  /*32a0*/  MUFU.EX2 R154, R4 ;  /* 0x00000004009a7308 */ /* 0x0007e20000000800 */
[--C-:B-1----:R-:W-:Y:S01]  /*32b0*/  FFMA.FTZ R6, R238, UR42, -R0.reuse ;  /* 0x0000002aee067c23 */ /* 0x102fe20008010800 */
[----:B------:R-:W-:Y:S04]  /*32c0*/  IADD3 R144, P0, R142, UR44, RZ ;  /* 0x0000002c8e907c10 */ /* 0x000fe8000ff1e0ff */
[----:B------:R-:W-:Y:S04]  /*32d0*/  IADD3.X R145, R140, UR45, RZ, P0, !PT ;  /* 0x0000002d8c917c10 */ /* 0x000fe800087fe4ff */
[----:B------:R1:W-:Y:S01]  /*32e0*/  MUFU.EX2 R167, R6 ;  /* 0x0000000600a77308 */ /* 0x0003e20000000800 */
[----:B--2---:R-:W-:Y:S01]  /*32f0*/  FFMA.FTZ R10, R252, UR42, -R0 ;  /* 0x0000002afc0a7c23 */ /* 0x004fe20008010800 */
[----:B------:R-:W2:Y:S04]  /*3300*/  LDG.E R142, desc[UR22][R144.64] ;  /* 0x00000016908e7981 */ /* 0x000ea8000c1e1900 */
[----:B------:R-:W5:Y:S04]  /*3310*/  LDG.E R140, desc[UR22][R144.64+0x80] ;  /* 0x00008016908c7981 */ /* 0x000f68000c1e1900 */
[----:B------:R-:W-:Y:S01]  /*3320*/  MUFU.EX2 R248, R10 ;  /* 0x0000000a00f87308 */ /* 0x000fe20000000800 */
[----:B---3--:R-:W-:Y:S09]  /*3330*/  FFMA.FTZ R4, R37, UR42, -R8 ;  /* 0x0000002a25047c23 */ /* 0x008ff20008010808 */
[----:B------:R3:W-:Y:S01]  /*3340*/  MUFU.EX2 R155, R4 ;  /* 0x00000004009b7308 */ /* 0x0007e20000000800 */
[----:B-1----:R-:W-:Y:S09]  /*3350*/  F2FP.F16.F32.PACK_AB R6, R236, R237 ;  /* 0x000000edec06723e */ /* 0x002ff200000000ff */
[----:B------:R-:W-:Y:S01]  /*3360*/  MUFU.TANH R43, R33 ;  /* 0x00000021002b7308 */ /* 0x000fe20000002400 */
[----:B----4-:R1:W-:Y:S09]  /*3370*/  STS [R14+0x13000], R5 ;  /* 0x013000050e007388 */ /* 0x0103f20000000800 */
[----:B------:R-:W4:Y:S01]  /*3380*/  MUFU.TANH R239, R31 ;  /* 0x0000001f00ef7308 */ /* 0x000f220000002400 */
[--C-:B---3--:R-:W-:Y:S09]  /*3390*/  FFMA.FTZ R4, R231, UR42, -R2.reuse ;  /* 0x0000002ae7047c23 */ /* 0x108ff20008010802 */
[----:B------:R3:W-:Y:S10]  /*33a0*/  MUFU.EX2 R159, R4 ;  /* 0x00000004009f7308 */ /* 0x0007f40000000800 */
[----:B------:R-:W4:Y:S01]  /*33b0*/  MUFU.TANH R3, R35 ;  /* 0x0000002300037308 */ /* 0x000f220000002400 */
[----:B-1----:R-:W-:Y:S01]  /*33c0*/  F2FP.F16.F32.PACK_AB R5, R160, R161 ;  /* 0x000000a1a005723e */ /* 0x002fe200000000ff */
[----:B---3--:R-:W-:Y:S08]  /*33d0*/  FFMA.FTZ R4, R171, UR42, -R2 ;  /* 0x0000002aab047c23 */ /* 0x008ff00008010802 */
[----:B------:R1:W-:Y:S02]  /*33e0*/  MUFU.EX2 R158, R4 ;  /* 0x00000004009e7308 */ /* 0x0003e40000000800 */
[--C-:B-1----:R-:W-:Y:S08]  /*33f0*/  FFMA.FTZ R4, R245, UR42, -R0.reuse ;  /* 0x0000002af5047c23 */ /* 0x102ff00008010800 */
[----:B------:R1:W-:Y:S02]  /*3400*/  MUFU.EX2 R235, R4 ;  /* 0x0000000400eb7308 */ /* 0x0003e40000000800 */
[--C-:B-1----:R-:W-:Y:S01]  /*3410*/  FFMA.FTZ R4, R240, UR42, -R0.reuse ;  /* 0x0000002af0047c23 */ /* 0x102fe20008010800 */
[----:B----4-:R-:W-:Y:S07]  /*3420*/  FFMA.FTZ R0, R239, UR42, -R0 ;  /* 0x0000002aef007c23 */ /* 0x010fee0008010800 */
[----:B------:R1:W-:Y:S10]  /*3430*/  MUFU.EX2 R234, R4 ;  /* 0x0000000400ea7308 */ /* 0x0003f40000000800 */
[----:B------:R-:W-:Y:S01]  /*3440*/  MUFU.EX2 R166, R0 ;  /* 0x0000000000a67308 */ /* 0x000fe20000000800 */
[--C-:B-1----:R-:W-:Y:S01]  /*3450*/  FFMA.FTZ R4, R165, UR42, -R2.reuse ;  /* 0x0000002aa5047c23 */ /* 0x102fe20008010802 */
[----:B------:R-:W-:Y:S08]  /*3460*/  FFMA.FTZ R2, R168, UR42, -R2 ;  /* 0x0000002aa8027c23 */ /* 0x000ff00008010802 */
[----:B------:R1:W-:Y:S10]  /*3470*/  MUFU.EX2 R157, R4 ;  /* 0x00000004009d7308 */ /* 0x0003f40000000800 */
[----:B------:R3:W-:Y:S01]  /*3480*/  MUFU.EX2 R156, R2 ;  /* 0x00000002009c7308 */ /* 0x0007e20000000800 */
[----:B-1----:R-:W-:Y:S05]  /*3490*/  F2FP.F16.F32.PACK_AB R4, R164, R163 ;  /* 0x000000a3a404723e */ /* 0x002fea00000000ff */
[----:B------:R1:W-:Y:S01]  /*34a0*/  STS [R14+0x13400], R4 ;  /* 0x013400040e007388 */ /* 0x0003e20000000800 */
[--C-:B---3--:R-:W-:Y:S01]  /*34b0*/  FFMA.FTZ R2, R44, UR42, -R9.reuse ;  /* 0x0000002a2c027c23 */ /* 0x108fe20008010809 */
[----:B------:R-:W-:Y:S03]  /*34c0*/  FFMA.FTZ R9, R43, UR42, -R9 ;  /* 0x0000002a2b097c23 */ /* 0x000fe60008010809 */
[----:B------:R3:W-:Y:S10]  /*34d0*/  MUFU.EX2 R143, R2 ;  /* 0x00000002008f7308 */ /* 0x0007f40000000800 */
[----:B------:R-:W-:Y:S01]  /*34e0*/  MUFU.EX2 R146, R9 ;  /* 0x0000000900927308 */ /* 0x000fe20000000800 */
[--C-:B---3--:R-:W-:Y:S01]  /*34f0*/  FFMA.FTZ R2, R36, UR42, -R8.reuse ;  /* 0x0000002a24027c23 */ /* 0x108fe20008010808 */
[----:B-1----:R-:W-:Y:S01]  /*3500*/  F2FP.F16.F32.PACK_AB R4, R248, R249 ;  /* 0x000000f9f804723e */ /* 0x002fe200000000ff */
[----:B------:R-:W-:Y:S07]  /*3510*/  FFMA.FTZ R8, R3, UR42, -R8 ;  /* 0x0000002a03087c23 */ /* 0x000fee0008010808 */
[----:B------:R1:W-:Y:S10]  /*3520*/  MUFU.EX2 R152, R2 ;  /* 0x0000000200987308 */ /* 0x0003f40000000800 */
[----:B------:R-:W3:Y:S01]  /*3530*/  MUFU.EX2 R151, R8 ;  /* 0x0000000800977308 */ /* 0x000ee20000000800 */
[----:B-1----:R-:W-:Y:S05]  /*3540*/  F2FP.F16.F32.PACK_AB R2, R149, R150 ;  /* 0x000000969502723e */ /* 0x002fea00000000ff */
[----:B------:R1:W-:Y:S01]  /*3550*/  STS [R13+0x13000], R2 ;  /* 0x013000020d007388 */ /* 0x0003e20000000800 */
[----:B---3--:R-:W-:Y:S03]  /*3560*/  F2FP.F16.F32.PACK_AB R0, R151, R152 ;  /* 0x000000989700723e */ /* 0x008fe600000000ff */
[----:B------:R3:W-:Y:S04]  /*3570*/  STS [R13+0x13400], R5 ;  /* 0x013400050d007388 */ /* 0x0007e80000000800 */
[----:B------:R4:W-:Y:S04]  /*3580*/  STS [R14+0x14000], R6 ;  /* 0x014000060e007388 */ /* 0x0009e80000000800 */
[----:B------:R4:W-:Y:S01]  /*3590*/  STS [R14+0x14400], R4 ;  /* 0x014400040e007388 */ /* 0x0009e20000000800 */
[----:B-1----:R-:W-:Y:S02]  /*35a0*/  F2FP.F16.F32.PACK_AB R2, R169, R170 ;  /* 0x000000aaa902723e */ /* 0x002fe400000000ff */
[----:B---3--:R-:W-:Y:S03]  /*35b0*/  F2FP.F16.F32.PACK_AB R5, R148, R147 ;  /* 0x000000939405723e */ /* 0x008fe600000000ff */
[----:B------:R1:W-:Y:S01]  /*35c0*/  STS [R13+0x14000], R2 ;  /* 0x014000020d007388 */ /* 0x0003e20000000800 */
[----:B----4-:R-:W-:Y:S02]  /*35d0*/  F2FP.F16.F32.PACK_AB R6, R243, R244 ;  /* 0x000000f4f306723e */ /* 0x010fe400000000ff */
[----:B------:R-:W-:Y:S03]  /*35e0*/  F2FP.F16.F32.PACK_AB R4, R155, R154 ;  /* 0x0000009a9b04723e */ /* 0x000fe600000000ff */
[----:B------:R3:W-:Y:S04]  /*35f0*/  STS [R13+0x14400], R6 ;  /* 0x014400060d007388 */ /* 0x0007e80000000800 */
[----:B------:R4:W-:Y:S04]  /*3600*/  STS [R12+0x13000], R5 ;  /* 0x013000050c007388 */ /* 0x0009e80000000800 */
[----:B------:R2:W-:Y:S01]  /*3610*/  STS [R12+0x13400], R4 ;  /* 0x013400040c007388 */ /* 0x0005e20000000800 */
[----:B-1----:R-:W-:Y:S05]  /*3620*/  F2FP.F16.F32.PACK_AB R2, R146, R143 ;  /* 0x0000008f9202723e */ /* 0x002fea00000000ff */
[----:B------:R1:W-:Y:S01]  /*3630*/  STS [R11+0x13000], R2 ;  /* 0x013000020b007388 */ /* 0x0003e20000000800 */
[----:B---3--:R-:W-:Y:S03]  /*3640*/  F2FP.F16.F32.PACK_AB R6, R158, R159 ;  /* 0x0000009f9e06723e */ /* 0x008fe600000000ff */
[----:B------:R3:W-:Y:S01]  /*3650*/  STS [R11+0x13400], R0 ;  /* 0x013400000b007388 */ /* 0x0007e20000000800 */
[----:B----4-:R-:W-:Y:S03]  /*3660*/  F2FP.F16.F32.PACK_AB R5, R234, R235 ;  /* 0x000000ebea05723e */ /* 0x010fe600000000ff */
[----:B------:R-:W-:Y:S01]  /*3670*/  STS [R12+0x14000], R6 ;  /* 0x014000060c007388 */ /* 0x000fe20000000800 */
[----:B--2---:R-:W-:Y:S03]  /*3680*/  F2FP.F16.F32.PACK_AB R4, R156, R157 ;  /* 0x0000009d9c04723e */ /* 0x004fe600000000ff */
[----:B------:R-:W-:Y:S04]  /*3690*/  STS [R12+0x14400], R5 ;  /* 0x014400050c007388 */ /* 0x000fe80000000800 */
[----:B------:R-:W-:Y:S01]  /*36a0*/  STS [R11+0x14000], R4 ;  /* 0x014000040b007388 */ /* 0x000fe20000000800 */
[----:B-1----:R-:W-:Y:S02]  /*36b0*/  F2FP.F16.F32.PACK_AB R2, R166, R167 ;  /* 0x000000a7a602723e */ /* 0x002fe400000000ff */
[----:B---3--:R-:W-:Y:S03]  /*36c0*/  LEA R0, R230, UR5, 0x1 ;  /* 0x00000005e6007c11 */ /* 0x008fe6000f8e08ff */
        /* <DEDUP_REMOVED lines=44> */
[----:B--2---:R-:W5:Y:S01]  /*3990*/  LDG.E R0, desc[UR22][R144.64+0xa0] ;  /* 0x0000a01690007981 */ /* 0x004f62000c1e1900 */
[-C--:B-1----:R-:W-:Y:S06]  /*39a0*/  HMMA.16816.F32 R4, R136, R204.reuse, R4 ;  /* 0x000000cc8804723c */ /* 0x082fec0000001804 */
[C---:B---3--:R-:W-:Y:S06]  /*39b0*/  HMMA.16816.F32 R8, R132.reuse, R204, R8 ;  /* 0x000000cc8408723c */ /* 0x048fec0000001808 */
[-C--:B------:R-:W-:Y:S06]  /*39c0*/  HMMA.16816.F32 R12, R132, R206.reuse, R12 ;  /* 0x000000ce840c723c */ /* 0x080fec000000180c */
[C---:B------:R-:W-:Y:S06]  /*39d0*/  HMMA.16816.F32 R16, R136.reuse, R206, R16 ;  /* 0x000000ce8810723c */ /* 0x040fec0000001810 */
[-C--:B------:R-:W-:Y:S06]  /*39e0*/  HMMA.16816.F32 R20, R136, R208.reuse, R20 ;  /* 0x000000d08814723c */ /* 0x080fec0000001814 */
[C---:B------:R-:W-:Y:S06]  /*39f0*/  HMMA.16816.F32 R24, R132.reuse, R208, R24 ;  /* 0x000000d08418723c */ /* 0x040fec0000001818 */
[-C--:B------:R-:W-:Y:S06]  /*3a00*/  HMMA.16816.F32 R28, R132, R210.reuse, R28 ;  /* 0x000000d2841c723c */ /* 0x080fec000000181c */
[----:B------:R-:W-:Y:S01]  /*3a10*/  HMMA.16816.F32 R32, R136, R210, R32 ;  /* 0x000000d28820723c */ /* 0x000fe20000001820 */
[----:B------:R-:W-:Y:S04]  /*3a20*/  LDSM.16.M88.4 R136, [R2+0x8800] ;  /* 0x008800000288783b */ /* 0x000fe80000000200 */
[----:B------:R-:W-:Y:S04]  /*3a30*/  MOV R135, R141 ;  /* 0x0000008d00877202 */ /* 0x000fe80000000f00 */
[----:B------:R1:W2:Y:S02]  /*3a40*/  LDG.E R141, desc[UR22][R144.64+0x20] ;  /* 0x00002016908d7981 */ /* 0x0002a4000c1e1900 */
[----:B-1----:R-:W-:Y:S02]  /*3a50*/  MOV R145, R135 ;  /* 0x0000008700917202 */ /* 0x002fe40000000f00 */
[----:B------:R-:W1:Y:S02]  /*3a60*/  LDSM.16.M88.4 R132, [R2+0x8000] ;  /* 0x008000000284783b */ /* 0x000e640000000200 */
[-C--:B-1----:R-:W-:Y:S06]  /*3a70*/  HMMA.16816.F32 R4, R132, R212.reuse, R4 ;  /* 0x000000d48404723c */ /* 0x082fec0000001804 */
[C---:B------:R-:W-:Y:S06]  /*3a80*/  HMMA.16816.F32 R8, R136.reuse, R212, R8 ;  /* 0x000000d48808723c */ /* 0x040fec0000001808 */
[-C--:B------:R-:W-:Y:S06]  /*3a90*/  HMMA.16816.F32 R12, R136, R214.reuse, R12 ;  /* 0x000000d6880c723c */ /* 0x080fec000000180c */
[C---:B------:R-:W-:Y:S06]  /*3aa0*/  HMMA.16816.F32 R16, R132.reuse, R214, R16 ;  /* 0x000000d68410723c */ /* 0x040fec0000001810 */
[-C--:B------:R-:W-:Y:S05]  /*3ab0*/  HMMA.16816.F32 R20, R132, R216.reuse, R20 ;  /* 0x000000d88414723c */ /* 0x080fea0000001814 */
[C---:B------:R-:W-:Y:S01]  /*3ac0*/  FADD.FTZ R4, -R142.reuse, R4 ;  /* 0x000000048e047221 */ /* 0x040fe20000010100 */
[C---:B------:R-:W-:Y:S05]  /*3ad0*/  HMMA.16816.F32 R24, R136.reuse, R216, R24 ;  /* 0x000000d88818723c */ /* 0x040fea0000001818 */
[----:B------:R-:W-:Y:S01]  /*3ae0*/  FMUL.FTZ R4, R153, R4 ;  /* 0x0000000499047220 */ /* 0x000fe20000410000 */
[-C--:B------:R-:W-:Y:S05]  /*3af0*/  HMMA.16816.F32 R28, R136, R218.reuse, R28 ;  /* 0x000000da881c723c */ /* 0x080fea000000181c */
[C---:B------:R-:W-:Y:S01]  /*3b00*/  FADD.FTZ R2, -R142.reuse, R5 ;  /* 0x000000058e027221 */ /* 0x040fe20000010100 */
[----:B------:R-:W-:Y:S05]  /*3b10*/  HMMA.16816.F32 R32, R132, R218, R32 ;  /* 0x000000da8420723c */ /* 0x000fea0000001820 */
[----:B------:R-:W-:Y:S01]  /*3b20*/  FFMA.FTZ R136, -R49, R49, 1 ;  /* 0x3f80000031887423 */ /* 0x000fe20000010131 */
[----:B------:R-:W-:Y:S01]  /*3b30*/  FADD.FTZ R20, -R142, R20 ;  /* 0x000000148e147221 */ /* 0x000fe20000010100 */
[----:B------:R1:W5:Y:S01]  /*3b40*/  LDL.LU R49, [R1+0x9c] ;  /* 0x00009c0001317983 */ /* 0x0003620000300800 */
[----:B------:R-:W-:Y:S03]  /*3b50*/  FFMA.FTZ R132, -R48, R48, 1 ;  /* 0x3f80000030847423 */ /* 0x000fe60000010130 */
[----:B------:R1:W5:Y:S01]  /*3b60*/  LDL.LU R48, [R1+0x98] ;  /* 0x0000980001307983 */ /* 0x0003620000300800 */
[----:B------:R-:W-:Y:S01]  /*3b70*/  FFMA.FTZ R133, -R46, R46, 1 ;  /* 0x3f8000002e857423 */ /* 0x000fe2000001012e */
[----:B------:R-:W-:Y:S01]  /*3b80*/  FMUL.FTZ R132, R132, UR43 ;  /* 0x0000002b84847c20 */ /* 0x000fe20008410000 */
[----:B------:R-:W-:Y:S01]  /*3b90*/  FFMA.FTZ R5, -R145, R145, 1 ;  /* 0x3f80000091057423 */ /* 0x000fe20000010191 */
[----:B------:R-:W-:Y:S01]  /*3ba0*/  FMUL.FTZ R2, R162, R2 ;  /* 0x00000002a2027220 */ /* 0x000fe20000410000 */
[----:B------:R-:W-:Y:S01]  /*3bb0*/  FMUL.FTZ R133, R133, UR43 ;  /* 0x0000002b85857c20 */ /* 0x000fe20008410000 */
[----:B------:R-:W-:Y:S01]  /*3bc0*/  FMUL.FTZ R136, R136, UR43 ;  /* 0x0000002b88887c20 */ /* 0x000fe20008410000 */
[----:B------:R-:W-:Y:S03]  /*3bd0*/  FMUL.FTZ R5, R5, UR43 ;  /* 0x0000002b05057c20 */ /* 0x000fe60008410000 */
[----:B------:R-:W-:Y:S01]  /*3be0*/  FMUL.FTZ R2, R136, R2 ;  /* 0x0000000288027220 */ /* 0x000fe20000410000 */
[----:B------:R-:W-:Y:S01]  /*3bf0*/  FMUL.FTZ R4, R5, R4 ;  /* 0x0000000405047220 */ /* 0x000fe20000410000 */
[C---:B------:R-:W-:Y:S01]  /*3c00*/  FADD.FTZ R5, -R142.reuse, R16 ;  /* 0x000000108e057221 */ /* 0x040fe20000010100 */
[C---:B------:R-:W-:Y:S01]  /*3c10*/  FADD.FTZ R33, -R142.reuse, R33 ;  /* 0x000000218e217221 */ /* 0x040fe20000010100 */
[----:B------:R-:W-:Y:S02]  /*3c20*/  FADD.FTZ R16, -R142, R17 ;  /* 0x000000118e107221 */ /* 0x000fe40000010100 */
[----:B------:R-:W-:Y:S01]  /*3c30*/  F2FP.F16.F32.PACK_AB R2, R2, R4 ;  /* 0x000000040202723e */ /* 0x000fe200000000ff */
[----:B------:R-:W-:Y:S01]  /*3c40*/  FMUL.FTZ R4, R147, R20 ;  /* 0x0000001493047220 */ /* 0x000fe20000410000 */
[----:B------:R-:W-:Y:S01]  /*3c50*/  FFMA.FTZ R20, -R47, R47, 1 ;  /* 0x3f8000002f147423 */ /* 0x000fe2000001012f */
[----:B------:R-:W-:Y:S01]  /*3c60*/  FMUL.FTZ R16, R149, R16 ;  /* 0x0000001095107220 */ /* 0x000fe20000410000 */
[----:B------:R1:W5:Y:S01]  /*3c70*/  LDL.LU R47, [R1+0x94] ;  /* 0x00009400012f7983 */ /* 0x0003620000300800 */
[----:B------:R-:W-:Y:S01]  /*3c80*/  FMUL.FTZ R17, R150, R5 ;  /* 0x0000000596117220 */ /* 0x000fe20000410000 */
[----:B------:R-:W-:Y:S01]  /*3c90*/  FMUL.FTZ R20, R20, UR43 ;  /* 0x0000002b14147c20 */ /* 0x000fe20008410000 */
[----:B------:R-:W-:Y:S01]  /*3ca0*/  FADD.FTZ R5, -R142, R21 ;  /* 0x000000158e057221 */ /* 0x000fe20000010100 */
[----:B------:R1:W5:Y:S01]  /*3cb0*/  LDL.LU R46, [R1+0x90] ;  /* 0x00009000012e7983 */ /* 0x0003620000300800 */
[----:B------:R-:W-:Y:S01]  /*3cc0*/  FFMA.FTZ R21, -R45, R45, 1 ;  /* 0x3f8000002d157423 */ /* 0x000fe2000001012d */
[----:B------:R-:W-:Y:S01]  /*3cd0*/  FMUL.FTZ R132, R132, R17 ;  /* 0x0000001184847220 */ /* 0x000fe20000410000 */
[----:B------:R-:W-:Y:S01]  /*3ce0*/  FMUL.FTZ R17, R20, R16 ;  /* 0x0000001014117220 */ /* 0x000fe20000410000 */
[----:B------:R1:W5:Y:S01]  /*3cf0*/  LDL.LU R45, [R1+0x8c] ;  /* 0x00008c00012d7983 */ /* 0x0003620000300800 */
[----:B------:R-:W-:Y:S01]  /*3d00*/  FFMA.FTZ R16, -R44, R44, 1 ;  /* 0x3f8000002c107423 */ /* 0x000fe2000001012c */
[----:B------:R-:W-:Y:S01]  /*3d10*/  FFMA.FTZ R20, -R43, R43, 1 ;  /* 0x3f8000002b147423 */ /* 0x000fe2000001012b */
[----:B------:R-:W-:Y:S01]  /*3d20*/  FMUL.FTZ R133, R133, R4 ;  /* 0x0000000485857220 */ /* 0x000fe20000410000 */
[----:B------:R1:W5:Y:S01]  /*3d30*/  LDL.LU R44, [R1+0x88] ;  /* 0x00008800012c7983 */ /* 0x0003620000300800 */
[----:B------:R-:W-:Y:S01]  /*3d40*/  FADD.FTZ R4, -R142, R32 ;  /* 0x000000208e047221 */ /* 0x000fe20000010100 */
[----:B------:R-:W-:Y:S01]  /*3d50*/  FFMA.FTZ R32, -R41, R41, 1 ;  /* 0x3f80000029207423 */ /* 0x000fe20000010129 */
[----:B------:R-:W-:Y:S01]  /*3d60*/  FMUL.FTZ R5, R148, R5 ;  /* 0x0000000594057220 */ /* 0x000fe20000410000 */
[----:B------:R1:W5:Y:S01]  /*3d70*/  LDL.LU R43, [R1+0x84] ;  /* 0x00008400012b7983 */ /* 0x0003620000300800 */
[----:B------:R-:W-:Y:S01]  /*3d80*/  FMUL.FTZ R4, R143, R4 ;  /* 0x000000048f047220 */ /* 0x000fe20000410000 */
[----:B------:R-:W-:Y:S01]  /*3d90*/  FMUL.FTZ R32, R32, UR43 ;  /* 0x0000002b20207c20 */ /* 0x000fe20008410000 */
[----:B------:R-:W-:Y:S01]  /*3da0*/  FMUL.FTZ R16, R16, UR43 ;  /* 0x0000002b10107c20 */ /* 0x000fe20008410000 */
[----:B------:R-:W-:Y:S01]  /*3db0*/  FMUL.FTZ R21, R21, UR43 ;  /* 0x0000002b15157c20 */ /* 0x000fe20008410000 */
[----:B------:R-:W-:Y:S02]  /*3dc0*/  FMUL.FTZ R20, R20, UR43 ;  /* 0x0000002b14147c20 */ /* 0x000fe40008410000 */
[----:B------:R-:W-:Y:S01]  /*3dd0*/  FMUL.FTZ R16, R16, R4 ;  /* 0x0000000410107220 */ /* 0x000fe20000410000 */
[----:B------:R-:W-:Y:S01]  /*3de0*/  FMUL.FTZ R21, R21, R5 ;  /* 0x0000000515157220 */ /* 0x000fe20000410000 */
[----:B------:R-:W-:Y:S01]  /*3df0*/  FMUL.FTZ R5, R146, R33 ;  /* 0x0000002192057220 */ /* 0x000fe20000410000 */
[----:B------:R-:W-:Y:S03]  /*3e00*/  FFMA.FTZ R33, -R3, R3, 1 ;  /* 0x3f80000003217423 */ /* 0x000fe60000010103 */
[----:B------:R-:W-:Y:S01]  /*3e10*/  FMUL.FTZ R20, R20, R5 ;  /* 0x0000000514147220 */ /* 0x000fe20000410000 */
[----:B------:R-:W-:Y:S01]  /*3e20*/  F2FP.F16.F32.PACK_AB R5, R17, R132 ;  /* 0x000000841105723e */ /* 0x000fe200000000ff */
[----:B------:R-:W-:Y:S01]  /*3e30*/  FMUL.FTZ R33, R33, UR43 ;  /* 0x0000002b21217c20 */ /* 0x000fe20008410000 */
[----:B------:R-:W-:Y:S02]  /*3e40*/  F2FP.F16.F32.PACK_AB R21, R21, R133 ;  /* 0x000000851515723e */ /* 0x000fe400000000ff */
[----:B------:R-:W-:Y:S01]  /*3e50*/  F2FP.F16.F32.PACK_AB R20, R20, R16 ;  /* 0x000000101414723e */ /* 0x000fe200000000ff */
[C---:B--2---:R-:W-:Y:S01]  /*3e60*/  FADD.FTZ R4, -R141.reuse, R7 ;  /* 0x000000078d047221 */ /* 0x044fe20000010100 */
[----:B------:R-:W-:Y:S01]  /*3e70*/  FFMA.FTZ R7, -R42, R42, 1 ;  /* 0x3f8000002a077423 */ /* 0x000fe2000001012a */
[C---:B------:R-:W-:Y:S01]  /*3e80*/  FADD.FTZ R17, -R141.reuse, R23 ;  /* 0x000000178d117221 */ /* 0x040fe20000010100 */
[----:B------:R1:W5:Y:S01]  /*3e90*/  LDL.LU R42, [R1+0x80] ;  /* 0x00008000012a7983 */ /* 0x0003620000300800 */
[----:B------:R-:W-:Y:S01]  /*3ea0*/  FFMA.FTZ R23, -R40, R40, 1 ;  /* 0x3f80000028177423 */ /* 0x000fe20000010128 */
[C---:B------:R-:W-:Y:S01]  /*3eb0*/  FADD.FTZ R19, -R141.reuse, R19 ;  /* 0x000000138d137221 */ /* 0x040fe20000010100 */
[----:B------:R-:W-:Y:S01]  /*3ec0*/  FADD.FTZ R16, -R141, R22 ;  /* 0x000000168d107221 */ /* 0x000fe20000010100 */
[----:B------:R1:W5:Y:S01]  /*3ed0*/  LDL.LU R41, [R1+0x7c] ;  /* 0x00007c0001297983 */ /* 0x0003620000300800 */
[----:B------:R-:W-:Y:S01]  /*3ee0*/  FFMA.FTZ R22, -R39, R39, 1 ;  /* 0x3f80000027167423 */ /* 0x000fe20000010127 */
[----:B------:R-:W-:Y:S01]  /*3ef0*/  FMUL.FTZ R4, R164, R4 ;  /* 0x00000004a4047220 */ /* 0x000fe20000410000 */
[----:B------:R-:W-:Y:S01]  /*3f00*/  FMUL.FTZ R7, R7, UR43 ;  /* 0x0000002b07077c20 */ /* 0x000fe20008410000 */
[----:B------:R1:W5:Y:S01]  /*3f10*/  LDL.LU R40, [R1+0x78] ;  /* 0x0000780001287983 */ /* 0x0003620000300800 */
[----:B------:R-:W-:Y:S01]  /*3f20*/  FADD.FTZ R6, -R141, R6 ;  /* 0x000000068d067221 */ /* 0x000fe20000010100 */
[----:B------:R-:W-:Y:S01]  /*3f30*/  FMUL.FTZ R4, R32, R4 ;  /* 0x0000000420047220 */ /* 0x000fe20000410000 */
[----:B------:R-:W-:Y:S01]  /*3f40*/  FFMA.FTZ R32, -R36, R36, 1 ;  /* 0x3f80000024207423 */ /* 0x000fe20000010124 */
[----:B------:R1:W5:Y:S01]  /*3f50*/  LDL.LU R39, [R1+0x74] ;  /* 0x0000740001277983 */ /* 0x0003620000300800 */
[----:B------:R-:W-:Y:S01]  /*3f60*/  FMUL.FTZ R6, R163, R6 ;  /* 0x00000006a3067220 */ /* 0x000fe20000410000 */
[----:B------:R-:W-:Y:S01]  /*3f70*/  FMUL.FTZ R23, R23, UR43 ;  /* 0x0000002b17177c20 */ /* 0x000fe20008410000 */
[----:B------:R-:W-:Y:S01]  /*3f80*/  FMUL.FTZ R22, R22, UR43 ;  /* 0x0000002b16167c20 */ /* 0x000fe20008410000 */
[----:B------:R-:W-:Y:S01]  /*3f90*/  FADD.FTZ R34, -R141, R34 ;  /* 0x000000228d227221 */ /* 0x000fe20000010100 */
[----:B------:R-:W-:Y:S01]  /*3fa0*/  FMUL.FTZ R6, R7, R6 ;  /* 0x0000000607067220 */ /* 0x000fe20000410000 */
[----:B------:R-:W-:Y:S01]  /*3fb0*/  FADD.FTZ R7, -R141, R18 ;  /* 0x000000128d077221 */ /* 0x000fe20000010100 */
[----:B------:R-:W-:Y:S01]  /*3fc0*/  FFMA.FTZ R18, -R37, R37, 1 ;  /* 0x3f80000025127423 */ /* 0x000fe20000010125 */
[----:B------:R-:W-:Y:S01]  /*3fd0*/  FADD.FTZ R35, -R141, R35 ;  /* 0x000000238d237221 */ /* 0x000fe20000010100 */
[----:B------:R-:W-:Y:S01]  /*3fe0*/  FMUL.FTZ R16, R154, R16 ;  /* 0x000000109a107220 */ /* 0x000fe20000410000 */
[----:B------:R-:W-:Y:S01]  /*3ff0*/  F2FP.F16.F32.PACK_AB R4, R4, R6 ;  /* 0x000000060404723e */ /* 0x000fe200000000ff */
[----:B------:R-:W-:Y:S01]  /*4000*/  FMUL.FTZ R6, R160, R19 ;  /* 0x00000013a0067220 */ /* 0x000fe20000410000 */
[----:B------:R-:W-:Y:S01]  /*4010*/  FFMA.FTZ R19, -R38, R38, 1 ;  /* 0x3f80000026137423 */ /* 0x000fe20000010126 */
[----:B------:R-:W-:Y:S01]  /*4020*/  FMUL.FTZ R7, R161, R7 ;  /* 0x00000007a1077220 */ /* 0x000fe20000410000 */
[----:B------:R1:W5:Y:S01]  /*4030*/  LDL.LU R38, [R1+0x70] ;  /* 0x0000700001267983 */ /* 0x0003620000300800 */
[----:B------:R-:W-:Y:S01]  /*4040*/  FMUL.FTZ R17, R155, R17 ;  /* 0x000000119b117220 */ /* 0x000fe20000410000 */
[----:B------:R-:W-:Y:S01]  /*4050*/  FMUL.FTZ R22, R22, R6 ;  /* 0x0000000616167220 */ /* 0x000fe20000410000 */
[----:B------:R-:W-:Y:S01]  /*4060*/  FMUL.FTZ R23, R23, R7 ;  /* 0x0000000717177220 */ /* 0x000fe20000410000 */
[----:B------:R1:W5:Y:S01]  /*4070*/  LDL.LU R37, [R1+0x6c] ;  /* 0x00006c0001257983 */ /* 0x0003620000300800 */
[----:B------:R-:W-:Y:S01]  /*4080*/  FMUL.FTZ R19, R19, UR43 ;  /* 0x0000002b13137c20 */ /* 0x000fe20008410000 */
[----:B------:R-:W-:Y:S01]  /*4090*/  FMUL.FTZ R18, R18, UR43 ;  /* 0x0000002b12127c20 */ /* 0x000fe20008410000 */
        /* <DEDUP_REMOVED lines=9> */
[----:B------:R-:W-:Y:S06]  /*4130*/  @!P1 BRA `(.L_x_502) ;  /* 0x0000000000589947 */ /* 0x000fec0003800000 */
[----:B------:R-:W2:Y:S01]  /*4140*/  LDL.LU.64 R134, [R1+0x20] ;  /* 0x0000200001867983 */ /* 0x000ea20000300a00 */
[----:B------:R-:W3:Y:S01]  /*4150*/  LDC R6, c[0x0][0x240] ;  /* 0x00009000ff067b82 */ /* 0x000ee20000000800 */
[----:B------:R-:W-:Y:S02]  /*4160*/  ULOP3.LUT UR37, UR39, 0x1, URZ, 0xc0, !UPT ;  /* 0x0000000127257892 */ /* 0x000fe4000f8ec03f */
[----:B------:R-:W4:Y:S02]  /*4170*/  LDL.LU R132, [R1+0x28] ;  /* 0x0000280001847983 */ /* 0x000f240000300800 */
[----:B------:R-:W-:Y:S04]  /*4180*/  UISETP.NE.U32.AND UP0, UPT, UR37, 0x1, UPT ;  /* 0x000000012500788c */ /* 0x000fe8000bf05070 */
[----:B------:R-:W-:Y:S06]  /*4190*/  USEL UR37, UR19, 0x3000, !UP0 ;  /* 0x0000300013257887 */ /* 0x000fec000c000000 */
[----:B------:R-:W-:Y:S01]  /*41a0*/  VIADD R221, R221, UR37 ;  /* 0x00000025dddd7c36 */ /* 0x000fe20008000000 */
[----:B----4-:R-:W-:Y:S01]  /*41b0*/  IADD3 R132, R132, UR37, RZ ;  /* 0x0000002584847c10 */ /* 0x010fe2000fffe0ff */
[----:B---3--:R-:W-:Y:S04]  /*41c0*/  IMAD.U32 R6, R6, -0x40, RZ ;  /* 0xffffffc006067824 */ /* 0x008fe800078e00ff */
[----:B------:R3:W-:Y:S01]  /*41d0*/  STL [R1+0x28], R132 ;  /* 0x0000288401007387 */ /* 0x0007e20000100800 */
[C---:B--2---:R-:W-:Y:S04]  /*41e0*/  LEA R7, P0, R6.reuse, R134, 0x1 ;  /* 0x0000008606077211 */ /* 0x044fe800078008ff */
        /* <DEDUP_REMOVED lines=9> */
[----:B------:R3:W-:Y:S04]  /*4280*/  STL.64 [R1+0x20], R32 ;  /* 0x0000202001007387 */ /* 0x0007e80000100a00 */
[----:B------:R-:W0:Y:S02]  /*4290*/  LDGDEPBAR ;  /* 0x00000000000079af */ /* 0x000e240000000000 */
.L_x_502:
[----:B---3--:R-:W2:Y:S01]  /*42a0*/  LDL.LU R32, [R1] ;  /* 0x0000000001207983 */ /* 0x008ea20000300800 */
[C---:B-----5:R-:W-:Y:S01]  /*42b0*/  FADD.FTZ R8, -R140.reuse, R8 ;  /* 0x000000088c087221 */ /* 0x060fe20000010100 */
[----:B------:R-:W-:Y:S01]  /*42c0*/  FADD.FTZ R9, -R140, R9 ;  /* 0x000000098c097221 */ /* 0x000fe20000010100 */
[----:B------:R-:W-:Y:S01]  /*42d0*/  FFMA.FTZ R7, -R246, R246, 1 ;  /* 0x3f800000f6077423 */ /* 0x000fe200000101f6 */
[----:B------:R-:W3:Y:S01]  /*42e0*/  LDL R35, [R1+0x10] ;  /* 0x0000100001237983 */ /* 0x000ee20000100800 */
[----:B------:R-:W-:Y:S01]  /*42f0*/  FADD.FTZ R12, -R140, R12 ;  /* 0x0000000c8c0c7221 */ /* 0x000fe20000010100 */
[----:B------:R-:W-:Y:S01]  /*4300*/  FFMA.FTZ R6, -R242, R242, 1 ;  /* 0x3f800000f2067423 */ /* 0x000fe200000101f2 */
[----:B------:R-:W-:Y:S01]  /*4310*/  FMUL.FTZ R9, R236, R9 ;  /* 0x00000009ec097220 */ /* 0x000fe20000410000 */
[----:B------:R-:W4:Y:S01]  /*4320*/  LDL R34, [R1+0xc] ;  /* 0x00000c0001227983 */ /* 0x000f220000100800 */
[----:B------:R-:W-:Y:S01]  /*4330*/  FMUL.FTZ R7, R7, UR43 ;  /* 0x0000002b07077c20 */ /* 0x000fe20008410000 */
[----:B------:R-:W-:Y:S01]  /*4340*/  F2FP.F16.F32.PACK_AB R16, R16, R18 ;  /* 0x000000121010723e */ /* 0x000fe200000000ff */
[----:B------:R-:W-:Y:S01]  /*4350*/  FMUL.FTZ R12, R170, R12 ;  /* 0x0000000caa0c7220 */ /* 0x000fe20000410000 */
[----:B------:R-:W-:Y:S01]  /*4360*/  FMUL.FTZ R6, R6, UR43 ;  /* 0x0000002b06067c20 */ /* 0x000fe20008410000 */
[----:B------:R-:W-:Y:S01]  /*4370*/  FADD.FTZ R25, -R140, R25 ;  /* 0x000000198c197221 */ /* 0x000fe20000010100 */
[----:B------:R-:W2:Y:S01]  /*4380*/  LDL R33, [R1+0x8] ;  /* 0x0000080001217983 */ /* 0x000ea20000100800 */
[----:B------:R-:W-:Y:S01]  /*4390*/  F2FP.F16.F32.PACK_AB R17, R17, R19 ;  /* 0x000000131111723e */ /* 0x000fe200000000ff */
[----:B------:R-:W-:Y:S01]  /*43a0*/  FMUL.FTZ R12, R6, R12 ;  /* 0x0000000c060c7220 */ /* 0x000fe20000410000 */
[----:B------:R-:W-:Y:S01]  /*43b0*/  FFMA.FTZ R6, -R165, R165, 1 ;  /* 0x3f800000a5067423 */ /* 0x000fe200000101a5 */
[----:B------:R-:W-:Y:S01]  /*43c0*/  FMUL.FTZ R25, R158, R25 ;  /* 0x000000199e197220 */ /* 0x000fe20000410000 */
[----:B------:R-:W-:Y:S01]  /*43d0*/  FADD.FTZ R11, -R0, R11 ;  /* 0x0000000b000b7221 */ /* 0x000fe20000010100 */
[----:B------:R-:W-:Y:S01]  /*43e0*/  FADD.FTZ R28, -R140, R28 ;  /* 0x0000001c8c1c7221 */ /* 0x000fe20000010100 */
[C---:B------:R-:W-:Y:S01]  /*43f0*/  FADD.FTZ R10, -R0.reuse, R10 ;  /* 0x0000000a000a7221 */ /* 0x040fe20000010100 */
[C---:B------:R-:W-:Y:S01]  /*4400*/  FADD.FTZ R14, -R0.reuse, R14 ;  /* 0x0000000e000e7221 */ /* 0x040fe20000010100 */
[C---:B------:R-:W-:Y:S01]  /*4410*/  FADD.FTZ R26, -R0.reuse, R26 ;  /* 0x0000001a001a7221 */ /* 0x040fe20000010100 */
[----:B------:R-:W-:Y:S01]  /*4420*/  FMUL.FTZ R28, R157, R28 ;  /* 0x0000001c9d1c7220 */ /* 0x000fe20000410000 */
[C---:B------:R-:W-:Y:S01]  /*4430*/  FADD.FTZ R27, -R0.reuse, R27 ;  /* 0x0000001b001b7221 */ /* 0x040fe20000010100 */
[----:B------:R-:W-:Y:S01]  /*4440*/  FADD.FTZ R30, -R0, R30 ;  /* 0x0000001e001e7221 */ /* 0x000fe20000010100 */
[----:B------:R-:W-:Y:S01]  /*4450*/  FMUL.FTZ R14, R244, R14 ;  /* 0x0000000ef40e7220 */ /* 0x000fe20000410000 */
[----:B------:R-:W-:Y:S01]  /*4460*/  FADD.FTZ R24, -R140, R24 ;  /* 0x000000188c187221 */ /* 0x000fe20000010100 */
[----:B------:R-:W-:Y:S01]  /*4470*/  FMUL.FTZ R26, R235, R26 ;  /* 0x0000001aeb1a7220 */ /* 0x000fe20000410000 */
[----:B------:R-:W-:Y:S01]  /*4480*/  FMUL.FTZ R30, R167, R30 ;  /* 0x0000001ea71e7220 */ /* 0x000fe20000410000 */
[----:B------:R-:W-:Y:S01]  /*4490*/  FMUL.FTZ R27, R234, R27 ;  /* 0x0000001bea1b7220 */ /* 0x000fe20000410000 */
[----:B------:R-:W-:Y:S01]  /*44a0*/  FMUL.FTZ R24, R159, R24 ;  /* 0x000000189f187220 */ /* 0x000fe20000410000 */
[----:B---3--:R3:W-:Y:S04]  /*44b0*/  STS [R35+0xf000], R2 ;  /* 0x00f0000223007388 */ /* 0x0087e80000000800 */
[----:B------:R1:W-:Y:S04]  /*44c0*/  STS [R35+0xf400], R4 ;  /* 0x00f4000423007388 */ /* 0x0003e80000000800 */
[----:B----4-:R4:W-:Y:S01]  /*44d0*/  STS [R34+0xf000], R5 ;  /* 0x00f0000522007388 */ /* 0x0109e20000000800 */
[----:B---3--:R-:W-:Y:S01]  /*44e0*/  F2FP.F16.F32.PACK_AB R2, R22, R23 ;  /* 0x000000171602723e */ /* 0x008fe200000000ff */
[----:B-1----:R-:W-:Y:S01]  /*44f0*/  FADD.FTZ R4, -R140, R13 ;  /* 0x0000000d8c047221 */ /* 0x002fe20000010100 */
[----:B------:R-:W-:Y:S01]  /*4500*/  FMUL.FTZ R13, R237, R8 ;  /* 0x00000008ed0d7220 */ /* 0x000fe20000410000 */
[----:B------:R-:W-:Y:S02]  /*4510*/  FFMA.FTZ R8, -R247, R247, 1 ;  /* 0x3f800000f7087423 */ /* 0x000fe400000101f7 */
[----:B------:R1:W-:Y:S01]  /*4520*/  STS [R34+0xf400], R2 ;  /* 0x00f4000222007388 */ /* 0x0003e20000000800 */
[----:B----4-:R-:W-:Y:S01]  /*4530*/  FFMA.FTZ R5, -R241, R241, 1 ;  /* 0x3f800000f1057423 */ /* 0x010fe200000101f1 */
[----:B------:R-:W-:Y:S01]  /*4540*/  FMUL.FTZ R4, R169, R4 ;  /* 0x00000004a9047220 */ /* 0x000fe20000410000 */
[----:B------:R-:W-:Y:S02]  /*4550*/  FMUL.FTZ R8, R8, UR43 ;  /* 0x0000002b08087c20 */ /* 0x000fe40008410000 */
[----:B------:R-:W-:Y:S02]  /*4560*/  FMUL.FTZ R5, R5, UR43 ;  /* 0x0000002b05057c20 */ /* 0x000fe40008410000 */
[----:B------:R-:W-:Y:S01]  /*4570*/  FMUL.FTZ R18, R8, R13 ;  /* 0x0000000d08127220 */ /* 0x000fe20000410000 */
[----:B------:R-:W-:Y:S01]  /*4580*/  FMUL.FTZ R13, R7, R9 ;  /* 0x00000009070d7220 */ /* 0x000fe20000410000 */
[----:B------:R-:W-:Y:S01]  /*4590*/  FFMA.FTZ R7, -R171, R171, 1 ;  /* 0x3f800000ab077423 */ /* 0x000fe200000101ab */
[----:B------:R-:W-:Y:S01]  /*45a0*/  FFMA.FTZ R8, -R231, R231, 1 ;  /* 0x3f800000e7087423 */ /* 0x000fe200000101e7 */
[----:B------:R-:W-:Y:S01]  /*45b0*/  FMUL.FTZ R9, R5, R4 ;  /* 0x0000000405097220 */ /* 0x000fe20000410000 */
[----:B------:R-:W-:Y:S01]  /*45c0*/  FADD.FTZ R4, -R140, R29 ;  /* 0x0000001d8c047221 */ /* 0x000fe20000010100 */
[----:B------:R-:W-:Y:S01]  /*45d0*/  FMUL.FTZ R7, R7, UR43 ;  /* 0x0000002b07077c20 */ /* 0x000fe20008410000 */
[----:B------:R-:W-:Y:S01]  /*45e0*/  FMUL.FTZ R19, R8, UR43 ;  /* 0x0000002b08137c20 */ /* 0x000fe20008410000 */
[----:B------:R-:W-:Y:S01]  /*45f0*/  FMUL.FTZ R8, R6, UR43 ;  /* 0x0000002b06087c20 */ /* 0x000fe20008410000 */
[----:B------:R-:W-:Y:S01]  /*4600*/  FFMA.FTZ R5, -R168, R168, 1 ;  /* 0x3f800000a8057423 */ /* 0x000fe200000101a8 */
[----:B------:R-:W-:Y:S01]  /*4610*/  FMUL.FTZ R6, R7, R25 ;  /* 0x0000001907067220 */ /* 0x000fe20000410000 */
[----:B------:R-:W-:Y:S01]  /*4620*/  F2FP.F16.F32.PACK_AB R7, R9, R12 ;  /* 0x0000000c0907723e */ /* 0x000fe200000000ff */
[----:B------:R-:W-:Y:S01]  /*4630*/  FMUL.FTZ R12, R248, R11 ;  /* 0x0000000bf80c7220 */ /* 0x000fe20000410000 */
[----:B--2---:R-:W-:Y:S01]  /*4640*/  FFMA.FTZ R11, -R32, R32, 1 ;  /* 0x3f800000200b7423 */ /* 0x004fe20000010120 */
[----:B------:R-:W-:Y:S01]  /*4650*/  FMUL.FTZ R4, R156, R4 ;  /* 0x000000049c047220 */ /* 0x000fe20000410000 */
[----:B------:R-:W2:Y:S01]  /*4660*/  LDL R32, [R1+0x4] ;  /* 0x0000040001207983 */ /* 0x000ea20000100800 */
[----:B------:R-:W-:Y:S01]  /*4670*/  FMUL.FTZ R5, R5, UR43 ;  /* 0x0000002b05057c20 */ /* 0x000fe20008410000 */
[----:B------:R-:W-:Y:S01]  /*4680*/  FMUL.FTZ R8, R8, R28 ;  /* 0x0000001c08087220 */ /* 0x000fe20000410000 */
[----:B-1----:R-:W-:Y:S01]  /*4690*/  F2FP.F16.F32.PACK_AB R2, R13, R18 ;  /* 0x000000120d02723e */ /* 0x002fe200000000ff */
[----:B------:R-:W-:Y:S01]  /*46a0*/  FMUL.FTZ R13, R249, R10 ;  /* 0x0000000af90d7220 */ /* 0x000fe20000410000 */
[----:B------:R-:W-:Y:S01]  /*46b0*/  FMUL.FTZ R4, R5, R4 ;  /* 0x0000000405047220 */ /* 0x000fe20000410000 */
[----:B------:R-:W-:Y:S01]  /*46c0*/  FFMA.FTZ R5, -R250, R250, 1 ;  /* 0x3f800000fa057423 */ /* 0x000fe200000101fa */
[----:B------:R-:W-:Y:S01]  /*46d0*/  FMUL.FTZ R11, R11, UR43 ;  /* 0x0000002b0b0b7c20 */ /* 0x000fe20008410000 */
[----:B------:R1:W-:Y:S01]  /*46e0*/  STS [R35+0x10000], R2 ;  /* 0x0100000223007388 */ /* 0x0003e20000000800 */
[----:B------:R-:W-:Y:S01]  /*46f0*/  FFMA.FTZ R10, -R252, R252, 1 ;  /* 0x3f800000fc0a7423 */ /* 0x000fe200000101fc */
[----:B------:R-:W-:Y:S01]  /*4700*/  F2FP.F16.F32.PACK_AB R8, R4, R8 ;  /* 0x000000080408723e */ /* 0x000fe200000000ff */
[C---:B------:R-:W-:Y:S01]  /*4710*/  FADD.FTZ R4, -R0.reuse, R15 ;  /* 0x0000000f00047221 */ /* 0x040fe20000010100 */
[----:B------:R-:W-:Y:S01]  /*4720*/  FMUL.FTZ R5, R5, UR43 ;  /* 0x0000002b05057c20 */ /* 0x000fe20008410000 */
[----:B------:R-:W-:Y:S01]  /*4730*/  FMUL.FTZ R13, R11, R13 ;  /* 0x0000000d0b0d7220 */ /* 0x000fe20000410000 */
[----:B------:R-:W-:Y:S01]  /*4740*/  FADD.FTZ R0, -R0, R31 ;  /* 0x0000001f00007221 */ /* 0x000fe20000010100 */
[----:B------:R-:W-:Y:S01]  /*4750*/  FMUL.FTZ R4, R243, R4 ;  /* 0x00000004f3047220 */ /* 0x000fe20000410000 */
[----:B------:R-:W-:Y:S01]  /*4760*/  FMUL.FTZ R10, R10, UR43 ;  /* 0x0000002b0a0a7c20 */ /* 0x000fe20008410000 */
[----:B------:R-:W-:Y:S01]  /*4770*/  FFMA.FTZ R9, -R251, R251, 1 ;  /* 0x3f800000fb097423 */ /* 0x000fe200000101fb */
[----:B------:R-:W-:Y:S01]  /*4780*/  FMUL.FTZ R0, R166, R0 ;  /* 0x00000000a6007220 */ /* 0x000fe20000410000 */
[----:B------:R-:W-:Y:S01]  /*4790*/  FMUL.FTZ R11, R5, R4 ;  /* 0x00000004050b7220 */ /* 0x000fe20000410000 */
[----:B------:R-:W-:Y:S01]  /*47a0*/  FFMA.FTZ R5, -R238, R238, 1 ;  /* 0x3f800000ee057423 */ /* 0x000fe200000101ee */
[----:B------:R-:W-:Y:S01]  /*47b0*/  FFMA.FTZ R4, -R239, R239, 1 ;  /* 0x3f800000ef047423 */ /* 0x000fe200000101ef */
[----:B------:R-:W-:Y:S01]  /*47c0*/  FMUL.FTZ R12, R10, R12 ;  /* 0x0000000c0a0c7220 */ /* 0x000fe20000410000 */
[----:B------:R-:W-:Y:S01]  /*47d0*/  FMUL.FTZ R9, R9, UR43 ;  /* 0x0000002b09097c20 */ /* 0x000fe20008410000 */
[----:B------:R-:W-:Y:S01]  /*47e0*/  FMUL.FTZ R5, R5, UR43 ;  /* 0x0000002b05057c20 */ /* 0x000fe20008410000 */
[----:B------:R-:W-:Y:S01]  /*47f0*/  FMUL.FTZ R4, R4, UR43 ;  /* 0x0000002b04047c20 */ /* 0x000fe20008410000 */
[----:B------:R-:W-:Y:S01]  /*4800*/  FFMA.FTZ R10, -R245, R245, 1 ;  /* 0x3f800000f50a7423 */ /* 0x000fe200000101f5 */
[----:B------:R-:W-:Y:S01]  /*4810*/  FMUL.FTZ R14, R9, R14 ;  /* 0x0000000e090e7220 */ /* 0x000fe20000410000 */
[----:B------:R-:W-:Y:S01]  /*4820*/  FMUL.FTZ R30, R5, R30 ;  /* 0x0000001e051e7220 */ /* 0x000fe20000410000 */
[----:B------:R-:W-:Y:S01]  /*4830*/  FMUL.FTZ R5, R4, R0 ;  /* 0x0000000004057220 */ /* 0x000fe20000410000 */
[----:B------:R-:W-:Y:S01]  /*4840*/  F2FP.F16.F32.PACK_AB R4, R12, R13 ;  /* 0x0000000d0c04723e */ /* 0x000fe200000000ff */
[----:B------:R-:W-:Y:S01]  /*4850*/  FFMA.FTZ R9, -R240, R240, 1 ;  /* 0x3f800000f0097423 */ /* 0x000fe200000101f0 */
[----:B------:R-:W-:Y:S01]  /*4860*/  FMUL.FTZ R24, R19, R24 ;  /* 0x0000001813187220 */ /* 0x000fe20000410000 */
[----:B-1----:R-:W-:Y:S01]  /*4870*/  F2FP.F16.F32.PACK_AB R2, R11, R14 ;  /* 0x0000000e0b02723e */ /* 0x002fe200000000ff */
[----:B------:R-:W-:Y:S01]  /*4880*/  FMUL.FTZ R10, R10, UR43 ;  /* 0x0000002b0a0a7c20 */ /* 0x000fe20008410000 */
[----:B------:R-:W-:Y:S01]  /*4890*/  STS [R35+0x10400], R4 ;  /* 0x0104000423007388 */ /* 0x000fe20000000800 */
[----:B------:R-:W-:Y:S01]  /*48a0*/  FMUL.FTZ R9, R9, UR43 ;  /* 0x0000002b09097c20 */ /* 0x000fe20008410000 */
[----:B------:R-:W-:Y:S01]  /*48b0*/  F2FP.F16.F32.PACK_AB R6, R6, R24 ;  /* 0x000000180606723e */ /* 0x000fe200000000ff */
[----:B------:R-:W-:Y:S01]  /*48c0*/  FMUL.FTZ R26, R10, R26 ;  /* 0x0000001a0a1a7220 */ /* 0x000fe20000410000 */
[----:B------:R-:W-:Y:S01]  /*48d0*/  STS [R34+0x10000], R7 ;  /* 0x0100000722007388 */ /* 0x000fe20000000800 */
[----:B------:R-:W-:Y:S01]  /*48e0*/  FMUL.FTZ R27, R9, R27 ;  /* 0x0000001b091b7220 */ /* 0x000fe20000410000 */
[----:B------:R-:W-:Y:S02]  /*48f0*/  F2FP.F16.F32.PACK_AB R5, R5, R30 ;  /* 0x0000001e0505723e */ /* 0x000fe400000000ff */
[----:B------:R1:W-:Y:S02]  /*4900*/  STS [R34+0x10400], R2 ;  /* 0x0104000222007388 */ /* 0x0003e40000000800 */
[----:B------:R-:W-:Y:S02]  /*4910*/  F2FP.F16.F32.PACK_AB R0, R27, R26 ;  /* 0x0000001a1b00723e */ /* 0x000fe400000000ff */
[----:B------:R-:W-:Y:S04]  /*4920*/  STS [R33+0xf000], R21 ;  /* 0x00f0001521007388 */ /* 0x000fe80000000800 */
[----:B------:R-:W-:Y:S01]  /*4930*/  STS [R33+0xf400], R17 ;  /* 0x00f4001121007388 */ /* 0x000fe20000000800 */
[----:B-1----:R-:W1:Y:S02]  /*4940*/  LDC R2, c[0x0][0x2dc] ;  /* 0x0000b700ff027b82 */ /* 0x002e640000000800 */
[----:B-1----:R-:W-:Y:S05]  /*4950*/  IMAD R2, R2, UR38, RZ ;  /* 0x0000002602027c24 */ /* 0x002fea000f8e02ff */
[----:B------:R-:W-:Y:S04]  /*4960*/  LEA R2, -R2, RZ, 0x6 ;  /* 0x000000ff02027211 */ /* 0x000fe800078e31ff */
[C---:B------:R-:W-:Y:S04]  /*4970*/  LEA R232, P0, R2.reuse, R232, 0x2 ;  /* 0x000000e802e87211 */ /* 0x040fe800078010ff */
[----:B------:R-:W-:Y:S01]  /*4980*/  LEA.HI.X.SX32 R233, R2, R233, 0x2, P0 ;  /* 0x000000e902e97211 */ /* 0x000fe200000f16ff */
[----:B--2---:R-:W-:Y:S04]  /*4990*/  STS [R32+0xf000], R20 ;  /* 0x00f0001420007388 */ /* 0x004fe80000000800 */
        /* <DEDUP_REMOVED lines=9> */
[----:B------:R-:W2:Y:S04]  /*4a30*/  LDSM.16.MT88.4 R12, [R3+0x15000] ;  /* 0x01500000030c783b */ /* 0x000ea80000004200 */
[----:B------:R-:W3:Y:S04]  /*4a40*/  LDSM.16.MT88.4 R16, [R0+0x7000] ;  /* 0x007000000010783b */ /* 0x000ee80000004200 */
[----:B------:R-:W4:Y:S04]  /*4a50*/  LDSM.16.MT88.4 R20, [R0+0x8000] ;  /* 0x008000000014783b */ /* 0x000f280000004200 */
[----:B------:R-:W-:Y:S04]  /*4a60*/  LDSM.16.MT88.4 R24, [R3+0x13800] ;  /* 0x013800000318783b */ /* 0x000fe80000004200 */
[----:B------:R-:W4:Y:S04]  /*4a70*/  LDSM.16.MT88.4 R28, [R0+0x6400] ;  /* 0x00640000001c783b */ /* 0x000f280000004200 */
[----:B------:R-:W4:Y:S04]  /*4a80*/  LDSM.16.MT88.4 R32, [R3+0x15800] ;  /* 0x015800000320783b */ /* 0x000f280000004200 */
[----:B------:R-:W4:Y:S04]  /*4a90*/  LDSM.16.MT88.4 R132, [R0+0x7400] ;  /* 0x007400000084783b */ /* 0x000f280000004200 */
[----:B------:R-:W4:Y:S01]  /*4aa0*/  LDSM.16.MT88.4 R136, [R0+0x8400] ;  /* 0x008400000088783b */ /* 0x000f220000004200 */
        /* <DEDUP_REMOVED lines=62> */
[----:B------:R-:W2:Y:S01]  /*4e90*/  LDL.LU.64 R142, [R1+0x18] ;  /* 0x00001800018e7983 */ /* 0x000ea20000300a00 */
[----:B------:R-:W1:Y:S03]  /*4ea0*/  LDC R4, c[0x0][0x420] ;  /* 0x00010800ff047b82 */ /* 0x000e660000000800 */
[----:B------:R-:W3:Y:S02]  /*4eb0*/  LDL R140, [R1+0x44] ;  /* 0x00004400018c7983 */ /* 0x000ee40000100800 */
[----:B---3--:R-:W-:Y:S01]  /*4ec0*/  LEA R2, R140, UR5, 0x1 ;  /* 0x000000058c027c11 */ /* 0x008fe2000f8e08ff */
[----:B-1----:R-:W-:Y:S05]  /*4ed0*/  IMAD.U32 R4, R4, -0x40, RZ ;  /* 0xffffffc004047824 */ /* 0x002fea00078e00ff */
[C---:B--2---:R-:W-:Y:S04]  /*4ee0*/  LEA R5, P0, R4.reuse, R142, 0x1 ;  /* 0x0000008e04057211 */ /* 0x044fe800078008ff */
[----:B------:R-:W-:Y:S04]  /*4ef0*/  LEA.HI.X.SX32 R4, R4, R143, 0x1, P0 ;  /* 0x0000008f04047211 */ /* 0x000fe800000f0eff */
[-C--:B------:R-:W-:Y:S04]  /*4f00*/  LOP3.LUT R5, R5, R4.reuse, RZ, 0x3c, !PT ;  /* 0x0000000405057212 */ /* 0x080fe800078e3cff */
[C---:B------:R-:W-:Y:S04]  /*4f10*/  LOP3.LUT R4, R5.reuse, R4, RZ, 0x3c, !PT ;  /* 0x0000000405047212 */ /* 0x040fe800078e3cff */
[----:B------:R-:W-:Y:S05]  /*4f20*/  LOP3.LUT R5, R5, R4, RZ, 0x3c, !PT ;  /* 0x0000000405057212 */ /* 0x000fea00078e3cff */
[----:B------:R-:W-:Y:S01]  /*4f30*/  @!PT LDS RZ, [RZ] ;  /* 0x00000000fffff984 */ /* 0x000fe20000000800 */
[----:B------:R-:W-:Y:S01]  /*4f40*/  @!PT LDS RZ, [RZ] ;  /* 0x00000000fffff984 */ /* 0x000fe20000000800 */
[----:B------:R-:W-:Y:S01]  /*4f50*/  @!PT LDS RZ, [RZ] ;  /* 0x00000000fffff984 */ /* 0x000fe20000000800 */
[----:B------:R1:W-:Y:S04]  /*4f60*/  LDGSTS.E.BYPASS.LTC128B.128 [R2+0x6000], desc[UR22][R4.64] ;  /* 0x0600000004027fae */ /* 0x0003e8000b901d56 */
[----:B------:R1:W-:Y:S04]  /*4f70*/  LDGSTS.E.BYPASS.LTC128B.128 [R2+0x7000], desc[UR22][R4.64+0x40] ;  /* 0x0700004004027fae */ /* 0x0003e8000b901d56 */
[----:B------:R1:W-:Y:S04]  /*4f80*/  LDGSTS.E.BYPASS.LTC128B.128 [R2+0x8000], desc[UR22][R4.64+0x80] ;  /* 0x0800008004027fae */ /* 0x0003e8000b901d56 */
[----:B------:R1:W-:Y:S04]  /*4f90*/  STL.64 [R1+0x18], R4 ;  /* 0x0000180401007387 */ /* 0x0003e80000100a00 */
[----:B------:R-:W0:Y:S02]  /*4fa0*/  LDGDEPBAR ;  /* 0x00000000000079af */ /* 0x000e240000000000 */
.L_x_503:
[----:B------:R-:W2:Y:S01]  /*4fb0*/  LDL R164, [R1+0x50] ;  /* 0x0000500001a47983 */ /* 0x000ea20000100800 */
[----:B------:R-:W-:Y:S03]  /*4fc0*/  ULOP3.LUT UR37, UR39, 0x1, URZ, 0xc0, !UPT ;  /* 0x0000000127257892 */ /* 0x000fe6000f8ec03f */
[----:B------:R-:W3:Y:S01]  /*4fd0*/  LDL R163, [R1+0x54] ;  /* 0x0000540001a37983 */ /* 0x000ee20000100800 */
[----:B------:R-:W-:Y:S02]  /*4fe0*/  UISETP.NE.U32.AND UP0, UPT, UR37, 0x1, UPT ;  /* 0x000000012500788c */ /* 0x000fe4000bf05070 */
[----:B------:R-:W-:Y:S01]  /*4ff0*/  UIADD3 UR37, UR39, -0x1, URZ ;  /* 0xffffffff27257890 */ /* 0x000fe2000fffe03f */
[----:B-1----:R-:W4:Y:S04]  /*5000*/  LDL R2, [R1+0x2c] ;  /* 0x00002c0001027983 */ /* 0x002f280000100800 */
[----:B------:R-:W5:Y:S04]  /*5010*/  LDL R160, [R1+0x30] ;  /* 0x0000300001a07983 */ /* 0x000f680000100800 */
[----:B------:R-:W-:Y:S04]  /*5020*/  LDSM.16.M88.4 R24, [R224] ;  /* 0x00000000e018783b */ /* 0x000fe80000000200 */
[----:B------:R-:W1:Y:S04]  /*5030*/  LDSM.16.MT88.4 R8, [R0+0x9000] ;  /* 0x009000000008783b */ /* 0x000e680000004200 */
[----:B------:R-:W5:Y:S04]  /*5040*/  LDL R161, [R1+0x34] ;  /* 0x0000340001a17983 */ /* 0x000f680000100800 */
[----:B------:R-:W5:Y:S04]  /*5050*/  LDL R162, [R1+0x38] ;  /* 0x0000380001a27983 */ /* 0x000f680000100800 */
        /* <DEDUP_REMOVED lines=9> */
[----:B------:R-:W-:Y:S01]  /*50f0*/  LDSM.16.M88.4 R152, [R226] ;  /* 0x00000000e298783b */ /* 0x000fe20000000200 */
[C---:B------:R-:W-:Y:S03]  /*5100*/  HMMA.16816.F32 R8, R24.reuse, R10, RZ ;  /* 0x0000000a1808723c */ /* 0x040fe600000018ff */
[----:B------:R-:W-:Y:S03]  /*5110*/  LDSM.16.MT88.4 R156, [R0+0x9c00] ;  /* 0x009c0000009c783b */ /* 0x000fe60000004200 */
[C---:B------:R-:W-:Y:S06]  /*5120*/  HMMA.16816.F32 R12, R24.reuse, R16, RZ ;  /* 0x00000010180c723c */ /* 0x040fec00000018ff */
[C---:B------:R-:W-:Y:S06]  /*5130*/  HMMA.16816.F32 R16, R24.reuse, R18, RZ ;  /* 0x000000121810723c */ /* 0x040fec00000018ff */
[C---:B------:R-:W-:Y:S06]  /*5140*/  HMMA.16816.F32 R20, R24.reuse, R28, RZ ;  /* 0x0000001c1814723c */ /* 0x040fec00000018ff */
[----:B------:R-:W-:Y:S01]  /*5150*/  HMMA.16816.F32 R24, R24, R30, RZ ;  /* 0x0000001e1818723c */ /* 0x000fe200000018ff */
[----:B------:R-:W1:Y:S05]  /*5160*/  LDSM.16.MT88.4 R28, [R0+0xb800] ;  /* 0x00b80000001c783b */ /* 0x000e6a0000004200 */
[C---:B------:R-:W-:Y:S06]  /*5170*/  HMMA.16816.F32 R4, R32.reuse, R132, R4 ;  /* 0x000000842004723c */ /* 0x040fec0000001804 */
[C---:B------:R-:W-:Y:S01]  /*5180*/  HMMA.16816.F32 R8, R32.reuse, R134, R8 ;  /* 0x000000862008723c */ /* 0x040fe20000001808 */
[----:B------:R-:W1:Y:S05]  /*5190*/  LDSM.16.MT88.4 R132, [R0+0xd800] ;  /* 0x00d800000084783b */ /* 0x000e6a0000004200 */
[C---:B------:R-:W-:Y:S06]  /*51a0*/  HMMA.16816.F32 R12, R32.reuse, R136, R12 ;  /* 0x00000088200c723c */ /* 0x040fec000000180c */
[C---:B------:R-:W-:Y:S01]  /*51b0*/  HMMA.16816.F32 R16, R32.reuse, R138, R16 ;  /* 0x0000008a2010723c */ /* 0x040fe20000001810 */
[----:B------:R-:W-:Y:S05]  /*51c0*/  LDSM.16.MT88.4 R136, [R0+0xdc00] ;  /* 0x00dc00000088783b */ /* 0x000fea0000004200 */
        /* <DEDUP_REMOVED lines=23> */
[----:B------:R-:W-:Y:S01]  /*5340*/  LDSM.16.MT88.4 R152, [R0+0xa800] ;  /* 0x00a800000098783b */ /* 0x000fe20000004200 */
[C---:B-1----:R-:W-:Y:S06]  /*5350*/  HMMA.16816.F32 R4, R140.reuse, R148, R4 ;  /* 0x000000948c04723c */ /* 0x042fec0000001804 */
        /* <DEDUP_REMOVED lines=14> */
[----:B------:R-:W5:Y:S05]  /*5440*/  LDSM.16.MT88.4 R32, [R0+0xcc00] ;  /* 0x00cc00000020783b */ /* 0x000f6a0000004200 */
[C---:B--2---:R-:W-:Y:S06]  /*5450*/  HMMA.16816.F32 R20, R144.reuse, R136, R20 ;  /* 0x000000889014723c */ /* 0x044fec0000001814 */
[----:B------:R-:W-:Y:S01]  /*5460*/  HMMA.16816.F32 R24, R144, R138, R24 ;  /* 0x0000008a9018723c */ /* 0x000fe20000001818 */
[----:B------:R2:W5:Y:S04]  /*5470*/  LDSM.16.MT88.4 R136, [R0+0xec00] ;  /* 0x00ec00000088783b */ /* 0x0005680000004200 */
[----:B------:R-:W-:Y:S01]  /*5480*/  LDSM.16.MT88.4 R144, [R220+0x1c00] ;  /* 0x001c0000dc90783b */ /* 0x000fe20000004200 */
[C---:B-1----:R-:W-:Y:S06]  /*5490*/  HMMA.16816.F32 R4, R148.reuse, R152, R4 ;  /* 0x000000989404723c */ /* 0x042fec0000001804 */
[C---:B------:R-:W-:Y:S06]  /*54a0*/  HMMA.16816.F32 R8, R148.reuse, R154, R8 ;  /* 0x0000009a9408723c */ /* 0x040fec0000001808 */
[C---:B------:R-:W-:Y:S06]  /*54b0*/  HMMA.16816.F32 R12, R148.reuse, R28, R12 ;  /* 0x0000001c940c723c */ /* 0x040fec000000180c */
[C---:B------:R-:W-:Y:S01]  /*54c0*/  HMMA.16816.F32 R16, R148.reuse, R30, R16 ;  /* 0x0000001e9410723c */ /* 0x040fe20000001810 */
[----:B--2---:R-:W-:Y:S05]  /*54d0*/  IMAD.U32 R0, RZ, RZ, UR52 ;  /* 0x00000034ff007e24 */ /* 0x004fea000f8e00ff */
[C---:B------:R-:W-:Y:S01]  /*54e0*/  HMMA.16816.F32 R20, R148.reuse, R132, R20 ;  /* 0x000000849414723c */ /* 0x040fe20000001814 */
[----:B------:R-:W-:Y:S04]  /*54f0*/  IMAD.U32 R30, RZ, RZ, UR50 ;  /* 0x00000032ff1e7e24 */ /* 0x000fe8000f8e00ff */
[----:B------:R-:W-:Y:S01]  /*5500*/  @P1 IADD3 R28, P0, R164, UR10, RZ ;  /* 0x0000000aa41c1c10 */ /* 0x000fe2000ff1e0ff */
[----:B------:R-:W-:Y:S01]  /*5510*/  HMMA.16816.F32 R24, R148, R134, R24 ;  /* 0x000000869418723c */ /* 0x000fe20000001818 */
[----:B------:R-:W-:Y:S01]  /*5520*/  LDSM.16.MT88.4 R132, [R220+0x1400] ;  /* 0x00140000dc84783b */ /* 0x000fe20000004200 */
[----:B------:R-:W-:Y:S01]  /*5530*/  IMAD.U32 R31, RZ, RZ, UR51 ;  /* 0x00000033ff1f7e24 */ /* 0x000fe2000f8e00ff */
[----:B------:R-:W-:Y:S02]  /*5540*/  @UP2 UIADD3 UR10, UP1, UR10, -0x100, URZ ;  /* 0xffffff000a0a2890 */ /* 0x000fe4000ff3e03f */
[----:B---3--:R-:W-:Y:S01]  /*5550*/  @P1 IADD3.X R29, R163, UR11, RZ, P0, !PT ;  /* 0x0000000ba31d1c10 */ /* 0x008fe200087fe4ff */
[C---:B------:R-:W-:Y:S01]  /*5560*/  HMMA.16816.F32 R4, R140.reuse, R156, R4 ;  /* 0x0000009c8c04723c */ /* 0x040fe20000001804 */
[----:B------:R-:W-:Y:S03]  /*5570*/  @UP2 UIADD3.X UR11, UR11, -0x1, URZ, UP1, !UPT ;  /* 0xffffffff0b0b2890 */ /* 0x000fe60008ffe43f */
[----:B----4-:R-:W2:Y:S01]  /*5580*/  @P1 LDG.E R2, desc[UR22][R28.64+0xa0] ;  /* 0x0000a0161c021981 */ /* 0x010ea2000c1e1900 */
[-C--:B------:R-:W-:Y:S01]  /*5590*/  LEA R30, P0, R30, R232.reuse, 0x2 ;  /* 0x000000e81e1e7211 */ /* 0x080fe200078010ff */
[C---:B------:R-:W-:Y:S02]  /*55a0*/  HMMA.16816.F32 R8, R140.reuse, R158, R8 ;  /* 0x0000009e8c08723c */ /* 0x040fe40000001808 */
[----:B-----5:R-:W3:Y:S04]  /*55b0*/  @P1 LDG.E R160, desc[UR22][R28.64+0x80] ;  /* 0x000080161ca01981 */ /* 0x020ee8000c1e1900 */
[C---:B------:R-:W-:Y:S01]  /*55c0*/  HMMA.16816.F32 R12, R140.reuse, R32, R12 ;  /* 0x000000208c0c723c */ /* 0x040fe2000000180c */
[----:B------:R-:W4:Y:S04]  /*55d0*/  @P1 LDG.E R161, desc[UR22][R28.64+0x20] ;  /* 0x000020161ca11981 */ /* 0x000f28000c1e1900 */
[----:B------:R1:W5:Y:S01]  /*55e0*/  @P1 LDG.E R162, desc[UR22][R28.64] ;  /* 0x000000161ca21981 */ /* 0x000362000c1e1900 */
[C---:B------:R-:W-:Y:S01]  /*55f0*/  HMMA.16816.F32 R16, R140.reuse, R34, R16 ;  /* 0x000000228c10723c */ /* 0x040fe20000001810 */
[----:B------:R-:W-:Y:S04]  /*5600*/  IMAD.U32 R32, RZ, RZ, UR51 ;  /* 0x00000033ff207e24 */ /* 0x000fe8000f8e00ff */
[----:B------:R1:W-:Y:S01]  /*5610*/  REDG.E.ADD.F32.FTZ.RN.STRONG.GPU desc[UR22][R232.64], R4 ;  /* 0x00000004e80079a6 */ /* 0x0003e2000c10f396 */
[C---:B------:R-:W-:Y:S06]  /*5620*/  HMMA.16816.F32 R20, R140.reuse, R136, R20 ;  /* 0x000000888c14723c */ /* 0x040fec0000001814 */
[----:B------:R-:W-:Y:S01]  /*5630*/  HMMA.16816.F32 R24, R140, R138, R24 ;  /* 0x0000008a8c18723c */ /* 0x000fe20000001818 */
[----:B------:R-:W-:Y:S04]  /*5640*/  LDSM.16.MT88.4 R136, [R220+0x2400] ;  /* 0x00240000dc88783b */ /* 0x000fe80000004200 */
[----:B------:R-:W-:Y:S01]  /*5650*/  LDSM.16.MT88.4 R140, [R220+0x1800] ;  /* 0x00180000dc8c783b */ /* 0x000fe20000004200 */
[----:B-1----:R-:W-:Y:S05]  /*5660*/  IMAD.U32 R28, RZ, RZ, UR52 ;  /* 0x00000034ff1c7e24 */ /* 0x002fea000f8e00ff */
[-C--:B------:R-:W-:Y:S01]  /*5670*/  LEA R28, P2, R28, R232.reuse, 0x2 ;  /* 0x000000e81c1c7211 */ /* 0x080fe200078410ff */
[----:B------:R-:W-:Y:S03]  /*5680*/  IMAD.U32 R4, RZ, RZ, UR46 ;  /* 0x0000002eff047e24 */ /* 0x000fe6000f8e00ff */
[-C--:B------:R-:W-:Y:S01]  /*5690*/  LEA.HI.X.SX32 R29, R0, R233.reuse, 0x2, P2 ;  /* 0x000000e9001d7211 */ /* 0x080fe200010f16ff */
[----:B------:R-:W-:Y:S04]  /*56a0*/  IMAD.U32 R0, RZ, RZ, UR49 ;  /* 0x00000031ff007e24 */ /* 0x000fe8000f8e00ff */
[----:B------:R1:W-:Y:S02]  /*56b0*/  REDG.E.ADD.F32.FTZ.RN.STRONG.GPU desc[UR22][R28.64], R5 ;  /* 0x000000051c0079a6 */ /* 0x0003e4000c10f396 */
[----:B-1----:R-:W-:Y:S02]  /*56c0*/  IMAD.U32 R5, RZ, RZ, UR48 ;  /* 0x00000030ff057e24 */ /* 0x002fe4000f8e00ff */
[----:B--2---:R1:W-:Y:S04]  /*56d0*/  @P1 STL [R1+0x2c], R2 ;  /* 0x00002c0201001387 */ /* 0x0043e80000100800 */
[----:B---3--:R-:W-:Y:S04]  /*56e0*/  @P1 STL [R1+0x30], R160 ;  /* 0x000030a001001387 */ /* 0x008fe80000100800 */
[----:B----4-:R-:W-:Y:S04]  /*56f0*/  @P1 STL [R1+0x34], R161 ;  /* 0x000034a101001387 */ /* 0x010fe80000100800 */
[----:B-----5:R-:W-:Y:S01]  /*5700*/  @P1 STL [R1+0x38], R162 ;  /* 0x000038a201001387 */ /* 0x020fe20000100800 */
[-C--:B------:R-:W-:Y:S04]  /*5710*/  LEA R32, P1, R32, R232.reuse, 0x2 ;  /* 0x000000e820207211 */ /* 0x080fe800078210ff */
[-C--:B------:R-:W-:Y:S05]  /*5720*/  LEA.HI.X.SX32 R33, R31, R233.reuse, 0x2, P1 ;  /* 0x000000e91f217211 */ /* 0x080fea00008f16ff */
[----:B------:R2:W-:Y:S01]  /*5730*/  REDG.E.ADD.F32.FTZ.RN.STRONG.GPU desc[UR22][R32.64], R6 ;  /* 0x00000006200079a6 */ /* 0x0005e2000c10f396 */
[----:B-1----:R-:W-:Y:S05]  /*5740*/  IMAD.U32 R2, RZ, RZ, UR50 ;  /* 0x00000032ff027e24 */ /* 0x002fea000f8e00ff */
[-C--:B------:R-:W-:Y:S01]  /*5750*/  LEA.HI.X.SX32 R31, R2, R233.reuse, 0x2, P0 ;  /* 0x000000e9021f7211 */ /* 0x080fe200000f16ff */
[----:B------:R-:W-:Y:S04]  /*5760*/  IMAD.U32 R2, RZ, RZ, UR47 ;  /* 0x0000002fff027e24 */ /* 0x000fe8000f8e00ff */
[----:B------:R1:W-:Y:S01]  /*5770*/  REDG.E.ADD.F32.FTZ.RN.STRONG.GPU desc[UR22][R30.64], R7 ;  /* 0x000000071e0079a6 */ /* 0x0003e2000c10f396 */
[----:B--2---:R-:W-:Y:S02]  /*5780*/  IMAD.U32 R32, RZ, RZ, UR49 ;  /* 0x00000031ff207e24 */ /* 0x004fe4000f8e00ff */
[----:B------:R-:W-:Y:S03]  /*5790*/  IMAD.U32 R6, RZ, RZ, UR47 ;  /* 0x0000002fff067e24 */ /* 0x000fe6000f8e00ff */
[-C--:B------:R-:W-:Y:S02]  /*57a0*/  LEA R32, P0, R32, R232.reuse, 0x2 ;  /* 0x000000e820207211 */ /* 0x080fe400078010ff */
[-C--:B------:R-:W-:Y:S02]  /*57b0*/  LEA R6, P1, R6, R232.reuse, 0x2 ;  /* 0x000000e806067211 */ /* 0x080fe400078210ff */
[-C--:B------:R-:W-:Y:S01]  /*57c0*/  LEA.HI.X.SX32 R33, R0, R233.reuse, 0x2, P0 ;  /* 0x000000e900217211 */ /* 0x080fe200000f16ff */
[----:B------:R-:W-:Y:S01]  /*57d0*/  IMAD.U32 R0, RZ, RZ, UR46 ;  /* 0x0000002eff007e24 */ /* 0x000fe2000f8e00ff */
[-C--:B------:R-:W-:Y:S01]  /*57e0*/  LEA R4, P0, R4, R232.reuse, 0x2 ;  /* 0x000000e804047211 */ /* 0x080fe200078010ff */
[----:B-1----:R-:W-:Y:S01]  /*57f0*/  IMAD.U32 R30, RZ, RZ, UR48 ;  /* 0x00000030ff1e7e24 */ /* 0x002fe2000f8e00ff */
[-C--:B------:R-:W-:Y:S01]  /*5800*/  LEA.HI.X.SX32 R7, R2, R233.reuse, 0x2, P1 ;  /* 0x000000e902077211 */ /* 0x080fe200008f16ff */
[----:B------:R1:W-:Y:S01]  /*5810*/  REDG.E.ADD.F32.FTZ.RN.STRONG.GPU desc[UR22][R32.64], R8 ;  /* 0x00000008200079a6 */ /* 0x0003e2000c10f396 */
[----:B------:R-:W-:Y:S02]  /*5820*/  IMAD.U32 R2, RZ, RZ, UR35 ;  /* 0x00000023ff027e24 */ /* 0x000fe4000f8e00ff */
[-C--:B------:R-:W-:Y:S01]  /*5830*/  LEA R30, P2, R30, R232.reuse, 0x2 ;  /* 0x000000e81e1e7211 */ /* 0x080fe200078410ff */
[----:B------:R-:W-:Y:S03]  /*5840*/  LDSM.16.MT88.4 R32, [R3+0x11800] ;  /* 0x011800000320783b */ /* 0x000fe60000004200 */
[-C--:B------:R-:W-:Y:S02]  /*5850*/  LEA.HI.X.SX32 R31, R5, R233.reuse, 0x2, P2 ;  /* 0x000000e9051f7211 */ /* 0x080fe400010f16ff */
[-C--:B------:R-:W-:Y:S01]  /*5860*/  LEA.HI.X.SX32 R5, R0, R233.reuse, 0x2, P0 ;  /* 0x000000e900057211 */ /* 0x080fe200000f16ff */
[----:B------:R-:W-:Y:S02]  /*5870*/  IMAD.U32 R0, RZ, RZ, UR34 ;  /* 0x00000022ff007e24 */ /* 0x000fe4000f8e00ff */
[----:B------:R-:W-:Y:S04]  /*5880*/  REDG.E.ADD.F32.FTZ.RN.STRONG.GPU desc[UR22][R30.64], R9 ;  /* 0x000000091e0079a6 */ /* 0x000fe8000c10f396 */
[----:B------:R2:W-:Y:S04]  /*5890*/  REDG.E.ADD.F32.FTZ.RN.STRONG.GPU desc[UR22][R6.64], R10 ;  /* 0x0000000a060079a6 */ /* 0x0005e8000c10f396 */
[----:B------:R3:W-:Y:S04]  /*58a0*/  REDG.E.ADD.F32.FTZ.RN.STRONG.GPU desc[UR22][R4.64], R11 ;  /* 0x0000000b040079a6 */ /* 0x0007e8000c10f396 */
[----:B------:R4:W-:Y:S01]  /*58b0*/  REDG.E.ADD.F32.FTZ.RN.STRONG.GPU desc[UR22][R232.64+0x80], R12 ;  /* 0x0000800ce80079a6 */ /* 0x0009e2000c10f396 */
[----:B-1----:R-:W-:Y:S03]  /*58c0*/  IMAD.U32 R8, RZ, RZ, UR36 ;  /* 0x00000024ff087e24 */ /* 0x002fe6000f8e00ff */
[----:B------:R-:W-:Y:S02]  /*58d0*/  REDG.E.ADD.F32.FTZ.RN.STRONG.GPU desc[UR22][R28.64+0x80], R13 ;  /* 0x0000800d1c0079a6 */ /* 0x000fe4000c10f396 */
        /* <DEDUP_REMOVED lines=108> */
[----:B-----5:R-:W-:Y:S01]  /*5fa0*/  IMAD.MOV.U32 R220, RZ, RZ, R0 ;  /* 0x000000ffffdc7224 */ /* 0x020fe200078e0000 */
        /* <DEDUP_REMOVED lines=24> */
.L_x_501:
[----:B------:R-:W2:Y:S01]  /*6130*/  LDL R28, [R1+0x3c] ;  /* 0x00003c00011c7983 */ /* 0x000ea20000100800 */
[----:B------:R-:W-:-:S03]  /*6140*/  ULDC UR6, c[0x0][0x390] ;  /* 0x0000e40000067ab9 */ /* 0x000fc60000000800 */
        /* <DEDUP_REMOVED lines=71> */
[----:B------:R-:W-:Y:S01]  /*65c0*/  ULDC.64 UR6, c[0x0][0x3f0] ;  /* 0x0000fc0000067ab9 */ /* 0x000fe20000000a00 */
        /* <DEDUP_REMOVED lines=28> */
[----:B------:R-:W-:Y:S01]  /*6790*/  F2FP.F16.F32.PACK_AB R78, R79, R78 ;  /* 0x0000004e4f4e723e */ /* 0x000fe200000000ff */
[----:B------:R-:W1:Y:S01]  /*67a0*/  S2R R65, SR_TID.X ;  /* 0x0000000000417919 */ /* 0x000e620000002100 */
[----:B--2---:R-:W-:Y:S04]  /*67b0*/  STS [R28], R25 ;  /* 0x000000191c007388 */ /* 0x004fe80000000800 */
[----:B------:R-:W-:Y:S04]  /*67c0*/  STS [R28+0x200], R24 ;  /* 0x000200181c007388 */ /* 0x000fe80000000800 */
[----:B---3--:R-:W-:Y:S04]  /*67d0*/  STS [R27], R21 ;  /* 0x000000151b007388 */ /* 0x008fe80000000800 */
[----:B------:R-:W-:Y:S04]  /*67e0*/  STS [R27+0x200], R20 ;  /* 0x000200141b007388 */ /* 0x000fe80000000800 */
[----:B------:R-:W-:Y:S04]  /*67f0*/  STS [R28+0x1000], R23 ;  /* 0x001000171c007388 */ /* 0x000fe80000000800 */
[----:B------:R-:W-:Y:S04]  /*6800*/  STS [R28+0x1200], R22 ;  /* 0x001200161c007388 */ /* 0x000fe80000000800 */
[----:B------:R-:W-:Y:S04]  /*6810*/  STS [R27+0x1000], R19 ;  /* 0x001000131b007388 */ /* 0x000fe80000000800 */
[----:B------:R2:W-:Y:S04]  /*6820*/  STS [R27+0x1200], R18 ;  /* 0x001200121b007388 */ /* 0x0005e80000000800 */
[----:B------:R-:W-:Y:S04]  /*6830*/  STS [R28+0x2000], R17 ;  /* 0x002000111c007388 */ /* 0x000fe80000000800 */
[----:B------:R3:W-:Y:S04]  /*6840*/  STS [R28+0x2200], R16 ;  /* 0x002200101c007388 */ /* 0x0007e80000000800 */
[----:B------:R-:W-:Y:S04]  /*6850*/  STS [R27+0x2000], R13 ;  /* 0x0020000d1b007388 */ /* 0x000fe80000000800 */
[----:B------:R1:W-:Y:S04]  /*6860*/  STS [R27+0x2200], R12 ;  /* 0x0022000c1b007388 */ /* 0x0003e80000000800 */
[----:B------:R-:W-:Y:S04]  /*6870*/  STS [R28+0x3000], R15 ;  /* 0x0030000f1c007388 */ /* 0x000fe80000000800 */
[----:B------:R4:W-:Y:S01]  /*6880*/  STS [R28+0x3200], R14 ;  /* 0x0032000e1c007388 */ /* 0x0009e20000000800 */
[----:B--2---:R-:W2:Y:S03]  /*6890*/  LDC.64 R18, c[0x0][0x450] ;  /* 0x00011400ff127b82 */ /* 0x004ea60000000a00 */
[----:B------:R-:W-:Y:S04]  /*68a0*/  STS [R27+0x3000], R11 ;  /* 0x0030000b1b007388 */ /* 0x000fe80000000800 */
[----:B------:R4:W-:Y:S01]  /*68b0*/  STS [R27+0x3200], R10 ;  /* 0x0032000a1b007388 */ /* 0x0009e20000000800 */
[----:B---3--:R-:W3:Y:S03]  /*68c0*/  LDC.64 R16, c[0x0][0x458] ;  /* 0x00011600ff107b82 */ /* 0x008ee60000000a00 */
[----:B------:R-:W-:Y:S04]  /*68d0*/  STS [R28+0x4000], R9 ;  /* 0x004000091c007388 */ /* 0x000fe80000000800 */
[----:B------:R2:W-:Y:S01]  /*68e0*/  STS [R28+0x4200], R8 ;  /* 0x004200081c007388 */ /* 0x0005e20000000800 */
[----:B-1----:R-:W1:Y:S03]  /*68f0*/  LDC.64 R12, c[0x0][0x470] ;  /* 0x00011c00ff0c7b82 */ /* 0x002e660000000a00 */
[----:B------:R3:W-:Y:S04]  /*6900*/  STS [R27+0x4000], R5 ;  /* 0x004000051b007388 */ /* 0x0007e80000000800 */
[----:B------:R3:W-:Y:S01]  /*6910*/  STS [R27+0x4200], R4 ;  /* 0x004200041b007388 */ /* 0x0007e20000000800 */
[----:B----4-:R-:W4:Y:S03]  /*6920*/  LDC.64 R14, c[0x0][0x440] ;  /* 0x00011000ff0e7b82 */ /* 0x010f260000000a00 */
[----:B------:R-:W-:Y:S04]  /*6930*/  STS [R28+0x5000], R7 ;  /* 0x005000071c007388 */ /* 0x000fe80000000800 */
[----:B------:R-:W-:Y:S01]  /*6940*/  STS [R28+0x5200], R6 ;  /* 0x005200061c007388 */ /* 0x000fe20000000800 */
[----:B------:R-:W1:Y:S03]  /*6950*/  LDC.64 R10, c[0x0][0x468] ;  /* 0x00011a00ff0a7b82 */ /* 0x000e660000000a00 */
[----:B------:R-:W-:Y:S04]  /*6960*/  STS [R27+0x5000], R2 ;  /* 0x005000021b007388 */ /* 0x000fe80000000800 */
[----:B------:R3:W-:Y:S01]  /*6970*/  STS [R27+0x5200], R0 ;  /* 0x005200001b007388 */ /* 0x0007e20000000800 */
[----:B--2---:R-:W2:Y:S03]  /*6980*/  LDC.64 R8, c[0x0][0x438] ;  /* 0x00010e00ff087b82 */ /* 0x004ea60000000a00 */
[----:B------:R-:W-:Y:S04]  /*6990*/  STS [R28+0x6000], R36 ;  /* 0x006000241c007388 */ /* 0x000fe80000000800 */
[----:B------:R-:W-:Y:S04]  /*69a0*/  STS [R28+0x6200], R38 ;  /* 0x006200261c007388 */ /* 0x000fe80000000800 */
[----:B------:R-:W-:Y:S04]  /*69b0*/  STS [R27+0x6000], R48 ;  /* 0x006000301b007388 */ /* 0x000fe80000000800 */
[----:B------:R-:W-:Y:S04]  /*69c0*/  STS [R27+0x6200], R50 ;  /* 0x006200321b007388 */ /* 0x000fe80000000800 */
[----:B------:R-:W-:Y:S04]  /*69d0*/  STS [R28+0x7000], R40 ;  /* 0x007000281c007388 */ /* 0x000fe80000000800 */
[----:B------:R-:W-:Y:S04]  /*69e0*/  STS [R28+0x7200], R42 ;  /* 0x0072002a1c007388 */ /* 0x000fe80000000800 */
[----:B------:R-:W-:Y:S04]  /*69f0*/  STS [R27+0x7000], R44 ;  /* 0x0070002c1b007388 */ /* 0x000fe80000000800 */
[----:B------:R-:W-:Y:S01]  /*6a00*/  STS [R27+0x7200], R46 ;  /* 0x0072002e1b007388 */ /* 0x000fe20000000800 */
[----:B---3--:R-:W-:-:S03]  /*6a10*/  SHF.R.S32.HI R5, RZ, 0x1f, R30 ;  /* 0x0000001fff057819 */ /* 0x008fc6000001141e */
[----:B------:R-:W-:Y:S01]  /*6a20*/  STS [R28+0x8000], R52 ;  /* 0x008000341c007388 */ /* 0x000fe20000000800 */
[----:B------:R-:W-:-:S03]  /*6a30*/  MOV R4, R30 ;  /* 0x0000001e00047202 */ /* 0x000fc60000000f00 */
[----:B------:R-:W-:Y:S01]  /*6a40*/  STS [R28+0x8200], R54 ;  /* 0x008200361c007388 */ /* 0x000fe20000000800 */
[----:B------:R-:W-:-:S03]  /*6a50*/  IMAD R0, R18, UR4, RZ ;  /* 0x0000000412007c24 */ /* 0x000fc6000f8e02ff */
[----:B------:R3:W-:Y:S04]  /*6a60*/  STS [R27+0x8000], R64 ;  /* 0x008000401b007388 */ /* 0x0007e80000000800 */
[----:B------:R-:W-:Y:S04]  /*6a70*/  STS [R27+0x8200], R66 ;  /* 0x008200421b007388 */ /* 0x000fe80000000800 */
[----:B------:R-:W-:Y:S01]  /*6a80*/  STS [R28+0x9000], R56 ;  /* 0x009000381c007388 */ /* 0x000fe20000000800 */
[----:B------:R-:W-:-:S03]  /*6a90*/  IMAD R0, R19, UR28, R0 ;  /* 0x0000001c13007c24 */ /* 0x000fc6000f8e0200 */
[----:B------:R-:W-:Y:S01]  /*6aa0*/  STS [R28+0x9200], R58 ;  /* 0x0092003a1c007388 */ /* 0x000fe20000000800 */
[----:B------:R-:W-:-:S03]  /*6ab0*/  IMAD.WIDE.U32 R6, R18, UR28, R4 ;  /* 0x0000001c12067c25 */ /* 0x000fc6000f8e0004 */
[----:B------:R-:W-:Y:S04]  /*6ac0*/  STS [R27+0x9000], R60 ;  /* 0x0090003c1b007388 */ /* 0x000fe80000000800 */
[----:B------:R-:W-:Y:S04]  /*6ad0*/  STS [R27+0x9200], R62 ;  /* 0x0092003e1b007388 */ /* 0x000fe80000000800 */
[----:B------:R-:W-:Y:S01]  /*6ae0*/  STS [R28+0xa000], R68 ;  /* 0x00a000441c007388 */ /* 0x000fe20000000800 */
[----:B---3--:R-:W3:Y:S03]  /*6af0*/  S2R R64, SR_TID.X ;  /* 0x0000000000407919 */ /* 0x008ee60000002100 */
[----:B------:R-:W-:Y:S01]  /*6b00*/  STS [R28+0xa200], R70 ;  /* 0x00a200461c007388 */ /* 0x000fe20000000800 */
[----:B------:R-:W-:-:S03]  /*6b10*/  IADD3 R7, R7, R0, RZ ;  /* 0x0000000007077210 */ /* 0x000fc60007ffe0ff */
[----:B------:R-:W-:Y:S01]  /*6b20*/  STS [R27+0xa000], R80 ;  /* 0x00a000501b007388 */ /* 0x000fe20000000800 */
[----:B--2---:R-:W-:-:S03]  /*6b30*/  IMAD R0, R8, UR24, RZ ;  /* 0x0000001808007c24 */ /* 0x004fc6000f8e02ff */
[----:B------:R-:W-:Y:S04]  /*6b40*/  STS [R27+0xa200], R82 ;  /* 0x00a200521b007388 */ /* 0x000fe80000000800 */
[----:B------:R-:W-:Y:S04]  /*6b50*/  STS [R28+0xb000], R72 ;  /* 0x00b000481c007388 */ /* 0x000fe80000000800 */
[----:B------:R-:W-:Y:S04]  /*6b60*/  STS [R28+0xb200], R74 ;  /* 0x00b2004a1c007388 */ /* 0x000fe80000000800 */
[----:B------:R-:W-:Y:S01]  /*6b70*/  STS [R27+0xb000], R76 ;  /* 0x00b0004c1b007388 */ /* 0x000fe20000000800 */
[----:B------:R-:W-:-:S03]  /*6b80*/  IMAD R9, R9, UR16, R0 ;  /* 0x0000001009097c24 */ /* 0x000fc6000f8e0200 */
[----:B------:R-:W-:Y:S01]  /*6b90*/  STS [R27+0xb200], R78 ;  /* 0x00b2004e1b007388 */ /* 0x000fe20000000800 */
[----:B------:R-:W-:-:S04]  /*6ba0*/  IMAD.WIDE.U32 R6, R8, UR16, R6 ;  /* 0x0000001008067c25 */ /* 0x000fc8000f8e0006 */
[----:B------:R-:W-:Y:S01]  /*6bb0*/  IMAD R0, R16, UR4, RZ ;  /* 0x0000000410007c24 */ /* 0x000fe2000f8e02ff */
[----:B------:R-:W-:Y:S01]  /*6bc0*/  IADD3 R7, R7, R9, RZ ;  /* 0x0000000907077210 */ /* 0x000fe20007ffe0ff */
[----:B-1----:R-:W-:Y:S02]  /*6bd0*/  IMAD R2, R10, UR25, RZ ;  /* 0x000000190a027c24 */ /* 0x002fe4000f8e02ff */
[----:B------:R-:W-:-:S04]  /*6be0*/  IMAD.WIDE.U32 R4, R16, UR28, R4 ;  /* 0x0000001c10047c25 */ /* 0x000fc8000f8e0004 */
[----:B------:R-:W-:Y:S02]  /*6bf0*/  IMAD R0, R17, UR28, R0 ;  /* 0x0000001c11007c24 */ /* 0x000fe4000f8e0200 */
[----:B------:R-:W-:Y:S02]  /*6c00*/  IMAD R2, R11, UR17, R2 ;  /* 0x000000110b027c24 */ /* 0x000fe4000f8e0202 */
[----:B------:R-:W-:Y:S01]  /*6c10*/  IMAD.WIDE.U32 R6, R10, UR17, R6 ;  /* 0x000000110a067c25 */ /* 0x000fe2000f8e0006 */
[----:B------:R-:W-:-:S03]  /*6c20*/  IADD3 R5, R5, R0, RZ ;  /* 0x0000000005057210 */ /* 0x000fc60007ffe0ff */
[----:B----4-:R-:W-:Y:S01]  /*6c30*/  IMAD R0, R14, UR24, RZ ;  /* 0x000000180e007c24 */ /* 0x010fe2000f8e02ff */
[----:B------:R-:W-:-:S03]  /*6c40*/  IADD3 R7, R7, R2, RZ ;  /* 0x0000000207077210 */ /* 0x000fc60007ffe0ff */
[----:B------:R-:W-:Y:S01]  /*6c50*/  IMAD R2, R15, UR16, R0 ;  /* 0x000000100f027c24 */ /* 0x000fe2000f8e0200 */
[----:B------:R-:W-:Y:S01]  /*6c60*/  LEA R0, R26, UR5, 0x1 ;  /* 0x000000051a007c11 */ /* 0x000fe2000f8e08ff */
[----:B------:R-:W-:Y:S01]  /*6c70*/  BAR.SYNC.DEFER_BLOCKING 0x0 ;  /* 0x0000000000007b1d */ /* 0x000fe20000010000 */
[----:B------:R-:W-:Y:S01]  /*6c80*/  IMAD.WIDE.U32 R4, R14, UR16, R4 ;  /* 0x000000100e047c25 */ /* 0x000fe2000f8e0004 */
[----:B---3--:R-:W-:-:S03]  /*6c90*/  SHF.R.S32.HI R64, RZ, 0x1f, R64 ;  /* 0x0000001fff407819 */ /* 0x008fc60000011440 */
        /* <DEDUP_REMOVED lines=49> */
.L_x_498:
        /* <DEDUP_REMOVED lines=11> */
.L_x_505:
[----:B------:R-:W-:Y:S05]  /*7060*/  EXIT ;  /* 0x000000000000794d */ /* 0x000fea0003800000 */
.L_x_507:
        /* <DEDUP_REMOVED lines=9> */
.L_x_1293:


//--------------------- .text._ZN5flash44flash_bwd_dq_dk_dv_loop_seqk_parallel_kernelI23Flash_bwd_kernel_traitsILi96ELi64ELi128ELi8ELi2ELi4ELi4ELb1ELb0EN7cutlass6half_tE19Flash_kernel_traitsILi96ELi64ELi128ELi8ES3_EELb1ELb0ELb0ELb1ELb0ELb0ELb0EEEvNS_16Flash_bwd_paramsE --------------------------
	.section	.text._ZN5flash44flash_bwd_dq_dk_dv_loop_seqk_parallel_kernelI23Flash_bwd_kernel_traitsILi96ELi64ELi128ELi8ELi2ELi4ELi4ELb1ELb0EN7cutlass6half_tE19Flash_kernel_traitsILi96ELi64ELi128ELi8ES3_EELb1ELb0ELb0ELb1ELb0ELb0ELb0EEEvNS_16Flash_bwd_paramsE,"ax",@progbits
	.align	128
        .global         _ZN5flash44flash_bwd_dq_dk_dv_loop_seqk_parallel_kernelI23Flash_bwd_kernel_traitsILi96ELi64ELi128ELi8ELi2ELi4ELi4ELb1ELb0EN7cutlass6half_tE19Flash_kernel_traitsILi96ELi64ELi128ELi8ES3_EELb1ELb0ELb0ELb1ELb0ELb0ELb0EEEvNS_16Flash_bwd_paramsE
        .type           _ZN5flash44flash_bwd_dq_dk_dv_loop_seqk_parallel_kernelI23Flash_bwd_kernel_traitsILi96ELi64ELi128ELi8ELi2ELi4ELi4ELb1ELb0EN7cutlass6half_tE19Flash_kernel_traitsILi96ELi64ELi128ELi8ES3_EELb1ELb0ELb0ELb1ELb0ELb0ELb0EEEvNS_16Flash_bwd_paramsE,@function
        .size           _ZN5flash44flash_bwd_dq_dk_dv_loop_seqk_parallel_kernelI23Flash_bwd_kernel_traitsILi96ELi64ELi128ELi8ELi2ELi4ELi4ELb1ELb0EN7cutlass6half_tE19Flash_kernel_traitsILi96ELi64ELi128ELi8ES3_EELb1ELb0ELb0ELb1ELb0ELb0ELb0EEEvNS_16Flash_bwd_paramsE,(.L_x_1294 - _ZN5flash44flash_bwd_dq_dk_dv_loop_seqk_parallel_kernelI23Flash_bwd_kernel_traitsILi96ELi64ELi128ELi8ELi2ELi4ELi4ELb1ELb0EN7cutlass6half_tE19Flash_kernel_traitsILi96ELi64ELi128ELi8ES3_EELb1ELb0ELb0ELb1ELb0ELb0ELb0EEEvNS_16Flash_bwd_paramsE)
        .other          _ZN5flash44flash_bwd_dq_dk_dv_loop_seqk_parallel_kernelI23Flash_bwd_kernel_traitsILi96ELi64ELi128ELi8ELi2ELi4ELi4ELb1ELb0EN7cutlass6half_tE19Flash_kernel_traitsILi96ELi64ELi128ELi8ES3_EELb1ELb0ELb0ELb1ELb0ELb0ELb0EEEvNS_16Flash_bwd_paramsE,@"STO_CUDA_ENTRY STV_DEFAULT"
_ZN5flash44flash_bwd_dq_dk_dv_loop_seqk_parallel_kernelI23Flash_bwd_kernel_traitsILi96ELi64ELi128ELi8ELi2ELi4ELi4ELb1ELb0EN7cutlass6half_tE19Flash_kernel_traitsILi96ELi64ELi128ELi8ES3_EELb1ELb0ELb0ELb1ELb0ELb0ELb0EEEvNS_16Flash_bwd_paramsE:
.text._ZN5flash44flash_bwd_dq_dk_dv_loop_seqk_parallel_kernelI23Flash_bwd_kernel_traitsILi96ELi64ELi128ELi8ELi2ELi4ELi4ELb1ELb0EN7cutlass6half_tE19Flash_kernel_traitsILi96ELi64ELi128ELi8ES3_EELb1ELb0ELb0ELb1ELb0ELb0ELb0EEEvNS_16Flash_bwd_paramsE:
        /* <DEDUP_REMOVED lines=63> */
[----:B------:R-:W-:Y:S01]  /*03f0*/  LOP3.LUT R4, R0, 0x18, R24, 0xf8, !PT ;  /* 0x0000001800047812 */ /* 0x000fe200078ef818 */
[----:B------:R-:W-:Y:S01]  /*0400*/  STL [R1+0x18], R24 ;  /* 0x0000181801007387 */ /* 0x000fe20000100800 */
        /* <DEDUP_REMOVED lines=10> */
[----:B------:R-:W-:Y:S02]  /*04b0*/  SHF.R.S32.HI R10, RZ, 0x1f, R7 ;  /* 0x0000001fff0a7819 */ /* 0x000fe40000011407 */
[----:B------:R-:W-:Y:S02]  /*04c0*/  LOP3.LUT R2, R2, 0xfffffff8, RZ, 0xc0, !PT ;  /* 0xfffffff802027812 */ /* 0x000fe400078ec0ff */
[--C-:B------:R-:W-:Y:S02]  /*04d0*/  SHF.R.S32.HI R5, RZ, 0x1, R0.reuse ;  /* 0x00000001ff057819 */ /* 0x100fe40000011400 */
[----:B------:R-:W-:Y:S01]  /*04e0*/  SHF.R.S32.HI R4, RZ, 0x1f, R0 ;  /* 0x0000001fff047819 */ /* 0x000fe20000011400 */
[----:B------:R-:W-:Y:S01]  /*04f0*/  IMAD.IADD R2, R9, 0x1, -R2 ;  /* 0x0000000109027824 */ /* 0x000fe200078e0a02 */
[----:B------:R-:W-:-:S02]  /*0500*/  LEA.HI R10, R10, R7, RZ, 0x3 ;  /* 0x000000070a0a7211 */ /* 0x000fc400078f18ff */
[----:B------:R-:W-:Y:S02]  /*0510*/  LEA.HI R4, R4, R5, RZ, 0x2 ;  /* 0x0000000504047211 */ /* 0x000fe400078f10ff */
[----:B------:R-:W-:Y:S02]  /*0520*/  LOP3.LUT R0, R0, 0x7fffffe, RZ, 0xc0, !PT ;  /* 0x07fffffe00007812 */ /* 0x000fe400078ec0ff */
[----:B------:R-:W-:Y:S02]  /*0530*/  LOP3.LUT R4, R4, 0xfffffffc, RZ, 0xc0, !PT ;  /* 0xfffffffc04047812 */ /* 0x000fe400078ec0ff */
[C---:B------:R-:W-:Y:S01]  /*0540*/  LOP3.LUT R8, R2.reuse, 0x1, RZ, 0xc0, !PT ;  /* 0x0000000102087812 */ /* 0x040fe200078ec0ff */
[----:B------:R-:W-:Y:S01]  /*0550*/  IMAD.IADD R20, R7, 0x1, -R0 ;  /* 0x0000000107147824 */ /* 0x000fe200078e0a00 */
[----:B------:R-:W-:Y:S01]  /*0560*/  LOP3.LUT P2, RZ, R2, 0x2, RZ, 0xc0, !PT ;  /* 0x0000000202ff7812 */ /* 0x000fe2000784c0ff */
[----:B------:R-:W-:Y:S01]  /*0570*/  IMAD.IADD R18, R5, 0x1, -R4 ;  /* 0x0000000105127824 */ /* 0x000fe200078e0a04 */
[----:B------:R-:W-:Y:S01]  /*0580*/  ISETP.NE.U32.AND P3, PT, R8, 0x1, PT ;  /* 0x000000010800780c */ /* 0x000fe20003f65070 */
[----:B------:R-:W-:Y:S01]  /*0590*/  IMAD.SHL.U32 R4, R14, 0x40, RZ ;  /* 0x000000400e047824 */ /* 0x000fe200078e00ff */
        /* <DEDUP_REMOVED lines=99> */
[----:B------:R-:W-:Y:S01]  /*0bd0*/  IMAD.U32 R7, RZ, RZ, UR7 ;  /* 0x00000007ff077e24 */ /* 0x000fe2000f8e00ff */
[----:B------:R3:W-:Y:S01]  /*0be0*/  STL [R1+0x4c], R5 ;  /* 0x00004c0501007387 */ /* 0x0007e20000100800 */
[----:B------:R-:W-:Y:S01]  /*0bf0*/  IMAD.IADD R247, R247, 0x1, R249 ;  /* 0x00000001f7f77824 */ /* 0x000fe200078e02f9 */
[----:B-1----:R-:W-:Y:S02]  /*0c00*/  LEA R3, R4, UR4, 0x1 ;  /* 0x0000000404037c11 */ /* 0x002fe4000f8e08ff */
[----:B--2---:R-:W-:Y:S01]  /*0c10*/  SEL R0, R2, 0xffffffc0, !P6 ;  /* 0xffffffc002007807 */ /* 0x004fe20007000000 */
[----:B------:R-:W-:-:S02]  /*0c20*/  VIADD R2, R5, 0x20 ;  /* 0x0000002005027836 */ /* 0x000fc40000000000 */
[----:B------:R-:W-:Y:S02]  /*0c30*/  @P1 VIADD R2, R5, 0xffffffe0 ;  /* 0xffffffe005021836 */ /* 0x000fe40000000000 */
[--C-:B------:R-:W-:Y:S02]  /*0c40*/  IMAD.IADD R227, R224, 0x1, R0.reuse ;  /* 0x00000001e0e37824 */ /* 0x100fe400078e0200 */
[----:B------:R-:W-:Y:S01]  /*0c50*/  IMAD.IADD R226, R225, 0x1, R0 ;  /* 0x00000001e1e27824 */ /* 0x000fe200078e0200 */
[----:B------:R3:W-:Y:S06]  /*0c60*/  STL [R1+0x50], R2 ;  /* 0x0000500201007387 */ /* 0x0007ec0000100800 */
.L_x_549:
        /* <DEDUP_REMOVED lines=67> */
.L_x_508:
        /* <DEDUP_REMOVED lines=57> */
[----:B------:R-:W-:Y:S01]  /*1430*/  UIMAD UR21, UR18, UR43, URZ ;  /* 0x0000002b121572a4 */ /* 0x000fe2000f8e023f */
[--C-:B-1----:R-:W-:Y:S01]  /*1440*/  IMAD.MOV R0, RZ, RZ, -R5.reuse ;  /* 0x000000ffff007224 */ /* 0x102fe200078e0a05 */
[----:B------:R-:W-:Y:S01]  /*1450*/  @UP0 UIADD3 UR33, UR17, UR6, URZ ;  /* 0x0000000611210290 */ /* 0x000fe2000fffe03f */
[----:B------:R-:W-:Y:S01]  /*1460*/  IMAD.MOV.U32 R4, RZ, RZ, RZ ;  /* 0x000000ffff047224 */ /* 0x000fe200078e00ff */
[----:B------:R-:W-:Y:S01]  /*1470*/  UIMAD UR6, UR11, UR12, URZ ;  /* 0x0000000c0b0672a4 */ /* 0x000fe2000f8e023f */
[----:B------:R-:W-:Y:S01]  /*1480*/  IMAD R0, R0, R6, RZ ;  /* 0x0000000600007224 */ /* 0x000fe200078e02ff */
[----:B------:R-:W-:Y:S01]  /*1490*/  UIADD3 UR5, UR13, UR5, URZ ;  /* 0x000000050d057290 */ /* 0x000fe2000fffe03f */
[----:B------:R-:W-:Y:S02]  /*14a0*/  ULDC UR34, c[0x0][0x2c4] ;  /* 0x0000b10000227ab9 */ /* 0x000fe40000000800 */
[----:B------:R-:W-:Y:S01]  /*14b0*/  IMAD.HI.U32 R0, R5, R0, R4 ;  /* 0x0000000005007227 */ /* 0x000fe200078e0004 */
[----:B------:R-:W-:-:S02]  /*14c0*/  @UP1 UIADD3 UR46, UR15, UR21, URZ ;  /* 0x000000150f2e1290 */ /* 0x000fc4000fffe03f */
[----:B------:R-:W-:Y:S01]  /*14d0*/  UIMAD.WIDE.U32 UR14, UR10, UR12, URZ ;  /* 0x0000000c0a0e72a5 */ /* 0x000fe2000f8e003f */
[----:B------:R-:W-:Y:S02]  /*14e0*/  @UP0 UMOV UR30, UR16 ;  /* 0x00000010001e0c82 */ /* 0x000fe40008000000 */
[----:B------:R-:W-:Y:S01]  /*14f0*/  IMAD.HI.U32 R0, R0, R2, RZ ;  /* 0x0000000200007227 */ /* 0x000fe200078e00ff */
[----:B------:R-:W-:Y:S02]  /*1500*/  UIMAD UR5, UR10, UR5, UR6 ;  /* 0x000000050a0572a4 */ /* 0x000fe4000f8e0206 */
[----:B------:R-:W-:Y:S02]  /*1510*/  UIMAD.WIDE.U32 UR12, UR10, UR18, URZ ;  /* 0x000000120a0c72a5 */ /* 0x000fe4000f8e003f */
[----:B------:R-:W-:Y:S01]  /*1520*/  IADD3 R4, -R0, RZ, RZ ;  /* 0x000000ff00047210 */ /* 0x000fe20007ffe1ff */
[----:B------:R-:W-:Y:S02]  /*1530*/  @UP3 UIMAD UR16, UR55, UR34, URZ ;  /* 0x00000022371032a4 */ /* 0x000fe4000f8e023f */
[----:B------:R-:W-:-:S02]  /*1540*/  ULOP3.LUT UR6, UR41, 0xffffffc0, URZ, 0xc0, !UPT ;  /* 0xffffffc029067892 */ /* 0x000fc4000f8ec03f */
[C---:B------:R-:W-:Y:S01]  /*1550*/  IMAD R2, R6.reuse, R4, R2 ;  /* 0x0000000406027224 */ /* 0x040fe200078e0202 */
[----:B------:R-:W-:Y:S02]  /*1560*/  UIADD3 UR44, UR15, UR5, URZ ;  /* 0x000000050f2c7290 */ /* 0x000fe4000fffe03f */
[----:B------:R-:W-:Y:S02]  /*1570*/  USHF.L.U64.HI UR19, UR55, 0x7, UR60 ;  /* 0x0000000737137899 */ /* 0x000fe4000801023c */
[----:B------:R-:W-:Y:S01]  /*1580*/  ISETP.GT.U32.AND P1, PT, R6, R2, PT ;  /* 0x000000020600720c */ /* 0x000fe20003f24070 */
[----:B------:R-:W-:Y:S02]  /*1590*/  USEL UR57, UR14, UR12, !UP1 ;  /* 0x0000000c0e397287 */ /* 0x000fe4000c800000 */
[----:B------:R-:W-:Y:S02]  /*15a0*/  @UP3 USEL UR5, UR16, UR18, !UP1 ;  /* 0x0000001210053287 */ /* 0x000fe4000c800000 */
[----:B------:R-:W-:Y:S01]  /*15b0*/  UIADD3 UR14, UR6, -0x40, URZ ;  /* 0xffffffc0060e7890 */ /* 0x000fe2000fffe03f */
[----:B------:R-:W-:Y:S01]  /*15c0*/  @UP3 ULDC UR17, c[0x0][0x2e4] ;  /* 0x0000b90000113ab9 */ /* 0x000fe20000000800 */
[----:B------:R-:W-:-:S02]  /*15d0*/  USEL UR19, UR19, URZ, UP2 ;  /* 0x0000003f13137287 */ /* 0x000fc40009000000 */
[----:B------:R-:W-:Y:S02]  /*15e0*/  @!UP3 UIMAD UR12, UR55, UR35, UR58 ;  /* 0x00000023370cb2a4 */ /* 0x000fe4000f8e023a */
[----:B------:R-:W-:Y:S02]  /*15f0*/  @UP3 UIMAD UR24, UR58, UR17, UR5 ;  /* 0x000000113a1832a4 */ /* 0x000fe4000f8e0205 */
[----:B------:R-:W-:Y:S01]  /*1600*/  @!P1 IMAD.IADD R2, R2, 0x1, -R6 ;  /* 0x0000000102029824 */ /* 0x000fe200078e0a06 */
[----:B------:R-:W-:Y:S01]  /*1610*/  USHF.R.S32.HI UR15, URZ, 0x1f, UR14 ;  /* 0x0000001f3f0f7899 */ /* 0x000fe2000801140e */
[----:B------:R-:W-:Y:S01]  /*1620*/  @!P1 VIADD R0, R0, 0x1 ;  /* 0x0000000100009836 */ /* 0x000fe20000000000 */
[----:B------:R-:W-:Y:S01]  /*1630*/  UIADD3 UR5, UP2, UR14, UR32, URZ ;  /* 0x000000200e057290 */ /* 0x000fe2000ff5e03f */
[----:B------:R-:W-:Y:S01]  /*1640*/  PLOP3.LUT P1, PT, PT, PT, UP0, 0x80, 0x0 ;  /* 0x000000000000781c */ /* 0x000fe20003f2f008 */
[----:B------:R-:W-:Y:S01]  /*1650*/  @!UP3 UIMAD UR24, UR12, UR34, URZ ;  /* 0x000000220c18b2a4 */ /* 0x000fe2000f8e023f */
[----:B------:R-:W-:Y:S01]  /*1660*/  ISETP.GE.U32.AND P0, PT, R2, R6, PT ;  /* 0x000000060200720c */ /* 0x000fe20003f06070 */
[----:B------:R-:W-:Y:S01]  /*1670*/  UIMAD UR6, UR11, UR18, URZ ;  /* 0x000000120b0672a4 */ /* 0x000fe2000f8e023f */
[----:B------:R-:W-:Y:S01]  /*1680*/  LOP3.LUT R2, R7, UR58, RZ, 0x3c, !PT ;  /* 0x0000003a07027c12 */ /* 0x000fe2000f8e3cff */
[----:B------:R-:W-:-:S02]  /*1690*/  UIADD3.X UR12, UR15, UR19, URZ, UP2, !UPT ;  /* 0x000000130f0c7290 */ /* 0x000fc400097fe43f */
[----:B------:R-:W-:Y:S01]  /*16a0*/  UIMAD UR11, UR11, UR5, URZ ;  /* 0x000000050b0b72a4 */ /* 0x000fe2000f8e023f */
[----:B------:R-:W-:Y:S01]  /*16b0*/  ISETP.GE.AND P2, PT, R2, RZ, PT ;  /* 0x000000ff0200720c */ /* 0x000fe20003f46270 */
[----:B------:R-:W-:Y:S01]  /*16c0*/  @UP0 UIADD3 UR25, UR51, UR53, URZ ;  /* 0x0000003533190290 */ /* 0x000fe2000fffe03f */
[----:B------:R-:W-:Y:S01]  /*16d0*/  @UP0 ULDC.64 UR20, c[0x0][0x250] ;  /* 0x0000940000140ab9 */ /* 0x000fe20000000a00 */
[----:B------:R-:W-:Y:S02]  /*16e0*/  UIMAD.WIDE.U32 UR34, UR10, UR5, URZ ;  /* 0x000000050a2272a5 */ /* 0x000fe4000f8e003f */
[----:B------:R-:W-:Y:S02]  /*16f0*/  UIMAD UR5, UR10, UR12, UR11 ;  /* 0x0000000c0a0572a4 */ /* 0x000fe4000f8e020b */
[----:B------:R-:W-:Y:S01]  /*1700*/  @P0 IADD3 R0, R0, 0x1, RZ ;  /* 0x0000000100000810 */ /* 0x000fe20007ffe0ff */
[----:B------:R-:W-:Y:S01]  /*1710*/  @UP0 UIMAD.WIDE.U32 UR10, UR25, UR20, URZ ;  /* 0x00000014190a02a5 */ /* 0x000fe2000f8e003f */
[----:B------:R-:W-:Y:S01]  /*1720*/  PLOP3.LUT P0, PT, PT, PT, UP3, 0x80, 0x0 ;  /* 0x000000000000781c */ /* 0x000fe20003f0f038 */
[----:B------:R-:W-:-:S02]  /*1730*/  @UP1 UIADD3 UR44, UR13, UR6, URZ ;  /* 0x000000060d2c1290 */ /* 0x000fc4000fffe03f */
        /* <DEDUP_REMOVED lines=25> */
.L_x_510:
        /* <DEDUP_REMOVED lines=13> */
.L_x_511:
        /* <DEDUP_REMOVED lines=11> */
.L_x_512:
[----:B------:R-:W-:Y:S02]  /*1a50*/  ULDC UR6, c[0x0][0x270] ;  /* 0x00009c0000067ab9 */ /* 0x000fe40000000800 */
[----:B------:R-:W-:-:S04]  /*1a60*/  UIMAD UR6, UR55, UR6, UR58 ;  /* 0x00000006370672a4 */ /* 0x000fc8000f8e023a */
[----:B------:R-:W-:-:S12]  /*1a70*/  UIMAD UR6, UR6, UR61, URZ ;  /* 0x0000003d060672a4 */ /* 0x000fd8000f8e023f */
.L_x_513:
[----:B------:R-:W2:Y:S01]  /*1a80*/  LDL.64 R4, [R1+0x18] ;  /* 0x0000180001047983 */ /* 0x000ea20000100a00 */
[----:B------:R-:W-:Y:S01]  /*1a90*/  ULDC.64 UR10, c[0x0][0x420] ;  /* 0x00010800000a7ab9 */ /* 0x000fe20000000a00 */
[----:B------:R-:W-:Y:S02]  /*1aa0*/  ULDC UR12, c[0x0][0x2dc] ;  /* 0x0000b700000c7ab9 */ /* 0x000fe40000000800 */
[----:B------:R1:W2:Y:S01]  /*1ab0*/  LDL.64 R24, [R1+0x18] ;  /* 0x0000180001187983 */ /* 0x0002a20000100a00 */
[----:B------:R-:W-:Y:S01]  /*1ac0*/  IMAD.U32 R0, RZ, RZ, UR10 ;  /* 0x0000000aff007e24 */ /* 0x000fe2000f8e00ff */
[----:B------:R-:W-:Y:S01]  /*1ad0*/  ULDC UR13, c[0x0][0x270] ;  /* 0x00009c00000d7ab9 */ /* 0x000fe20000000800 */
[----:B------:R-:W-:Y:S01]  /*1ae0*/  USHF.R.S32.HI UR18, URZ, 0x1f, UR58 ;  /* 0x0000001f3f127899 */ /* 0x000fe2000801143a */
[----:B------:R-:W3:Y:S01]  /*1af0*/  S2R R21, SR_TID.X ;  /* 0x0000000000157919 */ /* 0x000ee20000002100 */
[----:B------:R-:W-:Y:S01]  /*1b00*/  UIMAD UR32, UR12, UR13, URZ ;  /* 0x0000000d0c2072a4 */ /* 0x000fe2000f8e023f */
[----:B------:R-:W-:Y:S01]  /*1b10*/  BSSY B1, `(.L_x_509) ;  /* 0x000094c000017945 */ /* 0x000fe20003800000 */
[----:B------:R-:W-:Y:S01]  /*1b20*/  UIADD3 UR6, UR14, UR6, URZ ;  /* 0x000000060e067290 */ /* 0x000fe2000fffe03f */
[----:B------:R-:W-:Y:S01]  /*1b30*/  ULDC.64 UR12, c[0x0][0x428] ;  /* 0x00010a00000c7ab9 */ /* 0x000fe20000000a00 */
[----:B------:R-:W-:Y:S01]  /*1b40*/  USHF.L.U32 UR25, UR32, 0x6, URZ ;  /* 0x0000000620197899 */ /* 0x000fe2000800063f */
[----:B------:R-:W-:Y:S01]  /*1b50*/  IMAD.U32 R9, RZ, RZ, UR12 ;  /* 0x0000000cff097e24 */ /* 0x000fe2000f8e00ff */
[----:B------:R-:W-:Y:S01]  /*1b60*/  ULDC.64 UR16, c[0x0][0x478] ;  /* 0x00011e0000107ab9 */ /* 0x000fe20000000a00 */
[----:B------:R-:W-:-:S02]  /*1b70*/  UIADD3 UR24, UR14, UR24, URZ ;  /* 0x000000180e187290 */ /* 0x000fc4000fffe03f */
[----:B------:R-:W-:Y:S02]  /*1b80*/  UIMAD.WIDE UR16, UR6, 0x4, UR16 ;  /* 0x00000004061078a5 */ /* 0x000fe4000f8e0210 */
[----:B------:R-:W-:Y:S02]  /*1b90*/  USHF.R.S32.HI UR6, URZ, 0x1f, UR25 ;  /* 0x0000001f3f067899 */ /* 0x000fe40008011419 */
[----:B------:R-:W-:Y:S01]  /*1ba0*/  UISETP.GE.AND UP2, UPT, UR54, 0x1, UPT ;  /* 0x000000013600788c */ /* 0x000fe2000bf46270 */
[----:B------:R-:W-:Y:S01]  /*1bb0*/  ULDC.64 UR28, c[0x0][0x210] ;  /* 0x00008400001c7ab9 */ /* 0x000fe20000000a00 */
[----:B------:R-:W-:Y:S01]  /*1bc0*/  ULDC.64 UR26, c[0x0][0x3e0] ;  /* 0x0000f800001a7ab9 */ /* 0x000fe20000000a00 */
[----:B------:R-:W-:Y:S01]  /*1bd0*/  ULDC.64 UR38, c[0x0][0x2b0] ;  /* 0x0000ac0000267ab9 */ /* 0x000fe20000000a00 */
[----:B------:R-:W-:Y:S01]  /*1be0*/  ULEA.HI.SX32 UR35, UR41, 0xffffffff, 0x1a ;  /* 0xffffffff29237891 */ /* 0x000fe2000f8fd23f */
[----:B---3--:R-:W-:-:S04]  /*1bf0*/  SHF.R.S32.HI R8, RZ, 0x1f, R21 ;  /* 0x0000001fff087819 */ /* 0x008fc80000011415 */
[CC--:B------:R-:W-:Y:S02]  /*1c00*/  LEA.HI R2, R8.reuse, R21.reuse, RZ, 0x2 ;  /* 0x0000001508027211 */ /* 0x0c0fe400078f10ff */
[----:B------:R-:W-:Y:S02]  /*1c10*/  LEA.HI R8, R8, R21, RZ, 0x5 ;  /* 0x0000001508087211 */ /* 0x000fe400078f28ff */
[----:B------:R-:W-:-:S04]  /*1c20*/  SHF.R.S32.HI R2, RZ, 0x2, R2 ;  /* 0x00000002ff027819 */ /* 0x000fc80000011402 */
[----:B------:R-:W-:Y:S01]  /*1c30*/  SHF.R.S32.HI R23, RZ, 0x1f, R2 ;  /* 0x0000001fff177819 */ /* 0x000fe20000011402 */
[----:B--2---:R-:W-:-:S05]  /*1c40*/  IMAD.MOV.U32 R24, RZ, RZ, R4 ;  /* 0x000000ffff187224 */ /* 0x004fca00078e0004 */
[----:B------:R-:W-:Y:S02]  /*1c50*/  SHF.R.S32.HI R25, RZ, 0x1f, R24 ;  /* 0x0000001fff197819 */ /* 0x000fe40000011418 */
[----:B------:R-:W-:Y:S01]  /*1c60*/  IADD3 R4, P0, R24, UR5, RZ ;  /* 0x0000000518047c10 */ /* 0x000fe2000ff1e0ff */
[----:B------:R-:W-:Y:S02]  /*1c70*/  UIMAD UR5, UR15, UR10, URZ ;  /* 0x0000000a0f0572a4 */ /* 0x000fe4000f8e023f */
[----:B------:R1:W-:Y:S01]  /*1c80*/  STL [R1+0x1c], R25 ;  /* 0x00001c1901007387 */ /* 0x0003e20000100800 */
[----:B------:R-:W-:Y:S01]  /*1c90*/  IADD3.X R5, R25, UR45, RZ, P0, !PT ;  /* 0x0000002d19057c10 */ /* 0x000fe200087fe4ff */
[----:B------:R-:W-:Y:S01]  /*1ca0*/  UIMAD UR5, UR14, UR11, UR5 ;  /* 0x0000000b0e0572a4 */ /* 0x000fe2000f8e0205 */
[----:B------:R-:W-:Y:S01]  /*1cb0*/  IADD3 R6, P0, R2, UR14, RZ ;  /* 0x0000000e02067c10 */ /* 0x000fe2000ff1e0ff */
[----:B------:R-:W-:-:S03]  /*1cc0*/  IMAD.WIDE.U32 R4, R0, UR14, R4 ;  /* 0x0000000e00047c25 */ /* 0x000fc6000f8e0004 */
[----:B------:R-:W-:Y:S01]  /*1cd0*/  IADD3.X R0, R23, UR15, RZ, P0, !PT ;  /* 0x0000000f17007c10 */ /* 0x000fe200087fe4ff */
[----:B------:R-:W-:Y:S01]  /*1ce0*/  UIADD3 UR14, UP1, UP0, UR34, UR25, UR47 ;  /* 0x00000019220e7290 */ /* 0x000fe2000f83e02f */
[----:B------:R-:W-:Y:S01]  /*1cf0*/  VIADD R5, R5, UR5 ;  /* 0x0000000505057c36 */ /* 0x000fe20008000000 */
[----:B------:R-:W-:Y:S02]  /*1d00*/  UIMAD UR5, UR18, UR12, URZ ;  /* 0x0000000c120572a4 */ /* 0x000fe4000f8e023f */
[----:B------:R-:W-:Y:S02]  /*1d10*/  IMAD R0, R0, UR42, RZ ;  /* 0x0000002a00007c24 */ /* 0x000fe4000f8e02ff */
[----:B------:R-:W-:Y:S01]  /*1d20*/  IMAD.WIDE.U32 R4, R9, UR58, R4 ;  /* 0x0000003a09047c25 */ /* 0x000fe2000f8e0004 */
[----:B------:R-:W-:Y:S01]  /*1d30*/  UIMAD UR15, UR58, UR13, UR5 ;  /* 0x0000000d3a0f72a4 */ /* 0x000fe2000f8e0205 */
[----:B------:R-:W-:Y:S02]  /*1d40*/  LOP3.LUT R9, R8, 0xffffffe0, RZ, 0xc0, !PT ;  /* 0xffffffe008097812 */ /* 0x000fe400078ec0ff */
[C---:B------:R-:W-:Y:S01]  /*1d50*/  IMAD R0, R6.reuse, UR43, R0 ;  /* 0x0000002b06007c24 */ /* 0x040fe2000f8e0200 */
[----:B------:R-:W-:Y:S01]  /*1d60*/  ULDC.64 UR12, c[0x0][0x258] ;  /* 0x00009600000c7ab9 */ /* 0x000fe20000000a00 */
[----:B------:R-:W-:Y:S01]  /*1d70*/  IMAD.WIDE.U32 R6, R6, UR42, R24 ;  /* 0x0000002a06067c25 */ /* 0x000fe2000f8e0018 */
[----:B------:R-:W-:Y:S01]  /*1d80*/  UIMAD UR5, UR18, UR12, URZ ;  /* 0x0000000c120572a4 */ /* 0x000fe2000f8e023f */
[----:B------:R-:W-:-:S02]  /*1d90*/  SHF.R.S32.HI R8, RZ, 0x5, R8 ;  /* 0x00000005ff087819 */ /* 0x000fc40000011408 */
[----:B------:R-:W-:Y:S01]  /*1da0*/  IMAD.IADD R21, R21, 0x1, -R9 ;  /* 0x0000000115157824 */ /* 0x000fe200078e0a09 */
[----:B------:R-:W-:Y:S01]  /*1db0*/  IADD3 R6, P0, R6, UR59, RZ ;  /* 0x0000003b06067c10 */ /* 0x000fe2000ff1e0ff */
[----:B------:R-:W-:Y:S01]  /*1dc0*/  UIMAD UR13, UR58, UR13, UR5 ;  /* 0x0000000d3a0d72a4 */ /* 0x000fe2000f8e0205 */
[----:B------:R-:W-:Y:S01]  /*1dd0*/  VIADD R5, R5, UR15 ;  /* 0x0000000f05057c36 */ /* 0x000fe20008000000 */
[----:B------:R-:W-:Y:S01]  /*1de0*/  UIADD3.X UR5, UR48, UR6, UR56, UP1, UP0 ;  /* 0x0000000630057290 */ /* 0x000fe20008fe0438 */
[----:B------:R-:W-:Y:S01]  /*1df0*/  IADD3.X R7, R7, UR46, R0, P0, !PT ;  /* 0x0000002e07077c10 */ /* 0x000fe200087fe400 */
[----:B------:R-:W-:Y:S01]  /*1e00*/  UIADD3 UR6, UP1, UP0, UR50, UR14, UR57 ;  /* 0x0000000e32067290 */ /* 0x000fe2000f83e039 */
[----:B------:R-:W-:Y:S01]  /*1e10*/  IMAD.U32 R0, RZ, RZ, UR12 ;  /* 0x0000000cff007e24 */ /* 0x000fe2000f8e00ff */
[----:B------:R-:W-:Y:S01]  /*1e20*/  PLOP3.LUT P0, PT, PT, PT, UP2, 0x80, 0x0 ;  /* 0x000000000000781c */ /* 0x000fe20003f0f028 */
[----:B------:R-:W-:Y:S01]  /*1e30*/  IMAD R8, R8, UR32, R21 ;  /* 0x0000002008087c24 */ /* 0x000fe2000f8e0215 */
[----:B------:R-:W-:Y:S01]  /*1e40*/  UIADD3.X UR5, UR49, UR5, UR44, UP1, UP0 ;  /* 0x0000000531057290 */ /* 0x000fe20008fe042c */
[----:B------:R-:W-:Y:S01]  /*1e50*/  IMAD R9, R23, UR10, RZ ;  /* 0x0000000a17097c24 */ /* 0x000fe2000f8e02ff */
[----:B------:R-:W-:Y:S01]  /*1e60*/  ULDC.64 UR18, c[0x0][0x400] ;  /* 0x0001000000127ab9 */ /* 0x000fe20000000a00 */
[----:B------:R-:W-:Y:S01]  /*1e70*/  IMAD.WIDE.U32 R6, R0, UR58, R6 ;  /* 0x0000003a00067c25 */ /* 0x000fe2000f8e0006 */
[----:B------:R-:W-:Y:S01]  /*1e80*/  IADD3 R0, P1, R8, UR6, RZ ;  /* 0x0000000608007c10 */ /* 0x000fe2000ff3e0ff */
[----:B------:R-:W-:-:S02]  /*1e90*/  UIMAD.WIDE UR14, UR24, 0x4, UR38 ;  /* 0x00000004180e78a5 */ /* 0x000fc4000f8e0226 */
[----:B------:R-:W-:Y:S01]  /*1ea0*/  IMAD R9, R2, UR11, R9 ;  /* 0x0000000b02097c24 */ /* 0x000fe2000f8e0209 */
[----:B------:R-:W-:Y:S01]  /*1eb0*/  LEA.HI.X.SX32 R8, R8, UR5, 0x1, P1 ;  /* 0x0000000508087c11 */ /* 0x000fe200088f0eff */
[----:B------:R-:W-:Y:S01]  /*1ec0*/  IMAD.WIDE.U32 R4, R2, UR10, R4 ;  /* 0x0000000a02047c25 */ /* 0x000fe2000f8e0004 */
[----:B------:R-:W-:Y:S02]  /*1ed0*/  LEA R19, P1, R0, UR18, 0x2 ;  /* 0x0000001200137c11 */ /* 0x000fe4000f8210ff */
[----:B------:R-:W-:Y:S01]  /*1ee0*/  LEA R15, P3, R6, UR28, 0x1 ;  /* 0x0000001c060f7c11 */ /* 0x000fe2000f8608ff */
[----:B------:R-:W-:Y:S01]  /*1ef0*/  IMAD.IADD R5, R5, 0x1, R9 ;  /* 0x0000000105057824 */ /* 0x000fe200078e0209 */
[----:B------:R-:W-:Y:S01]  /*1f00*/  LEA R18, P2, R4, UR26, 0x1 ;  /* 0x0000001a04127c11 */ /* 0x000fe2000f8408ff */
[----:B------:R-:W-:Y:S01]  /*1f10*/  VIADD R7, R7, UR13 ;  /* 0x0000000d07077c36 */ /* 0x000fe20008000000 */
[----:B------:R-:W-:Y:S02]  /*1f20*/  LEA.HI.X R22, R0, UR19, R8, 0x2, P1 ;  /* 0x0000001300167c11 */ /* 0x000fe400088f1408 */
[----:B------:R-:W-:-:S02]  /*1f30*/  LEA.HI.X R251, R4, UR27, R5, 0x1, P2 ;  /* 0x0000001b04fb7c11 */ /* 0x000fc400090f0c05 */
        /* <DEDUP_REMOVED lines=12> */
[----:B------:R-:W-:Y:S01]  /*2000*/  ULEA.HI UR11, UR6, UR6, URZ, 0x1 ;  /* 0x00000006060b7291 */ /* 0x000fe2000f8f083f */
[----:B------:R-:W-:Y:S01]  /*2010*/  MOV R0, UR5 ;  /* 0x0000000500007c02 */ /* 0x000fe20008000f00 */
[----:B------:R-:W-:Y:S01]  /*2020*/  UIMAD UR5, UR6, -0x40, UR54 ;  /* 0xffffffc0060578a4 */ /* 0x000fe2000f8e0236 */
[----:B------:R-:W-:Y:S01]  /*2030*/  IADD3 R6, P0, R4, UR37, RZ ;  /* 0x0000002504067c10 */ /* 0x000fe2000ff1e0ff */
[----:B------:R-:W-:Y:S01]  /*2040*/  ULOP3.LUT UR11, UR11, 0xfffffffe, URZ, 0xc0, !UPT ;  /* 0xfffffffe0b0b7892 */ /* 0x000fe2000f8ec03f */
[----:B------:R-:W-:Y:S01]  /*2050*/  ISETP.GE.AND P1, PT, R2, UR10, PT ;  /* 0x0000000a02007c0c */ /* 0x000fe2000bf26270 */
[----:B------:R-:W-:Y:S01]  /*2060*/  BSSY B0, `(.L_x_515) ;  /* 0x000003a000007945 */ /* 0x000fe20003800000 */
[----:B------:R-:W-:Y:S01]  /*2070*/  IADD3.X R7, R5, UR40, R0, P0, !PT ;  /* 0x0000002805077c10 */ /* 0x000fe200087fe400 */
[----:B------:R-:W-:Y:S01]  /*2080*/  IMAD R0, R20, UR12, RZ ;  /* 0x0000000c14007c24 */ /* 0x000fe2000f8e02ff */
[----:B------:R-:W-:Y:S01]  /*2090*/  PLOP3.LUT P0, PT, PT, PT, UP4, 0x80, 0x0 ;  /* 0x000000000000781c */ /* 0x000fe20003f0f048 */
[----:B------:R-:W-:-:S12]  /*20a0*/  UIADD3 UR11, UR6, -UR11, URZ ;  /* 0x8000000b060b7290 */ /* 0x000fd8000fffe03f */
[----:B------:R-:W-:Y:S01]  /*20b0*/  @P0 BAR.SYNC.DEFER_BLOCKING 0x0 ;  /* 0x0000000000000b1d */ /* 0x000fe20000010000 */
[C---:B------:R-:W-:Y:S01]  /*20c0*/  IMAD R4, R14.reuse, UR13, R0 ;  /* 0x0000000d0e047c24 */ /* 0x040fe2000f8e0200 */
[----:B------:R-:W-:Y:S01]  /*20d0*/  UISETP.NE.AND UP0, UPT, UR11, 0x1, UPT ;  /* 0x000000010b00788c */ /* 0x000fe2000bf05270 */
[----:B------:R-:W-:Y:S01]  /*20e0*/  IMAD.WIDE.U32 R6, R14, UR12, R6 ;  /* 0x0000000c0e067c25 */ /* 0x000fe2000f8e0006 */
[----:B------:R-:W-:Y:S02]  /*20f0*/  ISETP.GE.AND P6, PT, R2, UR5, PT ;  /* 0x0000000502007c0c */ /* 0x000fe4000bfc6270 */
[----:B------:R-:W-:Y:S01]  /*2100*/  UMOV UR13, UR17 ;  /* 0x00000011000d7c82 */ /* 0x000fe20008000000 */
        /* <DEDUP_REMOVED lines=47> */
.L_x_516:
[----:B------:R-:W-:Y:S05]  /*2400*/  BSYNC B0 ;  /* 0x0000000000007941 */ /* 0x000fea0003800000 */
.L_x_515:
        /* <DEDUP_REMOVED lines=44> */
.L_x_518:
[----:B------:R-:W-:Y:S05]  /*26d0*/  BSYNC B0 ;  /* 0x0000000000007941 */ /* 0x000fea0003800000 */
.L_x_517:
[----:B-12-4-:R-:W-:Y:S01]  /*26e0*/  IMAD.MOV.U32 R8, RZ, RZ, R15 ;  /* 0x000000ffff087224 */ /* 0x016fe200078e000f */
[----:B------:R-:W0:Y:S01]  /*26f0*/  LDGDEPBAR ;  /* 0x00000000000079af */ /* 0x000e220000000000 */
[----:B------:R-:W-:Y:S01]  /*2700*/  IMAD.MOV.U32 R9, RZ, RZ, R18 ;  /* 0x000000ffff097224 */ /* 0x000fe200078e0012 */
[----:B------:R-:W-:Y:S01]  /*2710*/  IADD3 R4, R26, 0x1800, RZ ;  /* 0x000018001a047810 */ /* 0x000fe20007ffe0ff */
[----:B------:R-:W-:Y:S01]  /*2720*/  BSSY B0, `(.L_x_519) ;  /* 0x000002a000007945 */ /* 0x000fe20003800000 */
[----:B------:R1:W-:Y:S01]  /*2730*/  STL [R1], R8 ;  /* 0x0000000801007387 */ /* 0x0003e20000100800 */
[----:B------:R-:W-:-:S03]  /*2740*/  PLOP3.LUT P0, PT, PT, PT, UP0, 0x80, 0x0 ;  /* 0x000000000000781c */ /* 0x000fc60003f0f008 */
[----:B------:R1:W-:Y:S01]  /*2750*/  STL [R1+0xc], R19 ;  /* 0x00000c1301007387 */ /* 0x0003e20000100800 */
[----:B------:R-:W-:-:S03]  /*2760*/  SEL R236, R4, R26, !P0 ;  /* 0x0000001a04ec7207 */ /* 0x000fc60004000000 */
        /* <DEDUP_REMOVED lines=37> */
.L_x_520:
[----:B------:R-:W-:Y:S05]  /*29c0*/  BSYNC B0 ;  /* 0x0000000000007941 */ /* 0x000fea0003800000 */
.L_x_519:
        /* <DEDUP_REMOVED lines=17> */
.L_x_522:
        /* <DEDUP_REMOVED lines=37> */
.L_x_523:
[----:B------:R-:W-:Y:S05]  /*2d30*/  BSYNC B0 ;  /* 0x0000000000007941 */ /* 0x000fea0003800000 */
.L_x_521:
[----:B------:R-:W5:Y:S01]  /*2d40*/  LDL R17, [R1+0x2c] ;  /* 0x00002c0001117983 */ /* 0x000f620000100800 */
[----:B-12---:R-:W-:Y:S01]  /*2d50*/  IMAD.U32 R4, RZ, RZ, UR22 ;  /* 0x00000016ff047e24 */ /* 0x006fe2000f8e00ff */
        /* <DEDUP_REMOVED lines=29> */
[----:B------:R-:W5:Y:S01]  /*2f30*/  LDL R18, [R1+0x34] ;  /* 0x0000340001127983 */ /* 0x000f620000100800 */
        /* <DEDUP_REMOVED lines=22> */
[----:B-----5:R-:W-:-:S03]  /*30a0*/  ISETP.GE.AND P1, PT, R18, UR5, PT ;  /* 0x0000000512007c0c */ /* 0x020fc6000bf26270 */
        /* <DEDUP_REMOVED lines=13> */
.L_x_525:
[----:B------:R-:W-:Y:S05]  /*3180*/  BSYNC B0 ;  /* 0x0000000000007941 */ /* 0x000fea0003800000 */
.L_x_524:
        /* <DEDUP_REMOVED lines=43> */
.L_x_527:
[----:B------:R-:W-:Y:S05]  /*3440*/  BSYNC B0 ;  /* 0x0000000000007941 */ /* 0x000fea0003800000 */
.L_x_526:
[----:B------:R-:W-:Y:S01]  /*3450*/  IMAD.MOV.U32 R4, RZ, RZ, 0x4 ;  /* 0x00000004ff047424 */ /* 0x000fe200078e00ff */
[----:B------:R-:W-:Y:S01]  /*3460*/  ISETP.NE.AND P3, PT, R15, RZ, PT ;  /* 0x000000ff0f00720c */ /* 0x000fe20003f65270 */
[----:B------:R-:W-:Y:S01]  /*3470*/  IMAD.MOV.U32 R2, RZ, RZ, 0x7f800000 ;  /* 0x7f800000ff027424 */ /* 0x000fe200078e00ff */
[----:B------:R-:W-:Y:S01]  /*3480*/  ISETP.NE.AND P2, PT, R16, RZ, PT ;  /* 0x000000ff1000720c */ /* 0x000fe20003f45270 */
[----:B------:R-:W-:Y:S01]  /*3490*/  IMAD.WIDE R4, R17, R4, UR14 ;  /* 0x0000000e11047e25 */ /* 0x000fe2000f8e0204 */
[----:B------:R-:W0:Y:S01]  /*34a0*/  LDGDEPBAR ;  /* 0x00000000000079af */ /* 0x000e220000000000 */
[----:B------:R-:W-:Y:S01]  /*34b0*/  ULDC.64 UR18, c[0x0][0x3c8] ;  /* 0x0000f20000127ab9 */ /* 0x000fe20000000a00 */
[----:B------:R-:W-:Y:S01]  /*34c0*/  USHF.R.S32.HI UR10, URZ, 0x1f, UR58 ;  /* 0x0000001f3f0a7899 */ /* 0x000fe2000801143a */
[----:B-1----:R-:W-:Y:S01]  /*34d0*/  IMAD.MOV.U32 R11, RZ, RZ, 0x7f800000 ;  /* 0x7f800000ff0b7424 */ /* 0x002fe200078e00ff */
[----:B------:R-:W5:Y:S01]  /*34e0*/  @!P6 LDG.E R2, desc[UR8][R4.64+0x80] ;  /* 0x000080080402e981 */ /* 0x000f62000c1e1900 */
[----:B------:R-:W-:Y:S01]  /*34f0*/  IMAD.MOV.U32 R10, RZ, RZ, 0x7f800000 ;  /* 0x7f800000ff0a7424 */ /* 0x000fe200078e00ff */
[----:B------:R-:W-:Y:S01]  /*3500*/  UISETP.NE.U32.AND UP0, UPT, UR18, URZ, UPT ;  /* 0x0000003f1200728c */ /* 0x000fe2000bf05070 */
[----:B------:R-:W-:Y:S01]  /*3510*/  IMAD.MOV.U32 R6, RZ, RZ, 0x4 ;  /* 0x00000004ff067424 */ /* 0x000fe200078e00ff */
[----:B--2---:R-:W1:Y:S01]  /*3520*/  LDC.64 R8, c[0x0][0x3b8] ;  /* 0x0000ee00ff087b82 */ /* 0x004e620000000a00 */
[----:B------:R-:W2:Y:S01]  /*3530*/  @!P3 LDG.E R11, desc[UR8][R4.64] ;  /* 0x00000008040bb981 */ /* 0x000ea2000c1e1900 */
[----:B------:R-:W-:Y:S01]  /*3540*/  UISETP.NE.AND.EX UP0, UPT, UR19, URZ, UPT, UP0 ;  /* 0x0000003f1300728c */ /* 0x000fe2000bf05300 */
[----:B---3--:R-:W-:Y:S01]  /*3550*/  IMAD.MOV.U32 R0, RZ, RZ, 0x7f800000 ;  /* 0x7f800000ff007424 */ /* 0x008fe200078e00ff */
[----:B------:R-:W-:Y:S01]  /*3560*/  ULDC UR12, c[0x0][0x270] ;  /* 0x00009c00000c7ab9 */ /* 0x000fe20000000800 */
[----:B------:R3:W4:Y:S01]  /*3570*/  @!P2 LDG.E R10, desc[UR8][R4.64+0x20] ;  /* 0x00002008040aa981 */ /* 0x000722000c1e1900 */
[----:B------:R-:W-:Y:S01]  /*3580*/  @!P5 IMAD.WIDE R6, R14, R6, UR14 ;  /* 0x0000000e0e06de25 */ /* 0x000fe2000f8e0206 */
[----:B------:R-:W-:Y:S01]  /*3590*/  ULDC UR50, c[0x0][0x2d0] ;  /* 0x0000b40000327ab9 */ /* 0x000fe20000000800 */
[----:B------:R-:W-:-:S03]  /*35a0*/  PLOP3.LUT P1, PT, PT, PT, UP0, 0x80, 0x0 ;  /* 0x000000000000781c */ /* 0x000fc60003f2f008 */
[----:B------:R5:W4:Y:S02]  /*35b0*/  @!P5 LDG.E R0, desc[UR8][R6.64] ;  /* 0x000000080600d981 */ /* 0x000b24000c1e1900 */
[----:B------:R-:W-:Y:S01]  /*35c0*/  @UP0 ULDC.64 UR20, c[0x0][0x3d0] ;  /* 0x0000f40000140ab9 */ /* 0x000fe20000000a00 */
[----:B------:R-:W-:Y:S01]  /*35d0*/  @UP0 UMOV UR11, UR10 ;  /* 0x0000000a000b0c82 */ /* 0x000fe20008000000 */
[----:B------:R-:W-:Y:S01]  /*35e0*/  @UP0 UIMAD UR5, UR60, UR20, URZ ;  /* 0x000000143c0502a4 */ /* 0x000fe2000f8e023f */
[----:B------:R-:W-:-:S04]  /*35f0*/  DEPBAR.LE SB0, 0x1 ;  /* 0x000080400000791a */ /* 0x000fc80000000000 */
[----:B------:R-:W-:Y:S01]  /*3600*/  BAR.SYNC.DEFER_BLOCKING 0x0 ;  /* 0x0000000000007b1d */ /* 0x000fe20000010000 */
[----:B------:R-:W-:-:S05]  /*3610*/  @UP0 UIMAD UR5, UR55, UR21, UR5 ;  /* 0x00000015370502a4 */ /* 0x000fca000f8e0205 */
[----:B------:R-:W-:Y:S02]  /*3620*/  @UP0 UMOV UR10, UR58 ;  /* 0x0000003a000a0c82 */ /* 0x000fe40008000000 */
[----:B------:R-:W-:-:S04]  /*3630*/  @UP0 UIMAD.WIDE.U32 UR10, UR55, UR20, UR10 ;  /* 0x00000014370a02a5 */ /* 0x000fc8000f8e000a */
[----:B------:R-:W-:Y:S02]  /*3640*/  @UP0 ULEA UR18, UP1, UR10, UR18, 0x2 ;  /* 0x000000120a120291 */ /* 0x000fe4000f82103f */
[----:B------:R-:W-:-:S04]  /*3650*/  @UP0 UIADD3 UR5, UR11, UR5, URZ ;  /* 0x000000050b050290 */ /* 0x000fc8000fffe03f */
[----:B------:R-:W-:Y:S01]  /*3660*/  @UP0 ULEA.HI.X UR19, UR10, UR19, UR5, 0x2, UP1 ;  /* 0x000000130a130291 */ /* 0x000fe200088f1405 */
[----:B---3--:R-:W-:Y:S01]  /*3670*/  IMAD.U32 R4, RZ, RZ, UR18 ;  /* 0x00000012ff047e24 */ /* 0x008fe2000f8e00ff */
[----:B-----5:R3:W-:Y:S04]  /*3680*/  STL [R1+0x14], R2 ;  /* 0x0000140201007387 */ /* 0x0207e80000100800 */
[----:B------:R-:W-:Y:S01]  /*3690*/  IMAD.U32 R5, RZ, RZ, UR19 ;  /* 0x00000013ff057e24 */ /* 0x000fe2000f8e00ff */
[----:B------:R-:W-:Y:S01]  /*36a0*/  @UP0 ULDC UR5, c[0x0][0x2e8] ;  /* 0x0000ba0000050ab9 */ /* 0x000fe20000000800 */
[----:B------:R-:W5:Y:S01]  /*36b0*/  S2R R6, SR_TID.X ;  /* 0x0000000000067919 */ /* 0x000f620000002100 */
[----:B------:R-:W-:Y:S01]  /*36c0*/  LEA R208, R230, UR4, 0x1 ;  /* 0x00000004e6d07c11 */ /* 0x000fe2000f8e08ff */
[----:B--2---:R2:W-:Y:S04]  /*36d0*/  STL [R1+0x24], R11 ;  /* 0x0000240b01007387 */ /* 0x0045e80000100800 */
[----:B------:R-:W1:Y:S04]  /*36e0*/  LDSM.16.M88.4 R180, [R223] ;  /* 0x00000000dfb4783b */ /* 0x000e680000000200 */
[----:B------:R-:W1:Y:S04]  /*36f0*/  LDSM.16.M88.4 R184, [R223+0x400] ;  /* 0x00040000dfb8783b */ /* 0x000e680000000200 */
[----:B------:R-:W2:Y:S04]  /*3700*/  LDSM.16.M88.4 R196, [R223+0x2000] ;  /* 0x00200000dfc4783b */ /* 0x000ea80000000200 */
[----:B------:R-:W2:Y:S04]  /*3710*/  LDSM.16.M88.4 R200, [R223+0x2400] ;  /* 0x00240000dfc8783b */ /* 0x000ea80000000200 */
[----:B---3--:R-:W3:Y:S04]  /*3720*/  @P1 LDG.E R2, desc[UR8][R4.64] ;  /* 0x0000000804021981 */ /* 0x008ee8000c1e1900 */
[----:B------:R-:W3:Y:S01]  /*3730*/  LDSM.16.M88.4 R172, [R208+0xf000] ;  /* 0x00f00000d0ac783b */ /* 0x000ee20000000200 */
[----:B-----5:R-:W-:-:S03]  /*3740*/  IMAD.SHL.U32 R6, R6, 0x2, RZ ;  /* 0x0000000206067824 */ /* 0x020fc600078e00ff */
[----:B------:R-:W3:Y:S04]  /*3750*/  LDSM.16.M88.4 R176, [R208+0xf400] ;  /* 0x00f40000d0b0783b */ /* 0x000ee80000000200 */
[----:B------:R-:W3:Y:S04]  /*3760*/  LDSM.16.M88.4 R188, [R208+0x11000] ;  /* 0x01100000d0bc783b */ /* 0x000ee80000000200 */
[----:B------:R-:W3:Y:S04]  /*3770*/  LDSM.16.M88.4 R192, [R208+0x11400] ;  /* 0x01140000d0c0783b */ /* 0x000ee80000000200 */
[----:B------:R-:W3:Y:S04]  /*3780*/  LDSM.16.M88.4 R204, [R208+0x13000] ;  /* 0x01300000d0cc783b */ /* 0x000ee80000000200 */
[----:B-1----:R-:W5:Y:S04]  /*3790*/  LDG.E.64 R4, desc[UR8][R8.64+0x8] ;  /* 0x0000080808047981 */ /* 0x002f68000c1e1b00 */
[----:B----4-:R1:W-:Y:S01]  /*37a0*/  STL [R1+0x28], R10 ;  /* 0x0000280a01007387 */ /* 0x0103e20000100800 */
[----:B--2---:R-:W2:Y:S03]  /*37b0*/  S2R R11, SR_TID.X ;  /* 0x00000000000b7919 */ /* 0x004ea60000002100 */
[----:B------:R-:W4:Y:S04]  /*37c0*/  LDSM.16.M88.4 R208, [R208+0x13400] ;  /* 0x01340000d0d0783b */ /* 0x000f280000000200 */
[----:B------:R-:W2:Y:S04]  /*37d0*/  LDSM.16.M88.4 R212, [R223+0x4000] ;  /* 0x00400000dfd4783b */ /* 0x000ea80000000200 */
[----:B------:R-:W2:Y:S04]  /*37e0*/  LDSM.16.M88.4 R216, [R223+0x4400] ;  /* 0x00440000dfd8783b */ /* 0x000ea80000000200 */
[----:B------:R-:W4:Y:S01]  /*37f0*/  LDG.E.64 R8, desc[UR8][R8.64] ;  /* 0x0000000808087981 */ /* 0x000f22000c1e1b00 */
[----:B-1----:R-:W1:Y:S03]  /*3800*/  S2R R10, SR_TID.X ;  /* 0x00000000000a7919 */ /* 0x002e660000002100 */
[----:B------:R2:W-:Y:S02]  /*3810*/  STL [R1+0x20], R0 ;  /* 0x0000200001007387 */ /* 0x0005e40000100800 */
[----:B--2---:R-:W3:Y:S01]  /*3820*/  @P1 MUFU.RCP R0, UR5 ;  /* 0x0000000500001d08 */ /* 0x004ee20008001000 */
[----:B-1----:R-:W-:Y:S01]  /*3830*/  SHF.R.S32.HI R10, RZ, 0x1f, R10 ;  /* 0x0000001fff0a7819 */ /* 0x002fe2000001140a */
[----:B------:R-:W-:-:S03]  /*3840*/  UIMAD UR5, UR55, UR12, UR58 ;  /* 0x0000000c370572a4 */ /* 0x000fc6000f8e023a */
[----:B------:R-:W-:Y:S01]  /*3850*/  LEA.HI R10, R10, R11, RZ, 0x6 ;  /* 0x0000000b0a0a7211 */ /* 0x000fe200078f30ff */
[----:B------:R-:W-:-:S03]  /*3860*/  USHF.L.U32 UR5, UR5, 0x5, URZ ;  /* 0x0000000505057899 */ /* 0x000fc6000800063f */
[----:B------:R-:W-:Y:S01]  /*3870*/  SHF.R.S32.HI R10, RZ, 0x6, R10 ;  /* 0x00000006ff0a7819 */ /* 0x000fe2000001140a */
[----:B------:R-:W-:-:S04]  /*3880*/  USHF.R.S32.HI UR11, URZ, 0x1f, UR5 ;  /* 0x0000001f3f0b7899 */ /* 0x000fc80008011405 */
[----:B------:R-:W-:-:S05]  /*3890*/  IMAD.SHL.U32 R7, R10, 0x20, RZ ;  /* 0x000000200a077824 */ /* 0x000fca00078e00ff */
[----:B------:R-:W-:Y:S01]  /*38a0*/  LOP3.LUT R7, R7, 0x6, R6, 0xf8, !PT ;  /* 0x0000000607077812 */ /* 0x000fe200078ef806 */
[----:B------:R-:W-:Y:S01]  /*38b0*/  IMAD.U32 R6, RZ, RZ, UR52 ;  /* 0x00000034ff067e24 */ /* 0x000fe2000f8e00ff */
[----:B------:R-:W-:Y:S03]  /*38c0*/  STL [R1+0x10], R236 ;  /* 0x000010ec01007387 */ /* 0x000fe60000100800 */
[----:B------:R-:W-:Y:S01]  /*38d0*/  IMAD R246, R6, 0x80, R7 ;  /* 0x0000008006f67824 */ /* 0x000fe200078e0207 */
[----:B------:R-:W-:Y:S02]  /*38e0*/  USHF.L.U32 UR19, UR32, 0x4, URZ ;  /* 0x0000000420137899 */ /* 0x000fe4000800063f */
[----:B------:R-:W-:Y:S02]  /*38f0*/  USHF.L.U32 UR17, UR32, 0x3, URZ ;  /* 0x0000000320117899 */ /* 0x000fe4000800063f */
[----:B------:R-:W-:-:S02]  /*3900*/  UIADD3 UR29, UR19, 0x20, URZ ;  /* 0x00000020131d7890 */ /* 0x000fc4000fffe03f */
[----:B------:R-:W-:Y:S02]  /*3910*/  UIADD3 UR24, UR19, 0x40, URZ ;  /* 0x0000004013187890 */ /* 0x000fe4000fffe03f */
[----:B------:R-:W-:Y:S02]  /*3920*/  UIADD3 UR28, UR17, UR29, URZ ;  /* 0x0000001d111c7290 */ /* 0x000fe4000fffe03f */
[----:B------:R-:W-:Y:S02]  /*3930*/  UIADD3 UR23, UR17, UR24, URZ ;  /* 0x0000001811177290 */ /* 0x000fe4000fffe03f */
[----:B------:R-:W-:Y:S02]  /*3940*/  UIADD3 UR27, UR17, UR28, URZ ;  /* 0x0000001c111b7290 */ /* 0x000fe4000fffe03f */
[----:B------:R-:W-:Y:S02]  /*3950*/  UIADD3 UR22, UR17, UR23, URZ ;  /* 0x0000001711167290 */ /* 0x000fe4000fffe03f */
[----:B------:R-:W-:-:S02]  /*3960*/  UIADD3 UR26, UR17, UR27, URZ ;  /* 0x0000001b111a7290 */ /* 0x000fc4000fffe03f */
[----:B------:R-:W-:Y:S01]  /*3970*/  UIADD3 UR21, UR17, UR22, URZ ;  /* 0x0000001611157290 */ /* 0x000fe2000fffe03f */
[----:B------:R-:W-:Y:S01]  /*3980*/  IMAD.SHL.U32 R222, R231, 0x2, RZ ;  /* 0x00000002e7de7824 */ /* 0x000fe200078e00ff */
[----:B------:R-:W-:Y:S02]  /*3990*/  CS2R R126, SRZ ;  /* 0x00000000007e7805 */ /* 0x000fe4000001ff00 */
[----:B------:R-:W-:Y:S01]  /*39a0*/  CS2R R124, SRZ ;  /* 0x00000000007c7805 */ /* 0x000fe2000001ff00 */
[----:B------:R-:W-:Y:S01]  /*39b0*/  UIADD3 UR20, UR17, UR21, URZ ;  /* 0x0000001511147290 */ /* 0x000fe2000fffe03f */
        /* <DEDUP_REMOVED lines=46> */
[----:B------:R-:W-:Y:S02]  /*3ca0*/  UIMAD UR36, UR32, 0x18, URZ ;  /* 0x00000018202478a4 */ /* 0x000fe4000f8e023f */
[----:B------:R-:W-:Y:S02]  /*3cb0*/  USHF.L.U32 UR35, UR32, 0x5, URZ ;  /* 0x0000000520237899 */ /* 0x000fe4000800063f */
[----:B------:R-:W-:Y:S02]  /*3cc0*/  UIMAD UR34, UR32, 0x28, URZ ;  /* 0x00000028202278a4 */ /* 0x000fe4000f8e023f */
[----:B------:R-:W-:Y:S02]  /*3cd0*/  UIMAD UR33, UR32, 0x30, URZ ;  /* 0x00000030202178a4 */ /* 0x000fe4000f8e023f */
[----:B------:R-:W-:Y:S02]  /*3ce0*/  UIMAD UR32, UR32, 0x38, URZ ;  /* 0x00000038202078a4 */ /* 0x000fe4000f8e023f */
[----:B------:R-:W-:Y:S01]  /*3cf0*/  UIADD3 UR30, UR17, UR20, URZ ;  /* 0x00000014111e7290 */ /* 0x000fe2000fffe03f */
[----:B---3--:R-:W-:Y:S01]  /*3d00*/  @P1 FMUL.FTZ R0, R2, R0 ;  /* 0x0000000002001220 */ /* 0x008fe20000410000 */
[----:B------:R-:W-:-:S04]  /*3d10*/  SHF.R.S32.HI R2, RZ, 0x1f, R21 ;  /* 0x0000001fff027819 */ /* 0x000fc80000011415 */
[----:B------:R-:W-:Y:S01]  /*3d20*/  @P1 R2UR UR12, R0 ;  /* 0x00000000000c12ca */ /* 0x000fe200000e0000 */
[----:B------:R-:W-:-:S05]  /*3d30*/  VIADD R0, R231, 0x1800 ;  /* 0x00001800e7007836 */ /* 0x000fca0000000000 */
[----:B------:R-:W-:Y:S02]  /*3d40*/  SEL R0, R0, R231, !P0 ;  /* 0x000000e700007207 */ /* 0x000fe40004000000 */
[----:B-----5:R-:W-:-:S04]  /*3d50*/  IADD3 R21, P3, P2, R4, UR5, R21 ;  /* 0x0000000504157c10 */ /* 0x020fc8000fa7e015 */
[----:B------:R-:W-:Y:S01]  /*3d60*/  IADD3.X R4, R5, UR11, R2, P3, P2 ;  /* 0x0000000b05047c10 */ /* 0x000fe20009fe4402 */
[----:B------:R-:W-:-:S05]  /*3d70*/  IMAD R5, RZ, RZ, -UR25 ;  /* 0x80000019ff057e24 */ /* 0x000fca000f8e02ff */
[----:B------:R1:W-:Y:S01]  /*3d80*/  STL [R1+0x44], R5 ;  /* 0x0000440501007387 */ /* 0x0003e20000100800 */
[----:B----4-:R-:W-:Y:S02]  /*3d90*/  R2UR UR10, R8 ;  /* 0x00000000080a72ca */ /* 0x010fe400000e0000 */
[----:B------:R-:W-:Y:S02]  /*3da0*/  LEA R221, R0, UR4, 0x1 ;  /* 0x0000000400dd7c11 */ /* 0x000fe4000f8e08ff */
[----:B-1----:R-:W-:-:S09]  /*3db0*/  IADD3 R5, R17, -UR54, -R246 ;  /* 0x8000003611057c10 */ /* 0x002fd2000fffe8f6 */
[----:B------:R-:W-:Y:S01]  /*3dc0*/  LOP3.LUT R4, R4, UR10, RZ, 0x3c, !PT ;  /* 0x0000000a04047c12 */ /* 0x000fe2000f8e3cff */
[----:B------:R-:W-:-:S04]  /*3dd0*/  VIADD R0, R5, UR7 ;  /* 0x0000000705007c36 */ /* 0x000fc80008000000 */
[----:B------:R1:W-:Y:S04]  /*3de0*/  STL [R1+0x40], R4 ;  /* 0x0000400401007387 */ /* 0x0003e80000100800 */
[----:B------:R2:W-:Y:S01]  /*3df0*/  STL [R1+0x54], R0 ;  /* 0x0000540001007387 */ /* 0x0005e20000100800 */
[----:B------:R-:W-:Y:S01]  /*3e00*/  R2UR UR47, R9 ;  /* 0x00000000092f72ca */ /* 0x000fe200000e0000 */
[----:B------:R-:W-:Y:S02]  /*3e10*/  VIADD R2, R229, 0x1800 ;  /* 0x00001800e5027836 */ /* 0x000fe40000000000 */
[----:B-1----:R-:W-:-:S05]  /*3e20*/  IMAD.WIDE.U32 R4, R21, -0x2daee0ad, RZ ;  /* 0xd2511f5315047825 */ /* 0x002fca00078e00ff */
[----:B------:R2:W-:Y:S01]  /*3e30*/  STL.64 [R1+0x38], R4 ;  /* 0x0000380401007387 */ /* 0x0005e20000100a00 */
[----:B------:R-:W-:Y:S01]  /*3e40*/  UIADD3 UR11, UR31, 0x80, URZ ;  /* 0x000000801f0b7890 */ /* 0x000fe2000fffe03f */
[----:B------:R-:W-:Y:S01]  /*3e50*/  SEL R2, R2, R229, !P0 ;  /* 0x000000e502027207 */ /* 0x000fe20004000000 */
[----:B------:R-:W-:Y:S01]  /*3e60*/  UIADD3 UR25, UR17, UR26, URZ ;  /* 0x0000001a11197290 */ /* 0x000fe2000fffe03f */
[----:B------:R-:W-:Y:S02]  /*3e70*/  UMOV UR5, URZ ;  /* 0x0000003f00057c82 */ /* 0x000fe40008000000 */
[----:B------:R-:W-:Y:S01]  /*3e80*/  LEA R220, R2, UR4, 0x1 ;  /* 0x0000000402dc7c11 */ /* 0x000fe2000f8e08ff */
[----:B------:R-:W-:Y:S01]  /*3e90*/  UISETP.GE.AND UP1, UPT, UR11, UR7, UPT ;  /* 0x000000070b00728c */ /* 0x000fe2000bf26270 */
[----:B------:R-:W-:Y:S01]  /*3ea0*/  @UP0 UMOV UR5, UR12 ;  /* 0x0000000c00050c82 */ /* 0x000fe20008000000 */
[----:B------:R-:W-:Y:S02]  /*3eb0*/  UIADD3 UR46, UR47, 0x646e171e, URZ ;  /* 0x646e171e2f2e7890 */ /* 0x000fe4000fffe03f */
[----:B------:R-:W-:-:S02]  /*3ec0*/  UIADD3 UR45, UR10, -0x4ab325aa, URZ ;  /* 0xb54cda560a2d7890 */ /* 0x000fc4000fffe03f */
[----:B------:R-:W-:Y:S02]  /*3ed0*/  UIADD3 UR44, UR47, -0x56f99767, URZ ;  /* 0xa90668992f2c7890 */ /* 0x000fe4000fffe03f */
[----:B------:R-:W-:Y:S02]  /*3ee0*/  UIADD3 UR43, UR10, 0x1715609d, URZ ;  /* 0x1715609d0a2b7890 */ /* 0x000fe4000fffe03f */
[----:B------:R-:W-:Y:S02]  /*3ef0*/  UIADD3 UR42, UR47, -0x126145ec, URZ ;  /* 0xed9eba142f2a7890 */ /* 0x000fe4000fffe03f */
[----:B------:R-:W-:Y:S02]  /*3f00*/  UIADD3 UR41, UR10, 0x78dde6e4, URZ ;  /* 0x78dde6e40a297890 */ /* 0x000fe4000fffe03f */
[----:B------:R-:W-:Y:S02]  /*3f10*/  UIADD3 UR40, UR47, 0x32370b8f, URZ ;  /* 0x32370b8f2f287890 */ /* 0x000fe4000fffe03f */
[----:B------:R-:W-:-:S02]  /*3f20*/  UIADD3 UR39, UR10, -0x255992d5, URZ ;  /* 0xdaa66d2b0a277890 */ /* 0x000fc4000fffe03f */
[----:B------:R-:W-:Y:S02]  /*3f30*/  UIADD3 UR38, UR47, 0x76cf5d0a, URZ ;  /* 0x76cf5d0a2f267890 */ /* 0x000fe4000fffe03f */
[----:B------:R-:W-:Y:S02]  /*3f40*/  UIADD3 UR49, UR10, 0x3c6ef372, URZ ;  /* 0x3c6ef3720a317890 */ /* 0x000fe4000fffe03f */
[----:B------:R-:W-:Y:S02]  /*3f50*/  UIADD3 UR48, UR47, -0x4498517b, URZ ;  /* 0xbb67ae852f307890 */ /* 0x000fe4000fffe03f */
[----:B------:R-:W-:Y:S02]  /*3f60*/  UIADD3 UR37, UR10, -0x61c88647, URZ ;  /* 0x9e3779b90a257890 */ /* 0x000fe4000fffe03f */
[----:B------:R-:W-:Y:S01]  /*3f70*/  UIADD3 UR31, UR17, UR25, URZ ;  /* 0x00000019111f7290 */ /* 0x000fe2000fffe03f */
[----:B------:R-:W-:Y:S01]  /*3f80*/  ULDC.U8 UR12, c[0x0][0x388] ;  /* 0x0000e200000c7ab9 */ /* 0x000fe20000000000 */
[----:B--2---:R-:W-:-:S10]  /*3f90*/  ULDC UR11, c[0x0][0x2ec] ;  /* 0x0000bb00000b7ab9 */ /* 0x004fd40000000800 */
.L_x_530:
[----:B------:R-:W-:Y:S01]  /*3fa0*/  LEA R0, R230, UR4, 0x1 ;  /* 0x00000004e6007c11 */ /* 0x000fe2000f8e08ff */
[----:B------:R-:W0:Y:S01]  /*3fb0*/  LDGDEPBAR ;  /* 0x00000000000079af */ /* 0x000e220000000000 */
[----:B------:R-:W-:Y:S01]  /*3fc0*/  PLOP3.LUT P2, PT, PT, PT, UP1, 0x80, 0x0 ;  /* 0x000000000000781c */ /* 0x000fe20003f4f018 */
[----:B------:R-:W-:Y:S01]  /*3fd0*/  IMAD.IADD R2, R228, 0x1, R221 ;  /* 0x00000001e4027824 */ /* 0x000fe200078e02dd */
[----:B------:R-:W-:Y:S05]  /*3fe0*/  PLOP3.LUT P6, PT, PT, PT, UP1, 0x80, 0x0 ;  /* 0x000000000000781c */ /* 0x000fea0003fcf018 */
[----:B------:R-:W2:Y:S01]  /*3ff0*/  LDL R232, [R1+0x54] ;  /* 0x0000540001e87983 */ /* 0x000ea20000100800 */
[----:B------:R-:W-:Y:S01]  /*4000*/  PLOP3.LUT P4, PT, PT, PT, UP1, 0x80, 0x0 ;  /* 0x000000000000781c */ /* 0x000fe20003f8f018 */
[----:B------:R-:W-:Y:S01]  /*4010*/  UISETP.GE.AND UP2, UPT, UR6, 0x1, UPT ;  /* 0x000000010600788c */ /* 0x000fe2000bf46270 */
[----:B------:R-:W-:Y:S01]  /*4020*/  PLOP3.LUT P5, PT, PT, PT, UP1, 0x80, 0x0 ;  /* 0x000000000000781c */ /* 0x000fe20003faf018 */
[----:B------:R-:W3:Y:S01]  /*4030*/  LDL R235, [R1+0x24] ;  /* 0x0000240001eb7983 */ /* 0x000ee20000100800 */
[----:B------:R-:W-:Y:S03]  /*4040*/  PLOP3.LUT P1, PT, PT, PT, UP1, 0x80, 0x0 ;  /* 0x000000000000781c */ /* 0x000fe60003f2f018 */
[----:B------:R-:W4:Y:S01]  /*4050*/  LDL R234, [R1+0x28] ;  /* 0x0000280001ea7983 */ /* 0x000f220000100800 */
[C---:B------:R-:W-:Y:S01]  /*4060*/  @P6 ISETP.GE.AND P6, PT, R246.reuse, UR7, PT ;  /* 0x00000007f6006c0c */ /* 0x040fe2000bfc6270 */
        /* <DEDUP_REMOVED lines=50> */
[-C--:B------:R-:W-:Y:S06]  /*4390*/  HMMA.16816.F32 R12, R168, R166.reuse, R12 ;  /* 0x000000a6a80c723c */ /* 0x080fec000000180c */
[C---:B------:R-:W-:Y:S01]  /*43a0*/  HMMA.16816.F32 R16, R140.reuse, R166, R16 ;  /* 0x000000a68c10723c */ /* 0x040fe20000001810 */
[----:B------:R1:W3:Y:S01]  /*43b0*/  LDSM.16.M88.4 R164, [R2+0x2800] ;  /* 0x0028000002a4783b */ /* 0x0002e20000000200 */
[----:B------:R-:W-:Y:S04]  /*43c0*/  IMAD.U32 R0, RZ, RZ, UR6 ;  /* 0x00000006ff007e24 */ /* 0x000fe8000f8e00ff */
[-C--:B------:R-:W-:Y:S06]  /*43d0*/  HMMA.16816.F32 R20, R140, R136.reuse, R20 ;  /* 0x000000888c14723c */ /* 0x080fec0000001814 */
[C---:B------:R-:W-:Y:S06]  /*43e0*/  HMMA.16816.F32 R24, R168.reuse, R136, R24 ;  /* 0x00000088a818723c */ /* 0x040fec0000001818 */
[-C--:B------:R-:W-:Y:S05]  /*43f0*/  HMMA.16816.F32 R28, R168, R138.reuse, R28 ;  /* 0x0000008aa81c723c */ /* 0x080fea000000181c */
[C---:B------:R-:W-:Y:S01]  /*4400*/  @P1 VIADD R137, R246.reuse, 0x8 ;  /* 0x00000008f6891836 */ /* 0x040fe20000000000 */
[----:B------:R-:W-:Y:S01]  /*4410*/  PLOP3.LUT P1, PT, PT, PT, UP1, 0x80, 0x0 ;  /* 0x000000000000781c */ /* 0x000fe20003f2f018 */
[----:B------:R-:W-:Y:S01]  /*4420*/  HMMA.16816.F32 R32, R140, R138, R32 ;  /* 0x0000008a8c20723c */ /* 0x000fe20000001820 */
[----:B------:R-:W4:Y:S01]  /*4430*/  LDL R139, [R1+0x58] ;  /* 0x00005800018b7983 */ /* 0x000f220000100800 */
[----:B------:R-:W3:Y:S04]  /*4440*/  S2R R141, SR_TID.X ;  /* 0x00000000008d7919 */ /* 0x000ee80000002100 */
[-C--:B------:R-:W-:Y:S01]  /*4450*/  HMMA.16816.F32 R4, R144, R148.reuse, R4 ;  /* 0x000000949004723c */ /* 0x080fe20000001804 */
[----:B------:R-:W-:Y:S04]  /*4460*/  IMAD.U32 R140, RZ, RZ, UR6 ;  /* 0x00000006ff8c7e24 */ /* 0x000fe8000f8e00ff */
[----:B------:R-:W-:Y:S01]  /*4470*/  @P2 VIADD R138, R246, 0x1 ;  /* 0x00000001f68a2836 */ /* 0x000fe20000000000 */
[----:B------:R-:W-:Y:S01]  /*4480*/  PLOP3.LUT P2, PT, PT, PT, UP1, 0x80, 0x0 ;  /* 0x000000000000781c */ /* 0x000fe20003f4f018 */
[C---:B------:R-:W-:Y:S01]  /*4490*/  HMMA.16816.F32 R8, R156.reuse, R148, R8 ;  /* 0x000000949c08723c */ /* 0x040fe20000001808 */
[----:B------:R-:W4:Y:S03]  /*44a0*/  LDL.64 R148, [R1+0x38] ;  /* 0x0000380001947983 */ /* 0x000f260000100a00 */
[----:B--2---:R-:W-:Y:S02]  /*44b0*/  IMAD R0, R0, 0x40, R232 ;  /* 0x0000004000007824 */ /* 0x004fe400078e02e8 */
[-C--:B------:R-:W-:Y:S01]  /*44c0*/  HMMA.16816.F32 R12, R156, R150.reuse, R12 ;  /* 0x000000969c0c723c */ /* 0x080fe2000000180c */
[----:B------:R-:W2:Y:S04]  /*44d0*/  LDL R232, [R1+0x14] ;  /* 0x0000140001e87983 */ /* 0x000ea80000100800 */
[----:B-1----:R-:W-:Y:S01]  /*44e0*/  VIADD R2, R0, 0x20 ;  /* 0x0000002000027836 */ /* 0x002fe20000000000 */
[C---:B------:R-:W-:Y:S05]  /*44f0*/  HMMA.16816.F32 R16, R144.reuse, R150, R16 ;  /* 0x000000969010723c */ /* 0x040fea0000001810 */
[----:B------:R-:W-:Y:S01]  /*4500*/  @P1 VIADD R136, R246, 0x10 ;  /* 0x00000010f6881836 */ /* 0x000fe20000000000 */
[----:B------:R-:W-:Y:S01]  /*4510*/  PLOP3.LUT P1, PT, PT, PT, UP1, 0x80, 0x0 ;  /* 0x000000000000781c */ /* 0x000fe20003f2f018 */
[-C--:B------:R-:W-:Y:S04]  /*4520*/  HMMA.16816.F32 R20, R144, R132.reuse, R20 ;  /* 0x000000849014723c */ /* 0x080fe80000001814 */
[----:B---3--:R-:W-:Y:S02]  /*4530*/  SHF.R.S32.HI R141, RZ, 0x1f, R141 ;  /* 0x0000001fff8d7819 */ /* 0x008fe4000001148d */
[C---:B------:R-:W-:Y:S06]  /*4540*/  HMMA.16816.F32 R24, R156.reuse, R132, R24 ;  /* 0x000000849c18723c */ /* 0x040fec0000001818 */
[----:B------:R-:W-:Y:S01]  /*4550*/  @P1 ISETP.GE.AND P1, PT, R136, UR7, PT ;  /* 0x0000000788001c0c */ /* 0x000fe2000bf26270 */
[-C--:B------:R-:W-:Y:S01]  /*4560*/  HMMA.16816.F32 R28, R156, R134.reuse, R28 ;  /* 0x000000869c1c723c */ /* 0x080fe2000000181c */
[----:B------:R-:W3:Y:S03]  /*4570*/  LDL R157, [R1+0x40] ;  /* 0x00004000019d7983 */ /* 0x000ee60000100800 */
[C---:B------:R-:W-:Y:S02]  /*4580*/  VIADD R133, R0.reuse, 0x28 ;  /* 0x0000002800857836 */ /* 0x040fe40000000000 */
[----:B------:R-:W-:Y:S01]  /*4590*/  HMMA.16816.F32 R32, R144, R134, R32 ;  /* 0x000000869020723c */ /* 0x000fe20000001820 */
[----:B------:R-:W1:Y:S03]  /*45a0*/  S2R R144, SR_TID.X ;  /* 0x0000000000907919 */ /* 0x000e660000002100 */
[----:B------:R-:W-:Y:S01]  /*45b0*/  ISETP.GE.AND P0, PT, R133, RZ, PT ;  /* 0x000000ff8500720c */ /* 0x000fe20003f06270 */
[----:B------:R-:W-:Y:S01]  /*45c0*/  VIADD R132, R0, 0x8 ;  /* 0x0000000800847836 */ /* 0x000fe20000000000 */
[-C--:B------:R-:W-:Y:S05]  /*45d0*/  HMMA.16816.F32 R4, R152, R160.reuse, R4 ;  /* 0x000000a09804723c */ /* 0x080fea0000001804 */
[----:B------:R-:W-:Y:S01]  /*45e0*/  ISETP.GE.AND P3, PT, R132, RZ, PT ;  /* 0x000000ff8400720c */ /* 0x000fe20003f66270 */
[C---:B------:R-:W-:Y:S05]  /*45f0*/  HMMA.16816.F32 R8, R164.reuse, R160, R8 ;  /* 0x000000a0a408723c */ /* 0x040fea0000001808 */
[----:B------:R-:W-:Y:S01]  /*4600*/  @!P0 IADD3 R133, -R0, -0x28, RZ ;  /* 0xffffffd800858810 */ /* 0x000fe20007ffe1ff */
[-C--:B------:R-:W-:Y:S03]  /*4610*/  HMMA.16816.F32 R12, R164, R162.reuse, R12 ;  /* 0x000000a2a40c723c */ /* 0x080fe6000000180c */
[----:B------:R-:W-:Y:S02]  /*4620*/  ISETP.GE.AND P0, PT, R2, RZ, PT ;  /* 0x000000ff0200720c */ /* 0x000fe40003f06270 */
[----:B------:R-:W-:Y:S01]  /*4630*/  I2FP.F32.S32 R133, R133 ;  /* 0x0000008500857245 */ /* 0x000fe20000201400 */
[C---:B------:R-:W-:Y:S05]  /*4640*/  HMMA.16816.F32 R16, R152.reuse, R162, R16 ;  /* 0x000000a29810723c */ /* 0x040fea0000001810 */
[C---:B------:R-:W-:Y:S01]  /*4650*/  @!P3 IADD3 R132, -R0.reuse, -0x8, RZ ;  /* 0xfffffff80084b810 */ /* 0x040fe20007ffe1ff */
[C---:B------:R-:W-:Y:S01]  /*4660*/  VIADD R145, R0.reuse, 0xfffffff7 ;  /* 0xfffffff700917836 */ /* 0x040fe20000000000 */
[----:B------:R-:W-:Y:S01]  /*4670*/  PLOP3.LUT P3, PT, PT, PT, UP1, 0x80, 0x0 ;  /* 0x000000000000781c */ /* 0x000fe20003f6f018 */
[C---:B------:R-:W-:Y:S03]  /*4680*/  VIADD R146, R0.reuse, 0xfffffff0 ;  /* 0xfffffff000927836 */ /* 0x040fe60000000000 */
[C---:B------:R-:W-:Y:S01]  /*4690*/  @!P0 IADD3 R2, -R0.reuse, -0x20, RZ ;  /* 0xffffffe000028810 */ /* 0x040fe20007ffe1ff */
[----:B------:R-:W-:Y:S01]  /*46a0*/  FFMA.FTZ R10, R133, -UR5, R10 ;  /* 0x80000005850a7c23 */ /* 0x000fe2000801000a */
[----:B------:R-:W-:Y:S01]  /*46b0*/  IABS R133, R0 ;  /* 0x0000000000857213 */ /* 0x000fe20000000000 */
[C---:B------:R-:W-:Y:S01]  /*46c0*/  VIADD R147, R0.reuse, 0x10 ;  /* 0x0000001000937836 */ /* 0x040fe20000000000 */
[----:B------:R-:W-:Y:S01]  /*46d0*/  I2FP.F32.S32 R161, R2 ;  /* 0x0000000200a17245 */ /* 0x000fe20000201400 */
[C---:B------:R-:W-:Y:S01]  /*46e0*/  VIADD R134, R0.reuse, 0xffffffff ;  /* 0xffffffff00867836 */ /* 0x040fe20000000000 */
[----:B------:R-:W-:Y:S01]  /*46f0*/  I2FP.F32.S32 R170, R133 ;  /* 0x0000008500aa7245 */ /* 0x000fe20000201400 */
[----:B------:R-:W-:Y:S01]  /*4700*/  VIADD R133, R0, 0x7 ;  /* 0x0000000700857836 */ /* 0x000fe20000000000 */
[----:B------:R-:W-:Y:S01]  /*4710*/  PLOP3.LUT P0, PT, PT, PT, UP1, 0x80, 0x0 ;  /* 0x000000000000781c */ /* 0x000fe20003f0f018 */
[C---:B------:R-:W-:Y:S01]  /*4720*/  FFMA.FTZ R8, R161.reuse, -UR5, R8 ;  /* 0x80000005a1087c23 */ /* 0x040fe20008010008 */
[----:B------:R-:W-:Y:S01]  /*4730*/  I2FP.F32.S32 R237, R132 ;  /* 0x0000008400ed7245 */ /* 0x000fe20000201400 */
[----:B------:R-:W-:Y:S01]  /*4740*/  FFMA.FTZ R14, R161, -UR5, R14 ;  /* 0x80000005a10e7c23 */ /* 0x000fe2000801000e */
[----:B------:R-:W-:Y:S01]  /*4750*/  @P3 FSEL R10, R10, -INF , !P6 ;  /* 0xff8000000a0a3808 */ /* 0x000fe20007000000 */
[----:B------:R-:W2:Y:S01]  /*4760*/  LDL R161, [R1+0x20] ;  /* 0x0000200001a17983 */ /* 0x000ea20000100800 */
[----:B------:R-:W-:Y:S01]  /*4770*/  @P2 FSEL R8, R8, -INF , !P6 ;  /* 0xff80000008082808 */ /* 0x000fe20007000000 */
[C---:B------:R-:W-:Y:S01]  /*4780*/  FFMA.FTZ R4, R170.reuse, -UR5, R4 ;  /* 0x80000005aa047c23 */ /* 0x040fe20008010004 */
[----:B-1----:R-:W-:Y:S01]  /*4790*/  LEA.HI R141, R141, R144, RZ, 0x6 ;  /* 0x000000908d8d7211 */ /* 0x002fe200078f30ff */
[----:B------:R-:W-:Y:S01]  /*47a0*/  FFMA.FTZ R6, R237, -UR5, R6 ;  /* 0x80000005ed067c23 */ /* 0x000fe20008010006 */
[----:B------:R-:W-:Y:S01]  /*47b0*/  PLOP3.LUT P2, PT, PT, PT, UP1, 0x80, 0x0 ;  /* 0x000000000000781c */ /* 0x000fe20003f4f018 */
[----:B------:R-:W-:Y:S01]  /*47c0*/  FFMA.FTZ R18, R170, -UR5, R18 ;  /* 0x80000005aa127c23 */ /* 0x000fe20008010012 */
[----:B------:R-:W-:Y:S01]  /*47d0*/  @P4 FSEL R4, R4, -INF , !P6 ;  /* 0xff80000004044808 */ /* 0x000fe20007000000 */
[----:B------:R-:W-:Y:S01]  /*47e0*/  @P0 VIADD R135, R246, 0x9 ;  /* 0x00000009f6870836 */ /* 0x000fe20000000000 */
[----:B------:R-:W-:Y:S01]  /*47f0*/  PLOP3.LUT P4, PT, PT, PT, UP1, 0x80, 0x0 ;  /* 0x000000000000781c */ /* 0x000fe20003f8f018 */
[----:B------:R-:W-:Y:S01]  /*4800*/  VIADD R2, R0, 0x27 ;  /* 0x0000002700027836 */ /* 0x000fe20000000000 */
[----:B------:R-:W-:Y:S01]  /*4810*/  @P5 FSEL R6, R6, -INF , !P6 ;  /* 0xff80000006065808 */ /* 0x000fe20007000000 */
[----:B------:R-:W-:Y:S01]  /*4820*/  VIADD R132, R0, 0x1f ;  /* 0x0000001f00847836 */ /* 0x000fe20000000000 */
[----:B------:R-:W-:Y:S01]  /*4830*/  ISETP.GE.AND P6, PT, R134, RZ, PT ;  /* 0x000000ff8600720c */ /* 0x000fe20003fc6270 */
[C---:B------:R-:W-:Y:S01]  /*4840*/  VIADD R136, R0.reuse, 0xfffffff8 ;  /* 0xfffffff800887836 */ /* 0x040fe20000000000 */
[----:B------:R-:W-:Y:S01]  /*4850*/  ISETP.GE.AND P0, PT, R133, RZ, PT ;  /* 0x000000ff8500720c */ /* 0x000fe20003f06270 */
[----:B------:R-:W-:Y:S01]  /*4860*/  VIADD R160, R0, 0xffffffe8 ;  /* 0xffffffe800a07836 */ /* 0x000fe20000000000 */
[----:B------:R-:W-:Y:S02]  /*4870*/  PLOP3.LUT P5, PT, PT, PT, UP1, 0x80, 0x0 ;  /* 0x000000000000781c */ /* 0x000fe40003faf018 */
[----:B------:R-:W-:Y:S02]  /*4880*/  SHF.R.S32.HI R141, RZ, 0x6, R141 ;  /* 0x00000006ff8d7819 */ /* 0x000fe4000001148d */
[----:B------:R-:W-:Y:S01]  /*4890*/  @P2 ISETP.GE.AND P2, PT, R137, UR7, PT ;  /* 0x0000000789002c0c */ /* 0x000fe2000bf46270 */
[----:B------:R-:W-:Y:S01]  /*48a0*/  @P4 VIADD R143, R246, 0x11 ;  /* 0x00000011f68f4836 */ /* 0x000fe20000000000 */
[----:B------:R-:W-:Y:S01]  /*48b0*/  ISETP.GE.AND P4, PT, R2, RZ, PT ;  /* 0x000000ff0200720c */ /* 0x000fe20003f86270 */
[C---:B------:R-:W-:Y:S01]  /*48c0*/  VIADD R137, R0.reuse, 0x17 ;  /* 0x0000001700897836 */ /* 0x040fe20000000000 */
[----:B------:R-:W-:Y:S02]  /*48d0*/  PLOP3.LUT P3, PT, PT, PT, UP1, 0x80, 0x0 ;  /* 0x000000000000781c */ /* 0x000fe40003f6f018 */
[C---:B------:R-:W-:Y:S02]  /*48e0*/  @!P6 IADD3 R134, -R0.reuse, 0x1, RZ ;  /* 0x000000010086e810 */ /* 0x040fe40007ffe1ff */
[----:B------:R-:W-:Y:S02]  /*48f0*/  @!P0 IADD3 R133, -R0, -0x7, RZ ;  /* 0xfffffff900858810 */ /* 0x000fe40007ffe1ff */
[----:B------:R-:W-:Y:S02]  /*4900*/  ISETP.GE.AND P6, PT, R132, RZ, PT ;  /* 0x000000ff8400720c */ /* 0x000fe40003fc6270 */
[----:B------:R-:W-:Y:S02]  /*4910*/  PLOP3.LUT P0, PT, PT, PT, UP1, 0x80, 0x0 ;  /* 0x000000000000781c */ /* 0x000fe40003f0f018 */
[----:B------:R-:W-:Y:S02]  /*4920*/  I2FP.F32.S32 R238, R133 ;  /* 0x0000008500ee7245 */ /* 0x000fe40000201400 */
[----:B------:R-:W-:Y:S02]  /*4930*/  @!P4 IADD3 R2, -R0, -0x27, RZ ;  /* 0xffffffd90002c810 */ /* 0x000fe40007ffe1ff */
[----:B------:R-:W-:Y:S01]  /*4940*/  PLOP3.LUT P4, PT, PT, PT, UP1, 0x80, 0x0 ;  /* 0x000000000000781c */ /* 0x000fe20003f8f018 */
[----:B------:R-:W-:Y:S01]  /*4950*/  FFMA.FTZ R7, R238, -UR5, R7 ;  /* 0x80000005ee077c23 */ /* 0x000fe20008010007 */
[----:B------:R-:W-:Y:S02]  /*4960*/  I2FP.F32.S32 R2, R2 ;  /* 0x0000000200027245 */ /* 0x000fe40000201400 */
[----:B------:R-:W-:Y:S02]  /*4970*/  I2FP.F32.S32 R233, R134 ;  /* 0x0000008600e97245 */ /* 0x000fe40000201400 */
[----:B------:R-:W-:Y:S01]  /*4980*/  @!P6 IADD3 R132, -R0, -0x1f, RZ ;  /* 0xffffffe10084e810 */ /* 0x000fe20007ffe1ff */
[----:B------:R-:W-:Y:S01]  /*4990*/  @P0 VIADD R142, R246, 0x18 ;  /* 0x00000018f68e0836 */ /* 0x000fe20000000000 */
[----:B------:R-:W-:Y:S01]  /*49a0*/  PLOP3.LUT P6, PT, PT, PT, UP1, 0x80, 0x0 ;  /* 0x000000000000781c */ /* 0x000fe20003fcf018 */
[----:B------:R-:W-:Y:S01]  /*49b0*/  FFMA.FTZ R11, R2, -UR5, R11 ;  /* 0x80000005020b7c23 */ /* 0x000fe2000801000b */
[----:B------:R-:W-:Y:S01]  /*49c0*/  I2FP.F32.S32 R171, R132 ;  /* 0x0000008400ab7245 */ /* 0x000fe20000201400 */
[----:B------:R-:W-:Y:S01]  /*49d0*/  FFMA.FTZ R5, R233, -UR5, R5 ;  /* 0x80000005e9057c23 */ /* 0x000fe20008010005 */
[----:B------:R-:W-:Y:S01]  /*49e0*/  PLOP3.LUT P0, PT, PT, PT, UP1, 0x80, 0x0 ;  /* 0x000000000000781c */ /* 0x000fe20003f0f018 */
[----:B------:R-:W-:Y:S01]  /*49f0*/  IMAD.U32 R2, RZ, RZ, UR52 ;  /* 0x00000034ff027e24 */ /* 0x000fe2000f8e00ff */
[----:B------:R-:W-:Y:S01]  /*4a00*/  @P5 ISETP.GE.AND P5, PT, R138, UR7, PT ;  /* 0x000000078a005c0c */ /* 0x000fe2000bfa6270 */
[----:B------:R-:W-:Y:S01]  /*4a10*/  FFMA.FTZ R9, R171, -UR5, R9 ;  /* 0x80000005ab097c23 */ /* 0x000fe20008010009 */
[----:B------:R-:W-:Y:S01]  /*4a20*/  @P3 ISETP.GE.AND P3, PT, R135, UR7, PT ;  /* 0x0000000787003c0c */ /* 0x000fe2000bf66270 */
[----:B------:R-:W-:Y:S01]  /*4a30*/  IMAD R132, R2, 0x4, R141 ;  /* 0x0000000402847824 */ /* 0x000fe200078e028d */
[----:B------:R-:W-:Y:S01]  /*4a40*/  @P4 FSEL R5, R5, -INF , !P5 ;  /* 0xff80000005054808 */ /* 0x000fe20006800000 */
[----:B------:R-:W-:Y:S01]  /*4a50*/  VIADD R2, R0, 0x18 ;  /* 0x0000001800027836 */ /* 0x000fe20000000000 */
[----:B------:R-:W-:Y:S01]  /*4a60*/  PLOP3.LUT P4, PT, PT, PT, UP1, 0x80, 0x0 ;  /* 0x000000000000781c */ /* 0x000fe20003f8f018 */
[----:B------:R-:W-:Y:S01]  /*4a70*/  FFMA.FTZ R15, R171, -UR5, R15 ;  /* 0x80000005ab0f7c23 */ /* 0x000fe2000801000f */
[----:B------:R-:W-:Y:S01]  /*4a80*/  @P6 FSEL R7, R7, -INF , !P5 ;  /* 0xff80000007076808 */ /* 0x000fe20006800000 */
[----:B------:R-:W-:Y:S01]  /*4a90*/  FFMA.FTZ R19, R233, -UR5, R19 ;  /* 0x80000005e9137c23 */ /* 0x000fe20008010013 */
[----:B------:R-:W-:Y:S02]  /*4aa0*/  PLOP3.LUT P6, PT, PT, PT, UP1, 0x80, 0x0 ;  /* 0x000000000000781c */ /* 0x000fe40003fcf018 */
[----:B------:R-:W-:Y:S02]  /*4ab0*/  @P0 FSEL R9, R9, -INF , !P5 ;  /* 0xff80000009090808 */ /* 0x000fe40006800000 */
[----:B------:R-:W-:Y:S02]  /*4ac0*/  LOP3.LUT R132, R132, UR47, RZ, 0x3c, !PT ;  /* 0x0000002f84847c12 */ /* 0x000fe4000f8e3cff */
[----:B------:R-:W-:Y:S03]  /*4ad0*/  ISETP.GE.AND P0, PT, R2, RZ, PT ;  /* 0x000000ff0200720c */ /* 0x000fe60003f06270 */
[----:B------:R-:W-:Y:S02]  /*4ae0*/  @P4 FSEL R11, R11, -INF , !P5 ;  /* 0xff8000000b0b4808 */ /* 0x000fe40006800000 */
[----:B------:R-:W-:Y:S02]  /*4af0*/  ISETP.GE.AND P5, PT, R137, RZ, PT ;  /* 0x000000ff8900720c */ /* 0x000fe40003fa6270 */
[----:B------:R-:W-:Y:S01]  /*4b00*/  ISETP.GE.AND P4, PT, R136, RZ, PT ;  /* 0x000000ff8800720c */ /* 0x000fe20003f86270 */
[----:B------:R-:W-:Y:S01]  /*4b10*/  @P6 VIADD R144, R246, 0x19 ;  /* 0x00000019f6906836 */ /* 0x000fe20000000000 */
[----:B------:R-:W-:Y:S04]  /*4b20*/  ISETP.GE.AND P6, PT, R145, RZ, PT ;  /* 0x000000ff9100720c */ /* 0x000fe80003fc6270 */
[----:B------:R-:W-:Y:S02]  /*4b30*/  @!P0 IADD3 R2, -R0, -0x18, RZ ;  /* 0xffffffe800028810 */ /* 0x000fe40007ffe1ff */
[----:B------:R-:W-:Y:S03]  /*4b40*/  ISETP.GE.AND P0, PT, R146, RZ, PT ;  /* 0x000000ff9200720c */ /* 0x000fe60003f06270 */
[C---:B------:R-:W-:Y:S02]  /*4b50*/  @!P5 IADD3 R137, -R0.reuse, -0x17, RZ ;  /* 0xffffffe90089d810 */ /* 0x040fe40007ffe1ff */
[----:B------:R-:W-:Y:S02]  /*4b60*/  PLOP3.LUT P5, PT, PT, PT, UP1, 0x80, 0x0 ;  /* 0x000000000000781c */ /* 0x000fe40003faf018 */
[C---:B------:R-:W-:Y:S02]  /*4b70*/  @!P6 IADD3 R145, -R0.reuse, 0x9, RZ ;  /* 0x000000090091e810 */ /* 0x040fe40007ffe1ff */
[----:B------:R-:W-:Y:S02]  /*4b80*/  ISETP.GE.AND P6, PT, R147, RZ, PT ;  /* 0x000000ff9300720c */ /* 0x000fe40003fc6270 */
[C---:B------:R-:W-:Y:S02]  /*4b90*/  @!P4 IADD3 R136, -R0.reuse, 0x8, RZ ;  /* 0x000000080088c810 */ /* 0x040fe40007ffe1ff */
[----:B------:R-:W-:Y:S02]  /*4ba0*/  @!P0 IADD3 R146, -R0, 0x10, RZ ;  /* 0x0000001000928810 */ /* 0x000fe40007ffe1ff */
[----:B------:R-:W-:Y:S02]  /*4bb0*/  PLOP3.LUT P4, PT, PT, PT, UP1, 0x80, 0x0 ;  /* 0x000000000000781c */ /* 0x000fe40003f8f018 */
[----:B------:R-:W-:Y:S02]  /*4bc0*/  I2FP.F32.S32 R145, R145 ;  /* 0x0000009100917245 */ /* 0x000fe40000201400 */
[----:B------:R-:W-:Y:S02]  /*4bd0*/  @P5 ISETP.GE.AND P5, PT, R142, UR7, PT ;  /* 0x000000078e005c0c */ /* 0x000fe4000bfa6270 */
[----:B------:R-:W-:Y:S01]  /*4be0*/  I2FP.F32.S32 R146, R146 ;  /* 0x0000009200927245 */ /* 0x000fe20000201400 */
[----:B------:R-:W-:Y:S01]  /*4bf0*/  FFMA.FTZ R17, R145, -UR5, R17 ;  /* 0x8000000591117c23 */ /* 0x000fe20008010011 */
[----:B------:R-:W-:Y:S04]  /*4c00*/  @!P6 IADD3 R147, -R0, -0x10, RZ ;  /* 0xfffffff00093e810 */ /* 0x000fe80007ffe1ff */
[----:B------:R-:W-:Y:S02]  /*4c10*/  I2FP.F32.S32 R147, R147 ;  /* 0x0000009300937245 */ /* 0x000fe40000201400 */
[----:B------:R-:W-:Y:S01]  /*4c20*/  @P4 ISETP.GE.AND P4, PT, R143, UR7, PT ;  /* 0x000000078f004c0c */ /* 0x000fe2000bf86270 */
[----:B----4-:R-:W-:Y:S01]  /*4c30*/  IMAD R140, R140, 0x4, R139 ;  /* 0x000000048c8c7824 */ /* 0x010fe200078e028b */
[----:B------:R-:W-:Y:S03]  /*4c40*/  LOP3.LUT R134, R149, R132, RZ, 0x3c, !PT ;  /* 0x0000008495867212 */ /* 0x000fe600078e3cff */
[----:B------:R-:W-:Y:S01]  /*4c50*/  IMAD.WIDE.U32 R132, R140, -0x326172a9, RZ ;  /* 0xcd9e8d578c847825 */ /* 0x000fe200078e00ff */
[----:B------:R-:W-:Y:S03]  /*4c60*/  LOP3.LUT R141, R148, UR48, RZ, 0x3c, !PT ;  /* 0x00000030948d7c12 */ /* 0x000fe6000f8e3cff */
[----:B------:R-:W-:Y:S04]  /*4c70*/  IMAD.WIDE.U32 R168, R134, -0x326172a9, RZ ;  /* 0xcd9e8d5786a87825 */ /* 0x000fe800078e00ff */
[C---:B------:R-:W-:Y:S01]  /*4c80*/  VIADD R149, R0.reuse, 0xf ;  /* 0x0000000f00957836 */ /* 0x040fe20000000000 */
[----:B------:R-:W-:Y:S01]  /*4c90*/  LOP3.LUT R134, R169, UR37, R132, 0x96, !PT ;  /* 0x00000025a9867c12 */ /* 0x000fe2000f8e9684 */
[----:B------:R-:W-:Y:S01]  /*4ca0*/  VIADD R148, R0, 0xffffffef ;  /* 0xffffffef00947836 */ /* 0x000fe20000000000 */
[----:B------:R-:W-:Y:S02]  /*4cb0*/  LOP3.LUT R159, R168, UR49, RZ, 0x3c, !PT ;  /* 0x00000031a89f7c12 */ /* 0x000fe4000f8e3cff */
[----:B------:R-:W-:Y:S01]  /*4cc0*/  ISETP.GE.AND P6, PT, R149, RZ, PT ;  /* 0x000000ff9500720c */ /* 0x000fe20003fc6270 */
[----:B------:R-:W-:Y:S01]  /*4cd0*/  IMAD.WIDE.U32 R134, R134, -0x2daee0ad, RZ ;  /* 0xd2511f5386867825 */ /* 0x000fe200078e00ff */
[----:B------:R-:W-:Y:S11]  /*4ce0*/  ISETP.GE.AND P0, PT, R148, RZ, PT ;  /* 0x000000ff9400720c */ /* 0x000ff60003f06270 */
[C---:B------:R-:W-:Y:S02]  /*4cf0*/  @!P6 IADD3 R149, -R0.reuse, -0xf, RZ ;  /* 0xfffffff10095e810 */ /* 0x040fe40007ffe1ff */
[----:B------:R-:W-:Y:S02]  /*4d00*/  @!P0 IADD3 R148, -R0, 0x11, RZ ;  /* 0x0000001100948810 */ /* 0x000fe40007ffe1ff */
[----:B------:R-:W-:Y:S02]  /*4d10*/  ISETP.GE.AND P0, PT, R160, RZ, PT ;  /* 0x000000ffa000720c */ /* 0x000fe40003f06270 */
[----:B---3--:R-:W-:Y:S02]  /*4d20*/  LOP3.LUT R133, R133, R157, RZ, 0x3c, !PT ;  /* 0x0000009d85857212 */ /* 0x008fe400078e3cff */
[----:B------:R-:W-:Y:S02]  /*4d30*/  PLOP3.LUT P6, PT, PT, PT, UP1, 0x80, 0x0 ;  /* 0x000000000000781c */ /* 0x000fe40003fcf018 */
[----:B------:R-:W-:Y:S01]  /*4d40*/  I2FP.F32.S32 R148, R148 ;  /* 0x0000009400947245 */ /* 0x000fe20000201400 */
[----:B------:R-:W-:Y:S05]  /*4d50*/  IMAD.WIDE.U32 R132, R133, -0x2daee0ad, RZ ;  /* 0xd2511f5385847825 */ /* 0x000fea00078e00ff */
[----:B------:R-:W-:Y:S02]  /*4d60*/  LOP3.LUT R138, R141, R133, RZ, 0x3c, !PT ;  /* 0x000000858d8a7212 */ /* 0x000fe400078e3cff */
[----:B------:R-:W-:Y:S01]  /*4d70*/  LOP3.LUT R135, R135, UR38, R132, 0x96, !PT ;  /* 0x0000002687877c12 */ /* 0x000fe2000f8e9684 */
[----:B------:R-:W-:Y:S01]  /*4d80*/  VIADD R132, R140, 0x2 ;  /* 0x000000028c847836 */ /* 0x000fe20000000000 */
[----:B------:R-:W-:Y:S01]  /*4d90*/  @!P0 IADD3 R160, -R0, 0x18, RZ ;  /* 0x0000001800a08810 */ /* 0x000fe20007ffe1ff */
[----:B------:R-:W-:Y:S01]  /*4da0*/  IMAD.WIDE.U32 R138, R138, -0x326172a9, RZ ;  /* 0xcd9e8d578a8a7825 */ /* 0x000fe200078e00ff */
[----:B------:R-:W-:Y:S02]  /*4db0*/  @P6 ISETP.GE.AND P6, PT, R144, UR7, PT ;  /* 0x0000000790006c0c */ /* 0x000fe4000bfc6270 */
[----:B------:R-:W-:Y:S01]  /*4dc0*/  I2FP.F32.S32 R160, R160 ;  /* 0x000000a000a07245 */ /* 0x000fe20000201400 */
[----:B------:R-:W-:Y:S01]  /*4dd0*/  IMAD.WIDE.U32 R132, R132, -0x326172a9, RZ ;  /* 0xcd9e8d5784847825 */ /* 0x000fe200078e00ff */
[----:B------:R-:W-:Y:S04]  /*4de0*/  LOP3.LUT R150, R159, R139, RZ, 0x3c, !PT ;  /* 0x0000008b9f967212 */ /* 0x000fe800078e3cff */
[----:B------:R-:W-:Y:S01]  /*4df0*/  LOP3.LUT R139, R133, R157, RZ, 0x3c, !PT ;  /* 0x0000009d858b7212 */ /* 0x000fe200078e3cff */
[----:B------:R-:W-:Y:S01]  /*4e00*/  IMAD.WIDE.U32 R150, R150, -0x2daee0ad, RZ ;  /* 0xd2511f5396967825 */ /* 0x000fe200078e00ff */
[----:B------:R-:W-:Y:S04]  /*4e10*/  LOP3.LUT R142, R169, UR37, R132, 0x96, !PT ;  /* 0x00000025a98e7c12 */ /* 0x000fe8000f8e9684 */
[----:B------:R-:W-:Y:S01]  /*4e20*/  LOP3.LUT R156, R151, UR40, R134, 0x96, !PT ;  /* 0x00000028979c7c12 */ /* 0x000fe2000f8e9686 */
[----:B------:R-:W-:Y:S04]  /*4e30*/  IMAD.WIDE.U32 R134, R135, -0x326172a9, RZ ;  /* 0xcd9e8d5787867825 */ /* 0x000fe800078e00ff */
[----:B------:R-:W-:Y:S01]  /*4e40*/  IMAD.WIDE.U32 R156, R156, -0x326172a9, RZ ;  /* 0xcd9e8d579c9c7825 */ /* 0x000fe200078e00ff */
[----:B------:R-:W-:Y:S03]  /*4e50*/  LOP3.LUT R132, R135, UR39, R138, 0x96, !PT ;  /* 0x0000002787847c12 */ /* 0x000fe6000f8e968a */
[----:B------:R-:W-:Y:S01]  /*4e60*/  IMAD.WIDE.U32 R138, R139, -0x2daee0ad, RZ ;  /* 0xd2511f538b8a7825 */ /* 0x000fe200078e00ff */
[----:B------:R-:W-:Y:S03]  /*4e70*/  LOP3.LUT R168, R157, UR41, R134, 0x96, !PT ;  /* 0x000000299da87c12 */ /* 0x000fe6000f8e9686 */
[----:B------:R-:W-:Y:S01]  /*4e80*/  VIADD R157, R0, 0xffffffe7 ;  /* 0xffffffe7009d7836 */ /* 0x000fe20000000000 */
[----:B------:R-:W-:Y:S01]  /*4e90*/  LOP3.LUT R141, R141, R139, RZ, 0x3c, !PT ;  /* 0x0000008b8d8d7212 */ /* 0x000fe200078e3cff */
[----:B------:R-:W-:Y:S03]  /*4ea0*/  IMAD.WIDE.U32 R142, R142, -0x2daee0ad, RZ ;  /* 0xd2511f538e8e7825 */ /* 0x000fe600078e00ff */
[----:B------:R-:W-:Y:S01]  /*4eb0*/  ISETP.GE.AND P0, PT, R157, RZ, PT ;  /* 0x000000ff9d00720c */ /* 0x000fe20003f06270 */
[----:B------:R-:W-:Y:S01]  /*4ec0*/  IMAD.WIDE.U32 R132, R132, -0x2daee0ad, RZ ;  /* 0xd2511f5384847825 */ /* 0x000fe200078e00ff */
[----:B------:R-:W-:Y:S03]  /*4ed0*/  LOP3.LUT R158, R143, UR38, R138, 0x96, !PT ;  /* 0x000000268f9e7c12 */ /* 0x000fe6000f8e968a */
[----:B------:R-:W-:Y:S01]  /*4ee0*/  IMAD.WIDE.U32 R168, R168, -0x2daee0ad, RZ ;  /* 0xd2511f53a8a87825 */ /* 0x000fe200078e00ff */
[----:B------:R-:W-:Y:S03]  /*4ef0*/  LOP3.LUT R134, R133, UR42, R150, 0x96, !PT ;  /* 0x0000002a85867c12 */ /* 0x000fe6000f8e9696 */
[----:B------:R-:W-:Y:S01]  /*4f00*/  IMAD.WIDE.U32 R140, R141, -0x326172a9, RZ ;  /* 0xcd9e8d578d8c7825 */ /* 0x000fe200078e00ff */
[----:B------:R-:W-:Y:S03]  /*4f10*/  LOP3.LUT R132, R169, UR44, R132, 0x96, !PT ;  /* 0x0000002ca9847c12 */ /* 0x000fe6000f8e9684 */
[----:B------:R-:W-:Y:S01]  /*4f20*/  @!P0 IADD3 R157, -R0, 0x19, RZ ;  /* 0x00000019009d8810 */ /* 0x000fe20007ffe1ff */
[----:B------:R-:W-:Y:S01]  /*4f30*/  IMAD.WIDE.U32 R134, R134, -0x326172a9, RZ ;  /* 0xcd9e8d5786867825 */ /* 0x000fe200078e00ff */
[----:B------:R-:W-:Y:S02]  /*4f40*/  LOP3.LUT R150, R159, R141, RZ, 0x3c, !PT ;  /* 0x0000008d9f967212 */ /* 0x000fe400078e3cff */
[----:B------:R-:W-:Y:S01]  /*4f50*/  PLOP3.LUT P0, PT, PT, PT, UP1, 0x80, 0x0 ;  /* 0x000000000000781c */ /* 0x000fe20003f0f018 */
[----:B------:R-:W-:Y:S01]  /*4f60*/  IMAD.WIDE.U32 R158, R158, -0x326172a9, RZ ;  /* 0xcd9e8d579e9e7825 */ /* 0x000fe200078e00ff */
[----:B------:R-:W-:Y:S02]  /*4f70*/  I2FP.F32.S32 R0, R136 ;  /* 0x0000008800007245 */ /* 0x000fe40000201400 */
[----:B------:R-:W-:Y:S01]  /*4f80*/  I2FP.F32.S32 R157, R157 ;  /* 0x0000009d009d7245 */ /* 0x000fe20000201400 */
[----:B------:R-:W-:Y:S01]  /*4f90*/  IMAD.WIDE.U32 R132, R132, -0x326172a9, RZ ;  /* 0xcd9e8d5784847825 */ /* 0x000fe200078e00ff */
[----:B------:R-:W-:Y:S02]  /*4fa0*/  LOP3.LUT R138, R159, UR39, R140, 0x96, !PT ;  /* 0x000000279f8a7c12 */ /* 0x000fe4000f8e968c */
[----:B------:R-:W-:Y:S01]  /*4fb0*/  LOP3.LUT R159, R135, UR43, R156, 0x96, !PT ;  /* 0x0000002b879f7c12 */ /* 0x000fe2000f8e969c */
[----:B------:R-:W-:Y:S01]  /*4fc0*/  IMAD.WIDE.U32 R150, R150, -0x2daee0ad, RZ ;  /* 0xd2511f5396967825 */ /* 0x000fe200078e00ff */
[----:B------:R-:W-:Y:S02]  /*4fd0*/  LOP3.LUT R144, R133, UR45, R134, 0x96, !PT ;  /* 0x0000002d85907c12 */ /* 0x000fe4000f8e9686 */
[----:B------:R-:W-:Y:S01]  /*4fe0*/  LOP3.LUT R239, R132, 0xff, RZ, 0xc0, !PT ;  /* 0x000000ff84ef7812 */ /* 0x000fe200078ec0ff */
[----:B------:R-:W-:Y:S01]  /*4ff0*/  IMAD.WIDE.U32 R138, R138, -0x2daee0ad, RZ ;  /* 0xd2511f538a8a7825 */ /* 0x000fe200078e00ff */
[----:B------:R-:W-:Y:S02]  /*5000*/  SHF.R.U32.HI R241, RZ, 0x18, R132 ;  /* 0x00000018fff17819 */ /* 0x000fe40000011684 */
[----:B------:R-:W-:Y:S01]  /*5010*/  LOP3.LUT R244, R132, 0xffff, RZ, 0xc0, !PT ;  /* 0x0000ffff84f47812 */ /* 0x000fe200078ec0ff */
[----:B------:R-:W-:Y:S01]  /*5020*/  FFMA.FTZ R16, R0, -UR5, R16 ;  /* 0x8000000500107c23 */ /* 0x000fe20008010010 */
[----:B------:R-:W-:Y:S02]  /*5030*/  SHF.R.U32.HI R245, RZ, 0x10, R132 ;  /* 0x00000010fff57819 */ /* 0x000fe40000011684 */
[----:B------:R-:W-:Y:S01]  /*5040*/  I2FP.F32.S32 R156, R2 ;  /* 0x00000002009c7245 */ /* 0x000fe20000201400 */
[----:B------:R-:W1:Y:S01]  /*5050*/  LDSM.16.M88.4 R132, [R223+-0x1c00] ;  /* 0xffe40000df84783b */ /* 0x000e620000000200 */
[----:B------:R-:W-:Y:S01]  /*5060*/  LOP3.LUT R140, R151, UR40, R142, 0x96, !PT ;  /* 0x00000028978c7c12 */ /* 0x000fe2000f8e968e */
[----:B--2---:R-:W-:Y:S01]  /*5070*/  FMUL.FTZ R2, R232, 1.4426950216293334961 ;  /* 0x3fb8aa3be8027820 */ /* 0x004fe20000410000 */
[----:B------:R-:W-:Y:S01]  /*5080*/  LOP3.LUT R150, R139, UR42, R150, 0x96, !PT ;  /* 0x0000002a8b967c12 */ /* 0x000fe2000f8e9696 */
[----:B------:R-:W-:Y:S02]  /*5090*/  FFMA.FTZ R12, R156, -UR5, R12 ;  /* 0x800000059c0c7c23 */ /* 0x000fe4000801000c */
[----:B------:R-:W-:Y:S03]  /*50a0*/  IMAD.WIDE.U32 R140, R140, -0x326172a9, RZ ;  /* 0xcd9e8d578c8c7825 */ /* 0x000fe600078e00ff */
[----:B------:R-:W-:Y:S01]  /*50b0*/  @P0 FSEL R12, R12, -INF , !P2 ;  /* 0xff8000000c0c0808 */ /* 0x000fe20005000000 */
[----:B------:R-:W-:Y:S01]  /*50c0*/  IMAD.WIDE.U32 R150, R150, -0x326172a9, RZ ;  /* 0xcd9e8d5796967825 */ /* 0x000fe200078e00ff */
[----:B------:R-:W-:Y:S02]  /*50d0*/  PLOP3.LUT P0, PT, PT, PT, UP1, 0x80, 0x0 ;  /* 0x000000000000781c */ /* 0x000fe40003f0f018 */
[----:B------:R-:W-:Y:S05]  /*50e0*/  LOP3.LUT R142, R141, UR41, R158, 0x96, !PT ;  /* 0x000000298d8e7c12 */ /* 0x000fea000f8e969e */
[----:B------:R-:W-:Y:S05]  /*50f0*/  IMAD.WIDE.U32 R142, R142, -0x2daee0ad, RZ ;  /* 0xd2511f538e8e7825 */ /* 0x000fea00078e00ff */
[----:B------:R-:W-:Y:S02]  /*5100*/  LOP3.LUT R136, R143, UR44, R138, 0x96, !PT ;  /* 0x0000002c8f887c12 */ /* 0x000fe4000f8e968a */
[----:B------:R-:W-:Y:S02]  /*5110*/  @P0 FSEL R14, R14, -INF , !P2 ;  /* 0xff8000000e0e0808 */ /* 0x000fe40005000000 */
[----:B------:R-:W-:Y:S02]  /*5120*/  PLOP3.LUT P0, PT, PT, PT, UP1, 0x80, 0x0 ;  /* 0x000000000000781c */ /* 0x000fe40003f0f018 */
[----:B------:R-:W-:Y:S01]  /*5130*/  LOP3.LUT R138, R151, UR43, R140, 0x96, !PT ;  /* 0x0000002b978a7c12 */ /* 0x000fe2000f8e968c */
[----:B------:R-:W-:Y:S01]  /*5140*/  IMAD.WIDE.U32 R140, R159, -0x2daee0ad, RZ ;  /* 0xd2511f539f8c7825 */ /* 0x000fe200078e00ff */
[----:B------:R-:W-:Y:S03]  /*5150*/  I2FP.F32.S32 R151, R137 ;  /* 0x0000008900977245 */ /* 0x000fe60000201400 */
[----:B------:R-:W-:Y:S01]  /*5160*/  IMAD.WIDE.U32 R138, R138, -0x2daee0ad, RZ ;  /* 0xd2511f538a8a7825 */ /* 0x000fe200078e00ff */
[----:B------:R-:W-:Y:S02]  /*5170*/  LOP3.LUT R143, R141, UR46, R168, 0x96, !PT ;  /* 0x0000002e8d8f7c12 */ /* 0x000fe4000f8e96a8 */
[----:B------:R-:W-:Y:S01]  /*5180*/  LOP3.LUT R242, R140, 0xffff, RZ, 0xc0, !PT ;  /* 0x0000ffff8cf27812 */ /* 0x000fe200078ec0ff */
[----:B------:R-:W-:Y:S01]  /*5190*/  IMAD.WIDE.U32 R136, R136, -0x326172a9, RZ ;  /* 0xcd9e8d5788887825 */ /* 0x000fe200078e00ff */
[----:B------:R-:W-:Y:S01]  /*51a0*/  LOP3.LUT R142, R139, UR46, R142, 0x96, !PT ;  /* 0x0000002e8b8e7c12 */ /* 0x000fe2000f8e968e */
[-C--:B-1----:R-:W-:Y:S03]  /*51b0*/  HMMA.16816.F32 R20, R152, R132.reuse, R20 ;  /* 0x000000849814723c */ /* 0x082fe60000001814 */
[----:B------:R-:W-:Y:S01]  /*51c0*/  LOP3.LUT R158, R140, 0xff, RZ, 0xc0, !PT ;  /* 0x000000ff8c9e7812 */ /* 0x000fe200078ec0ff */
[----:B------:R-:W-:Y:S01]  /*51d0*/  FFMA.FTZ R13, R151, -UR5, R13 ;  /* 0x80000005970d7c23 */ /* 0x000fe2000801000d */
[----:B------:R-:W-:Y:S01]  /*51e0*/  @P0 FSEL R16, R16, -INF , !P2 ;  /* 0xff80000010100808 */ /* 0x000fe20005000000 */
[C---:B------:R-:W-:Y:S01]  /*51f0*/  HMMA.16816.F32 R24, R164.reuse, R132, R24 ;  /* 0x00000084a418723c */ /* 0x040fe20000001818 */
[----:B------:R-:W-:Y:S04]  /*5200*/  PLOP3.LUT P0, PT, PT, PT, UP1, 0x80, 0x0 ;  /* 0x000000000000781c */ /* 0x000fe80003f0f018 */
[----:B------:R-:W-:Y:S01]  /*5210*/  SHF.R.U32.HI R159, RZ, 0x18, R140 ;  /* 0x00000018ff9f7819 */ /* 0x000fe2000001168c */
[-C--:B------:R-:W-:Y:S05]  /*5220*/  HMMA.16816.F32 R28, R164, R134.reuse, R28 ;  /* 0x00000086a41c723c */ /* 0x080fea000000181c */
[----:B------:R-:W-:Y:S01]  /*5230*/  SHF.R.U32.HI R141, RZ, 0x18, R136 ;  /* 0x00000018ff8d7819 */ /* 0x000fe20000011688 */
[----:B------:R-:W-:Y:S05]  /*5240*/  HMMA.16816.F32 R32, R152, R134, R32 ;  /* 0x000000869820723c */ /* 0x000fea0000001820 */
[----:B------:R-:W-:Y:S01]  /*5250*/  SHF.R.U32.HI R243, RZ, 0x10, R140 ;  /* 0x00000010fff37819 */ /* 0x000fe2000001168c */
[----:B------:R-:W-:Y:S01]  /*5260*/  FFMA.FTZ R20, R146, -UR5, R20 ;  /* 0x8000000592147c23 */ /* 0x000fe20008010014 */
[----:B------:R-:W-:Y:S01]  /*5270*/  @P0 FSEL R18, R18, -INF , !P2 ;  /* 0xff80000012120808 */ /* 0x000fe20005000000 */
[C---:B------:R-:W-:Y:S01]  /*5280*/  FMUL.FTZ R133, R235.reuse, 1.4426950216293334961 ;  /* 0x3fb8aa3beb857820 */ /* 0x040fe20000410000 */
[----:B------:R-:W-:Y:S02]  /*5290*/  FSETP.NEU.FTZ.AND P0, PT, R235, -INF , PT ;  /* 0xff800000eb00780b */ /* 0x000fe40003f1d000 */
[----:B------:R-:W-:Y:S01]  /*52a0*/  LOP3.LUT R140, R136, 0xff, RZ, 0xc0, !PT ;  /* 0x000000ff888c7812 */ /* 0x000fe200078ec0ff */
[----:B------:R-:W-:Y:S01]  /*52b0*/  FFMA.FTZ R24, R147, -UR5, R24 ;  /* 0x8000000593187c23 */ /* 0x000fe20008010018 */
[----:B------:R-:W-:Y:S01]  /*52c0*/  FSEL R133, R133, RZ, P0 ;  /* 0x000000ff85857208 */ /* 0x000fe20000000000 */
[----:B------:R-:W-:Y:S01]  /*52d0*/  FFMA.FTZ R23, R145, -UR5, R23 ;  /* 0x8000000591177c23 */ /* 0x000fe20008010017 */
[----:B------:R-:W-:Y:S01]  /*52e0*/  FSETP.NEU.FTZ.AND P0, PT, R232, -INF , PT ;  /* 0xff800000e800780b */ /* 0x000fe20003f1d000 */
[----:B------:R-:W-:Y:S01]  /*52f0*/  FFMA.FTZ R21, R148, -UR5, R21 ;  /* 0x8000000594157c23 */ /* 0x000fe20008010015 */
[----:B------:R-:W-:Y:S01]  /*5300*/  FSETP.NEU.FTZ.AND P2, PT, R234, -INF , PT ;  /* 0xff800000ea00780b */ /* 0x000fe20003f5d000 */
[----:B------:R-:W-:Y:S01]  /*5310*/  FFMA.FTZ R28, R237, -UR5, R28 ;  /* 0x80000005ed1c7c23 */ /* 0x000fe2000801001c */
[----:B------:R-:W-:Y:S01]  /*5320*/  FSEL R2, R2, RZ, P0 ;  /* 0x000000ff02027208 */ /* 0x000fe20000000000 */
[----:B------:R1:W5:Y:S01]  /*5330*/  LDL R237, [R1+0x30] ;  /* 0x0000300001ed7983 */ /* 0x0003620000100800 */
[----:B------:R-:W-:Y:S01]  /*5340*/  PLOP3.LUT P0, PT, PT, PT, UP1, 0x80, 0x0 ;  /* 0x000000000000781c */ /* 0x000fe20003f0f018 */
[----:B------:R-:W-:Y:S01]  /*5350*/  FMUL.FTZ R132, R234, 1.4426950216293334961 ;  /* 0x3fb8aa3bea847820 */ /* 0x000fe20000410000 */
[----:B------:R-:W-:Y:S01]  /*5360*/  SHF.R.U32.HI R240, RZ, 0x10, R138 ;  /* 0x00000010fff07819 */ /* 0x000fe2000001168a */
[--C-:B------:R-:W-:Y:S01]  /*5370*/  FFMA.FTZ R5, R5, UR11, -R133.reuse ;  /* 0x0000000b05057c23 */ /* 0x100fe20008010885 */
[----:B------:R-:W-:Y:S01]  /*5380*/  FFMA.FTZ R30, R147, -UR5, R30 ;  /* 0x80000005931e7c23 */ /* 0x000fe2000801001e */
[----:B------:R-:W-:Y:S01]  /*5390*/  FFMA.FTZ R4, R4, UR11, -R133 ;  /* 0x0000000b04047c23 */ /* 0x000fe20008010885 */
[----:B------:R-:W-:Y:S01]  /*53a0*/  FSEL R132, R132, RZ, P2 ;  /* 0x000000ff84847208 */ /* 0x000fe20001000000 */
[----:B------:R-:W-:Y:S01]  /*53b0*/  FFMA.FTZ R29, R238, -UR5, R29 ;  /* 0x80000005ee1d7c23 */ /* 0x000fe2000801001d */
[----:B------:R-:W-:Y:S01]  /*53c0*/  PLOP3.LUT P2, PT, PT, PT, UP1, 0x80, 0x0 ;  /* 0x000000000000781c */ /* 0x000fe20003f4f018 */
[----:B------:R-:W-:Y:S01]  /*53d0*/  FFMA.FTZ R34, R146, -UR5, R34 ;  /* 0x8000000592227c23 */ /* 0x000fe20008010022 */
[----:B------:R-:W-:Y:S01]  /*53e0*/  FFMA.FTZ R33, R157, -UR5, R33 ;  /* 0x800000059d217c23 */ /* 0x000fe20008010021 */
[--C-:B------:R-:W-:Y:S01]  /*53f0*/  FFMA.FTZ R6, R6, UR11, -R132.reuse ;  /* 0x0000000b06067c23 */ /* 0x100fe20008010884 */
[----:B------:R-:W-:Y:S01]  /*5400*/  FFMA.FTZ R7, R7, UR11, -R132 ;  /* 0x0000000b07077c23 */ /* 0x000fe20008010884 */
[----:B------:R-:W-:Y:S01]  /*5410*/  @P0 FSEL R15, R15, -INF , !P3 ;  /* 0xff8000000f0f0808 */ /* 0x000fe20005800000 */
[----:B------:R-:W-:Y:S01]  /*5420*/  FFMA.FTZ R35, R148, -UR5, R35 ;  /* 0x8000000594237c23 */ /* 0x000fe20008010023 */
[----:B------:R-:W-:Y:S01]  /*5430*/  PLOP3.LUT P0, PT, PT, PT, UP1, 0x80, 0x0 ;  /* 0x000000000000781c */ /* 0x000fe20003f0f018 */
[--C-:B------:R-:W-:Y:S01]  /*5440*/  FFMA.FTZ R9, R9, UR11, -R2.reuse ;  /* 0x0000000b09097c23 */ /* 0x100fe20008010802 */
[----:B------:R-:W-:Y:S01]  /*5450*/  FFMA.FTZ R8, R8, UR11, -R2 ;  /* 0x0000000b08087c23 */ /* 0x000fe20008010802 */
[----:B------:R-:W-:Y:S01]  /*5460*/  FFMA.FTZ R16, R16, UR11, -R133 ;  /* 0x0000000b10107c23 */ /* 0x000fe20008010885 */
[----:B------:R-:W-:Y:S01]  /*5470*/  FFMA.FTZ R18, R18, UR11, -R132 ;  /* 0x0000000b12127c23 */ /* 0x000fe20008010884 */
[----:B------:R-:W-:Y:S01]  /*5480*/  FFMA.FTZ R12, R12, UR11, -R2 ;  /* 0x0000000b0c0c7c23 */ /* 0x000fe20008010802 */
[----:B------:R-:W-:Y:S01]  /*5490*/  @P2 FSEL R13, R13, -INF , !P3 ;  /* 0xff8000000d0d2808 */ /* 0x000fe20005800000 */
[----:B------:R-:W-:Y:S01]  /*54a0*/  MUFU.EX2 R167, R5 ;  /* 0x0000000500a77308 */ /* 0x000fe20000000800 */
[----:B------:R-:W-:Y:S01]  /*54b0*/  PLOP3.LUT P2, PT, PT, PT, UP1, 0x80, 0x0 ;  /* 0x000000000000781c */ /* 0x000fe20003f4f018 */
[----:B------:R-:W-:Y:S01]  /*54c0*/  FFMA.FTZ R32, R160, -UR5, R32 ;  /* 0x80000005a0207c23 */ /* 0x000fe20008010020 */
[----:B------:R-:W-:Y:S01]  /*54d0*/  FFMA.FTZ R22, R0, -UR5, R22 ;  /* 0x8000000500167c23 */ /* 0x000fe20008010016 */
[----:B------:R-:W-:Y:S01]  /*54e0*/  FFMA.FTZ R13, R13, UR11, -R2 ;  /* 0x0000000b0d0d7c23 */ /* 0x000fe20008010802 */
[----:B------:R-:W-:Y:S01]  /*54f0*/  FMUL.FTZ R0, R161, 1.4426950216293334961 ;  /* 0x3fb8aa3ba1007820 */ /* 0x000fe20000410000 */
[----:B------:R-:W-:Y:S01]  /*5500*/  @P0 FSEL R19, R19, -INF , !P3 ;  /* 0xff80000013130808 */ /* 0x000fe20005800000 */
[----:B------:R-:W-:Y:S01]  /*5510*/  FFMA.FTZ R26, R156, -UR5, R26 ;  /* 0x800000059c1a7c23 */ /* 0x000fe2000801001a */
[----:B------:R-:W-:Y:S02]  /*5520*/  PLOP3.LUT P0, PT, PT, PT, UP1, 0x80, 0x0 ;  /* 0x000000000000781c */ /* 0x000fe40003f0f018 */
[----:B------:R2:W-:Y:S01]  /*5530*/  MUFU.EX2 R232, R6 ;  /* 0x0000000600e87308 */ /* 0x0005e20000000800 */
[----:B------:R-:W-:Y:S01]  /*5540*/  FFMA.FTZ R27, R151, -UR5, R27 ;  /* 0x80000005971b7c23 */ /* 0x000fe2000801001b */
[----:B------:R-:W-:Y:S02]  /*5550*/  FFMA.FTZ R19, R19, UR11, -R132 ;  /* 0x0000000b13137c23 */ /* 0x000fe40008010884 */
[----:B------:R-:W-:Y:S02]  /*5560*/  @P2 FSEL R17, R17, -INF , !P3 ;  /* 0xff80000011112808 */ /* 0x000fe40005800000 */
[----:B------:R-:W-:Y:S04]  /*5570*/  FSETP.NEU.FTZ.AND P2, PT, R161, -INF , PT ;  /* 0xff800000a100780b */ /* 0x000fe80003f5d000 */
[----:B------:R3:W4:Y:S01]  /*5580*/  MUFU.EX2 R168, R4 ;  /* 0x0000000400a87308 */ /* 0x0007220000000800 */
[----:B------:R-:W-:Y:S01]  /*5590*/  PLOP3.LUT P3, PT, PT, PT, UP1, 0x80, 0x0 ;  /* 0x000000000000781c */ /* 0x000fe20003f6f018 */
[--C-:B------:R-:W-:Y:S01]  /*55a0*/  FFMA.FTZ R17, R17, UR11, -R133.reuse ;  /* 0x0000000b11117c23 */ /* 0x100fe20008010885 */
[----:B------:R-:W-:Y:S02]  /*55b0*/  FSEL R0, R0, RZ, P2 ;  /* 0x000000ff00007208 */ /* 0x000fe40001000000 */
[----:B------:R-:W-:Y:S02]  /*55c0*/  @P0 FSEL R20, R20, -INF , !P1 ;  /* 0xff80000014140808 */ /* 0x000fe40004800000 */
[----:B------:R-:W-:Y:S01]  /*55d0*/  PLOP3.LUT P0, PT, PT, PT, UP1, 0x80, 0x0 ;  /* 0x000000000000781c */ /* 0x000fe20003f0f018 */
[--C-:B------:R-:W-:Y:S01]  /*55e0*/  FFMA.FTZ R11, R11, UR11, -R0.reuse ;  /* 0x0000000b0b0b7c23 */ /* 0x100fe20008010800 */
[----:B--2---:R-:W-:Y:S01]  /*55f0*/  LOP3.LUT R6, R144, 0xff, RZ, 0xc0, !PT ;  /* 0x000000ff90067812 */ /* 0x004fe200078ec0ff */
[--C-:B------:R-:W-:Y:S01]  /*5600*/  FFMA.FTZ R14, R14, UR11, -R0.reuse ;  /* 0x0000000b0e0e7c23 */ /* 0x100fe20008010800 */
[----:B------:R-:W-:Y:S01]  /*5610*/  PLOP3.LUT P2, PT, PT, PT, UP1, 0x80, 0x0 ;  /* 0x000000000000781c */ /* 0x000fe20003f4f018 */
[--C-:B------:R-:W-:Y:S01]  /*5620*/  FFMA.FTZ R15, R15, UR11, -R0.reuse ;  /* 0x0000000b0f0f7c23 */ /* 0x100fe20008010800 */
[----:B------:R-:W-:Y:S01]  /*5630*/  I2FP.F32.S32 R5, R149 ;  /* 0x0000009500057245 */ /* 0x000fe20000201400 */
[----:B------:R-:W-:Y:S01]  /*5640*/  FFMA.FTZ R10, R10, UR11, -R0 ;  /* 0x0000000b0a0a7c23 */ /* 0x000fe20008010800 */
[----:B------:R-:W-:Y:S01]  /*5650*/  @P3 FSEL R22, R22, -INF , !P1 ;  /* 0xff80000016163808 */ /* 0x000fe20004800000 */
[----:B------:R-:W-:Y:S01]  /*5660*/  FFMA.FTZ R20, R20, UR11, -R133 ;  /* 0x0000000b14147c23 */ /* 0x000fe20008010885 */
[----:B------:R-:W-:Y:S01]  /*5670*/  PLOP3.LUT P3, PT, PT, PT, UP1, 0x80, 0x0 ;  /* 0x000000000000781c */ /* 0x000fe20003f6f018 */
[C---:B------:R-:W-:Y:S01]  /*5680*/  FFMA.FTZ R25, R5.reuse, -UR5, R25 ;  /* 0x8000000505197c23 */ /* 0x040fe20008010019 */
[----:B------:R-:W-:Y:S01]  /*5690*/  FFMA.FTZ R31, R5, -UR5, R31 ;  /* 0x80000005051f7c23 */ /* 0x000fe2000801001f */
[----:B------:R-:W-:Y:S01]  /*56a0*/  @P0 FSEL R26, R26, -INF , !P1 ;  /* 0xff8000001a1a0808 */ /* 0x000fe20004800000 */
[----:B------:R2:W1:Y:S01]  /*56b0*/  MUFU.EX2 R171, R7 ;  /* 0x0000000700ab7308 */ /* 0x0004620000000800 */
[----:B------:R-:W-:Y:S01]  /*56c0*/  PLOP3.LUT P0, PT, PT, PT, UP1, 0x80, 0x0 ;  /* 0x000000000000781c */ /* 0x000fe20003f0f018 */
[----:B------:R-:W-:Y:S01]  /*56d0*/  FFMA.FTZ R22, R22, UR11, -R132 ;  /* 0x0000000b16167c23 */ /* 0x000fe20008010884 */
[----:B------:R-:W-:Y:S01]  /*56e0*/  @P2 FSEL R24, R24, -INF , !P1 ;  /* 0xff80000018182808 */ /* 0x000fe20004800000 */
[----:B------:R-:W-:Y:S01]  /*56f0*/  FFMA.FTZ R26, R26, UR11, -R0 ;  /* 0x0000000b1a1a7c23 */ /* 0x000fe20008010800 */
[----:B------:R-:W-:Y:S02]  /*5700*/  PLOP3.LUT P1, PT, PT, PT, UP1, 0x80, 0x0 ;  /* 0x000000000000781c */ /* 0x000fe40003f2f018 */
[----:B------:R-:W-:Y:S03]  /*5710*/  PLOP3.LUT P2, PT, PT, PT, UP1, 0x80, 0x0 ;  /* 0x000000000000781c */ /* 0x000fe60003f4f018 */
[----:B------:R-:W-:Y:S01]  /*5720*/  MUFU.EX2 R170, R9 ;  /* 0x0000000900aa7308 */ /* 0x000fe20000000800 */
[----:B------:R-:W-:Y:S01]  /*5730*/  @P3 FSEL R21, R21, -INF , !P4 ;  /* 0xff80000015153808 */ /* 0x000fe20006000000 */
[----:B------:R-:W-:Y:S01]  /*5740*/  FFMA.FTZ R24, R24, UR11, -R2 ;  /* 0x0000000b18187c23 */ /* 0x000fe20008010802 */
[----:B------:R-:W-:Y:S02]  /*5750*/  SHF.R.U32.HI R5, RZ, 0x10, R144 ;  /* 0x00000010ff057819 */ /* 0x000fe40000011690 */
[----:B---3--:R-:W-:Y:S01]  /*5760*/  LOP3.LUT R4, R137, UR45, R150, 0x96, !PT ;  /* 0x0000002d89047c12 */ /* 0x008fe2000f8e9696 */
[--C-:B------:R-:W-:Y:S01]  /*5770*/  FFMA.FTZ R21, R21, UR11, -R133.reuse ;  /* 0x0000000b15157c23 */ /* 0x100fe20008010885 */
[----:B------:R-:W-:Y:S03]  /*5780*/  @P0 FSEL R25, R25, -INF , !P4 ;  /* 0xff80000019190808 */ /* 0x000fe60006000000 */
[----:B------:R-:W3:Y:S01]  /*5790*/  MUFU.EX2 R233, R8 ;  /* 0x0000000800e97308 */ /* 0x000ee20000000800 */
[----:B------:R-:W-:Y:S02]  /*57a0*/  PLOP3.LUT P0, PT, PT, PT, UP1, 0x80, 0x0 ;  /* 0x000000000000781c */ /* 0x000fe40003f0f018 */
[----:B------:R-:W-:Y:S01]  /*57b0*/  @P1 FSEL R27, R27, -INF , !P4 ;  /* 0xff8000001b1b1808 */ /* 0x000fe20006000000 */
[----:B------:R-:W-:Y:S01]  /*57c0*/  FFMA.FTZ R25, R25, UR11, -R2 ;  /* 0x0000000b19197c23 */ /* 0x000fe20008010802 */
[----:B------:R-:W-:Y:S02]  /*57d0*/  PLOP3.LUT P1, PT, PT, PT, UP1, 0x80, 0x0 ;  /* 0x000000000000781c */ /* 0x000fe40003f2f018 */
[----:B------:R-:W-:Y:S03]  /*57e0*/  @P2 FSEL R23, R23, -INF , !P4 ;  /* 0xff80000017172808 */ /* 0x000fe60006000000 */
[----:B------:R-:W-:Y:S01]  /*57f0*/  MUFU.EX2 R234, R11 ;  /* 0x0000000b00ea7308 */ /* 0x000fe20000000800 */
[----:B------:R-:W-:Y:S01]  /*5800*/  PLOP3.LUT P2, PT, PT, PT, UP1, 0x80, 0x0 ;  /* 0x000000000000781c */ /* 0x000fe20003f4f018 */
[----:B------:R-:W-:Y:S01]  /*5810*/  FFMA.FTZ R27, R27, UR11, -R0 ;  /* 0x0000000b1b1b7c23 */ /* 0x000fe20008010800 */
[----:B------:R-:W-:Y:S01]  /*5820*/  PLOP3.LUT P4, PT, PT, PT, UP1, 0x80, 0x0 ;  /* 0x000000000000781c */ /* 0x000fe20003f8f018 */
[----:B------:R-:W-:Y:S01]  /*5830*/  FFMA.FTZ R23, R23, UR11, -R132 ;  /* 0x0000000b17177c23 */ /* 0x000fe20008010884 */
[----:B------:R-:W-:Y:S02]  /*5840*/  LOP3.LUT R5, R5, 0xff, RZ, 0xc0, !PT ;  /* 0x000000ff05057812 */ /* 0x000fe400078ec0ff */
[----:B------:R-:W-:Y:S03]  /*5850*/  @P0 FSEL R30, R30, -INF , !P5 ;  /* 0xff8000001e1e0808 */ /* 0x000fe60006800000 */
[----:B------:R-:W-:Y:S01]  /*5860*/  MUFU.EX2 R165, R14 ;  /* 0x0000000e00a57308 */ /* 0x000fe20000000800 */
[----:B------:R-:W-:Y:S02]  /*5870*/  PLOP3.LUT P0, PT, PT, PT, UP1, 0x80, 0x0 ;  /* 0x000000000000781c */ /* 0x000fe40003f0f018 */
[----:B------:R-:W-:Y:S01]  /*5880*/  @P1 FSEL R32, R32, -INF , !P5 ;  /* 0xff80000020201808 */ /* 0x000fe20006800000 */
[----:B------:R-:W-:Y:S01]  /*5890*/  FFMA.FTZ R30, R30, UR11, -R0 ;  /* 0x0000000b1e1e7c23 */ /* 0x000fe20008010800 */
[----:B------:R-:W-:Y:S02]  /*58a0*/  PLOP3.LUT P1, PT, PT, PT, UP1, 0x80, 0x0 ;  /* 0x000000000000781c */ /* 0x000fe40003f2f018 */
[----:B------:R-:W-:Y:S03]  /*58b0*/  @P2 FSEL R28, R28, -INF , !P5 ;  /* 0xff8000001c1c2808 */ /* 0x000fe60006800000 */
[----:B------:R-:W-:Y:S01]  /*58c0*/  MUFU.EX2 R164, R15 ;  /* 0x0000000f00a47308 */ /* 0x000fe20000000800 */
[----:B------:R-:W-:Y:S01]  /*58d0*/  @P4 FSEL R34, R34, -INF , !P5 ;  /* 0xff80000022224808 */ /* 0x000fe20006800000 */
[--C-:B------:R-:W-:Y:S01]  /*58e0*/  FFMA.FTZ R32, R32, UR11, -R133.reuse ;  /* 0x0000000b20207c23 */ /* 0x100fe20008010885 */
[----:B------:R-:W-:Y:S01]  /*58f0*/  ISETP.LE.U32.AND P5, PT, R6, UR12, PT ;  /* 0x0000000c06007c0c */ /* 0x000fe2000bfa3070 */
[----:B------:R-:W-:Y:S01]  /*5900*/  FFMA.FTZ R28, R28, UR11, -R2 ;  /* 0x0000000b1c1c7c23 */ /* 0x000fe20008010802 */
[----:B------:R-:W-:Y:S01]  /*5910*/  LOP3.LUT R6, R144, 0xffff, RZ, 0xc0, !PT ;  /* 0x0000ffff90067812 */ /* 0x000fe200078ec0ff */
[----:B------:R-:W-:Y:S01]  /*5920*/  FFMA.FTZ R34, R34, UR11, -R132 ;  /* 0x0000000b22227c23 */ /* 0x000fe20008010884 */
[----:B------:R-:W-:Y:S03]  /*5930*/  @P0 FSEL R29, R29, -INF , !P6 ;  /* 0xff8000001d1d0808 */ /* 0x000fe60007000000 */
[----:B------:R-:W-:Y:S01]  /*5940*/  MUFU.EX2 R163, R16 ;  /* 0x0000001000a37308 */ /* 0x000fe20000000800 */
[----:B------:R-:W-:Y:S02]  /*5950*/  PLOP3.LUT P0, PT, PT, PT, UP1, 0x80, 0x0 ;  /* 0x000000000000781c */ /* 0x000fe40003f0f018 */
[----:B------:R-:W-:Y:S01]  /*5960*/  @P1 FSEL R31, R31, -INF , !P6 ;  /* 0xff8000001f1f1808 */ /* 0x000fe20007000000 */
[----:B------:R-:W-:Y:S01]  /*5970*/  FFMA.FTZ R2, R29, UR11, -R2 ;  /* 0x0000000b1d027c23 */ /* 0x000fe20008010802 */
[----:B------:R-:W-:Y:S02]  /*5980*/  PLOP3.LUT P1, PT, PT, PT, UP1, 0x80, 0x0 ;  /* 0x000000000000781c */ /* 0x000fe40003f2f018 */
[----:B------:R-:W-:Y:S01]  /*5990*/  SHF.R.U32.HI R6, RZ, 0x8, R6 ;  /* 0x00000008ff067819 */ /* 0x000fe20000011606 */
[----:B----4-:R-:W-:Y:S01]  /*59a0*/  @!P5 FADD.FTZ R168, -R168, -RZ ;  /* 0x800000ffa8a8d221 */ /* 0x010fe20000010100 */
[----:B--2---:R-:W-:Y:S01]  /*59b0*/  SHF.R.U32.HI R7, RZ, 0x18, R144 ;  /* 0x00000018ff077819 */ /* 0x004fe20000011690 */
[----:B------:R-:W-:Y:S01]  /*59c0*/  MUFU.EX2 R162, R17 ;  /* 0x0000001100a27308 */ /* 0x000fe20000000800 */
[----:B------:R-:W-:Y:S01]  /*59d0*/  ISETP.LE.U32.AND P2, PT, R241, UR12, PT ;  /* 0x0000000cf1007c0c */ /* 0x000fe2000bf43070 */
[----:B------:R-:W-:Y:S01]  /*59e0*/  FFMA.FTZ R0, R31, UR11, -R0 ;  /* 0x0000000b1f007c23 */ /* 0x000fe20008010800 */
[----:B------:R-:W-:Y:S01]  /*59f0*/  ISETP.LE.U32.AND P4, PT, R7, UR12, PT ;  /* 0x0000000c07007c0c */ /* 0x000fe2000bf83070 */
[----:B------:R-:W2:Y:S01]  /*5a00*/  LDL R241, [R1+0x2c] ;  /* 0x00002c0001f17983 */ /* 0x000ea20000100800 */
[----:B------:R-:W-:Y:S02]  /*5a10*/  @P0 FSEL R33, R33, -INF , !P6 ;  /* 0xff80000021210808 */ /* 0x000fe40007000000 */
[----:B------:R-:W-:Y:S03]  /*5a20*/  ISETP.LE.U32.AND P0, PT, R5, UR12, PT ;  /* 0x0000000c05007c0c */ /* 0x000fe6000bf03070 */
[----:B------:R-:W-:Y:S01]  /*5a30*/  MUFU.EX2 R161, R18 ;  /* 0x0000001200a17308 */ /* 0x000fe20000000800 */
[----:B------:R-:W-:Y:S01]  /*5a40*/  LOP3.LUT R5, R6, 0xffff, RZ, 0xc0, !PT ;  /* 0x0000ffff06057812 */ /* 0x000fe200078ec0ff */
[----:B------:R-:W-:Y:S01]  /*5a50*/  FFMA.FTZ R133, R33, UR11, -R133 ;  /* 0x0000000b21857c23 */ /* 0x000fe20008010885 */
[----:B------:R-:W-:Y:S02]  /*5a60*/  @P1 FSEL R35, R35, -INF , !P6 ;  /* 0xff80000023231808 */ /* 0x000fe40007000000 */
[----:B------:R-:W-:Y:S02]  /*5a70*/  ISETP.LE.U32.AND P6, PT, R5, UR12, PT ;  /* 0x0000000c05007c0c */ /* 0x000fe4000bfc3070 */
[C---:B------:R-:W-:Y:S03]  /*5a80*/  LOP3.LUT R6, R4.reuse, 0xff, RZ, 0xc0, !PT ;  /* 0x000000ff04067812 */ /* 0x040fe600078ec0ff */
[----:B------:R-:W4:Y:S01]  /*5a90*/  MUFU.EX2 R160, R19 ;  /* 0x0000001300a07308 */ /* 0x000f220000000800 */
[----:B------:R-:W-:Y:S01]  /*5aa0*/  LOP3.LUT R5, R4, 0xffff, RZ, 0xc0, !PT ;  /* 0x0000ffff04057812 */ /* 0x000fe200078ec0ff */
[----:B-1----:R-:W-:Y:S01]  /*5ab0*/  @!P4 FADD.FTZ R171, -R171, -RZ ;  /* 0x800000ffababc221 */ /* 0x002fe20000010100 */
[----:B------:R-:W-:Y:S01]  /*5ac0*/  ISETP.LE.U32.AND P1, PT, R6, UR12, PT ;  /* 0x0000000c06007c0c */ /* 0x000fe2000bf23070 */
[----:B------:R-:W-:Y:S01]  /*5ad0*/  @!P0 FADD.FTZ R232, -R232, -RZ ;  /* 0x800000ffe8e88221 */ /* 0x000fe20000010100 */
[----:B------:R-:W-:Y:S01]  /*5ae0*/  SHF.R.U32.HI R6, RZ, 0x18, R4 ;  /* 0x00000018ff067819 */ /* 0x000fe20000011604 */
[----:B------:R-:W-:Y:S01]  /*5af0*/  FFMA.FTZ R132, R35, UR11, -R132 ;  /* 0x0000000b23847c23 */ /* 0x000fe20008010884 */
[----:B------:R-:W-:Y:S03]  /*5b00*/  SHF.R.U32.HI R7, RZ, 0x10, R4 ;  /* 0x00000010ff077819 */ /* 0x000fe60000011604 */
[----:B------:R-:W-:Y:S01]  /*5b10*/  MUFU.EX2 R169, R12 ;  /* 0x0000000c00a97308 */ /* 0x000fe20000000800 */
[----:B------:R-:W-:Y:S01]  /*5b20*/  SHF.R.U32.HI R4, RZ, 0x8, R5 ;  /* 0x00000008ff047819 */ /* 0x000fe20000011605 */
[----:B------:R-:W-:Y:S01]  /*5b30*/  @!P6 FADD.FTZ R167, -R167, -RZ ;  /* 0x800000ffa7a7e221 */ /* 0x000fe20000010100 */
[----:B------:R-:W-:Y:S02]  /*5b40*/  ISETP.LE.U32.AND P5, PT, R6, UR12, PT ;  /* 0x0000000c06007c0c */ /* 0x000fe4000bfa3070 */
[----:B------:R-:W-:Y:S02]  /*5b50*/  LOP3.LUT R4, R4, 0xffff, RZ, 0xc0, !PT ;  /* 0x0000ffff04047812 */ /* 0x000fe400078ec0ff */
[----:B------:R-:W-:Y:S01]  /*5b60*/  LOP3.LUT R5, R7, 0xff, RZ, 0xc0, !PT ;  /* 0x000000ff07057812 */ /* 0x000fe200078ec0ff */
[----:B---3--:R-:W-:Y:S01]  /*5b70*/  @!P1 FADD.FTZ R233, -R233, -RZ ;  /* 0x800000ffe9e99221 */ /* 0x008fe20000010100 */
[----:B------:R-:W-:Y:S01]  /*5b80*/  ISETP.LE.U32.AND P6, PT, R4, UR12, PT ;  /* 0x0000000c04007c0c */ /* 0x000fe2000bfc3070 */
[----:B------:R-:W-:Y:S01]  /*5b90*/  MUFU.EX2 R151, R21 ;  /* 0x0000001500977308 */ /* 0x000fe20000000800 */
[----:B------:R-:W-:Y:S01]  /*5ba0*/  SHF.R.U32.HI R150, RZ, 0x10, R136 ;  /* 0x00000010ff967819 */ /* 0x000fe20000011688 */
[----:B----4-:R-:W-:Y:S01]  /*5bb0*/  @!P2 FADD.FTZ R160, -R160, -RZ ;  /* 0x800000ffa0a0a221 */ /* 0x010fe20000010100 */
[----:B------:R-:W-:Y:S02]  /*5bc0*/  LOP3.LUT R137, R136, 0xffff, RZ, 0xc0, !PT ;  /* 0x0000ffff88897812 */ /* 0x000fe400078ec0ff */
[----:B------:R-:W-:Y:S01]  /*5bd0*/  ISETP.LE.U32.AND P0, PT, R5, UR12, PT ;  /* 0x0000000c05007c0c */ /* 0x000fe2000bf03070 */
[----:B------:R-:W-:Y:S01]  /*5be0*/  @!P5 FADD.FTZ R234, -R234, -RZ ;  /* 0x800000ffeaead221 */ /* 0x000fe20000010100 */
[----:B------:R-:W-:Y:S03]  /*5bf0*/  LOP3.LUT R5, R150, 0xff, RZ, 0xc0, !PT ;  /* 0x000000ff96057812 */ /* 0x000fe600078ec0ff */
[----:B------:R-:W-:Y:S01]  /*5c00*/  MUFU.EX2 R155, R22 ;  /* 0x00000016009b7308 */ /* 0x000fe20000000800 */
[----:B------:R-:W-:Y:S02]  /*5c10*/  SHF.R.U32.HI R4, RZ, 0x8, R137 ;  /* 0x00000008ff047819 */ /* 0x000fe40000011689 */
[----:B------:R-:W-:Y:S01]  /*5c20*/  ISETP.LE.U32.AND P5, PT, R141, UR12, PT ;  /* 0x0000000c8d007c0c */ /* 0x000fe2000bfa3070 */
[----:B------:R-:W-:Y:S01]  /*5c30*/  @!P6 FADD.FTZ R170, -R170, -RZ ;  /* 0x800000ffaaaae221 */ /* 0x000fe20000010100 */
[----:B------:R-:W-:Y:S01]  /*5c40*/  ISETP.LE.U32.AND P6, PT, R5, UR12, PT ;  /* 0x0000000c05007c0c */ /* 0x000fe2000bfc3070 */
[----:B------:R-:W-:Y:S01]  /*5c50*/  IMAD.U32 R141, RZ, RZ, UR13 ;  /* 0x0000000dff8d7e24 */ /* 0x000fe2000f8e00ff */
[----:B------:R-:W-:Y:S03]  /*5c60*/  LOP3.LUT R4, R4, 0xffff, RZ, 0xc0, !PT ;  /* 0x0000ffff04047812 */ /* 0x000fe600078ec0ff */
[----:B------:R-:W-:Y:S01]  /*5c70*/  MUFU.EX2 R150, R2 ;  /* 0x0000000200967308 */ /* 0x000fe20000000800 */
[----:B------:R-:W-:Y:S02]  /*5c80*/  ISETP.LE.U32.AND P3, PT, R239, UR12, PT ;  /* 0x0000000cef007c0c */ /* 0x000fe4000bf63070 */
[----:B------:R-:W-:Y:S01]  /*5c90*/  ISETP.LE.U32.AND P1, PT, R4, UR12, PT ;  /* 0x0000000c04007c0c */ /* 0x000fe2000bf23070 */
[----:B------:R1:W5:Y:S01]  /*5ca0*/  LDL R239, [R1+0x34] ;  /* 0x0000340001ef7983 */ /* 0x0003620000100800 */
[----:B------:R-:W-:Y:S02]  /*5cb0*/  SHF.R.U32.HI R4, RZ, 0x8, R244 ;  /* 0x00000008ff047819 */ /* 0x000fe400000116f4 */
[----:B------:R-:W-:Y:S01]  /*5cc0*/  LOP3.LUT R5, R245, 0xff, RZ, 0xc0, !PT ;  /* 0x000000fff5057812 */ /* 0x000fe200078ec0ff */
[----:B------:R-:W-:Y:S01]  /*5cd0*/  @!P5 FADD.FTZ R164, -R164, -RZ ;  /* 0x800000ffa4a4d221 */ /* 0x000fe20000010100 */
[----:B------:R-:W-:Y:S01]  /*5ce0*/  LOP3.LUT R4, R4, 0xffff, RZ, 0xc0, !PT ;  /* 0x0000ffff04047812 */ /* 0x000fe200078ec0ff */
[----:B------:R-:W-:Y:S01]  /*5cf0*/  @!P6 FADD.FTZ R165, -R165, -RZ ;  /* 0x800000ffa5a5e221 */ /* 0x000fe20000010100 */
[----:B------:R-:W-:Y:S01]  /*5d00*/  ISETP.LE.U32.AND P5, PT, R5, UR12, PT ;  /* 0x0000000c05007c0c */ /* 0x000fe2000bfa3070 */
[----:B------:R-:W3:Y:S01]  /*5d10*/  MUFU.EX2 R235, R10 ;  /* 0x0000000a00eb7308 */ /* 0x000ee20000000800 */
[----:B------:R-:W-:Y:S01]  /*5d20*/  ISETP.LE.U32.AND P6, PT, R4, UR12, PT ;  /* 0x0000000c04007c0c */ /* 0x000fe2000bfc3070 */
[----:B------:R-:W-:Y:S01]  /*5d30*/  @!P3 FADD.FTZ R163, -R163, -RZ ;  /* 0x800000ffa3a3b221 */ /* 0x000fe20000010100 */
[C---:B------:R-:W-:Y:S01]  /*5d40*/  LOP3.LUT R4, R143.reuse, 0xff, RZ, 0xc0, !PT ;  /* 0x000000ff8f047812 */ /* 0x040fe200078ec0ff */
[----:B------:R1:W5:Y:S01]  /*5d50*/  LDL.64 R244, [R1+0x18] ;  /* 0x0000180001f47983 */ /* 0x0003620000100a00 */
[--C-:B------:R-:W-:Y:S02]  /*5d60*/  SHF.R.U32.HI R5, RZ, 0x18, R143.reuse ;  /* 0x00000018ff057819 */ /* 0x100fe4000001168f */
[----:B------:R-:W-:Y:S03]  /*5d70*/  ISETP.LE.U32.AND P3, PT, R4, UR12, PT ;  /* 0x0000000c04007c0c */ /* 0x000fe6000bf63070 */
[----:B------:R-:W-:Y:S01]  /*5d80*/  MUFU.EX2 R157, R25 ;  /* 0x00000019009d7308 */ /* 0x000fe20000000800 */
[----:B------:R-:W-:Y:S02]  /*5d90*/  LOP3.LUT R4, R143, 0xffff, RZ, 0xc0, !PT ;  /* 0x0000ffff8f047812 */ /* 0x000fe400078ec0ff */
[----:B------:R-:W-:Y:S01]  /*5da0*/  SHF.R.U32.HI R143, RZ, 0x10, R143 ;  /* 0x00000010ff8f7819 */ /* 0x000fe2000001168f */
[----:B------:R-:W-:Y:S01]  /*5db0*/  @!P5 FADD.FTZ R161, -R161, -RZ ;  /* 0x800000ffa1a1d221 */ /* 0x000fe20000010100 */
[----:B------:R-:W-:Y:S01]  /*5dc0*/  SHF.R.U32.HI R4, RZ, 0x8, R4 ;  /* 0x00000008ff047819 */ /* 0x000fe20000011604 */
[----:B------:R-:W-:Y:S01]  /*5dd0*/  @!P6 FADD.FTZ R162, -R162, -RZ ;  /* 0x800000ffa2a2e221 */ /* 0x000fe20000010100 */
[----:B------:R-:W-:Y:S03]  /*5de0*/  ISETP.LE.U32.AND P4, PT, R140, UR12, PT ;  /* 0x0000000c8c007c0c */ /* 0x000fe6000bf83070 */
[----:B------:R-:W4:Y:S01]  /*5df0*/  MUFU.EX2 R152, R20 ;  /* 0x0000001400987308 */ /* 0x000f220000000800 */
[----:B------:R-:W-:Y:S01]  /*5e00*/  ISETP.LE.U32.AND P6, PT, R5, UR12, PT ;  /* 0x0000000c05007c0c */ /* 0x000fe2000bfc3070 */
[----:B---3--:R-:W-:Y:S01]  /*5e10*/  @!P0 FADD.FTZ R235, -R235, -RZ ;  /* 0x800000ffebeb8221 */ /* 0x008fe20000010100 */
[----:B------:R-:W-:Y:S01]  /*5e20*/  LOP3.LUT R5, R143, 0xff, RZ, 0xc0, !PT ;  /* 0x000000ff8f057812 */ /* 0x000fe200078ec0ff */
[----:B------:R-:W-:Y:S01]  /*5e30*/  IMAD.U32 R140, RZ, RZ, UR16 ;  /* 0x00000010ff8c7e24 */ /* 0x000fe2000f8e00ff */
[----:B------:R-:W-:Y:S02]  /*5e40*/  LOP3.LUT R4, R4, 0xffff, RZ, 0xc0, !PT ;  /* 0x0000ffff04047812 */ /* 0x000fe400078ec0ff */
[----:B------:R-:W-:Y:S03]  /*5e50*/  ISETP.LE.U32.AND P2, PT, R5, UR12, PT ;  /* 0x0000000c05007c0c */ /* 0x000fe6000bf43070 */
[----:B------:R-:W3:Y:S01]  /*5e60*/  MUFU.EX2 R148, R32 ;  /* 0x0000002000947308 */ /* 0x000ee20000000800 */
[----:B------:R-:W-:Y:S02]  /*5e70*/  ISETP.LE.U32.AND P5, PT, R4, UR12, PT ;  /* 0x0000000c04007c0c */ /* 0x000fe4000bfa3070 */
[----:B------:R-:W-:Y:S01]  /*5e80*/  LOP3.LUT R4, R142, 0xffff, RZ, 0xc0, !PT ;  /* 0x0000ffff8e047812 */ /* 0x000fe200078ec0ff */
[----:B------:R-:W-:Y:S01]  /*5e90*/  @!P4 FADD.FTZ R169, -R169, -RZ ;  /* 0x800000ffa9a9c221 */ /* 0x000fe20000010100 */
[----:B------:R-:W-:Y:S02]  /*5ea0*/  SHF.R.U32.HI R6, RZ, 0x10, R142 ;  /* 0x00000010ff067819 */ /* 0x000fe4000001168e */
[----:B------:R-:W-:Y:S03]  /*5eb0*/  SHF.R.U32.HI R4, RZ, 0x8, R4 ;  /* 0x00000008ff047819 */ /* 0x000fe60000011604 */
[----:B------:R-:W-:Y:S01]  /*5ec0*/  MUFU.EX2 R146, R133 ;  /* 0x0000008500927308 */ /* 0x000fe20000000800 */
[----:B------:R-:W-:Y:S01]  /*5ed0*/  ISETP.LE.U32.AND P4, PT, R159, UR12, PT ;  /* 0x0000000c9f007c0c */ /* 0x000fe2000bf83070 */
[----:B----4-:R-:W-:Y:S01]  /*5ee0*/  @!P3 FADD.FTZ R152, -R152, -RZ ;  /* 0x800000ff9898b221 */ /* 0x010fe20000010100 */
[----:B------:R-:W-:Y:S01]  /*5ef0*/  LOP3.LUT R2, R6, 0xff, RZ, 0xc0, !PT ;  /* 0x000000ff06027812 */ /* 0x000fe200078ec0ff */
[----:B------:R-:W-:Y:S01]  /*5f00*/  @!P2 FADD.FTZ R155, -R155, -RZ ;  /* 0x800000ff9b9ba221 */ /* 0x000fe20000010100 */
[----:B------:R-:W-:Y:S01]  /*5f10*/  LOP3.LUT R4, R4, 0xffff, RZ, 0xc0, !PT ;  /* 0x0000ffff04047812 */ /* 0x000fe200078ec0ff */
[----:B------:R-:W-:Y:S01]  /*5f20*/  @!P5 FADD.FTZ R151, -R151, -RZ ;  /* 0x800000ff9797d221 */ /* 0x000fe20000010100 */
[----:B------:R-:W-:Y:S03]  /*5f30*/  ISETP.LE.U32.AND P2, PT, R2, UR12, PT ;  /* 0x0000000c02007c0c */ /* 0x000fe6000bf43070 */
[----:B------:R-:W4:Y:S01]  /*5f40*/  MUFU.EX2 R159, R26 ;  /* 0x0000001a009f7308 */ /* 0x000f220000000800 */
[----:B------:R-:W-:Y:S02]  /*5f50*/  ISETP.LE.U32.AND P5, PT, R4, UR12, PT ;  /* 0x0000000c04007c0c */ /* 0x000fe4000bfa3070 */
[----:B------:R-:W-:Y:S02]  /*5f60*/  ISETP.LE.U32.AND P0, PT, R158, UR12, PT ;  /* 0x0000000c9e007c0c */ /* 0x000fe4000bf03070 */
[----:B------:R-:W-:Y:S02]  /*5f70*/  SHF.R.U32.HI R2, RZ, 0x8, R242 ;  /* 0x00000008ff027819 */ /* 0x000fe400000116f2 */
[----:B------:R-:W-:Y:S03]  /*5f80*/  LOP3.LUT R136, R138, 0xff, RZ, 0xc0, !PT ;  /* 0x000000ff8a887812 */ /* 0x000fe600078ec0ff */
[----:B------:R-:W1:Y:S01]  /*5f90*/  MUFU.EX2 R166, R13 ;  /* 0x0000000d00a67308 */ /* 0x000e620000000800 */
[----:B------:R-:W-:Y:S02]  /*5fa0*/  SHF.R.U32.HI R8, RZ, 0x18, R138 ;  /* 0x00000018ff087819 */ /* 0x000fe4000001168a */
[----:B------:R-:W-:Y:S02]  /*5fb0*/  LOP3.LUT R2, R2, 0xffff, RZ, 0xc0, !PT ;  /* 0x0000ffff02027812 */ /* 0x000fe400078ec0ff */
[----:B------:R-:W-:Y:S01]  /*5fc0*/  LOP3.LUT R4, R243, 0xff, RZ, 0xc0, !PT ;  /* 0x000000fff3047812 */ /* 0x000fe200078ec0ff */
[----:B------:R-:W-:Y:S01]  /*5fd0*/  @!P5 FADD.FTZ R157, -R157, -RZ ;  /* 0x800000ff9d9dd221 */ /* 0x000fe20000010100 */
[----:B------:R-:W-:Y:S01]  /*5fe0*/  LOP3.LUT R138, R138, 0xffff, RZ, 0xc0, !PT ;  /* 0x0000ffff8a8a7812 */ /* 0x000fe200078ec0ff */
[----:B---3--:R-:W-:Y:S01]  /*5ff0*/  @!P0 FADD.FTZ R148, -R148, -RZ ;  /* 0x800000ff94948221 */ /* 0x008fe20000010100 */
[----:B----4-:R-:W-:Y:S01]  /*6000*/  @!P2 FADD.FTZ R159, -R159, -RZ ;  /* 0x800000ff9f9fa221 */ /* 0x010fe20000010100 */
[----:B------:R-:W-:Y:S01]  /*6010*/  ISETP.LE.U32.AND P5, PT, R2, UR12, PT ;  /* 0x0000000c02007c0c */ /* 0x000fe2000bfa3070 */
[----:B------:R-:W3:Y:S01]  /*6020*/  MUFU.EX2 R154, R23 ;  /* 0x00000017009a7308 */ /* 0x000ee20000000800 */
[----:B------:R-:W-:Y:S02]  /*6030*/  LOP3.LUT R5, R142, 0xff, RZ, 0xc0, !PT ;  /* 0x000000ff8e057812 */ /* 0x000fe400078ec0ff */
[----:B------:R-:W-:Y:S02]  /*6040*/  ISETP.LE.U32.AND P2, PT, R4, UR12, PT ;  /* 0x0000000c04007c0c */ /* 0x000fe4000bf43070 */
[----:B------:R-:W-:Y:S01]  /*6050*/  SHF.R.U32.HI R2, RZ, 0x8, R138 ;  /* 0x00000008ff027819 */ /* 0x000fe2000001168a */
[----:B-1----:R-:W-:Y:S01]  /*6060*/  @!P1 FADD.FTZ R166, -R166, -RZ ;  /* 0x800000ffa6a69221 */ /* 0x002fe20000010100 */
[----:B------:R-:W-:Y:S03]  /*6070*/  LOP3.LUT R4, R240, 0xff, RZ, 0xc0, !PT ;  /* 0x000000fff0047812 */ /* 0x000fe600078ec0ff */
[----:B------:R1:W-:Y:S01]  /*6080*/  MUFU.EX2 R144, R0 ;  /* 0x0000000000907308 */ /* 0x0003e20000000800 */
[----:B------:R-:W-:Y:S02]  /*6090*/  ISETP.LE.U32.AND P3, PT, R5, UR12, PT ;  /* 0x0000000c05007c0c */ /* 0x000fe4000bf63070 */
[----:B------:R-:W-:Y:S01]  /*60a0*/  LOP3.LUT R5, R2, 0xffff, RZ, 0xc0, !PT ;  /* 0x0000ffff02057812 */ /* 0x000fe200078ec0ff */
[----:B------:R-:W-:Y:S01]  /*60b0*/  @!P5 FADD.FTZ R146, -R146, -RZ ;  /* 0x800000ff9292d221 */ /* 0x000fe20000010100 */
[----:B------:R-:W-:Y:S02]  /*60c0*/  ISETP.LE.U32.AND P0, PT, R4, UR12, PT ;  /* 0x0000000c04007c0c */ /* 0x000fe4000bf03070 */
[----:B------:R-:W-:Y:S03]  /*60d0*/  F2FP.RELU.F16.F32.PACK_AB R2, R171, R232 ;  /* 0x000000e8ab02723e */ /* 0x000fe600000008ff */
[----:B------:R-:W4:Y:S01]  /*60e0*/  MUFU.EX2 R158, R24 ;  /* 0x00000018009e7308 */ /* 0x000f220000000800 */
[----:B------:R-:W-:Y:S01]  /*60f0*/  F2FP.RELU.F16.F32.PACK_AB R4, R167, R168 ;  /* 0x000000a8a704723e */ /* 0x000fe200000008ff */
[----:B---3--:R-:W-:Y:S01]  /*6100*/  @!P6 FADD.FTZ R154, -R154, -RZ ;  /* 0x800000ff9a9ae221 */ /* 0x008fe20000010100 */
[----:B------:R-:W-:Y:S01]  /*6110*/  ISETP.LE.U32.AND P5, PT, R5, UR12, PT ;  /* 0x0000000c05007c0c */ /* 0x000fe2000bfa3070 */
[----:B------:R3:W-:Y:S01]  /*6120*/  STS [R248+0x13400], R2 ;  /* 0x01340002f8007388 */ /* 0x0007e20000000800 */
[----:B------:R-:W-:Y:S02]  /*6130*/  F2FP.RELU.F16.F32.PACK_AB R6, R170, R233 ;  /* 0x000000e9aa06723e */ /* 0x000fe400000008ff */
[----:B------:R-:W-:Y:S01]  /*6140*/  F2FP.RELU.F16.F32.PACK_AB R5, R234, R235 ;  /* 0x000000ebea05723e */ /* 0x000fe200000008ff */
[----:B------:R3:W-:Y:S02]  /*6150*/  STS [R248+0x13000], R4 ;  /* 0x01300004f8007388 */ /* 0x0007e40000000800 */
[----:B------:R-:W3:Y:S01]  /*6160*/  MUFU.EX2 R147, R34 ;  /* 0x0000002200937308 */ /* 0x000ee20000000800 */
[----:B-1----:R-:W-:Y:S02]  /*6170*/  F2FP.RELU.F16.F32.PACK_AB R0, R146, R148 ;  /* 0x000000949200723e */ /* 0x002fe400000008ff */
[----:B------:R-:W-:Y:S02]  /*6180*/  SHF.R.U32.HI R142, RZ, 0x18, R142 ;  /* 0x00000018ff8e7819 */ /* 0x000fe4000001168e */
[----:B------:R-:W-:Y:S02]  /*6190*/  ISETP.LE.U32.AND P1, PT, R136, UR12, PT ;  /* 0x0000000c88007c0c */ /* 0x000fe4000bf23070 */
[----:B------:R-:W-:Y:S03]  /*61a0*/  ISETP.LE.U32.AND P6, PT, R8, UR12, PT ;  /* 0x0000000c08007c0c */ /* 0x000fe6000bfc3070 */
[----:B------:R-:W1:Y:S01]  /*61b0*/  MUFU.EX2 R145, R132 ;  /* 0x0000008400917308 */ /* 0x000e620000000800 */
[----:B----4-:R-:W-:Y:S01]  /*61c0*/  @!P3 FADD.FTZ R158, -R158, -RZ ;  /* 0x800000ff9e9eb221 */ /* 0x010fe20000010100 */
[----:B------:R-:W-:Y:S01]  /*61d0*/  ISETP.LE.U32.AND P3, PT, R142, UR12, PT ;  /* 0x0000000c8e007c0c */ /* 0x000fe2000bf63070 */
[----:B------:R-:W-:Y:S07]  /*61e0*/  @!P5 FADD.FTZ R150, -R150, -RZ ;  /* 0x800000ff9696d221 */ /* 0x000fee0000010100 */
[----:B------:R-:W4:Y:S01]  /*61f0*/  MUFU.EX2 R156, R27 ;  /* 0x0000001b009c7308 */ /* 0x000f220000000800 */
[----:B---3--:R-:W-:Y:S01]  /*6200*/  @!P2 FADD.FTZ R147, -R147, -RZ ;  /* 0x800000ff9393a221 */ /* 0x008fe20000010100 */
[----:B------:R-:W-:Y:S02]  /*6210*/  FSETP.GE.FTZ.AND P2, PT, R152, RZ, PT ;  /* 0x000000ff9800720b */ /* 0x000fe40003f56000 */
[----:B------:R-:W-:Y:S01]  /*6220*/  F2FP.RELU.F16.F32.PACK_AB R2, R160, R161 ;  /* 0x000000a1a002723e */ /* 0x000fe200000008ff */
[----:B------:R-:W-:Y:S01]  /*6230*/  @!P6 FADD.FTZ R144, -R144, -RZ ;  /* 0x800000ff9090e221 */ /* 0x000fe20000010100 */
[----:B------:R-:W-:Y:S03]  /*6240*/  F2FP.RELU.F16.F32.PACK_AB R4, R162, R163 ;  /* 0x000000a3a204723e */ /* 0x000fe600000008ff */
[----:B------:R3:W-:Y:S01]  /*6250*/  STS [R250+0x13400], R2 ;  /* 0x01340002fa007388 */ /* 0x0007e20000000800 */
[----:B------:R-:W4:Y:S01]  /*6260*/  MUFU.EX2 R153, R28 ;  /* 0x0000001c00997308 */ /* 0x000f220000000800 */
[----:B-1----:R-:W-:Y:S01]  /*6270*/  @!P4 FADD.FTZ R145, -R145, -RZ ;  /* 0x800000ff9191c221 */ /* 0x002fe20000010100 */
[----:B------:R-:W-:Y:S01]  /*6280*/  FSETP.GE.FTZ.AND P4, PT, R163, RZ, PT ;  /* 0x000000ffa300720b */ /* 0x000fe20003f96000 */
[----:B------:R1:W-:Y:S04]  /*6290*/  STS [R250+0x13000], R4 ;  /* 0x01300004fa007388 */ /* 0x0003e80000000800 */
[----:B------:R1:W-:Y:S03]  /*62a0*/  STS [R248+0x14000], R6 ;  /* 0x01400006f8007388 */ /* 0x0003e60000000800 */
[----:B------:R-:W1:Y:S01]  /*62b0*/  MUFU.EX2 R149, R30 ;  /* 0x0000001e00957308 */ /* 0x000e620000000800 */
[----:B----4-:R-:W-:Y:S01]  /*62c0*/  @!P3 FADD.FTZ R156, -R156, -RZ ;  /* 0x800000ff9c9cb221 */ /* 0x010fe20000010100 */
[----:B------:R-:W-:Y:S01]  /*62d0*/  FSETP.GE.FTZ.AND P3, PT, R162, RZ, PT ;  /* 0x000000ffa200720b */ /* 0x000fe20003f76000 */
[----:B------:R4:W-:Y:S01]  /*62e0*/  STS [R248+0x14400], R5 ;  /* 0x01440005f8007388 */ /* 0x0009e20000000800 */
[----:B------:R-:W-:Y:S01]  /*62f0*/  @!P1 FADD.FTZ R153, -R153, -RZ ;  /* 0x800000ff99999221 */ /* 0x000fe20000010100 */
[----:B------:R-:W-:Y:S02]  /*6300*/  FSETP.GE.FTZ.AND P1, PT, R151, RZ, PT ;  /* 0x000000ff9700720b */ /* 0x000fe40003f36000 */
[----:B---3--:R-:W-:Y:S01]  /*6310*/  F2FP.RELU.F16.F32.PACK_AB R2, R154, R155 ;  /* 0x0000009b9a02723e */ /* 0x008fe200000008ff */
[----:B-1----:R-:W-:Y:S01]  /*6320*/  @!P0 FADD.FTZ R149, -R149, -RZ ;  /* 0x800000ff95958221 */ /* 0x002fe20000010100 */
[----:B------:R-:W-:Y:S02]  /*6330*/  F2FP.RELU.F16.F32.PACK_AB R4, R151, R152 ;  /* 0x000000989704723e */ /* 0x000fe400000008ff */
[----:B------:R-:W-:Y:S02]  /*6340*/  F2FP.RELU.F16.F32.PACK_AB R6, R166, R169 ;  /* 0x000000a9a606723e */ /* 0x000fe400000008ff */
[----:B----4-:R-:W-:Y:S03]  /*6350*/  F2FP.RELU.F16.F32.PACK_AB R5, R164, R165 ;  /* 0x000000a5a405723e */ /* 0x010fe600000008ff */
[----:B------:R1:W-:Y:S04]  /*6360*/  STS [R250+0x14000], R6 ;  /* 0x01400006fa007388 */ /* 0x0003e80000000800 */
[----:B------:R3:W-:Y:S04]  /*6370*/  STS [R250+0x14400], R5 ;  /* 0x01440005fa007388 */ /* 0x0007e80000000800 */
[----:B------:R4:W-:Y:S04]  /*6380*/  STS [R249+0x13000], R4 ;  /* 0x01300004f9007388 */ /* 0x0009e80000000800 */
[----:B------:R4:W-:Y:S04]  /*6390*/  STS [R249+0x13400], R2 ;  /* 0x01340002f9007388 */ /* 0x0009e80000000800 */
[----:B------:R4:W-:Y:S01]  /*63a0*/  STS [R247+0x13000], R0 ;  /* 0x01300000f7007388 */ /* 0x0009e20000000800 */
[----:B-1----:R-:W-:Y:S02]  /*63b0*/  F2FP.RELU.F16.F32.PACK_AB R6, R157, R158 ;  /* 0x0000009e9d06723e */ /* 0x002fe400000008ff */
[----:B---3--:R-:W-:Y:S02]  /*63c0*/  F2FP.RELU.F16.F32.PACK_AB R5, R156, R159 ;  /* 0x0000009f9c05723e */ /* 0x008fe400000008ff */
[----:B----4-:R-:W-:Y:S02]  /*63d0*/  F2FP.RELU.F16.F32.PACK_AB R4, R145, R147 ;  /* 0x000000939104723e */ /* 0x010fe400000008ff */
[----:B------:R-:W-:Y:S03]  /*63e0*/  F2FP.RELU.F16.F32.PACK_AB R2, R150, R153 ;  /* 0x000000999602723e */ /* 0x000fe600000008ff */
[----:B------:R-:W-:Y:S01]  /*63f0*/  STS [R247+0x13400], R4 ;  /* 0x01340004f7007388 */ /* 0x000fe20000000800 */
[----:B------:R-:W-:Y:S03]  /*6400*/  F2FP.RELU.F16.F32.PACK_AB R0, R144, R149 ;  /* 0x000000959000723e */ /* 0x000fe600000008ff */
[----:B------:R-:W-:Y:S04]  /*6410*/  STS [R249+0x14000], R6 ;  /* 0x01400006f9007388 */ /* 0x000fe80000000800 */
[----:B------:R-:W-:Y:S04]  /*6420*/  STS [R249+0x14400], R5 ;  /* 0x01440005f9007388 */ /* 0x000fe80000000800 */
[----:B------:R-:W-:Y:S04]  /*6430*/  STS [R247+0x14000], R2 ;  /* 0x01400002f7007388 */ /* 0x000fe80000000800 */
[----:B------:R1:W-:Y:S04]  /*6440*/  STS [R247+0x14400], R0 ;  /* 0x01440000f7007388 */ /* 0x0003e80000000800 */
[----:B------:R-:W3:Y:S08]  /*6450*/  LDSM.16.M88.4 R32, [R222+UR4+0x6000] ;  /* 0x00600004de20783b */ /* 0x000ef00008000200 */
[----:B------:R-:W4:Y:S01]  /*6460*/  LDSM.16.M88.4 R28, [R222+UR4+0x6800] ;  /* 0x00680004de1c783b */ /* 0x000f220008000200 */
[----:B-1----:R-:W-:Y:S05]  /*6470*/  IMAD.U32 R0, RZ, RZ, UR4 ;  /* 0x00000004ff007e24 */ /* 0x002fea000f8e00ff */
[----:B------:R-:W-:Y:S05]  /*6480*/  IADD3 R0, R222, 0x6000, R0 ;  /* 0x00006000de007810 */ /* 0x000fea0007ffe000 */
[----:B------:R-:W-:Y:S05]  /*6490*/  IMAD.IADD R0, R0, 0x1, R228 ;  /* 0x0000000100007824 */ /* 0x000fea00078e02e4 */
[----:B------:R-:W1:Y:S01]  /*64a0*/  LDSM.16.M88.4 R132, [R0] ;  /* 0x000000000084783b */ /* 0x000e620000000200 */
[C---:B--2---:R-:W-:Y:S01]  /*64b0*/  LEA R142, P0, R241.reuse, R140, 0x2 ;  /* 0x0000008cf18e7211 */ /* 0x044fe200078010ff */
[-C--:B---3--:R-:W-:Y:S03]  /*64c0*/  HMMA.16816.F32 R4, R32, R172.reuse, RZ ;  /* 0x000000ac2004723c */ /* 0x088fe600000018ff */
[----:B------:R-:W-:Y:S03]  /*64d0*/  LEA.HI.X.SX32 R143, R241, R141, 0x2, P0 ;  /* 0x0000008df18f7211 */ /* 0x000fe600000f16ff */
[----:B------:R-:W2:Y:S01]  /*64e0*/  LDSM.16.M88.4 R136, [R0+0x800] ;  /* 0x000800000088783b */ /* 0x000ea20000000200 */
[----:B------:R-:W-:Y:S01]  /*64f0*/  FSETP.GE.FTZ.AND P0, PT, R168, RZ, PT ;  /* 0x000000ffa800720b */ /* 0x000fe20003f16000 */
[C---:B----4-:R-:W-:Y:S06]  /*6500*/  HMMA.16816.F32 R8, R28.reuse, R172, RZ ;  /* 0x000000ac1c08723c */ /* 0x050fec00000018ff */
[----:B------:R-:W3:Y:S01]  /*6510*/  LDG.E R140, desc[UR8][R142.64] ;  /* 0x000000088e8c7981 */ /* 0x000ee2000c1e1900 */
        /* <DEDUP_REMOVED lines=50> */
[C---:B---3--:R-:W-:Y:S01]  /*6840*/  FADD.FTZ R2, -R140.reuse, R4 ;  /* 0x000000048c027221 */ /* 0x048fe20000010100 */
[----:B------:R-:W-:Y:S01]  /*6850*/  FADD.FTZ R0, -R140, R5 ;  /* 0x000000058c007221 */ /* 0x000fe20000010100 */
[----:B------:R-:W2:Y:S01]  /*6860*/  LDG.E R4, desc[UR8][R142.64+0x20] ;  /* 0x000020088e047981 */ /* 0x000ea2000c1e1900 */
[-C--:B------:R-:W-:Y:S03]  /*6870*/  HMMA.16816.F32 R20, R132, R216.reuse, R20 ;  /* 0x000000d88414723c */ /* 0x080fe60000001814 */
[-C--:B------:R-:W-:Y:S02]  /*6880*/  FSEL R2, R2, R140.reuse, P0 ;  /* 0x0000008c02027208 */ /* 0x080fe40000000000 */
[C---:B------:R-:W-:Y:S01]  /*6890*/  FSETP.GE.FTZ.AND P0, PT, R167.reuse, RZ, PT ;  /* 0x000000ffa700720b */ /* 0x040fe20003f16000 */
[C---:B------:R-:W-:Y:S05]  /*68a0*/  HMMA.16816.F32 R24, R136.reuse, R216, R24 ;  /* 0x000000d88818723c */ /* 0x040fea0000001818 */
[----:B------:R-:W-:Y:S01]  /*68b0*/  FSEL R0, R0, R140, P0 ;  /* 0x0000008c00007208 */ /* 0x000fe20000000000 */
[----:B------:R-:W-:Y:S01]  /*68c0*/  FMUL.FTZ R168, R168, R2 ;  /* 0x00000002a8a87220 */ /* 0x000fe20000410000 */
[----:B------:R-:W-:Y:S01]  /*68d0*/  FSETP.GE.FTZ.AND P0, PT, R146, RZ, PT ;  /* 0x000000ff9200720b */ /* 0x000fe20003f16000 */
[----:B------:R1:W5:Y:S01]  /*68e0*/  LDG.E R2, desc[UR8][R142.64+0x80] ;  /* 0x000080088e027981 */ /* 0x000362000c1e1900 */
[-C--:B------:R-:W-:Y:S03]  /*68f0*/  HMMA.16816.F32 R28, R136, R218.reuse, R28 ;  /* 0x000000da881c723c */ /* 0x080fe6000000181c */
[----:B------:R-:W-:Y:S01]  /*6900*/  FMUL.FTZ R167, R167, R0 ;  /* 0x00000000a7a77220 */ /* 0x000fe20000410000 */
[----:B------:R-:W-:Y:S01]  /*6910*/  FADD.FTZ R16, -R140, R16 ;  /* 0x000000108c107221 */ /* 0x000fe20000010100 */
[----:B------:R1:W5:Y:S01]  /*6920*/  LDG.E R0, desc[UR8][R142.64+0xa0] ;  /* 0x0000a0088e007981 */ /* 0x000362000c1e1900 */
[----:B------:R-:W-:Y:S05]  /*6930*/  HMMA.16816.F32 R32, R132, R218, R32 ;  /* 0x000000da8420723c */ /* 0x000fea0000001820 */
[-C--:B------:R-:W-:Y:S01]  /*6940*/  FSEL R16, R16, R140.reuse, P4 ;  /* 0x0000008c10107208 */ /* 0x080fe20002000000 */
[C---:B------:R-:W-:Y:S01]  /*6950*/  FADD.FTZ R21, -R140.reuse, R21 ;  /* 0x000000158c157221 */ /* 0x040fe20000010100 */
[C---:B------:R-:W-:Y:S01]  /*6960*/  FADD.FTZ R17, -R140.reuse, R17 ;  /* 0x000000118c117221 */ /* 0x040fe20000010100 */
[----:B------:R-:W-:Y:S03]  /*6970*/  FADD.FTZ R5, -R140, R20 ;  /* 0x000000148c057221 */ /* 0x000fe60000010100 */
[----:B------:R-:W-:Y:S01]  /*6980*/  FSEL R21, R21, R140, P1 ;  /* 0x0000008c15157208 */ /* 0x000fe20000800000 */
[----:B------:R-:W-:Y:S01]  /*6990*/  FMUL.FTZ R163, R163, R16 ;  /* 0x00000010a3a37220 */ /* 0x000fe20000410000 */
[----:B------:R-:W-:Y:S02]  /*69a0*/  FSETP.GE.FTZ.AND P1, PT, R148, RZ, PT ;  /* 0x000000ff9400720b */ /* 0x000fe40003f36000 */
[-C--:B------:R-:W-:Y:S01]  /*69b0*/  FSEL R17, R17, R140.reuse, P3 ;  /* 0x0000008c11117208 */ /* 0x080fe20001800000 */
[----:B------:R-:W-:Y:S01]  /*69c0*/  FMUL.FTZ R21, R151, R21 ;  /* 0x0000001597157220 */ /* 0x000fe20000410000 */
[----:B------:R-:W-:Y:S02]  /*69d0*/  FSEL R5, R5, R140, P2 ;  /* 0x0000008c05057208 */ /* 0x000fe40001000000 */
[----:B------:R-:W-:Y:S01]  /*69e0*/  FSETP.GE.FTZ.AND P2, PT, R232, RZ, PT ;  /* 0x000000ffe800720b */ /* 0x000fe20003f56000 */
[----:B------:R-:W-:Y:S01]  /*69f0*/  FMUL.FTZ R17, R162, R17 ;  /* 0x00000011a2117220 */ /* 0x000fe20000410000 */
[----:B------:R-:W-:Y:S01]  /*6a00*/  F2FP.F16.F32.PACK_AB R16, R167, R168 ;  /* 0x000000a8a710723e */ /* 0x000fe200000000ff */
[----:B------:R-:W-:Y:S02]  /*6a10*/  FMUL.FTZ R152, R152, R5 ;  /* 0x0000000598987220 */ /* 0x000fe40000410000 */
[----:B------:R-:W-:Y:S01]  /*6a20*/  FADD.FTZ R32, -R140, R32 ;  /* 0x000000208c207221 */ /* 0x000fe20000010100 */
[----:B------:R-:W-:Y:S02]  /*6a30*/  F2FP.F16.F32.PACK_AB R17, R17, R163 ;  /* 0x000000a31111723e */ /* 0x000fe400000000ff */
[----:B------:R-:W-:Y:S02]  /*6a40*/  F2FP.F16.F32.PACK_AB R21, R21, R152 ;  /* 0x000000981515723e */ /* 0x000fe400000000ff */
[----:B------:R-:W-:Y:S01]  /*6a50*/  FSEL R32, R32, R140, P1 ;  /* 0x0000008c20207208 */ /* 0x000fe20000800000 */
[----:B------:R-:W-:Y:S01]  /*6a60*/  @P0 FADD.FTZ R140, -R140, R33 ;  /* 0x000000218c8c0221 */ /* 0x000fe20000010100 */
[----:B------:R-:W-:Y:S02]  /*6a70*/  PLOP3.LUT P0, PT, PT, PT, UP2, 0x80, 0x0 ;  /* 0x000000000000781c */ /* 0x000fe40003f0f028 */
[----:B------:R-:W-:Y:S01]  /*6a80*/  FSETP.GE.FTZ.AND P1, PT, R171, RZ, PT ;  /* 0x000000ffab00720b */ /* 0x000fe20003f36000 */
[----:B------:R-:W-:Y:S01]  /*6a90*/  FMUL.FTZ R148, R148, R32 ;  /* 0x0000002094947220 */ /* 0x000fe20000410000 */
[----:B------:R-:W-:Y:S01]  /*6aa0*/  FMUL.FTZ R140, R146, R140 ;  /* 0x0000008c928c7220 */ /* 0x000fe20000410000 */
[C---:B--2---:R-:W-:Y:S01]  /*6ab0*/  FADD.FTZ R6, -R4.reuse, R6 ;  /* 0x0000000604067221 */ /* 0x044fe20000010100 */
[----:B------:R-:W-:Y:S04]  /*6ac0*/  FADD.FTZ R7, -R4, R7 ;  /* 0x0000000704077221 */ /* 0x000fe80000010100 */
[-C--:B------:R-:W-:Y:S02]  /*6ad0*/  FSEL R132, R6, R4.reuse, P2 ;  /* 0x0000000406847208 */ /* 0x080fe40001000000 */
[----:B------:R-:W-:Y:S01]  /*6ae0*/  FSEL R33, R7, R4, P1 ;  /* 0x0000000407217208 */ /* 0x000fe20000800000 */
[----:B-1----:R-:W-:Y:S06]  /*6af0*/  @!P0 BRA `(.L_x_528) ;  /* 0x0000000000d08947 */ /* 0x002fec0003800000 */
[----:B------:R-:W2:Y:S01]  /*6b00*/  LDL.LU R242, [R1+0x10] ;  /* 0x0000100001f27983 */ /* 0x000ea20000300800 */
[----:B------:R-:W1:Y:S01]  /*6b10*/  LDC R6, c[0x0][0x240] ;  /* 0x00009000ff067b82 */ /* 0x000e620000000800 */
[----:B-----5:R-:W-:Y:S01]  /*6b20*/  ISETP.GE.AND P3, PT, R244, UR50, PT ;  /* 0x00000032f4007c0c */ /* 0x020fe2000bf66270 */
[----:B------:R-:W-:Y:S01]  /*6b30*/  ULOP3.LUT UR10, UR6, 0x1, URZ, 0xc0, !UPT ;  /* 0x00000001060a7892 */ /* 0x000fe2000f8ec03f */
[----:B------:R-:W3:Y:S01]  /*6b40*/  LDL.LU R238, [R1] ;  /* 0x0000000001ee7983 */ /* 0x000ee20000300800 */
[----:B------:R-:W-:Y:S01]  /*6b50*/  UMOV UR18, 0xffffd000 ;  /* 0xffffd00000127882 */ /* 0x000fe20000000000 */
[----:B------:R-:W-:Y:S01]  /*6b60*/  ISETP.GE.AND P2, PT, R237, UR50, PT ;  /* 0x00000032ed007c0c */ /* 0x000fe2000bf46270 */
[----:B------:R-:W-:Y:S01]  /*6b70*/  UISETP.NE.U32.AND UP0, UPT, UR10, 0x1, UPT ;  /* 0x000000010a00788c */ /* 0x000fe2000bf05070 */
[----:B------:R-:W-:Y:S03]  /*6b80*/  ISETP.GE.AND P1, PT, R239, UR50, PT ;  /* 0x00000032ef007c0c */ /* 0x000fe6000bf26270 */
[----:B------:R-:W-:Y:S06]  /*6b90*/  USEL UR10, UR18, 0x3000, !UP0 ;  /* 0x00003000120a7887 */ /* 0x000fec000c000000 */
[----:B------:R-:W-:Y:S02]  /*6ba0*/  VIADD R236, R236, UR10 ;  /* 0x0000000aecec7c36 */ /* 0x000fe40008000000 */
[----:B------:R-:W-:Y:S03]  /*6bb0*/  VIADD R221, R221, UR10 ;  /* 0x0000000adddd7c36 */ /* 0x000fe60008000000 */
[----:B------:R4:W-:Y:S04]  /*6bc0*/  @P3 STS [R236], RZ ;  /* 0x000000ffec003388 */ /* 0x0009e80000000800 */
[----:B------:R4:W-:Y:S04]  /*6bd0*/  @P3 STS [R236+0x4], RZ ;  /* 0x000004ffec003388 */ /* 0x0009e80000000800 */
[----:B------:R4:W-:Y:S04]  /*6be0*/  @P3 STS [R236+0x8], RZ ;  /* 0x000008ffec003388 */ /* 0x0009e80000000800 */
[----:B------:R4:W-:Y:S01]  /*6bf0*/  @P3 STS [R236+0xc], RZ ;  /* 0x00000cffec003388 */ /* 0x0009e20000000800 */
[----:B-1----:R-:W-:Y:S05]  /*6c00*/  IMAD.U32 R6, R6, -0x40, RZ ;  /* 0xffffffc006067824 */ /* 0x002fea00078e00ff */
[----:B------:R-:W-:Y:S01]  /*6c10*/  SHF.R.S32.HI R7, RZ, 0x1f, R6 ;  /* 0x0000001fff077819 */ /* 0x000fe20000011406 */
[C---:B--2---:R-:W-:Y:S01]  /*6c20*/  VIADD R5, R242.reuse, UR10 ;  /* 0x0000000af2057c36 */ /* 0x044fe20008000000 */
[C---:B------:R-:W-:Y:S01]  /*6c30*/  @!P1 IADD3 R32, R242.reuse, UR10, RZ ;  /* 0x0000000af2209c10 */ /* 0x040fe2000fffe0ff */
[----:B------:R-:W-:Y:S01]  /*6c40*/  @!P2 VIADD R20, R242, UR10 ;  /* 0x0000000af214ac36 */ /* 0x000fe20008000000 */
[C---:B---3--:R-:W-:Y:S04]  /*6c50*/  LEA R238, P4, R6.reuse, R238, 0x1 ;  /* 0x000000ee06ee7211 */ /* 0x048fe800078808ff */
[----:B------:R-:W-:Y:S01]  /*6c60*/  LEA.HI.X R252, R6, R252, R7, 0x1, P4 ;  /* 0x000000fc06fc7211 */ /* 0x000fe200020f0c07 */
[----:B------:R4:W-:Y:S01]  /*6c70*/  STL [R1], R238 ;  /* 0x000000ee01007387 */ /* 0x0009e20000100800 */
[----:B------:R-:W-:Y:S03]  /*6c80*/  @!P3 MOV R6, R238 ;  /* 0x000000ee0006b202 */ /* 0x000fe60000000f00 */
[----:B------:R4:W-:Y:S01]  /*6c90*/  STL [R1+0x10], R5 ;  /* 0x0000100501007387 */ /* 0x0009e20000100800 */
[----:B------:R-:W-:Y:S05]  /*6ca0*/  @!P3 IMAD.MOV.U32 R7, RZ, RZ, R252 ;  /* 0x000000ffff07b224 */ /* 0x000fea00078e00fc */
        /* <DEDUP_REMOVED lines=25> */
.L_x_528:
[----:B------:R1:W-:Y:S01]  /*6e40*/  STS [R248+0xf000], R16 ;  /* 0x00f00010f8007388 */ /* 0x0003e20000000800 */
[----:B----4-:R-:W-:Y:S01]  /*6e50*/  FADD.FTZ R6, -R4, R19 ;  /* 0x0000001304067221 */ /* 0x010fe20000010100 */
[----:B------:R-:W-:Y:S01]  /*6e60*/  FSETP.GE.FTZ.AND P4, PT, R160, RZ, PT ;  /* 0x000000ffa000720b */ /* 0x000fe20003f96000 */
[----:B------:R-:W-:Y:S01]  /*6e70*/  FMUL.FTZ R132, R232, R132 ;  /* 0x00000084e8847220 */ /* 0x000fe20000410000 */
[----:B------:R-:W-:Y:S01]  /*6e80*/  FMUL.FTZ R33, R171, R33 ;  /* 0x00000021ab217220 */ /* 0x000fe20000410000 */
[----:B------:R-:W-:Y:S01]  /*6e90*/  FADD.FTZ R5, -R4, R18 ;  /* 0x0000001204057221 */ /* 0x000fe20000010100 */
[----:B------:R-:W-:Y:S01]  /*6ea0*/  FSEL R6, R6, R4, P4 ;  /* 0x0000000406067208 */ /* 0x000fe20002000000 */
[C---:B------:R-:W-:Y:S01]  /*6eb0*/  FADD.FTZ R22, -R4.reuse, R22 ;  /* 0x0000001604167221 */ /* 0x040fe20000010100 */
        /* <DEDUP_REMOVED lines=12> */
[-C--:B------:R-:W-:Y:S01]  /*6f80*/  FSEL R5, R22, R4.reuse, P3 ;  /* 0x0000000416057208 */ /* 0x080fe20001800000 */
        /* <DEDUP_REMOVED lines=12> */
[----:B------:R-:W-:Y:S02]  /*7050*/  FSETP.GE.FTZ.AND P2, PT, R147, RZ, PT ;  /* 0x000000ff9300720b */ /* 0x000fe40003f56000 */
[----:B------:R-:W-:Y:S01]  /*7060*/  F2FP.F16.F32.PACK_AB R20, R140, R148 ;  /* 0x000000948c14723e */ /* 0x000fe200000000ff */
[----:B------:R-:W-:Y:S01]  /*7070*/  FMUL.FTZ R16, R154, R16 ;  /* 0x000000109a107220 */ /* 0x000fe20000410000 */
[----:B------:R-:W-:Y:S01]  /*7080*/  FSEL R7, R7, R4, P2 ;  /* 0x0000000407077208 */ /* 0x000fe20001000000 */
[----:B------:R-:W-:Y:S01]  /*7090*/  @P1 FADD.FTZ R4, -R4, R35 ;  /* 0x0000002304041221 */ /* 0x000fe20000010100 */
[----:B------:R-:W-:Y:S01]  /*70a0*/  FSETP.GE.FTZ.AND P1, PT, R169, RZ, PT ;  /* 0x000000ffa900720b */ /* 0x000fe20003f36000 */
[----:B------:R-:W3:Y:S01]  /*70b0*/  LDL.LU R142, [R1+0x8] ;  /* 0x00000800018e7983 */ /* 0x000ee20000300800 */
[----:B------:R-:W-:Y:S01]  /*70c0*/  FSETP.GE.FTZ.AND P2, PT, R170, RZ, PT ;  /* 0x000000ffaa00720b */ /* 0x000fe20003f56000 */
[----:B------:R-:W-:Y:S01]  /*70d0*/  FMUL.FTZ R145, R145, R4 ;  /* 0x0000000491917220 */ /* 0x000fe20000410000 */
[C---:B------:R-:W-:Y:S01]  /*70e0*/  FADD.FTZ R4, -R2.reuse, R12 ;  /* 0x0000000c02047221 */ /* 0x040fe20000010100 */
[C---:B--2---:R-:W-:Y:S01]  /*70f0*/  FADD.FTZ R6, -R2.reuse, R9 ;  /* 0x0000000902067221 */ /* 0x044fe20000010100 */
[----:B------:R-:W-:Y:S01]  /*7100*/  FMUL.FTZ R147, R147, R7 ;  /* 0x0000000793937220 */ /* 0x000fe20000410000 */
[----:B------:R-:W-:Y:S01]  /*7110*/  FADD.FTZ R7, -R2, R8 ;  /* 0x0000000802077221 */ /* 0x000fe20000010100 */
[----:B------:R-:W-:Y:S01]  /*7120*/  F2FP.F16.F32.PACK_AB R16, R16, R155 ;  /* 0x0000009b1010723e */ /* 0x000fe200000000ff */
[----:B------:R-:W2:Y:S01]  /*7130*/  LDL.LU R141, [R1+0xc] ;  /* 0x00000c00018d7983 */ /* 0x000ea20000300800 */
[-C--:B------:R-:W-:Y:S02]  /*7140*/  FSEL R4, R4, R2.reuse, P1 ;  /* 0x0000000204047208 */ /* 0x080fe40000800000 */
[----:B------:R-:W-:Y:S02]  /*7150*/  FSEL R6, R6, R2, P2 ;  /* 0x0000000206067208 */ /* 0x000fe40001000000 */
[----:B------:R4:W5:Y:S01]  /*7160*/  LDL R162, [R1+0x48] ;  /* 0x0000480001a27983 */ /* 0x0009620000100800 */
[----:B------:R-:W-:Y:S01]  /*7170*/  FSETP.GE.FTZ.AND P2, PT, R166, RZ, PT ;  /* 0x000000ffa600720b */ /* 0x000fe20003f56000 */
[----:B------:R-:W-:Y:S01]  /*7180*/  FMUL.FTZ R169, R169, R4 ;  /* 0x00000004a9a97220 */ /* 0x000fe20000410000 */
[----:B------:R-:W-:Y:S01]  /*7190*/  FSETP.GE.FTZ.AND P1, PT, R150, RZ, PT ;  /* 0x000000ff9600720b */ /* 0x000fe20003f36000 */
[----:B------:R-:W-:Y:S01]  /*71a0*/  FADD.FTZ R4, -R2, R28 ;  /* 0x0000001c02047221 */ /* 0x000fe20000010100 */
[----:B------:R-:W-:Y:S01]  /*71b0*/  FSEL R7, R7, R2, P3 ;  /* 0x0000000207077208 */ /* 0x000fe20001800000 */
[----:B-1----:R-:W-:Y:S01]  /*71c0*/  FMUL.FTZ R5, R170, R6 ;  /* 0x00000006aa057220 */ /* 0x002fe20000410000 */
[-C--:B------:R-:W-:Y:S01]  /*71d0*/  FSEL R13, R13, R2.reuse, P2 ;  /* 0x000000020d0d7208 */ /* 0x080fe20001000000 */
[C---:B------:R-:W-:Y:S01]  /*71e0*/  FADD.FTZ R6, -R2.reuse, R25 ;  /* 0x0000001902067221 */ /* 0x040fe20000010100 */
        /* <DEDUP_REMOVED lines=13> */
[----:B------:R-:W-:Y:S01]  /*72c0*/  F2FP.F16.F32.PACK_AB R5, R5, R8 ;  /* 0x000000080505723e */ /* 0x000fe200000000ff */
[----:B------:R-:W-:Y:S01]  /*72d0*/  FMUL.FTZ R8, R150, R2 ;  /* 0x0000000296087220 */ /* 0x000fe20000410000 */
[----:B------:R-:W-:Y:S01]  /*72e0*/  FSETP.GE.FTZ.AND P1, PT, R234, RZ, PT ;  /* 0x000000ffea00720b */ /* 0x000fe20003f36000 */
[C---:B------:R-:W-:Y:S01]  /*72f0*/  FADD.FTZ R2, -R0.reuse, R14 ;  /* 0x0000000e00027221 */ /* 0x040fe20000010100 */
[----:B------:R-:W-:Y:S01]  /*7300*/  FMUL.FTZ R12, R235, R4 ;  /* 0x00000004eb0c7220 */ /* 0x000fe20000410000 */
[----:B------:R-:W-:Y:S01]  /*7310*/  FSETP.GE.FTZ.AND P2, PT, R165, RZ, PT ;  /* 0x000000ffa500720b */ /* 0x000fe20003f56000 */
[----:B------:R-:W-:Y:S01]  /*7320*/  FADD.FTZ R4, -R0, R27 ;  /* 0x0000001b00047221 */ /* 0x000fe20000010100 */
[-C--:B------:R-:W-:Y:S01]  /*7330*/  FSEL R11, R11, R0.reuse, P1 ;  /* 0x000000000b0b7208 */ /* 0x080fe20000800000 */
[----:B------:R1:W-:Y:S01]  /*7340*/  STS [R248+0x10000], R5 ;  /* 0x01000005f8007388 */ /* 0x0003e20000000800 */
[----:B------:R-:W-:Y:S01]  /*7350*/  FSETP.GE.FTZ.AND P3, PT, R156, RZ, PT ;  /* 0x000000ff9c00720b */ /* 0x000fe20003f76000 */
[----:B------:R-:W-:Y:S01]  /*7360*/  FMUL.FTZ R158, R158, R7 ;  /* 0x000000079e9e7220 */ /* 0x000fe20000410000 */
[-C--:B------:R-:W-:Y:S01]  /*7370*/  FSEL R2, R2, R0.reuse, P2 ;  /* 0x0000000002027208 */ /* 0x080fe20001000000 */
[----:B------:R-:W-:Y:S01]  /*7380*/  FMUL.FTZ R11, R234, R11 ;  /* 0x0000000bea0b7220 */ /* 0x000fe20000410000 */
[----:B------:R-:W-:Y:S01]  /*7390*/  FSEL R10, R10, R0, P5 ;  /* 0x000000000a0a7208 */ /* 0x000fe20002800000 */
[----:B------:R-:W-:Y:S01]  /*73a0*/  FMUL.FTZ R6, R157, R6 ;  /* 0x000000069d067220 */ /* 0x000fe20000410000 */
        /* <DEDUP_REMOVED lines=23> */
[----:B------:R-:W-:Y:S04]  /*7520*/  F2FP.F16.F32.PACK_AB R0, R156, R159 ;  /* 0x0000009f9c00723e */ /* 0x000fe800000000ff */
        /* <DEDUP_REMOVED lines=12> */
[----:B------:R-:W4:Y:S05]  /*75f0*/  LDSM.16.MT88.4 R12, [R3+0x15000] ;  /* 0x01500000030c783b */ /* 0x000f2a0000004200 */
[----:B------:R-:W4:Y:S05]  /*7600*/  LDSM.16.MT88.4 R16, [R0+0x7000] ;  /* 0x007000000010783b */ /* 0x000f2a0000004200 */
[----:B------:R-:W4:Y:S05]  /*7610*/  LDSM.16.MT88.4 R20, [R0+0x8000] ;  /* 0x008000000014783b */ /* 0x000f2a0000004200 */
[----:B------:R-:W-:Y:S05]  /*7620*/  LDSM.16.MT88.4 R24, [R3+0x13800] ;  /* 0x013800000318783b */ /* 0x000fea0000004200 */
[----:B------:R-:W4:Y:S05]  /*7630*/  LDSM.16.MT88.4 R28, [R0+0x6400] ;  /* 0x00640000001c783b */ /* 0x000f2a0000004200 */
[----:B------:R-:W4:Y:S05]  /*7640*/  LDSM.16.MT88.4 R32, [R3+0x15800] ;  /* 0x015800000320783b */ /* 0x000f2a0000004200 */
[----:B------:R-:W3:Y:S01]  /*7650*/  LDSM.16.MT88.4 R132, [R0+0x7400] ;  /* 0x007400000084783b */ /* 0x000ee20000004200 */
[-C--:B-1----:R-:W-:Y:S04]  /*7660*/  HMMA.16816.F32 R36, R4, R8.reuse, R36 ;  /* 0x000000080424723c */ /* 0x082fe80000001824 */
[----:B------:R-:W1:Y:S02]  /*7670*/  LDSM.16.MT88.4 R136, [R0+0x8400] ;  /* 0x008400000088783b */ /* 0x000e640000004200 */
[C---:B----4-:R-:W-:Y:S06]  /*7680*/  HMMA.16816.F32 R40, R12.reuse, R8, R40 ;  /* 0x000000080c28723c */ /* 0x050fec0000001828 */
        /* <DEDUP_REMOVED lines=13> */
[----:B------:R-:W4:Y:S05]  /*7760*/  LDSM.16.MT88.4 R4, [R3+0x14000] ;  /* 0x014000000304783b */ /* 0x000f2a0000004200 */
[-C--:B------:R-:W-:Y:S01]  /*7770*/  HMMA.16816.F32 R36, R24, R28.reuse, R36 ;  /* 0x0000001c1824723c */ /* 0x080fe20000001824 */
[----:B------:R-:W4:Y:S05]  /*7780*/  LDSM.16.MT88.4 R20, [R0+0x8800] ;  /* 0x008800000014783b */ /* 0x000f2a0000004200 */
        /* <DEDUP_REMOVED lines=9> */
[-C--:B-1----:R-:W-:Y:S05]  /*7820*/  HMMA.16816.F32 R68, R24, R136.reuse, R68 ;  /* 0x000000881844723c */ /* 0x082fea0000001844 */
[----:B------:R-:W-:Y:S01]  /*7830*/  IMAD.MOV.U32 R159, RZ, RZ, R142 ;  /* 0x000000ffff9f7224 */ /* 0x000fe200078e008e */
[C---:B------:R-:W-:Y:S05]  /*7840*/  HMMA.16816.F32 R72, R32.reuse, R136, R72 ;  /* 0x000000882048723c */ /* 0x040fea0000001848 */
[----:B--2---:R-:W-:Y:S01]  /*7850*/  IMAD.MOV.U32 R158, RZ, RZ, R141 ;  /* 0x000000ffff9e7224 */ /* 0x004fe200078e008d */
[-C--:B------:R-:W-:Y:S01]  /*7860*/  HMMA.16816.F32 R76, R32, R138.reuse, R76 ;  /* 0x0000008a204c723c */ /* 0x080fe2000000184c */
[----:B------:R-:W1:Y:S05]  /*7870*/  LDSM.16.MT88.4 R32, [R0+0x6c00] ;  /* 0x006c00000020783b */ /* 0x000e6a0000004200 */
[----:B------:R-:W-:Y:S01]  /*7880*/  HMMA.16816.F32 R80, R24, R138, R80 ;  /* 0x0000008a1850723c */ /* 0x000fe20000001850 */
[----:B------:R-:W2:Y:S05]  /*7890*/  LDSM.16.MT88.4 R24, [R0+0x7c00] ;  /* 0x007c00000018783b */ /* 0x000eaa0000004200 */
[-C--:B----4-:R-:W-:Y:S01]  /*78a0*/  HMMA.16816.F32 R36, R4, R8.reuse, R36 ;  /* 0x000000080424723c */ /* 0x090fe20000001824 */
[----:B------:R-:W3:Y:S05]  /*78b0*/  LDSM.16.MT88.4 R136, [R0+0x8c00] ;  /* 0x008c00000088783b */ /* 0x000eea0000004200 */
        /* <DEDUP_REMOVED lines=19> */
[C---:B------:R-:W-:Y:S06]  /*79f0*/  HMMA.16816.F32 R64, R28.reuse, R26, R64 ;  /* 0x0000001a1c40723c */ /* 0x040fec0000001840 */
[-C--:B---3--:R-:W-:Y:S06]  /*7a00*/  HMMA.16816.F32 R68, R28, R136.reuse, R68 ;  /* 0x000000881c44723c */ /* 0x088fec0000001844 */
[C---:B------:R-:W-:Y:S06]  /*7a10*/  HMMA.16816.F32 R72, R132.reuse, R136, R72 ;  /* 0x000000888448723c */ /* 0x040fec0000001848 */
[-C--:B------:R-:W-:Y:S06]  /*7a20*/  HMMA.16816.F32 R76, R132, R138.reuse, R76 ;  /* 0x0000008a844c723c */ /* 0x080fec000000184c */
        /* <DEDUP_REMOVED lines=39> */
.L_x_529:
[----:B---3--:R-:W2:Y:S01]  /*7ca0*/  LDL R2, [R1+0x28] ;  /* 0x0000280001027983 */ /* 0x008ea20000100800 */
[----:B------:R-:W-:Y:S01]  /*7cb0*/  IMAD.MOV.U32 R5, RZ, RZ, 0x4 ;  /* 0x00000004ff057424 */ /* 0x000fe200078e00ff */
[----:B------:R-:W-:Y:S02]  /*7cc0*/  @UP2 UIADD3 UR18, UP0, UR14, -0x100, URZ ;  /* 0xffffff000e122890 */ /* 0x000fe4000ff1e03f */
[----:B------:R1:W3:Y:S02]  /*7cd0*/  LDL R160, [R1+0x20] ;  /* 0x0000200001a07983 */ /* 0x0002e40000100800 */
[----:B------:R-:W-:Y:S02]  /*7ce0*/  @UP2 UIADD3.X UR10, UR15, -0x1, URZ, UP0, !UPT ;  /* 0xffffffff0f0a2890 */ /* 0x000fe400087fe43f */
[----:B------:R1:W4:Y:S04]  /*7cf0*/  LDL R161, [R1+0x14] ;  /* 0x0000140001a17983 */ /* 0x0003280000100800 */
[----:B------:R1:W4:Y:S04]  /*7d00*/  LDL R164, [R1+0x24] ;  /* 0x0000240001a47983 */ /* 0x0003280000100800 */
[----:B------:R-:W4:Y:S04]  /*7d10*/  LDL R165, [R1+0x44] ;  /* 0x0000440001a57983 */ /* 0x000f280000100800 */
        /* <DEDUP_REMOVED lines=10> */
[----:B------:R-:W-:Y:S01]  /*7dc0*/  LDSM.16.MT88.4 R152, [R0+0xd800] ;  /* 0x00d800000098783b */ /* 0x000fe20000004200 */
[----:B--2---:R-:W-:Y:S02]  /*7dd0*/  IMAD.MOV.U32 R4, RZ, RZ, R2 ;  /* 0x000000ffff047224 */ /* 0x004fe400078e0002 */
[----:B------:R-:W-:Y:S02]  /*7de0*/  @P0 VIADD R2, R241, 0xffffffc0 ;  /* 0xffffffc0f1020836 */ /* 0x000fe40000000000 */
[----:B------:R-:W-:Y:S02]  /*7df0*/  IMAD.MOV.U32 R163, RZ, RZ, R4 ;  /* 0x000000ffffa37224 */ /* 0x000fe400078e0004 */
[----:B------:R-:W-:Y:S01]  /*7e00*/  @P0 IMAD.WIDE R156, R2, R5, UR14 ;  /* 0x0000000e029c0e25 */ /* 0x000fe2000f8e0205 */
[----:B------:R-:W-:Y:S01]  /*7e10*/  @UP2 UMOV UR15, UR10 ;  /* 0x0000000a000f2c82 */ /* 0x000fe20008000000 */
[C---:B-1----:R-:W-:Y:S01]  /*7e20*/  HMMA.16816.F32 R4, R24.reuse, R8, RZ ;  /* 0x000000081804723c */ /* 0x042fe200000018ff */
[----:B------:R-:W-:Y:S02]  /*7e30*/  ULOP3.LUT UR10, UR6, 0x1, URZ, 0xc0, !UPT ;  /* 0x00000001060a7892 */ /* 0x000fe4000f8ec03f */
[----:B---3--:R-:W2:Y:S01]  /*7e40*/  @P0 LDG.E R160, desc[UR8][R156.64+0xa0] ;  /* 0x0000a0089ca00981 */ /* 0x008ea2000c1e1900 */
[----:B------:R-:W-:Y:S01]  /*7e50*/  @UP2 UMOV UR14, UR18 ;  /* 0x00000012000e2c82 */ /* 0x000fe20008000000 */
[----:B------:R-:W-:Y:S01]  /*7e60*/  UISETP.NE.U32.AND UP0, UPT, UR10, 0x1, UPT ;  /* 0x000000010a00788c */ /* 0x000fe2000bf05070 */
[C---:B------:R-:W-:Y:S01]  /*7e70*/  HMMA.16816.F32 R8, R24.reuse, R10, RZ ;  /* 0x0000000a1808723c */ /* 0x040fe200000018ff */
[----:B----4-:R-:W3:Y:S01]  /*7e80*/  @P0 LDG.E R161, desc[UR8][R156.64+0x80] ;  /* 0x000080089ca10981 */ /* 0x010ee2000c1e1900 */
[C---:B------:R-:W-:Y:S03]  /*7e90*/  LEA R2, P1, R165.reuse, R158, 0x2 ;  /* 0x0000009ea5027211 */ /* 0x040fe600078210ff */
[----:B------:R-:W4:Y:S01]  /*7ea0*/  @P0 LDG.E R163, desc[UR8][R156.64+0x20] ;  /* 0x000020089ca30981 */ /* 0x000f22000c1e1900 */
[C---:B------:R-:W-:Y:S03]  /*7eb0*/  HMMA.16816.F32 R12, R24.reuse, R16, RZ ;  /* 0x00000010180c723c */ /* 0x040fe600000018ff */
[----:B------:R-:W4:Y:S03]  /*7ec0*/  @P0 LDG.E R164, desc[UR8][R156.64] ;  /* 0x000000089ca40981 */ /* 0x000f26000c1e1900 */
[C---:B------:R-:W-:Y:S01]  /*7ed0*/  HMMA.16816.F32 R16, R24.reuse, R18, RZ ;  /* 0x000000121810723c */ /* 0x040fe200000018ff */
[----:B------:R-:W-:Y:S05]  /*7ee0*/  STL [R1+0xc], R2 ;  /* 0x00000c0201007387 */ /* 0x000fea0000100800 */
        /* <DEDUP_REMOVED lines=21> */
[----:B------:R-:W1:Y:S04]  /*8040*/  LDSM.16.MT88.4 R144, [R0+0xc000] ;  /* 0x00c000000090783b */ /* 0x000e680000004200 */
[----:B------:R-:W1:Y:S01]  /*8050*/  LDSM.16.MT88.4 R152, [R0+0xe000] ;  /* 0x00e000000098783b */ /* 0x000e620000004200 */
[C---:B------:R-:W-:Y:S06]  /*8060*/  HMMA.16816.F32 R4, R132.reuse, R136, R4 ;  /* 0x000000888404723c */ /* 0x040fec0000001804 */
[C---:B------:R-:W-:Y:S01]  /*8070*/  HMMA.16816.F32 R8, R132.reuse, R138, R8 ;  /* 0x0000008a8408723c */ /* 0x040fe20000001808 */
[----:B------:R-:W-:Y:S05]  /*8080*/  LDSM.16.MT88.4 R136, [R0+0xa400] ;  /* 0x00a400000088783b */ /* 0x000fea0000004200 */
[C---:B------:R-:W-:Y:S06]  /*8090*/  HMMA.16816.F32 R12, R132.reuse, R32, R12 ;  /* 0x00000020840c723c */ /* 0x040fec000000180c */
[C---:B------:R-:W-:Y:S01]  /*80a0*/  HMMA.16816.F32 R16, R132.reuse, R34, R16 ;  /* 0x000000228410723c */ /* 0x040fe20000001810 */
[----:B------:R-:W1:Y:S05]  /*80b0*/  LDSM.16.M88.4 R32, [R225+0x2000] ;  /* 0x00200000e120783b */ /* 0x000e6a0000000200 */
[C---:B------:R-:W-:Y:S06]  /*80c0*/  HMMA.16816.F32 R20, R132.reuse, R140, R20 ;  /* 0x0000008c8414723c */ /* 0x040fec0000001814 */
[----:B------:R-:W-:Y:S01]  /*80d0*/  HMMA.16816.F32 R24, R132, R142, R24 ;  /* 0x0000008e8418723c */ /* 0x000fe20000001818 */
[----:B------:R-:W1:Y:S04]  /*80e0*/  LDSM.16.MT88.4 R132, [R0+0xc400] ;  /* 0x00c400000084783b */ /* 0x000e680000004200 */
[----:B------:R-:W1:Y:S02]  /*80f0*/  LDSM.16.MT88.4 R140, [R0+0xe400] ;  /* 0x00e40000008c783b */ /* 0x000e640000004200 */
[C---:B-1----:R-:W-:Y:S06]  /*8100*/  HMMA.16816.F32 R4, R28.reuse, R148, R4 ;  /* 0x000000941c04723c */ /* 0x042fec0000001804 */
        /* <DEDUP_REMOVED lines=8> */
[----:B------:R-:W-:Y:S01]  /*8190*/  LDSM.16.MT88.4 R152, [R0+0xac00] ;  /* 0x00ac00000098783b */ /* 0x000fe20000004200 */
[C---:B------:R-:W-:Y:S06]  /*81a0*/  HMMA.16816.F32 R4, R32.reuse, R136, R4 ;  /* 0x000000882004723c */ /* 0x040fec0000001804 */
[C---:B------:R-:W-:Y:S01]  /*81b0*/  HMMA.16816.F32 R8, R32.reuse, R138, R8 ;  /* 0x0000008a2008723c */ /* 0x040fe20000001808 */
[----:B------:R-:W-:Y:S05]  /*81c0*/  LDSM.16.M88.4 R136, [R226+0x2000] ;  /* 0x00200000e288783b */ /* 0x000fea0000000200 */
[C---:B------:R-:W-:Y:S06]  /*81d0*/  HMMA.16816.F32 R12, R32.reuse, R132, R12 ;  /* 0x00000084200c723c */ /* 0x040fec000000180c */
[C---:B------:R-:W-:Y:S01]  /*81e0*/  HMMA.16816.F32 R16, R32.reuse, R134, R16 ;  /* 0x000000862010723c */ /* 0x040fe20000001810 */
[----:B------:R-:W1:Y:S05]  /*81f0*/  LDSM.16.MT88.4 R132, [R0+0xe800] ;  /* 0x00e800000084783b */ /* 0x000e6a0000004200 */
[C---:B------:R-:W-:Y:S06]  /*8200*/  HMMA.16816.F32 R20, R32.reuse, R140, R20 ;  /* 0x0000008c2014723c */ /* 0x040fec0000001814 */
[----:B------:R-:W-:Y:S01]  /*8210*/  HMMA.16816.F32 R24, R32, R142, R24 ;  /* 0x0000008e2018723c */ /* 0x000fe20000001818 */
[----:B------:R-:W1:Y:S04]  /*8220*/  LDSM.16.MT88.4 R32, [R0+0xcc00] ;  /* 0x00cc00000020783b */ /* 0x000e680000004200 */
[----:B------:R1:W2:Y:S02]  /*8230*/  LDSM.16.MT88.4 R140, [R0+0xec00] ;  /* 0x00ec0000008c783b */ /* 0x0002a40000004200 */
[C---:B-1----:R-:W-:Y:S06]  /*8240*/  HMMA.16816.F32 R4, R144.reuse, R148, R4 ;  /* 0x000000949004723c */ /* 0x042fec0000001804 */
[C---:B------:R-:W-:Y:S06]  /*8250*/  HMMA.16816.F32 R8, R144.reuse, R150, R8 ;  /* 0x000000969008723c */ /* 0x040fec0000001808 */
[C---:B------:R-:W-:Y:S06]  /*8260*/  HMMA.16816.F32 R12, R144.reuse, R28, R12 ;  /* 0x0000001c900c723c */ /* 0x040fec000000180c */
[C---:B------:R-:W-:Y:S05]  /*8270*/  HMMA.16816.F32 R16, R144.reuse, R30, R16 ;  /* 0x0000001e9010723c */ /* 0x040fea0000001810 */
[----:B------:R-:W-:Y:S01]  /*8280*/  LEA.HI.X.SX32 R28, R165, R159, 0x2, P1 ;  /* 0x0000009fa51c7211 */ /* 0x000fe200008f16ff */
[C---:B------:R-:W-:Y:S01]  /*8290*/  HMMA.16816.F32 R20, R144.reuse, R132, R20 ;  /* 0x000000849014723c */ /* 0x040fe20000001814 */
[----:B------:R-:W-:Y:S03]  /*82a0*/  IMAD.U32 R30, RZ, RZ, UR17 ;  /* 0x00000011ff1e7e24 */ /* 0x000fe6000f8e00ff */
[----:B------:R1:W-:Y:S01]  /*82b0*/  STL [R1+0x8], R28 ;  /* 0x0000081c01007387 */ /* 0x0003e20000100800 */
[----:B------:R-:W-:Y:S01]  /*82c0*/  IMAD.MOV.U32 R29, RZ, RZ, R28 ;  /* 0x000000ffff1d7224 */ /* 0x000fe200078e001c */
[----:B------:R-:W-:Y:S01]  /*82d0*/  HMMA.16816.F32 R24, R144, R134, R24 ;  /* 0x000000869018723c */ /* 0x000fe20000001818 */
[----:B------:R-:W-:Y:S04]  /*82e0*/  IMAD.U32 R0, RZ, RZ, UR17 ;  /* 0x00000011ff007e24 */ /* 0x000fe8000f8e00ff */
[----:B------:R-:W-:Y:S01]  /*82f0*/  IMAD.U32 R132, RZ, RZ, UR19 ;  /* 0x00000013ff847e24 */ /* 0x000fe2000f8e00ff */
[C---:B------:R-:W-:Y:S06]  /*8300*/  HMMA.16816.F32 R4, R136.reuse, R152, R4 ;  /* 0x000000988804723c */ /* 0x040fec0000001804 */
[C---:B------:R-:W-:Y:S06]  /*8310*/  HMMA.16816.F32 R8, R136.reuse, R154, R8 ;  /* 0x0000009a8808723c */ /* 0x040fec0000001808 */
[C---:B------:R-:W-:Y:S05]  /*8320*/  HMMA.16816.F32 R12, R136.reuse, R32, R12 ;  /* 0x00000020880c723c */ /* 0x040fea000000180c */
[----:B-1----:R-:W-:Y:S01]  /*8330*/  IMAD.MOV.U32 R28, RZ, RZ, R2 ;  /* 0x000000ffff1c7224 */ /* 0x002fe200078e0002 */
[C---:B------:R-:W-:Y:S01]  /*8340*/  HMMA.16816.F32 R16, R136.reuse, R34, R16 ;  /* 0x000000228810723c */ /* 0x040fe20000001810 */
[----:B------:R-:W-:Y:S04]  /*8350*/  IMAD.U32 R32, RZ, RZ, UR35 ;  /* 0x00000023ff207e24 */ /* 0x000fe8000f8e00ff */
[-C--:B------:R-:W-:Y:S01]  /*8360*/  LEA R30, P1, R30, R28.reuse, 0x2 ;  /* 0x0000001c1e1e7211 */ /* 0x080fe200078210ff */
[C---:B--2---:R-:W-:Y:S01]  /*8370*/  HMMA.16816.F32 R20, R136.reuse, R140, R20 ;  /* 0x0000008c8814723c */ /* 0x044fe20000001814 */
[----:B------:R1:W-:Y:S01]  /*8380*/  REDG.E.ADD.F32.FTZ.RN.STRONG.GPU desc[UR8][R28.64], R4 ;  /* 0x000000041c0079a6 */ /* 0x0003e2000c10f388 */
[----:B------:R-:W-:Y:S03]  /*8390*/  IMAD.U32 R34, RZ, RZ, UR36 ;  /* 0x00000024ff227e24 */ /* 0x000fe6000f8e00ff */
[-C--:B------:R-:W-:Y:S01]  /*83a0*/  LEA.HI.X.SX32 R31, R0, R29.reuse, 0x2, P1 ;  /* 0x0000001d001f7211 */ /* 0x080fe200008f16ff */
[----:B------:R-:W-:Y:S01]  /*83b0*/  HMMA.16816.F32 R24, R136, R142, R24 ;  /* 0x0000008e8818723c */ /* 0x000fe20000001818 */
[----:B------:R-:W-:Y:S01]  /*83c0*/  MOV R0, UR19 ;  /* 0x0000001300007c02 */ /* 0x000fe20008000f00 */
[----:B------:R-:W-:Y:S01]  /*83d0*/  IMAD.U32 R2, RZ, RZ, UR35 ;  /* 0x00000023ff027e24 */ /* 0x000fe2000f8e00ff */
[----:B------:R-:W-:Y:S02]  /*83e0*/  LDSM.16.MT88.4 R136, [R220+0x2400] ;  /* 0x00240000dc88783b */ /* 0x000fe40000004200 */
[-C--:B------:R-:W-:Y:S02]  /*83f0*/  LEA R34, P2, R34, R28.reuse, 0x2 ;  /* 0x0000001c22227211 */ /* 0x080fe400078410ff */
[----:B------:R2:W-:Y:S01]  /*8400*/  REDG.E.ADD.F32.FTZ.RN.STRONG.GPU desc[UR8][R30.64], R5 ;  /* 0x000000051e0079a6 */ /* 0x0005e2000c10f388 */
[-C--:B------:R-:W-:Y:S04]  /*8410*/  LEA R32, P1, R32, R28.reuse, 0x2 ;  /* 0x0000001c20207211 */ /* 0x080fe800078210ff */
[-C--:B------:R-:W-:Y:S01]  /*8420*/  LEA.HI.X.SX32 R33, R2, R29.reuse, 0x2, P1 ;  /* 0x0000001d02217211 */ /* 0x080fe200008f16ff */
[----:B------:R-:W-:Y:S01]  /*8430*/  IMAD.U32 R2, RZ, RZ, UR33 ;  /* 0x00000021ff027e24 */ /* 0x000fe2000f8e00ff */
[----:B------:R-:W-:Y:S01]  /*8440*/  @P0 STL [R1+0x20], R160 ;  /* 0x000020a001000387 */ /* 0x000fe20000100800 */
[----:B-1----:R-:W-:Y:S03]  /*8450*/  IMAD.U32 R4, RZ, RZ, UR34 ;  /* 0x00000022ff047e24 */ /* 0x002fe6000f8e00ff */
[----:B---3--:R-:W-:Y:S04]  /*8460*/  @P0 STL [R1+0x14], R161 ;  /* 0x000014a101000387 */ /* 0x008fe80000100800 */
[----:B----4-:R-:W-:Y:S04]  /*8470*/  @P0 STL [R1+0x28], R163 ;  /* 0x000028a301000387 */ /* 0x010fe80000100800 */
[----:B------:R-:W-:Y:S01]  /*8480*/  @P0 STL [R1+0x24], R164 ;  /* 0x000024a401000387 */ /* 0x000fe20000100800 */
[-C--:B------:R-:W-:Y:S01]  /*8490*/  LEA R132, P0, R132, R28.reuse, 0x2 ;  /* 0x0000001c84847211 */ /* 0x080fe200078010ff */
[----:B--2---:R-:W-:Y:S03]  /*84a0*/  IMAD.U32 R5, RZ, RZ, UR36 ;  /* 0x00000024ff057e24 */ /* 0x004fe6000f8e00ff */
[-C--:B------:R-:W-:Y:S01]  /*84b0*/  LEA.HI.X.SX32 R133, R0, R29.reuse, 0x2, P0 ;  /* 0x0000001d00857211 */ /* 0x080fe200000f16ff */
[----:B------:R-:W-:Y:S01]  /*84c0*/  IMAD.U32 R0, RZ, RZ, UR34 ;  /* 0x00000022ff007e24 */ /* 0x000fe2000f8e00ff */
[-C--:B------:R-:W-:Y:S02]  /*84d0*/  LEA.HI.X.SX32 R35, R5, R29.reuse, 0x2, P2 ;  /* 0x0000001d05237211 */ /* 0x080fe400010f16ff */
[-C--:B------:R-:W-:Y:S01]  /*84e0*/  LEA R4, P0, R4, R28.reuse, 0x2 ;  /* 0x0000001c04047211 */ /* 0x080fe200078010ff */
[----:B------:R1:W-:Y:S03]  /*84f0*/  REDG.E.ADD.F32.FTZ.RN.STRONG.GPU desc[UR8][R132.64], R6 ;  /* 0x00000006840079a6 */ /* 0x0003e6000c10f388 */
[-C--:B------:R-:W-:Y:S01]  /*8500*/  LEA.HI.X.SX32 R5, R0, R29.reuse, 0x2, P0 ;  /* 0x0000001d00057211 */ /* 0x080fe200000f16ff */
[----:B------:R2:W-:Y:S01]  /*8510*/  REDG.E.ADD.F32.FTZ.RN.STRONG.GPU desc[UR8][R34.64], R7 ;  /* 0x00000007220079a6 */ /* 0x0005e2000c10f388 */
[----:B------:R-:W-:Y:S03]  /*8520*/  IMAD.U32 R0, RZ, RZ, UR33 ;  /* 0x00000021ff007e24 */ /* 0x000fe6000f8e00ff */
[----:B------:R3:W-:Y:S04]  /*8530*/  REDG.E.ADD.F32.FTZ.RN.STRONG.GPU desc[UR8][R32.64], R8 ;  /* 0x00000008200079a6 */ /* 0x0007e8000c10f388 */
[----:B------:R4:W-:Y:S04]  /*8540*/  REDG.E.ADD.F32.FTZ.RN.STRONG.GPU desc[UR8][R4.64], R9 ;  /* 0x00000009040079a6 */ /* 0x0009e8000c10f388 */
[----:B------:R-:W-:Y:S04]  /*8550*/  LDSM.16.MT88.4 R32, [R3+0xf800] ;  /* 0x00f800000320783b */ /* 0x000fe80000004200 */
[----:B------:R-:W-:Y:S01]  /*8560*/  LDSM.16.MT88.4 R132, [R3+0x11800] ;  /* 0x011800000384783b */ /* 0x000fe20000004200 */
[----:B-1----:R-:W-:Y:S02]  /*8570*/  IMAD.U32 R6, RZ, RZ, UR29 ;  /* 0x0000001dff067e24 */ /* 0x002fe4000f8e00ff */
[----:B--2---:R-:W-:Y:S02]  /*8580*/  IMAD.U32 R7, RZ, RZ, UR29 ;  /* 0x0000001dff077e24 */ /* 0x004fe4000f8e00ff */
[----:B---3--:R-:W-:Y:S01]  /*8590*/  IMAD.U32 R8, RZ, RZ, UR32 ;  /* 0x00000020ff087e24 */ /* 0x008fe2000f8e00ff */
[-C--:B----4-:R-:W-:Y:S01]  /*85a0*/  LEA R4, P1, R0, R28.reuse, 0x2 ;  /* 0x0000001c00047211 */ /* 0x090fe200078210ff */
[----:B------:R-:W-:Y:S03]  /*85b0*/  IMAD.U32 R0, RZ, RZ, UR32 ;  /* 0x00000020ff007e24 */ /* 0x000fe6000f8e00ff */
[-C--:B------:R-:W-:Y:S02]  /*85c0*/  LEA R8, P0, R8, R28.reuse, 0x2 ;  /* 0x0000001c08087211 */ /* 0x080fe400078010ff */
[-C--:B------:R-:W-:Y:S02]  /*85d0*/  LEA.HI.X.SX32 R5, R2, R29.reuse, 0x2, P1 ;  /* 0x0000001d02057211 */ /* 0x080fe400008f16ff */
[-C--:B------:R-:W-:Y:S01]  /*85e0*/  LEA.HI.X.SX32 R9, R0, R29.reuse, 0x2, P0 ;  /* 0x0000001d00097211 */ /* 0x080fe200000f16ff */
[----:B------:R-:W-:Y:S01]  /*85f0*/  IMAD.U32 R0, RZ, RZ, UR28 ;  /* 0x0000001cff007e24 */ /* 0x000fe2000f8e00ff */
[-C--:B------:R-:W-:Y:S01]  /*8600*/  LEA R6, P1, R6, R28.reuse, 0x2 ;  /* 0x0000001c06067211 */ /* 0x080fe200078210ff */
[----:B------:R1:W-:Y:S01]  /*8610*/  REDG.E.ADD.F32.FTZ.RN.STRONG.GPU desc[UR8][R4.64], R10 ;  /* 0x0000000a040079a6 */ /* 0x0003e2000c10f388 */
[----:B------:R-:W-:Y:S02]  /*8620*/  MOV R2, UR28 ;  /* 0x0000001c00027c02 */ /* 0x000fe40008000f00 */
[-C--:B------:R-:W-:Y:S01]  /*8630*/  LEA.HI.X.SX32 R7, R7, R29.reuse, 0x2, P1 ;  /* 0x0000001d07077211 */ /* 0x080fe200008f16ff */
[----:B------:R2:W-:Y:S04]  /*8640*/  REDG.E.ADD.F32.FTZ.RN.STRONG.GPU desc[UR8][R8.64], R11 ;  /* 0x0000000b080079a6 */ /* 0x0005e8000c10f388 */
[----:B------:R3:W-:Y:S04]  /*8650*/  REDG.E.ADD.F32.FTZ.RN.STRONG.GPU desc[UR8][R28.64+0x80], R12 ;  /* 0x0000800c1c0079a6 */ /* 0x0007e8000c10f388 */
[----:B------:R-:W-:Y:S04]  /*8660*/  REDG.E.ADD.F32.FTZ.RN.STRONG.GPU desc[UR8][R30.64+0x80], R13 ;  /* 0x0000800d1e0079a6 */ /* 0x000fe8000c10f388 */
[----:B------:R4:W-:Y:S01]  /*8670*/  REDG.E.ADD.F32.FTZ.RN.STRONG.GPU desc[UR8][R6.64], R14 ;  /* 0x0000000e060079a6 */ /* 0x0009e2000c10f388 */
[-C--:B-1----:R-:W-:Y:S01]  /*8680*/  LEA R4, P0, R2, R28.reuse, 0x2 ;  /* 0x0000001c02047211 */ /* 0x082fe200078010ff */
[----:B------:R-:W-:Y:S01]  /*8690*/  IMAD.U32 R10, RZ, RZ, UR27 ;  /* 0x0000001bff0a7e24 */ /* 0x000fe2000f8e00ff */
[----:B------:R-:W-:Y:S02]  /*86a0*/  MOV R2, UR25 ;  /* 0x0000001900027c02 */ /* 0x000fe40008000f00 */
        /* <DEDUP_REMOVED lines=34> */
[----:B-1----:R-:W-:Y:S01]  /*88d0*/  MOV R9, UR23 ;  /* 0x0000001700097c02 */ /* 0x002fe20008000f00 */
        /* <DEDUP_REMOVED lines=22> */
[----:B------:R-:W-:Y:S02]  /*8a40*/  UIADD3 UR6, UR6, -0x1, URZ ;  /* 0xffffffff06067890 */ /* 0x000fe4000fffe03f */
[----:B------:R-:W-:Y:S01]  /*8a50*/  @UP2 UIADD3.X UR13, UR13, -0x1, URZ, UP0, !UPT ;  /* 0xffffffff0d0d2890 */ /* 0x000fe200087fe43f */
        /* <DEDUP_REMOVED lines=289> */
.L_x_531:
        /* <DEDUP_REMOVED lines=20> */
.L_x_532:
        /* <DEDUP_REMOVED lines=53> */
.L_x_534:
[----:B------:R-:W-:Y:S05]  /*a100*/  BSYNC B0 ;  /* 0x0000000000007941 */ /* 0x000fea0003800000 */
.L_x_533:
        /* <DEDUP_REMOVED lines=19> */
.L_x_536:
[----:B------:R-:W-:Y:S05]  /*a240*/  BSYNC B0 ;  /* 0x0000000000007941 */ /* 0x000fea0003800000 */
.L_x_535:
        /* <DEDUP_REMOVED lines=35> */
.L_x_538:
[----:B------:R-:W-:Y:S05]  /*a480*/  BSYNC B0 ;  /* 0x0000000000007941 */ /* 0x000fea0003800000 */
.L_x_537:
        /* <DEDUP_REMOVED lines=20> */
.L_x_514:
        /* <DEDUP_REMOVED lines=24> */
.L_x_540:
        /* <DEDUP_REMOVED lines=22> */
.L_x_541:
        /* <DEDUP_REMOVED lines=42> */
.L_x_543:
[----:B------:R-:W-:Y:S05]  /*ab50*/  BSYNC B0 ;  /* 0x0000000000007941 */ /* 0x000fea0003800000 */
.L_x_542:
        /* <DEDUP_REMOVED lines=19> */
.L_x_545:
[----:B------:R-:W-:Y:S05]  /*ac90*/  BSYNC B0 ;  /* 0x0000000000007941 */ /* 0x000fea0003800000 */
.L_x_544:
        /* <DEDUP_REMOVED lines=32> */
.L_x_547:
[----:B------:R-:W-:Y:S05]  /*aea0*/  BSYNC B0 ;  /* 0x0000000000007941 */ /* 0x000fea0003800000 */
.L_x_546:
        /* <DEDUP_REMOVED lines=18> */
.L_x_539:
[----:B------:R-:W-:Y:S05]  /*afd0*/  BSYNC B1 ;  /* 0x0000000000017941 */ /* 0x000fea0003800000 */
.L_x_509:
        /* <DEDUP_REMOVED lines=8> */
.L_x_548:
[----:B------:R-:W-:Y:S05]  /*b060*/  EXIT ;  /* 0x000000000000794d */ /* 0x000fea0003800000 */
.L_x_550:
        /* <DEDUP_REMOVED lines=9> */
.L_x_1294:


//--------------------- .text._ZN5flash44flash_bwd_dq_dk_dv_loop_seqk_parallel_kernelI23Flash_bwd_kernel_traitsILi96ELi64ELi128ELi8ELi2ELi4ELi4ELb1ELb0EN7cutlass6half_tE19Flash_kernel_traitsILi96ELi64ELi128ELi8ES3_EELb0ELb0ELb0ELb1ELb0ELb0ELb1EEEvNS_16Flash_bwd_paramsE --------------------------
	.section	.text._ZN5flash44flash_bwd_dq_dk_dv_loop_seqk_parallel_kernelI23Flash_bwd_kernel_traitsILi96ELi64ELi128ELi8ELi2ELi4ELi4ELb1ELb0EN7cutlass6half_tE19Flash_kernel_traitsILi96ELi64ELi128ELi8ES3_EELb0ELb0ELb0ELb1ELb0ELb0ELb1EEEvNS_16Flash_bwd_paramsE,"ax",@progbits
	.align	128
        .global         _ZN5flash44flash_bwd_dq_dk_dv_loop_seqk_parallel_kernelI23Flash_bwd_kernel_traitsILi96ELi64ELi128ELi8ELi2ELi4ELi4ELb1ELb0EN7cutlass6half_tE19Flash_kernel_traitsILi96ELi64ELi128ELi8ES3_EELb0ELb0ELb0ELb1ELb0ELb0ELb1EEEvNS_16Flash_bwd_paramsE
        .type           _ZN5flash44flash_bwd_dq_dk_dv_loop_seqk_parallel_kernelI23Flash_bwd_kernel_traitsILi96ELi64ELi128ELi8ELi2ELi4ELi4ELb1ELb0EN7cutlass6half_tE19Flash_kernel_traitsILi96ELi64ELi128ELi8ES3_EELb0ELb0ELb0ELb1ELb0ELb0ELb1EEEvNS_16Flash_bwd_paramsE,@function
        .size           _ZN5flash44flash_bwd_dq_dk_dv_loop_seqk_parallel_kernelI23Flash_bwd_kernel_traitsILi96ELi64ELi128ELi8ELi2ELi4ELi4ELb1ELb0EN7cutlass6half_tE19Flash_kernel_traitsILi96ELi64ELi128ELi8ES3_EELb0ELb0ELb0ELb1ELb0ELb0ELb1EEEvNS_16Flash_bwd_paramsE,(.L_x_1295 - _ZN5flash44flash_bwd_dq_dk_dv_loop_seqk_parallel_kernelI23Flash_bwd_kernel_traitsILi96ELi64ELi128ELi8ELi2ELi4ELi4ELb1ELb0EN7cutlass6half_tE19Flash_kernel_traitsILi96ELi64ELi128ELi8ES3_EELb0ELb0ELb0ELb1ELb0ELb0ELb1EEEvNS_16Flash_bwd_paramsE)
        .other          _ZN5flash44flash_bwd_dq_dk_dv_loop_seqk_parallel_kernelI23Flash_bwd_kernel_traitsILi96ELi64ELi128ELi8ELi2ELi4ELi4ELb1ELb0EN7cutlass6half_tE19Flash_kernel_traitsILi96ELi64ELi128ELi8ES3_EELb0ELb0ELb0ELb1ELb0ELb0ELb1EEEvNS_16Flash_bwd_paramsE,@"STO_CUDA_ENTRY STV_DEFAULT"
_ZN5flash44flash_bwd_dq_dk_dv_loop_seqk_parallel_kernelI23Flash_bwd_kernel_traitsILi96ELi64ELi128ELi8ELi2ELi4ELi4ELb1ELb0EN7cutlass6half_tE19Flash_kernel_traitsILi96ELi64ELi128ELi8ES3_EELb0ELb0ELb0ELb1ELb0ELb0ELb1EEEvNS_16Flash_bwd_paramsE:
.text._ZN5flash44flash_bwd_dq_dk_dv_loop_seqk_parallel_kernelI23Flash_bwd_kernel_traitsILi96ELi64ELi128ELi8ELi2ELi4ELi4ELb1ELb0EN7cutlass6half_tE19Flash_kernel_traitsILi96ELi64ELi128ELi8ES3_EELb0ELb0ELb0ELb1ELb0ELb0ELb1EEEvNS_16Flash_bwd_paramsE:
        /* <DEDUP_REMOVED lines=27> */
[----:B------:R-:W-:Y:S01]  /*01b0*/  LEA.HI R12, R20, R21, RZ, 0x5 ;  /* 0x00000015140c7211 */ /* 0x000fe200078f28ff */
[----:B-----5:R-:W-:Y:S01]  /*01c0*/  USHF.L.U32 UR6, UR48, 0x7, URZ ;  /* 0x0000000730067899 */ /* 0x020fe2000800063f */
[----:B------:R-:W-:Y:S02]  /*01d0*/  SHF.R.S32.HI R8, RZ, 0x4, R6 ;  /* 0x00000004ff087819 */ /* 0x000fe40000011406 */
[--C-:B------:R-:W-:Y:S02]  /*01e0*/  SHF.R.S32.HI R7, RZ, 0x2, R5.reuse ;  /* 0x00000002ff077819 */ /* 0x100fe40000011405 */
[----:B-1----:R-:W-:-:S02]  /*01f0*/  SHF.R.S32.HI R0, RZ, 0x1f, R5 ;  /* 0x0000001fff007819 */ /* 0x002fc40000011405 */
[----:B------:R-:W-:Y:S02]  /*0200*/  LOP3.LUT R3, R12, 0xffffffe0, RZ, 0xc0, !PT ;  /* 0xffffffe00c037812 */ /* 0x000fe400078ec0ff */
[----:B------:R-:W-:Y:S02]  /*0210*/  LEA.HI R4, R6, R8, RZ, 0x1 ;  /* 0x0000000806047211 */ /* 0x000fe400078f08ff */
[-C--:B------:R-:W-:Y:S02]  /*0220*/  LEA.HI R9, R5, R7.reuse, RZ, 0x1 ;  /* 0x0000000705097211 */ /* 0x080fe400078f08ff */
[----:B------:R-:W-:Y:S01]  /*0230*/  LEA.HI R2, R0, R7, RZ, 0x3 ;  /* 0x0000000700027211 */ /* 0x000fe200078f18ff */
[----:B------:R-:W-:Y:S01]  /*0240*/  IMAD.IADD R0, R21, 0x1, -R3 ;  /* 0x0000000115007824 */ /* 0x000fe200078e0a03 */
[----:B------:R-:W-:Y:S02]  /*0250*/  LOP3.LUT R3, R4, 0xfffffffe, RZ, 0xc0, !PT ;  /* 0xfffffffe04037812 */ /* 0x000fe400078ec0ff */
[----:B------:R-:W-:-:S02]  /*0260*/  LOP3.LUT R4, R9, 0x7fffffe, RZ, 0xc0, !PT ;  /* 0x07fffffe09047812 */ /* 0x000fc400078ec0ff */
[----:B------:R-:W-:Y:S01]  /*0270*/  LOP3.LUT R2, R2, 0xfffffff8, RZ, 0xc0, !PT ;  /* 0xfffffff802027812 */ /* 0x000fe200078ec0ff */
[----:B------:R-:W-:Y:S01]  /*0280*/  IMAD.IADD R19, R8, 0x1, -R3 ;  /* 0x0000000108137824 */ /* 0x000fe200078e0a03 */
[----:B------:R-:W-:Y:S01]  /*0290*/  LEA.HI R17, R20, R21, RZ, 0x3 ;  /* 0x0000001514117211 */ /* 0x000fe200078f18ff */
[----:B------:R-:W-:Y:S01]  /*02a0*/  IMAD.IADD R10, R7, 0x1, -R4 ;  /* 0x00000001070a7824 */ /* 0x000fe200078e0a04 */
[----:B------:R-:W-:Y:S01]  /*02b0*/  LOP3.LUT R5, R5, 0xfffffffc, RZ, 0xc0, !PT ;  /* 0xfffffffc05057812 */ /* 0x000fe200078ec0ff */
[----:B------:R-:W-:Y:S01]  /*02c0*/  IMAD.IADD R11, R7, 0x1, -R2 ;  /* 0x00000001070b7824 */ /* 0x000fe200078e0a02 */
[----:B------:R-:W-:Y:S02]  /*02d0*/  SHF.R.S32.HI R3, RZ, 0x3, R17 ;  /* 0x00000003ff037819 */ /* 0x000fe40000011411 */
[----:B------:R-:W-:Y:S01]  /*02e0*/  SHF.R.S32.HI R9, RZ, 0x1f, R0 ;  /* 0x0000001fff097819 */ /* 0x000fe20000011400 */
[----:B------:R-:W-:Y:S01]  /*02f0*/  IMAD.IADD R18, R21, 0x1, -R5 ;  /* 0x0000000115127824 */ /* 0x000fe200078e0a05 */
[--C-:B------:R-:W-:Y:S01]  /*0300*/  SHF.R.S32.HI R2, RZ, 0x5, R12.reuse ;  /* 0x00000005ff027819 */ /* 0x100fe2000001140c */
[----:B------:R-:W-:Y:S01]  /*0310*/  IMAD.SHL.U32 R3, R3, 0x40, RZ ;  /* 0x0000004003037824 */ /* 0x000fe200078e00ff */
[----:B------:R-:W-:Y:S01]  /*0320*/  SHF.R.S32.HI R4, RZ, 0x1f, R12 ;  /* 0x0000001fff047819 */ /* 0x000fe2000001140c */
[----:B------:R-:W-:Y:S01]  /*0330*/  IMAD.SHL.U32 R24, R18, 0x8, RZ ;  /* 0x0000000812187824 */ /* 0x000fe200078e00ff */
[----:B------:R-:W-:Y:S01]  /*0340*/  LEA.HI R23, R9, R0, RZ, 0x2 ;  /* 0x0000000009177211 */ /* 0x000fe200078f10ff */
[----:B------:R-:W-:Y:S01]  /*0350*/  IMAD R10, R2, 0x8, R10 ;  /* 0x00000008020a7824 */ /* 0x000fe200078e020a */
[----:B------:R-:W-:-:S02]  /*0360*/  LOP3.LUT R0, R6, 0xfffffff0, RZ, 0xc0, !PT ;  /* 0xfffffff006007812 */ /* 0x000fc400078ec0ff */
[-C--:B------:R-:W-:Y:S01]  /*0370*/  LEA.HI R5, R4, R2.reuse, RZ, 0x2 ;  /* 0x0000000204057211 */ /* 0x080fe200078f10ff */
[----:B------:R-:W-:Y:S01]  /*0380*/  STL [R1+0x8], R24 ;  /* 0x0000081801007387 */ /* 0x000fe20000100800 */
[----:B------:R-:W-:Y:S01]  /*0390*/  LOP3.LUT R7, R17, 0xfffffff8, RZ, 0xc0, !PT ;  /* 0xfffffff811077812 */ /* 0x000fe200078ec0ff */
[----:B------:R-:W-:Y:S01]  /*03a0*/  IMAD.IADD R0, R21, 0x1, -R0 ;  /* 0x0000000115007824 */ /* 0x000fe200078e0a00 */
[----:B------:R-:W-:Y:S02]  /*03b0*/  LEA.HI R6, R12, R2, RZ, 0x1 ;  /* 0x000000020c067211 */ /* 0x000fe400078f08ff */
[----:B------:R-:W-:Y:S01]  /*03c0*/  LOP3.LUT R3, R3, 0xc0, RZ, 0xc0, !PT ;  /* 0x000000c003037812 */ /* 0x000fe200078ec0ff */
[----:B------:R-:W-:Y:S01]  /*03d0*/  IMAD.IADD R4, R21, 0x1, -R7 ;  /* 0x0000000115047824 */ /* 0x000fe200078e0a07 */
[----:B------:R-:W-:Y:S02]  /*03e0*/  LOP3.LUT R5, R5, 0xfffffffc, RZ, 0xc0, !PT ;  /* 0xfffffffc05057812 */ /* 0x000fe400078ec0ff */
[----:B------:R-:W-:-:S02]  /*03f0*/  LOP3.LUT R7, R6, 0xfffffffe, RZ, 0xc0, !PT ;  /* 0xfffffffe06077812 */ /* 0x000fc400078ec0ff */
[----:B------:R-:W-:Y:S01]  /*0400*/  LOP3.LUT R6, R3, 0x18, R24, 0xf8, !PT ;  /* 0x0000001803067812 */ /* 0x000fe200078ef818 */
[C---:B------:R-:W-:Y:S01]  /*0410*/  IMAD.IADD R13, R2.reuse, 0x1, -R5 ;  /* 0x00000001020d7824 */ /* 0x040fe200078e0a05 */
[----:B------:R-:W-:Y:S01]  /*0420*/  SHF.R.U32.HI R3, RZ, 0x3, R3 ;  /* 0x00000003ff037819 */ /* 0x000fe20000011603 */
[----:B------:R-:W-:Y:S01]  /*0430*/  IMAD.IADD R230, R2, 0x1, -R7 ;  /* 0x0000000102e67824 */ /* 0x000fe200078e0a07 */
[----:B------:R-:W-:Y:S02]  /*0440*/  SHF.R.S32.HI R5, RZ, 0x1f, R0 ;  /* 0x0000001fff057819 */ /* 0x000fe40000011400 */
[----:B------:R-:W-:Y:S02]  /*0450*/  LOP3.LUT R9, R6, R3, RZ, 0x3c, !PT ;  /* 0x0000000306097212 */ /* 0x000fe400078e3cff */
[----:B------:R-:W-:Y:S02]  /*0460*/  LEA.HI R2, R4, R4, RZ, 0x1 ;  /* 0x0000000404027211 */ /* 0x000fe400078f08ff */
[----:B------:R-:W-:-:S02]  /*0470*/  LEA.HI R3, R0, R0, RZ, 0x1 ;  /* 0x0000000000037211 */ /* 0x000fc400078f08ff */
[----:B------:R-:W-:Y:S02]  /*0480*/  LEA.HI R14, R5, R0, RZ, 0x3 ;  /* 0x00000000050e7211 */ /* 0x000fe400078f18ff */
[----:B------:R-:W-:Y:S02]  /*0490*/  LEA.HI R12, R20, R21, RZ, 0x6 ;  /* 0x00000015140c7211 */ /* 0x000fe400078f30ff */
[----:B------:R-:W-:Y:S02]  /*04a0*/  LOP3.LUT R5, R2, 0x3fffffe, RZ, 0xc0, !PT ;  /* 0x03fffffe02057812 */ /* 0x000fe400078ec0ff */
[----:B------:R-:W-:Y:S02]  /*04b0*/  LOP3.LUT R8, R3, 0x7fffffe, RZ, 0xc0, !PT ;  /* 0x07fffffe03087812 */ /* 0x000fe400078ec0ff */
[----:B------:R-:W-:Y:S01]  /*04c0*/  LOP3.LUT R7, R14, 0xfffffff8, RZ, 0xc0, !PT ;  /* 0xfffffff80e077812 */ /* 0x000fe200078ec0ff */
[----:B------:R-:W-:Y:S01]  /*04d0*/  IMAD.IADD R6, R4, 0x1, -R5 ;  /* 0x0000000104067824 */ /* 0x000fe200078e0a05 */
[----:B------:R-:W-:Y:S01]  /*04e0*/  SHF.R.S32.HI R12, RZ, 0x6, R12 ;  /* 0x00000006ff0c7819 */ /* 0x000fe2000001140c */
[C---:B------:R-:W-:Y:S01]  /*04f0*/  IMAD.IADD R8, R0.reuse, 0x1, -R8 ;  /* 0x0000000100087824 */ /* 0x040fe200078e0a08 */
[----:B------:R-:W-:Y:S01]  /*0500*/  LOP3.LUT P2, RZ, R11, 0x2, RZ, 0xc0, !PT ;  /* 0x000000020bff7812 */ /* 0x000fe2000784c0ff */
[----:B------:R-:W-:Y:S01]  /*0510*/  IMAD.IADD R16, R0, 0x1, -R7 ;  /* 0x0000000100107824 */ /* 0x000fe200078e0a07 */
[----:B------:R-:W-:Y:S01]  /*0520*/  SHF.R.S32.HI R0, RZ, 0x1, R2 ;  /* 0x00000001ff007819 */ /* 0x000fe20000011402 */
[----:B------:R-:W-:Y:S01]  /*0530*/  IMAD R5, R12, 0x4, R19 ;  /* 0x000000040c057824 */ /* 0x000fe200078e0213 */
[----:B------:R-:W-:Y:S01]  /*0540*/  SHF.R.S32.HI R2, RZ, 0x1f, R3 ;  /* 0x0000001fff027819 */ /* 0x000fe20000011403 */
[----:B------:R-:W-:Y:S01]  /*0550*/  IMAD.U32 R7, R10, 0x20, R9 ;  /* 0x000000200a077824 */ /* 0x000fe200078e0009 */
[C---:B------:R-:W-:Y:S01]  /*0560*/  LOP3.LUT P4, RZ, R0.reuse, 0x2, RZ, 0xc0, !PT ;  /* 0x0000000200ff7812 */ /* 0x040fe2000788c0ff */
[----:B------:R-:W-:Y:S01]  /*0570*/  IMAD R22, R5, 0x8, R6 ;  /* 0x0000000805167824 */ /* 0x000fe200078e0206 */
[----:B------:R-:W-:Y:S01]  /*0580*/  SHF.R.S32.HI R5, RZ, 0x1, R3 ;  /* 0x00000001ff057819 */ /* 0x000fe20000011403 */
[----:B------:R-:W-:Y:S01]  /*0590*/  IMAD.SHL.U32 R0, R0, 0x40, RZ ;  /* 0x0000004000007824 */ /* 0x000fe200078e00ff */
[----:B------:R1:W-:Y:S01]  /*05a0*/  STL [R1+0x2c], R7 ;  /* 0x00002c0701007387 */ /* 0x0003e20000100800 */
[----:B------:R-:W-:Y:S01]  /*05b0*/  IMAD.SHL.U32 R4, R4, 0x40, RZ ;  /* 0x0000004004047824 */ /* 0x000fe200078e00ff */
[----:B------:R-:W-:Y:S01]  /*05c0*/  LEA.HI R3, R2, R5, RZ, 0x2 ;  /* 0x0000000502037211 */ /* 0x000fe200078f10ff */
[----:B------:R-:W-:Y:S01]  /*05d0*/  IMAD.SHL.U32 R2, R13, 0x10, RZ ;  /* 0x000000100d027824 */ /* 0x000fe200078e00ff */
[----:B------:R-:W-:-:S02]  /*05e0*/  LOP3.LUT R0, R0, 0xc0, RZ, 0xc0, !PT ;  /* 0x000000c000007812 */ /* 0x000fc400078ec0ff */
[C---:B------:R-:W-:Y:S02]  /*05f0*/  LEA.HI R9, R11.reuse, R11, RZ, 0x1 ;  /* 0x0000000b0b097211 */ /* 0x040fe400078f08ff */
[----:B------:R-:W-:Y:S02]  /*0600*/  LOP3.LUT R6, R11, 0x1, RZ, 0xc0, !PT ;  /* 0x000000010b067812 */ /* 0x000fe400078ec0ff */
[----:B------:R-:W-:Y:S02]  /*0610*/  LOP3.LUT P5, RZ, R16, 0x2, RZ, 0xc0, !PT ;  /* 0x0000000210ff7812 */ /* 0x000fe400078ac0ff */
[----:B------:R-:W-:Y:S02]  /*0620*/  ISETP.NE.U32.AND P3, PT, R6, 0x1, PT ;  /* 0x000000010600780c */ /* 0x000fe40003f65070 */
[----:B------:R-:W-:Y:S02]  /*0630*/  LOP3.LUT P6, RZ, R16, 0x4, RZ, 0xc0, !PT ;  /* 0x0000000410ff7812 */ /* 0x000fe400078cc0ff */
[----:B------:R-:W-:-:S02]  /*0640*/  SEL R225, R228, 0xffffffe0, !P5 ;  /* 0xffffffe0e4e17807 */ /* 0x000fc40006800000 */
[----:B------:R-:W-:Y:S02]  /*0650*/  SEL R240, R240, 0x10, !P3 ;  /* 0x00000010f0f07807 */ /* 0x000fe40005800000 */
[----:B------:R-:W-:Y:S02]  /*0660*/  SEL R226, R226, 0x40, P6 ;  /* 0x00000040e2e27807 */ /* 0x000fe40003000000 */
[----:B------:R-:W-:Y:S02]  /*0670*/  SEL R223, R228, 0xffffffe0, !P4 ;  /* 0xffffffe0e4df7807 */ /* 0x000fe40006000000 */
[----:B-1----:R-:W-:Y:S02]  /*0680*/  LOP3.LUT R7, R4, 0x1c0, RZ, 0xc0, !PT ;  /* 0x000001c004077812 */ /* 0x002fe400078ec0ff */
[----:B------:R-:W-:Y:S02]  /*0690*/  LOP3.LUT R4, R3, 0xfffffffc, RZ, 0xc0, !PT ;  /* 0xfffffffc03047812 */ /* 0x000fe400078ec0ff */
[----:B------:R-:W-:-:S02]  /*06a0*/  LOP3.LUT R3, R0, 0x8, R17, 0xf8, !PT ;  /* 0x0000000800037812 */ /* 0x000fc400078ef811 */
[----:B------:R-:W-:Y:S01]  /*06b0*/  SHF.R.U32.HI R0, RZ, 0x3, R0 ;  /* 0x00000003ff007819 */ /* 0x000fe20000011600 */
[----:B------:R-:W-:Y:S01]  /*06c0*/  IMAD.IADD R15, R5, 0x1, -R4 ;  /* 0x00000001050f7824 */ /* 0x000fe200078e0a04 */
[----:B------:R-:W-:Y:S01]  /*06d0*/  LOP3.LUT R2, R7, 0x30, R2, 0xf8, !PT ;  /* 0x0000003007027812 */ /* 0x000fe200078ef802 */
[----:B------:R-:W-:Y:S01]  /*06e0*/  IMAD.SHL.U32 R4, R12, 0x20, RZ ;  /* 0x000000200c047824 */ /* 0x000fe200078e00ff */
[----:B------:R-:W-:Y:S02]  /*06f0*/  LOP3.LUT R222, R3, R0, RZ, 0x3c, !PT ;  /* 0x0000000003de7212 */ /* 0x000fe400078e3cff */
[----:B------:R-:W-:Y:S01]  /*0700*/  LEA.HI R0, R20, R21, RZ, 0x7 ;  /* 0x0000001514007211 */ /* 0x000fe200078f38ff */
[----:B------:R-:W-:Y:S01]  /*0710*/  IMAD.SHL.U32 R21, R21, 0x2, RZ ;  /* 0x0000000215157824 */ /* 0x000fe200078e00ff */
[----:B------:R-:W-:Y:S01]  /*0720*/  LOP3.LUT R17, R2, 0x8, R17, 0xf8, !PT ;  /* 0x0000000802117812 */ /* 0x000fe200078ef811 */
[----:B------:R-:W-:Y:S01]  /*0730*/  IMAD.U32 R222, R22, 0x20, R222 ;  /* 0x0000002016de7824 */ /* 0x000fe200078e00de */
[----:B------:R-:W-:-:S02]  /*0740*/  LOP3.LUT R2, R9, 0x3fffffe, RZ, 0xc0, !PT ;  /* 0x03fffffe09027812 */ /* 0x000fc400078ec0ff */
[----:B------:R-:W-:Y:S02]  /*0750*/  LOP3.LUT R5, R4, 0x6, R21, 0xf8, !PT ;  /* 0x0000000604057812 */ /* 0x000fe400078ef815 */
[----:B------:R-:W-:Y:S01]  /*0760*/  SHF.R.S32.HI R3, RZ, 0x3, R14 ;  /* 0x00000003ff037819 */ /* 0x000fe2000001140e */
[C---:B------:R-:W-:Y:S01]  /*0770*/  IMAD.IADD R10, R11.reuse, 0x1, -R2 ;  /* 0x000000010b0a7824 */ /* 0x040fe200078e0a02 */
[----:B------:R-:W-:Y:S01]  /*0780*/  SHF.R.S32.HI R6, RZ, 0x7, R0 ;  /* 0x00000007ff067819 */ /* 0x000fe20000011400 */
[----:B------:R-:W-:Y:S01]  /*0790*/  IMAD.SHL.U32 R2, R11, 0x40, RZ ;  /* 0x000000400b027824 */ /* 0x000fe200078e00ff */
[----:B------:R1:W-:Y:S01]  /*07a0*/  STL [R1+0x48], R5 ;  /* 0x0000480501007387 */ /* 0x0003e20000100800 */
[----:B------:R-:W-:Y:S01]  /*07b0*/  IMAD.SHL.U32 R0, R18, 0x2, RZ ;  /* 0x0000000212007824 */ /* 0x000fe200078e00ff */
[----:B------:R-:W-:Y:S01]  /*07c0*/  SHF.R.U32.HI R7, RZ, 0x3, R7 ;  /* 0x00000003ff077819 */ /* 0x000fe20000011607 */
[----:B------:R-:W-:Y:S01]  /*07d0*/  IMAD R12, R3, 0x8, R8 ;  /* 0x00000008030c7824 */ /* 0x000fe200078e0208 */
[----:B------:R-:W-:Y:S01]  /*07e0*/  LOP3.LUT R2, R2, 0x1c0, RZ, 0xc0, !PT ;  /* 0x000001c002027812 */ /* 0x000fe200078ec0ff */
[C---:B------:R-:W-:Y:S01]  /*07f0*/  IMAD R11, R13.reuse, 0x2, R3 ;  /* 0x000000020d0b7824 */ /* 0x040fe200078e0203 */
[----:B------:R-:W-:Y:S01]  /*0800*/  LEA R222, R222, UR4, 0x1 ;  /* 0x00000004dede7c11 */ /* 0x000fe2000f8e08ff */
[----:B------:R-:W-:Y:S01]  /*0810*/  IMAD R8, R13, 0x200, R0 ;  /* 0x000002000d087824 */ /* 0x000fe200078e0200 */
[----:B------:R-:W-:-:S02]  /*0820*/  LOP3.LUT R4, R2, 0x20, R4, 0xf8, !PT ;  /* 0x0000002002047812 */ /* 0x000fc400078ef804 */
[----:B------:R-:W-:Y:S01]  /*0830*/  SHF.R.U32.HI R3, RZ, 0x3, R2 ;  /* 0x00000003ff037819 */ /* 0x000fe20000011602 */
[----:B------:R-:W-:Y:S01]  /*0840*/  IMAD R2, R6, 0x1000, R0 ;  /* 0x0000100006027824 */ /* 0x000fe200078e0200 */
[----:B------:R-:W-:Y:S01]  /*0850*/  LOP3.LUT P0, RZ, R15, 0x2, RZ, 0xc0, !PT ;  /* 0x000000020fff7812 */ /* 0x000fe2000780c0ff */
[----:B------:R-:W-:Y:S01]  /*0860*/  IMAD R10, R10, 0x20, R8 ;  /* 0x000000200a0a7824 */ /* 0x000fe200078e0208 */
[----:B------:R-:W-:Y:S01]  /*0870*/  LOP3.LUT R4, R4, R3, RZ, 0x3c, !PT ;  /* 0x0000000304047212 */ /* 0x000fe200078e3cff */
[----:B------:R-:W-:Y:S01]  /*0880*/  IMAD R3, R230, 0x400, R2 ;  /* 0x00000400e6037824 */ /* 0x000fe200078e0202 */
[----:B------:R-:W-:Y:S01]  /*0890*/  SEL R228, R228, 0xffffffe0, !P0 ;  /* 0xffffffe0e4e47807 */ /* 0x000fe20004000000 */
[----:B------:R-:W-:Y:S02]  /*08a0*/  IMAD.IADD R223, R223, 0x1, R222 ;  /* 0x00000001dfdf7824 */ /* 0x000fe400078e02de */
[----:B------:R-:W-:Y:S02]  /*08b0*/  IMAD.IADD R243, R4, 0x1, R3 ;  /* 0x0000000104f37824 */ /* 0x000fe400078e0203 */
[----:B------:R-:W-:-:S03]  /*08c0*/  IMAD.SHL.U32 R4, R16, 0x40, RZ ;  /* 0x0000004010047824 */ /* 0x000fc600078e00ff */
[----:B------:R-:W-:Y:S02]  /*08d0*/  LEA R243, R243, UR4, 0x1 ;  /* 0x00000004f3f37c11 */ /* 0x000fe4000f8e08ff */
[----:B-1----:R-:W-:Y:S02]  /*08e0*/  SHF.R.S32.HI R5, RZ, 0x2, R23 ;  /* 0x00000002ff057819 */ /* 0x002fe40000011417 */
[----:B------:R-:W-:Y:S01]  /*08f0*/  LOP3.LUT R4, R4, 0x1c0, RZ, 0xc0, !PT ;  /* 0x000001c004047812 */ /* 0x000fe200078ec0ff */
[----:B------:R-:W-:Y:S02]  /*0900*/  VIADD R241, R243, 0x20 ;  /* 0x00000020f3f17836 */ /* 0x000fe40000000000 */
[----:B------:R-:W-:Y:S01]  /*0910*/  IMAD R18, R230, 0x10, R5 ;  /* 0x00000010e6127824 */ /* 0x000fe200078e0205 */
[----:B------:R-:W-:Y:S01]  /*0920*/  LOP3.LUT R5, R17, R7, RZ, 0x3c, !PT ;  /* 0x0000000711057212 */ /* 0x000fe200078e3cff */
[----:B------:R-:W-:Y:S01]  /*0930*/  @P2 VIADD R241, R243, 0xffffffe0 ;  /* 0xffffffe0f3f12836 */ /* 0x000fe20000000000 */
[----:B------:R-:W-:Y:S01]  /*0940*/  SHF.R.U32.HI R224, RZ, 0x3, R4 ;  /* 0x00000003ffe07819 */ /* 0x000fe20000011604 */
[----:B------:R-:W-:Y:S01]  /*0950*/  VIADD R0, R18, 0xffffffc0 ;  /* 0xffffffc012007836 */ /* 0x000fe20000000000 */
[----:B------:R-:W-:Y:S01]  /*0960*/  STL [R1+0x50], R18 ;  /* 0x0000501201007387 */ /* 0x000fe20000100800 */
[----:B------:R-:W-:-:S02]  /*0970*/  IMAD R3, R19, 0x200, R5 ;  /* 0x0000020013037824 */ /* 0x000fc400078e0205 */
[----:B------:R-:W-:Y:S01]  /*0980*/  IMAD.IADD R242, R243, 0x1, R240 ;  /* 0x00000001f3f27824 */ /* 0x000fe200078e02f0 */
[----:B------:R-:W-:Y:S01]  /*0990*/  SHF.R.S32.HI R2, RZ, 0x1f, R0 ;  /* 0x0000001fff027819 */ /* 0x000fe20000011400 */
[----:B------:R-:W-:-:S03]  /*09a0*/  IMAD.IADD R240, R240, 0x1, R241 ;  /* 0x00000001f0f07824 */ /* 0x000fc600078e02f1 */
[----:B------:R-:W-:Y:S01]  /*09b0*/  SHF.L.U64.HI R2, R0, 0x2, R2 ;  /* 0x0000000200027819 */ /* 0x000fe20000010202 */
[----:B------:R-:W-:Y:S02]  /*09c0*/  IMAD.SHL.U32 R0, R6, 0x8, RZ ;  /* 0x0000000806007824 */ /* 0x000fe400078e00ff */
[C---:B------:R-:W-:Y:S02]  /*09d0*/  IMAD.SHL.U32 R6, R19.reuse, 0x8, RZ ;  /* 0x0000000813067824 */ /* 0x040fe400078e00ff */
[----:B------:R1:W-:Y:S01]  /*09e0*/  STL [R1+0x4c], R2 ;  /* 0x00004c0201007387 */ /* 0x0003e20000100800 */
[----:B------:R-:W-:Y:S02]  /*09f0*/  LOP3.LUT R7, R0, 0x8, RZ, 0xc0, !PT ;  /* 0x0000000800077812 */ /* 0x000fe400078ec0ff */
[----:B------:R-:W-:Y:S01]  /*0a00*/  SHF.R.S32.HI R0, RZ, 0x1, R9 ;  /* 0x00000001ff007819 */ /* 0x000fe20000011409 */
[----:B------:R-:W-:Y:S01]  /*0a10*/  IMAD.SHL.U32 R9, R19, 0x10, RZ ;  /* 0x0000001013097824 */ /* 0x000fe200078e00ff */
[----:B------:R-:W-:-:S02]  /*0a20*/  LOP3.LUT R6, R6, 0x8, RZ, 0xc0, !PT ;  /* 0x0000000806067812 */ /* 0x000fc400078ec0ff */
[C---:B------:R-:W-:Y:S01]  /*0a30*/  LOP3.LUT P1, RZ, R0.reuse, 0x2, RZ, 0xc0, !PT ;  /* 0x0000000200ff7812 */ /* 0x040fe2000782c0ff */
[----:B------:R-:W-:Y:S01]  /*0a40*/  IMAD.SHL.U32 R0, R0, 0x40, RZ ;  /* 0x0000004000007824 */ /* 0x000fe200078e00ff */
[----:B------:R-:W-:Y:S02]  /*0a50*/  LOP3.LUT R9, R7, 0x10, R9, 0xf8, !PT ;  /* 0x0000001007097812 */ /* 0x000fe400078ef809 */
[----:B------:R-:W-:Y:S01]  /*0a60*/  LOP3.LUT R224, R224, R4, R6, 0x1e, !PT ;  /* 0x00000004e0e07212 */ /* 0x000fe200078e1e06 */
[----:B------:R-:W-:Y:S01]  /*0a70*/  IMAD.U32 R4, RZ, RZ, UR5 ;  /* 0x00000005ff047e24 */ /* 0x000fe2000f8e00ff */
[----:B------:R-:W-:Y:S01]  /*0a80*/  LOP3.LUT R0, R0, 0xc0, RZ, 0xc0, !PT ;  /* 0x000000c000007812 */ /* 0x000fe200078ec0ff */
[----:B------:R-:W-:Y:S01]  /*0a90*/  USHF.R.S32.HI UR5, URZ, 0x1f, UR48 ;  /* 0x0000001f3f057899 */ /* 0x000fe20008011430 */
[----:B------:R-:W-:Y:S01]  /*0aa0*/  IMAD.U32 R4, RZ, RZ, UR6 ;  /* 0x00000006ff047e24 */ /* 0x000fe2000f8e00ff */
[----:B------:R-:W-:Y:S01]  /*0ab0*/  USHF.R.S32.HI UR6, URZ, 0x1f, UR58 ;  /* 0x0000001f3f067899 */ /* 0x000fe2000801143a */
[----:B------:R-:W-:Y:S01]  /*0ac0*/  SHF.R.U32.HI R8, RZ, 0x3, R0 ;  /* 0x00000003ff087819 */ /* 0x000fe20000011600 */
[----:B------:R-:W-:-:S03]  /*0ad0*/  IMAD.U32 R224, R11, 0x200, R224 ;  /* 0x000002000be07824 */ /* 0x000fc600078e00e0 */
[----:B------:R-:W-:Y:S01]  /*0ae0*/  LOP3.LUT R8, R8, R0, R7, 0x1e, !PT ;  /* 0x0000000008087212 */ /* 0x000fe200078e1e07 */
[----:B------:R-:W-:Y:S02]  /*0af0*/  IMAD.SHL.U32 R0, R12, 0x20, RZ ;  /* 0x000000200c007824 */ /* 0x000fe400078e00ff */
[----:B-1----:R-:W-:Y:S02]  /*0b00*/  IMAD.SHL.U32 R2, R15, 0x40, RZ ;  /* 0x000000400f027824 */ /* 0x002fe400078e00ff */
[----:B------:R-:W-:Y:S02]  /*0b10*/  IMAD R230, R230, 0x200, R0 ;  /* 0x00000200e6e67824 */ /* 0x000fe400078e0200 */
[----:B------:R-:W-:Y:S01]  /*0b20*/  IMAD.IADD R8, R8, 0x1, R10 ;  /* 0x0000000108087824 */ /* 0x000fe200078e020a */
[----:B------:R-:W-:-:S04]  /*0b30*/  LOP3.LUT R2, R2, 0xc0, RZ, 0xc0, !PT ;  /* 0x000000c002027812 */ /* 0x000fc800078ec0ff */
[----:B------:R-:W-:-:S04]  /*0b40*/  SHF.R.U32.HI R5, RZ, 0x3, R2 ;  /* 0x00000003ff057819 */ /* 0x000fc80000011602 */
[C---:B------:R-:W-:Y:S02]  /*0b50*/  LOP3.LUT R6, R5.reuse, R2, R6, 0x1e, !PT ;  /* 0x0000000205067212 */ /* 0x040fe400078e1e06 */
[----:B------:R-:W-:-:S03]  /*0b60*/  LOP3.LUT R2, R5, R9, R2, 0x1e, !PT ;  /* 0x0000000905027212 */ /* 0x000fc600078e1e02 */
[----:B------:R-:W-:Y:S02]  /*0b70*/  IMAD.IADD R230, R230, 0x1, R6 ;  /* 0x00000001e6e67824 */ /* 0x000fe400078e0206 */
[----:B------:R-:W-:Y:S02]  /*0b80*/  IMAD.IADD R229, R0, 0x1, R2 ;  /* 0x0000000100e57824 */ /* 0x000fe400078e0202 */
        /* <DEDUP_REMOVED lines=10> */
[C---:B------:R-:W-:Y:S02]  /*0c30*/  IMAD.IADD R225, R224.reuse, 0x1, R225 ;  /* 0x00000001e0e17824 */ /* 0x040fe400078e02e1 */
        /* <DEDUP_REMOVED lines=8> */
.L_x_592:
        /* <DEDUP_REMOVED lines=23> */
[----:B------:R-:W-:Y:S02]  /*0e30*/  ULDC.64 UR6, c[0x0][0x2f8] ;  /* 0x0000be0000067ab9 */ /* 0x000fe40000000a00 */
[----:B------:R-:W-:Y:S01]  /*0e40*/  ULDC.U8 UR15, c[0x0][0x3c2] ;  /* 0x0000f080000f7ab9 */ /* 0x000fe20000000000 */
[----:B------:R-:W-:Y:S01]  /*0e50*/  IMAD.U32 R7, RZ, RZ, UR13 ;  /* 0x0000000dff077e24 */ /* 0x000fe2000f8e00ff */
[----:B------:R-:W-:Y:S01]  /*0e60*/  UISETP.NE.AND UP1, UPT, UR15, URZ, UPT ;  /* 0x0000003f0f00728c */ /* 0x000fe2000bf25270 */
[----:B------:R-:W-:Y:S01]  /*0e70*/  PLOP3.LUT P3, PT, PT, PT, UP2, 0x80, 0x0 ;  /* 0x000000000000781c */ /* 0x000fe20003f6f028 */
[----:B------:R-:W-:Y:S02]  /*0e80*/  UISETP.EQ.U32.AND UP4, UPT, UR6, URZ, UPT ;  /* 0x0000003f0600728c */ /* 0x000fe4000bf82070 */
[----:B------:R-:W2:Y:S02]  /*0e90*/  @P1 LDG.E R8, desc[UR10][R6.64] ;  /* 0x0000000a06081981 */ /* 0x000ea4000c1e1900 */
[----:B------:R-:W-:-:S02]  /*0ea0*/  UISETP.EQ.OR.EX UP4, UPT, UR7, URZ, !UP1, UP4 ;  /* 0x0000003f0700728c */ /* 0x000fc4000cf82740 */
        /* <DEDUP_REMOVED lines=18> */
[----:B------:R-:W-:Y:S01]  /*0fd0*/  USHF.L.U32 UR27, UR18, 0x7, URZ ;  /* 0x00000007121b7899 */ /* 0x000fe2000800063f */
[----:B--2---:R-:W-:Y:S02]  /*0fe0*/  @P1 R2UR UR38, R8 ;  /* 0x00000000082612ca */ /* 0x004fe400000e0000 */
[----:B---3--:R-:W-:-:S02]  /*0ff0*/  @P0 R2UR UR12, R6 ;  /* 0x00000000060c02ca */ /* 0x008fc400000e0000 */
[----:B------:R-:W-:Y:S01]  /*1000*/  ISETP.NE.U32.AND P0, PT, RZ, UR6, PT ;  /* 0x00000006ff007c0c */ /* 0x000fe2000bf05070 */
[----:B------:R-:W-:-:S03]  /*1010*/  @!UP3 USEL UR6, UR5, URZ, UP0 ;  /* 0x0000003f0506b287 */ /* 0x000fc60008000000 */
[----:B------:R-:W-:Y:S01]  /*1020*/  ISETP.NE.AND.EX P0, PT, RZ, UR7, PT, P0 ;  /* 0x00000007ff007c0c */ /* 0x000fe2000bf05300 */
[----:B------:R-:W-:-:S06]  /*1030*/  ULDC UR5, c[0x0][0x2c8] ;  /* 0x0000b20000057ab9 */ /* 0x000fcc0000000800 */
        /* <DEDUP_REMOVED lines=11> */
.L_x_551:
        /* <DEDUP_REMOVED lines=61> */
[----:B------:R-:W-:Y:S01]  /*14c0*/  USHF.L.U64.HI UR15, UR48, 0x7, UR60 ;  /* 0x00000007300f7899 */ /* 0x000fe2000801023c */
[----:B------:R-:W-:Y:S01]  /*14d0*/  IMAD R0, R0, R6, RZ ;  /* 0x0000000600007224 */ /* 0x000fe200078e02ff */
[----:B------:R-:W-:Y:S02]  /*14e0*/  UIMAD UR6, UR9, UR12, URZ ;  /* 0x0000000c090672a4 */ /* 0x000fe4000f8e023f */
[----:B------:R-:W-:Y:S01]  /*14f0*/  UIADD3 UR5, UR13, UR5, URZ ;  /* 0x000000050d057290 */ /* 0x000fe2000fffe03f */
[----:B------:R-:W-:Y:S01]  /*1500*/  IMAD.HI.U32 R0, R5, R0, R4 ;  /* 0x0000000005007227 */ /* 0x000fe200078e0004 */
[----:B------:R-:W-:Y:S01]  /*1510*/  ULDC UR40, c[0x0][0x2c4] ;  /* 0x0000b10000287ab9 */ /* 0x000fe20000000800 */
[----:B------:R-:W-:-:S02]  /*1520*/  @UP1 UIADD3 UR52, UR17, UR22, URZ ;  /* 0x0000001611341290 */ /* 0x000fc4000fffe03f */
[----:B------:R-:W-:Y:S02]  /*1530*/  USEL UR37, UR15, URZ, UP2 ;  /* 0x0000003f0f257287 */ /* 0x000fe40009000000 */
[----:B------:R-:W-:Y:S01]  /*1540*/  IMAD.HI.U32 R0, R0, R3, RZ ;  /* 0x0000000300007227 */ /* 0x000fe200078e00ff */
[----:B------:R-:W-:Y:S02]  /*1550*/  UIMAD.WIDE.U32 UR16, UR8, UR12, URZ ;  /* 0x0000000c081072a5 */ /* 0x000fe4000f8e003f */
[----:B------:R-:W-:Y:S02]  /*1560*/  UIMAD UR5, UR8, UR5, UR6 ;  /* 0x00000005080572a4 */ /* 0x000fe4000f8e0206 */
[----:B------:R-:W-:Y:S01]  /*1570*/  IADD3 R4, -R0, RZ, RZ ;  /* 0x000000ff00047210 */ /* 0x000fe20007ffe1ff */
[----:B------:R-:W-:Y:S02]  /*1580*/  @UP3 UIMAD UR15, UR48, UR40, URZ ;  /* 0x00000028300f32a4 */ /* 0x000fe4000f8e023f */
[----:B------:R-:W-:-:S02]  /*1590*/  ULOP3.LUT UR6, UR45, 0xffffffc0, URZ, 0xc0, !UPT ;  /* 0xffffffc02d067892 */ /* 0x000fc4000f8ec03f */
[C---:B------:R-:W-:Y:S01]  /*15a0*/  IMAD R3, R6.reuse, R4, R3 ;  /* 0x0000000406037224 */ /* 0x040fe200078e0203 */
[----:B------:R-:W-:Y:S02]  /*15b0*/  UIMAD.WIDE.U32 UR12, UR8, UR14, URZ ;  /* 0x0000000e080c72a5 */ /* 0x000fe4000f8e003f */
[----:B------:R-:W-:Y:S02]  /*15c0*/  UIADD3 UR49, UR17, UR5, URZ ;  /* 0x0000000511317290 */ /* 0x000fe4000fffe03f */
[----:B------:R-:W-:Y:S01]  /*15d0*/  ISETP.GT.U32.AND P1, PT, R6, R3, PT ;  /* 0x000000030600720c */ /* 0x000fe20003f24070 */
[----:B------:R-:W-:Y:S02]  /*15e0*/  @UP3 USEL UR5, UR15, UR14, !UP1 ;  /* 0x0000000e0f053287 */ /* 0x000fe4000c800000 */
[----:B------:R-:W-:Y:S01]  /*15f0*/  UIADD3 UR15, UR6, -0x40, URZ ;  /* 0xffffffc0060f7890 */ /* 0x000fe2000fffe03f */
[----:B------:R-:W-:Y:S01]  /*1600*/  @UP3 ULDC UR19, c[0x0][0x2e4] ;  /* 0x0000b90000133ab9 */ /* 0x000fe20000000800 */
[----:B------:R-:W-:-:S02]  /*1610*/  USEL UR57, UR16, UR12, !UP1 ;  /* 0x0000000c10397287 */ /* 0x000fc4000c800000 */
[----:B------:R-:W-:Y:S02]  /*1620*/  @!UP3 UIMAD UR12, UR48, UR41, UR58 ;  /* 0x00000029300cb2a4 */ /* 0x000fe4000f8e023a */
[----:B------:R-:W-:Y:S02]  /*1630*/  @UP3 UIMAD UR19, UR58, UR19, UR5 ;  /* 0x000000133a1332a4 */ /* 0x000fe4000f8e0205 */
        /* <DEDUP_REMOVED lines=13> */
[----:B------:R-:W-:Y:S01]  /*1710*/  @UP0 UMOV UR32, UR20 ;  /* 0x0000001400200c82 */ /* 0x000fe20008000000 */
        /* <DEDUP_REMOVED lines=32> */
.L_x_553:
        /* <DEDUP_REMOVED lines=13> */
.L_x_554:
        /* <DEDUP_REMOVED lines=11> */
.L_x_555:
[----:B------:R-:W-:Y:S02]  /*1aa0*/  ULDC UR5, c[0x0][0x270] ;  /* 0x00009c0000057ab9 */ /* 0x000fe40000000800 */
[----:B------:R-:W-:-:S04]  /*1ab0*/  UIMAD UR5, UR48, UR5, UR58 ;  /* 0x00000005300572a4 */ /* 0x000fc8000f8e023a */
[----:B------:R-:W-:-:S12]  /*1ac0*/  UIMAD UR5, UR5, UR61, URZ ;  /* 0x0000003d050572a4 */ /* 0x000fd8000f8e023f */
.L_x_556:
[----:B------:R-:W2:Y:S04]  /*1ad0*/  LDL.64 R4, [R1+0x8] ;  /* 0x0000080001047983 */ /* 0x000ea80000100a00 */
[----:B------:R1:W2:Y:S01]  /*1ae0*/  LDL.64 R20, [R1+0x8] ;  /* 0x0000080001147983 */ /* 0x0002a20000100a00 */
[----:B------:R-:W-:Y:S01]  /*1af0*/  USHF.R.S32.HI UR61, URZ, 0x1f, UR58 ;  /* 0x0000001f3f3d7899 */ /* 0x000fe2000801143a */
[----:B------:R-:W-:Y:S01]  /*1b00*/  BSSY B1, `(.L_x_552) ;  /* 0x00008d8000017945 */ /* 0x000fe20003800000 */
[----:B------:R-:W-:Y:S01]  /*1b10*/  ULDC.64 UR8, c[0x0][0x428] ;  /* 0x00010a0000087ab9 */ /* 0x000fe20000000a00 */
[----:B------:R-:W3:Y:S01]  /*1b20*/  S2R R6, SR_TID.X ;  /* 0x0000000000067919 */ /* 0x000ee20000002100 */
[----:B------:R-:W-:Y:S01]  /*1b30*/  UIMAD UR12, UR61, UR8, URZ ;  /* 0x000000083d0c72a4 */ /* 0x000fe2000f8e023f */
[----:B------:R-:W-:Y:S01]  /*1b40*/  IMAD.U32 R10, RZ, RZ, UR8 ;  /* 0x00000008ff0a7e24 */ /* 0x000fe2000f8e00ff */
[----:B------:R-:W-:-:S02]  /*1b50*/  UIADD3 UR22, UR15, UR5, URZ ;  /* 0x000000050f167290 */ /* 0x000fc4000fffe03f */
[----:B------:R-:W-:Y:S01]  /*1b60*/  UIMAD UR33, UR58, UR9, UR12 ;  /* 0x000000093a2172a4 */ /* 0x000fe2000f8e020c */
[----:B------:R-:W-:Y:S02]  /*1b70*/  ULDC UR13, c[0x0][0x2dc] ;  /* 0x0000b700000d7ab9 */ /* 0x000fe40000000800 */
[----:B------:R-:W-:Y:S01]  /*1b80*/  ULDC.64 UR8, c[0x0][0x420] ;  /* 0x0001080000087ab9 */ /* 0x000fe20000000a00 */
[----:B------:R-:W-:Y:S01]  /*1b90*/  ULDC UR14, c[0x0][0x270] ;  /* 0x00009c00000e7ab9 */ /* 0x000fe20000000800 */
[----:B------:R-:W-:Y:S01]  /*1ba0*/  IMAD.U32 R0, RZ, RZ, UR8 ;  /* 0x00000008ff007e24 */ /* 0x000fe2000f8e00ff */
[----:B------:R-:W-:Y:S02]  /*1bb0*/  UIMAD UR5, UR16, UR8, URZ ;  /* 0x00000008100572a4 */ /* 0x000fe4000f8e023f */
[----:B------:R-:W-:Y:S02]  /*1bc0*/  UIMAD UR26, UR13, UR14, URZ ;  /* 0x0000000e0d1a72a4 */ /* 0x000fe4000f8e023f */
[----:B------:R-:W-:Y:S01]  /*1bd0*/  UIMAD UR5, UR15, UR9, UR5 ;  /* 0x000000090f0572a4 */ /* 0x000fe2000f8e0205 */
[----:B------:R-:W-:Y:S01]  /*1be0*/  ULDC.64 UR12, c[0x0][0x258] ;  /* 0x00009600000c7ab9 */ /* 0x000fe20000000a00 */
[----:B------:R-:W-:Y:S01]  /*1bf0*/  UISETP.GE.AND UP2, UPT, UR36, 0x1, UPT ;  /* 0x000000012400788c */ /* 0x000fe2000bf46270 */
[----:B------:R-:W-:Y:S01]  /*1c00*/  ULDC.64 UR28, c[0x0][0x478] ;  /* 0x00011e00001c7ab9 */ /* 0x000fe20000000a00 */
[----:B------:R-:W-:Y:S01]  /*1c10*/  ULDC.64 UR30, c[0x0][0x210] ;  /* 0x00008400001e7ab9 */ /* 0x000fe20000000a00 */
[----:B------:R-:W-:Y:S01]  /*1c20*/  UIMAD.WIDE UR22, UR22, 0x4, UR28 ;  /* 0x00000004161678a5 */ /* 0x000fe2000f8e021c */
[----:B------:R-:W-:-:S02]  /*1c30*/  ULDC.64 UR42, c[0x0][0x2b0] ;  /* 0x0000ac00002a7ab9 */ /* 0x000fc40000000a00 */
[----:B------:R-:W-:Y:S01]  /*1c40*/  ULDC.64 UR28, c[0x0][0x3e0] ;  /* 0x0000f800001c7ab9 */ /* 0x000fe20000000a00 */
[----:B------:R-:W-:Y:S01]  /*1c50*/  ULEA.HI.SX32 UR41, UR45, 0xffffffff, 0x1a ;  /* 0xffffffff2d297891 */ /* 0x000fe2000f8fd23f */
[----:B---3--:R-:W-:-:S04]  /*1c60*/  SHF.R.S32.HI R9, RZ, 0x1f, R6 ;  /* 0x0000001fff097819 */ /* 0x008fc80000011406 */
[CC--:B------:R-:W-:Y:S02]  /*1c70*/  LEA.HI R3, R9.reuse, R6.reuse, RZ, 0x2 ;  /* 0x0000000609037211 */ /* 0x0c0fe400078f10ff */
[----:B------:R-:W-:Y:S02]  /*1c80*/  LEA.HI R9, R9, R6, RZ, 0x5 ;  /* 0x0000000609097211 */ /* 0x000fe400078f28ff */
[----:B------:R-:W-:Y:S02]  /*1c90*/  SHF.R.S32.HI R3, RZ, 0x2, R3 ;  /* 0x00000002ff037819 */ /* 0x000fe40000011403 */
[----:B------:R-:W-:Y:S02]  /*1ca0*/  LOP3.LUT R11, R9, 0xffffffe0, RZ, 0xc0, !PT ;  /* 0xffffffe0090b7812 */ /* 0x000fe400078ec0ff */
[----:B------:R-:W-:-:S03]  /*1cb0*/  SHF.R.S32.HI R18, RZ, 0x1f, R3 ;  /* 0x0000001fff127819 */ /* 0x000fc60000011403 */
[----:B------:R-:W-:Y:S02]  /*1cc0*/  IMAD.IADD R11, R6, 0x1, -R11 ;  /* 0x00000001060b7824 */ /* 0x000fe400078e0a0b */
[----:B--2---:R-:W-:-:S05]  /*1cd0*/  IMAD.MOV.U32 R20, RZ, RZ, R4 ;  /* 0x000000ffff147224 */ /* 0x004fca00078e0004 */
[----:B------:R-:W-:Y:S02]  /*1ce0*/  SHF.R.S32.HI R21, RZ, 0x1f, R20 ;  /* 0x0000001fff157819 */ /* 0x000fe40000011414 */
[----:B------:R-:W-:-:S03]  /*1cf0*/  IADD3 R4, P0, R20, UR6, RZ ;  /* 0x0000000614047c10 */ /* 0x000fc6000ff1e0ff */
[----:B------:R1:W-:Y:S01]  /*1d00*/  STL [R1+0xc], R21 ;  /* 0x00000c1501007387 */ /* 0x0003e20000100800 */
[----:B------:R-:W-:-:S03]  /*1d10*/  IADD3.X R5, R21, UR50, RZ, P0, !PT ;  /* 0x0000003215057c10 */ /* 0x000fc600087fe4ff */
[----:B------:R-:W-:Y:S01]  /*1d20*/  IMAD.WIDE.U32 R4, R0, UR15, R4 ;  /* 0x0000000f00047c25 */ /* 0x000fe2000f8e0004 */
[----:B------:R-:W-:Y:S01]  /*1d30*/  IADD3 R0, P0, R3, UR15, RZ ;  /* 0x0000000f03007c10 */ /* 0x000fe2000ff1e0ff */
[----:B------:R-:W-:Y:S02]  /*1d40*/  UIADD3 UR15, UR15, UR19, URZ ;  /* 0x000000130f0f7290 */ /* 0x000fe4000fffe03f */
[----:B------:R-:W-:Y:S01]  /*1d50*/  USHF.L.U32 UR19, UR26, 0x6, URZ ;  /* 0x000000061a137899 */ /* 0x000fe2000800063f */
[----:B------:R-:W-:Y:S01]  /*1d60*/  IADD3.X R8, R18, UR16, RZ, P0, !PT ;  /* 0x0000001012087c10 */ /* 0x000fe200087fe4ff */
[----:B------:R-:W-:Y:S01]  /*1d70*/  IMAD.WIDE.U32 R6, R0, UR46, R20 ;  /* 0x0000002e00067c25 */ /* 0x000fe2000f8e0014 */
[----:B------:R-:W-:Y:S01]  /*1d80*/  ULDC.64 UR16, c[0x0][0x400] ;  /* 0x0001000000107ab9 */ /* 0x000fe20000000a00 */
[----:B------:R-:W-:Y:S02]  /*1d90*/  UIADD3 UR14, UP1, UP0, UR40, UR19, UR53 ;  /* 0x00000013280e7290 */ /* 0x000fe4000f83e035 */
[----:B------:R-:W-:Y:S01]  /*1da0*/  IMAD R8, R8, UR46, RZ ;  /* 0x0000002e08087c24 */ /* 0x000fe2000f8e02ff */
[----:B------:R-:W-:Y:S01]  /*1db0*/  USHF.R.S32.HI UR6, URZ, 0x1f, UR19 ;  /* 0x0000001f3f067899 */ /* 0x000fe20008011413 */
[----:B------:R-:W-:Y:S01]  /*1dc0*/  VIADD R5, R5, UR5 ;  /* 0x0000000505057c36 */ /* 0x000fe20008000000 */
[----:B------:R-:W-:Y:S01]  /*1dd0*/  UIMAD UR5, UR61, UR12, URZ ;  /* 0x0000000c3d0572a4 */ /* 0x000fe2000f8e023f */
[----:B------:R-:W-:Y:S01]  /*1de0*/  IMAD R0, R0, UR47, R8 ;  /* 0x0000002f00007c24 */ /* 0x000fe2000f8e0208 */
[----:B------:R-:W-:Y:S01]  /*1df0*/  IADD3 R6, P0, R6, UR59, RZ ;  /* 0x0000003b06067c10 */ /* 0x000fe2000ff1e0ff */
[----:B------:R-:W-:Y:S01]  /*1e00*/  IMAD.WIDE.U32 R4, R10, UR58, R4 ;  /* 0x0000003a0a047c25 */ /* 0x000fe2000f8e0004 */
[----:B------:R-:W-:Y:S01]  /*1e10*/  SHF.R.S32.HI R8, RZ, 0x5, R9 ;  /* 0x00000005ff087819 */ /* 0x000fe20000011409 */
[----:B------:R-:W-:Y:S01]  /*1e20*/  UIMAD UR13, UR58, UR13, UR5 ;  /* 0x0000000d3a0d72a4 */ /* 0x000fe2000f8e0205 */
[----:B------:R-:W-:Y:S01]  /*1e30*/  IADD3.X R7, R7, UR52, R0, P0, !PT ;  /* 0x0000003407077c10 */ /* 0x000fe200087fe400 */
[----:B------:R-:W-:Y:S01]  /*1e40*/  UIADD3.X UR5, UR51, UR6, UR56, UP1, UP0 ;  /* 0x0000000633057290 */ /* 0x000fe20008fe0438 */
[----:B------:R-:W-:Y:S01]  /*1e50*/  IMAD.U32 R0, RZ, RZ, UR12 ;  /* 0x0000000cff007e24 */ /* 0x000fe2000f8e00ff */
[----:B------:R-:W-:Y:S01]  /*1e60*/  UIADD3 UR6, UP1, UP0, UR55, UR14, UR57 ;  /* 0x0000000e37067290 */ /* 0x000fe2000f83e039 */
[----:B------:R-:W-:Y:S01]  /*1e70*/  IMAD R8, R8, UR26, R11 ;  /* 0x0000001a08087c24 */ /* 0x000fe2000f8e020b */
[----:B------:R-:W-:Y:S01]  /*1e80*/  PLOP3.LUT P0, PT, PT, PT, UP2, 0x80, 0x0 ;  /* 0x000000000000781c */ /* 0x000fe20003f0f028 */
[----:B------:R-:W-:Y:S01]  /*1e90*/  VIADD R5, R5, UR33 ;  /* 0x0000002105057c36 */ /* 0x000fe20008000000 */
[----:B------:R-:W-:Y:S01]  /*1ea0*/  UIADD3.X UR5, UR54, UR5, UR49, UP1, UP0 ;  /* 0x0000000536057290 */ /* 0x000fe20008fe0431 */
[----:B------:R-:W-:-:S02]  /*1eb0*/  IMAD R9, R18, UR8, RZ ;  /* 0x0000000812097c24 */ /* 0x000fc4000f8e02ff */
[----:B------:R-:W-:Y:S01]  /*1ec0*/  IMAD.WIDE.U32 R6, R0, UR58, R6 ;  /* 0x0000003a00067c25 */ /* 0x000fe2000f8e0006 */
[----:B------:R-:W-:-:S03]  /*1ed0*/  IADD3 R0, P1, R8, UR6, RZ ;  /* 0x0000000608007c10 */ /* 0x000fc6000ff3e0ff */
[C---:B------:R-:W-:Y:S01]  /*1ee0*/  IMAD R9, R3.reuse, UR9, R9 ;  /* 0x0000000903097c24 */ /* 0x040fe2000f8e0209 */
[----:B------:R-:W-:Y:S01]  /*1ef0*/  LEA.HI.X.SX32 R8, R8, UR5, 0x1, P1 ;  /* 0x0000000508087c11 */ /* 0x000fe200088f0eff */
[----:B------:R-:W-:Y:S01]  /*1f00*/  IMAD.WIDE.U32 R4, R3, UR8, R4 ;  /* 0x0000000803047c25 */ /* 0x000fe2000f8e0004 */
[----:B------:R-:W-:Y:S01]  /*1f10*/  LEA R249, P1, R0, UR16, 0x2 ;  /* 0x0000001000f97c11 */ /* 0x000fe2000f8210ff */
[----:B------:R-:W-:Y:S01]  /*1f20*/  UIMAD.WIDE UR8, UR15, 0x4, UR42 ;  /* 0x000000040f0878a5 */ /* 0x000fe2000f8e022a */
        /* <DEDUP_REMOVED lines=30> */
[C---:B------:R-:W-:Y:S01]  /*2110*/  IMAD R4, R14.reuse, UR17, R0 ;  /* 0x000000110e047c24 */ /* 0x040fe2000f8e0200 */
[----:B------:R-:W-:Y:S01]  /*2120*/  UMOV UR15, UR23 ;  /* 0x00000017000f7c82 */ /* 0x000fe20008000000 */
[----:B------:R-:W-:Y:S01]  /*2130*/  UIADD3 UR9, UR8, -UR9, URZ ;  /* 0x8000000908097290 */ /* 0x000fe2000fffe03f */
[----:B------:R-:W-:Y:S01]  /*2140*/  IMAD.WIDE.U32 R6, R14, UR16, R6 ;  /* 0x000000100e067c25 */ /* 0x000fe2000f8e0006 */
[----:B------:R-:W-:-:S06]  /*2150*/  UMOV UR16, UR22 ;  /* 0x0000001600107c82 */ /* 0x000fcc0008000000 */
[----:B------:R-:W-:Y:S01]  /*2160*/  @P0 BAR.SYNC.DEFER_BLOCKING 0x0 ;  /* 0x0000000000000b1d */ /* 0x000fe20000010000 */
[----:B------:R-:W-:Y:S01]  /*2170*/  UISETP.NE.AND UP0, UPT, UR9, 0x1, UPT ;  /* 0x000000010900788c */ /* 0x000fe2000bf05270 */
        /* <DEDUP_REMOVED lines=48> */
.L_x_559:
[----:B------:R-:W-:Y:S05]  /*2480*/  BSYNC B0 ;  /* 0x0000000000007941 */ /* 0x000fea0003800000 */
.L_x_558:
[----:B------:R3:W-:Y:S01]  /*2490*/  @P4 STS.128 [R0+0x10000], RZ ;  /* 0x010000ff00004388 */ /* 0x0007e20000000c00 */
[----:B------:R-:W-:Y:S03]  /*24a0*/  BSSY B0, `(.L_x_560) ;  /* 0x000002b000007945 */ /* 0x000fe60003800000 */
[----:B------:R3:W-:Y:S04]  /*24b0*/  @P4 STS.128 [R0+0x12000], RZ ;  /* 0x012000ff00004388 */ /* 0x0007e80000000c00 */
[----:B------:R3:W-:Y:S01]  /*24c0*/  @P4 STS.128 [R0+0x14000], RZ ;  /* 0x014000ff00004388 */ /* 0x0007e20000000c00 */
[----:B------:R-:W-:Y:S05]  /*24d0*/  @P4 BRA `(.L_x_561) ;  /* 0x00000000009c4947 */ /* 0x000fea0003800000 */
[----:B------:R-:W4:Y:S01]  /*24e0*/  LDL R4, [R1+0x20] ;  /* 0x0000200001047983 */ /* 0x000f220000100800 */
[----:B------:R-:W-:-:S03]  /*24f0*/  ULDC UR6, c[0x0][0x2d0] ;  /* 0x0000b40000067ab9 */ /* 0x000fc60000000800 */
[----:B-1----:R-:W5:Y:S01]  /*2500*/  LDL R11, [R1+0x24] ;  /* 0x00002400010b7983 */ /* 0x002f620000100800 */
[----:B------:R-:W-:Y:S01]  /*2510*/  ISETP.GE.AND P5, PT, R20, UR6, PT ;  /* 0x0000000614007c0c */ /* 0x000fe2000bfa6270 */
[----:B------:R-:W-:Y:S01]  /*2520*/  IMAD.MOV.U32 R5, RZ, RZ, R13 ;  /* 0x000000ffff057224 */ /* 0x000fe200078e000d */
[----:B------:R-:W-:-:S11]  /*2530*/  IADD3 R7, P0, R3, 0x40, RZ ;  /* 0x0000004003077810 */ /* 0x000fd60007f1e0ff */
[----:B--2---:R-:W1:Y:S01]  /*2540*/  @!P5 LDC.64 R8, c[0x0][0x220] ;  /* 0x00008800ff08db82 */ /* 0x004e620000000a00 */
[----:B------:R2:W-:Y:S01]  /*2550*/  @P5 STS.128 [R0+0x10000], RZ ;  /* 0x010000ff00005388 */ /* 0x0005e20000000c00 */
[----:B----4-:R-:W-:Y:S01]  /*2560*/  ISETP.GE.AND P3, PT, R4, UR6, PT ;  /* 0x0000000604007c0c */ /* 0x010fe2000bf66270 */
[----:B------:R-:W-:Y:S01]  /*2570*/  IMAD.X R4, RZ, RZ, R18, P0 ;  /* 0x000000ffff047224 */ /* 0x000fe200000e0612 */
[----:B-----5:R-:W-:-:S03]  /*2580*/  ISETP.GE.AND P0, PT, R11, UR6, PT ;  /* 0x000000060b007c0c */ /* 0x020fc6000bf06270 */
[----:B------:R-:W-:Y:S02]  /*2590*/  IMAD R10, R4, UR20, RZ ;  /* 0x00000014040a7c24 */ /* 0x000fe4000f8e02ff */
[----:B------:R-:W-:Y:S02]  /*25a0*/  IMAD.MOV.U32 R4, RZ, RZ, R6 ;  /* 0x000000ffff047224 */ /* 0x000fe400078e0006 */
[C---:B------:R-:W-:Y:S02]  /*25b0*/  IMAD R10, R7.reuse, UR21, R10 ;  /* 0x00000015070a7c24 */ /* 0x040fe4000f8e020a */
[----:B------:R-:W-:Y:S02]  /*25c0*/  IMAD.WIDE.U32 R4, R7, UR20, R4 ;  /* 0x0000001407047c25 */ /* 0x000fe4000f8e0004 */
[----:B------:R-:W4:Y:S02]  /*25d0*/  @!P3 LDC.64 R16, c[0x0][0x220] ;  /* 0x00008800ff10bb82 */ /* 0x000f240000000a00 */
        /* <DEDUP_REMOVED lines=23> */
.L_x_561:
[----:B------:R-:W-:Y:S05]  /*2750*/  BSYNC B0 ;  /* 0x0000000000007941 */ /* 0x000fea0003800000 */
.L_x_560:
        /* <DEDUP_REMOVED lines=11> */
[----:B--2-4-:R-:W2:Y:S01]  /*2810*/  LDL R6, [R1+0x20] ;  /* 0x0000200001067983 */ /* 0x014ea20000100800 */
        /* <DEDUP_REMOVED lines=29> */
.L_x_563:
[----:B------:R-:W-:Y:S05]  /*29f0*/  BSYNC B0 ;  /* 0x0000000000007941 */ /* 0x000fea0003800000 */
.L_x_562:
        /* <DEDUP_REMOVED lines=16> */
.L_x_565:
[----:B-1----:R-:W5:Y:S01]  /*2b00*/  LDL R5, [R1+0x20] ;  /* 0x0000200001057983 */ /* 0x002f620000100800 */
[----:B------:R-:W-:-:S03]  /*2b10*/  ULDC UR6, c[0x0][0x2d0] ;  /* 0x0000b40000067ab9 */ /* 0x000fc60000000800 */
[----:B------:R-:W3:Y:S01]  /*2b20*/  LDL R4, [R1+0x24] ;  /* 0x0000240001047983 */ /* 0x000ee20000100800 */
[----:B------:R-:W-:-:S13]  /*2b30*/  ISETP.GE.AND P5, PT, R20, UR6, PT ;  /* 0x0000000614007c0c */ /* 0x000fda000bfa6270 */
[----:B--2-4-:R-:W-:Y:S01]  /*2b40*/  @!P5 IMAD.MOV.U32 R6, RZ, RZ, R246 ;  /* 0x000000ffff06d224 */ /* 0x014fe200078e00f6 */
        /* <DEDUP_REMOVED lines=10> */
[----:B---3--:R-:W-:-:S11]  /*2bf0*/  ISETP.GE.AND P2, PT, R4, UR6, PT ;  /* 0x0000000604007c0c */ /* 0x008fd6000bf46270 */
        /* <DEDUP_REMOVED lines=21> */
.L_x_566:
[----:B------:R-:W-:Y:S05]  /*2d50*/  BSYNC B0 ;  /* 0x0000000000007941 */ /* 0x000fea0003800000 */
.L_x_564:
        /* <DEDUP_REMOVED lines=8> */
[----:B------:R-:W-:Y:S01]  /*2de0*/  ULDC.64 UR20, c[0x0][0x260] ;  /* 0x0000980000147ab9 */ /* 0x000fe20000000a00 */
[----:B--2-4-:R-:W-:-:S02]  /*2df0*/  IADD3 R6, P2, R4, UR32, RZ ;  /* 0x0000002004067c10 */ /* 0x014fc4000ff5e0ff */
[----:B------:R1:W-:Y:S01]  /*2e00*/  @P1 STS.64 [R0+0x9008], RZ ;  /* 0x009008ff00001388 */ /* 0x0003e20000000a00 */
[----:B------:R-:W-:-:S03]  /*2e10*/  IMAD.U32 R4, RZ, RZ, UR6 ;  /* 0x00000006ff047e24 */ /* 0x000fc6000f8e00ff */
[----:B------:R1:W-:Y:S02]  /*2e20*/  @P1 STS.128 [R0+0xb000], RZ ;  /* 0x00b000ff00001388 */ /* 0x0003e40000000c00 */
[----:B------:R-:W-:Y:S01]  /*2e30*/  IADD3.X R7, R5, UR34, R4, P2, !PT ;  /* 0x0000002205077c10 */ /* 0x000fe200097fe404 */
[----:B------:R-:W-:Y:S01]  /*2e40*/  IMAD R5, R15, UR20, RZ ;  /* 0x000000140f057c24 */ /* 0x000fe2000f8e02ff */
[----:B------:R1:W-:Y:S03]  /*2e50*/  @P1 STS.128 [R0+0xd000], RZ ;  /* 0x00d000ff00001388 */ /* 0x0003e60000000c00 */
        /* <DEDUP_REMOVED lines=52> */
.L_x_568:
[----:B------:R-:W-:Y:S05]  /*31a0*/  BSYNC B0 ;  /* 0x0000000000007941 */ /* 0x000fea0003800000 */
.L_x_567:
        /* <DEDUP_REMOVED lines=43> */
.L_x_570:
[----:B------:R-:W-:Y:S05]  /*3460*/  BSYNC B0 ;  /* 0x0000000000007941 */ /* 0x000fea0003800000 */
.L_x_569:
        /* <DEDUP_REMOVED lines=9> */
[----:B------:R-:W-:Y:S01]  /*3500*/  IMAD.MOV.U32 R12, RZ, RZ, 0x7f800000 ;  /* 0x7f800000ff0c7424 */ /* 0x000fe200078e00ff */
[----:B------:R-:W-:Y:S01]  /*3510*/  IADD3 R4, P2, R4, UR14, RZ ;  /* 0x0000000e04047c10 */ /* 0x000fe2000ff5e0ff */
[----:B------:R-:W-:Y:S01]  /*3520*/  IMAD.MOV.U32 R11, RZ, RZ, 0x7f800000 ;  /* 0x7f800000ff0b7424 */ /* 0x000fe200078e00ff */
[----:B---34-:R-:W-:Y:S01]  /*3530*/  SHF.R.S32.HI R0, RZ, 0x1f, R14 ;  /* 0x0000001fff007819 */ /* 0x018fe2000001140e */
[----:B------:R-:W-:Y:S01]  /*3540*/  IMAD.MOV.U32 R10, RZ, RZ, 0x7f800000 ;  /* 0x7f800000ff0a7424 */ /* 0x000fe200078e00ff */
[C---:B------:R-:W-:Y:S01]  /*3550*/  @!P5 LEA R6, P1, R14.reuse, UR14, 0x2 ;  /* 0x0000000e0e06dc11 */ /* 0x040fe2000f8210ff */
[----:B------:R-:W-:Y:S01]  /*3560*/  USHF.R.S32.HI UR6, URZ, 0x1f, UR58 ;  /* 0x0000001f3f067899 */ /* 0x000fe2000801143a */
[----:B------:R-:W-:Y:S01]  /*3570*/  SHF.L.U64.HI R3, R17, 0x2, R8 ;  /* 0x0000000211037819 */ /* 0x000fe20000010208 */
[----:B------:R-:W-:Y:S01]  /*3580*/  STL [R1], R231 ;  /* 0x000000e701007387 */ /* 0x000fe20000100800 */
[----:B------:R-:W-:Y:S01]  /*3590*/  @!P5 LEA.HI.X R7, R14, UR13, R0, 0x2, P1 ;  /* 0x0000000d0e07dc11 */ /* 0x000fe200088f1400 */
[----:B------:R-:W-:Y:S01]  /*35a0*/  @UP1 ULDC.64 UR24, c[0x0][0x3d0] ;  /* 0x0000f40000181ab9 */ /* 0x000fe20000000a00 */
[----:B------:R-:W-:Y:S01]  /*35b0*/  IADD3.X R5, R3, UR13, RZ, P2, !PT ;  /* 0x0000000d03057c10 */ /* 0x000fe200097fe4ff */
[----:B------:R-:W-:Y:S01]  /*35c0*/  @UP1 UIMAD UR5, UR60, UR24, URZ ;  /* 0x000000183c0512a4 */ /* 0x000fe2000f8e023f */
[----:B------:R-:W-:Y:S01]  /*35d0*/  PLOP3.LUT P1, PT, PT, PT, UP1, 0x80, 0x0 ;  /* 0x000000000000781c */ /* 0x000fe20003f2f018 */
[----:B------:R-:W2:Y:S01]  /*35e0*/  @!P5 LDG.E R9, desc[UR10][R6.64] ;  /* 0x0000000a0609d981 */ /* 0x000ea2000c1e1900 */
[----:B------:R-:W-:-:S04]  /*35f0*/  DEPBAR.LE SB0, 0x1 ;  /* 0x000080400000791a */ /* 0x000fc80000000000 */
[----:B------:R-:W3:Y:S01]  /*3600*/  @!P4 LDG.E R12, desc[UR10][R4.64] ;  /* 0x0000000a040cc981 */ /* 0x000ee2000c1e1900 */
[----:B------:R-:W-:Y:S01]  /*3610*/  @UP1 UMOV UR20, UR58 ;  /* 0x0000003a00141c82 */ /* 0x000fe20008000000 */
[----:B------:R-:W-:Y:S01]  /*3620*/  @UP1 UMOV UR21, UR6 ;  /* 0x0000000600151c82 */ /* 0x000fe20008000000 */
[----:B------:R-:W-:Y:S01]  /*3630*/  @UP1 UIMAD UR5, UR48, UR25, UR5 ;  /* 0x00000019300512a4 */ /* 0x000fe2000f8e0205 */
[----:B------:R-:W4:Y:S01]  /*3640*/  @!P3 LDG.E R11, desc[UR10][R4.64+0x20] ;  /* 0x0000200a040bb981 */ /* 0x000f22000c1e1900 */
[----:B------:R-:W-:Y:S02]  /*3650*/  @UP1 UIMAD.WIDE.U32 UR20, UR48, UR24, UR20 ;  /* 0x00000018301412a5 */ /* 0x000fe4000f8e0014 */
[----:B------:R-:W-:Y:S01]  /*3660*/  USHF.L.U32 UR17, UR26, 0x3, URZ ;  /* 0x000000031a117899 */ /* 0x000fe2000800063f */
[----:B------:R1:W5:Y:S01]  /*3670*/  @!P6 LDG.E R10, desc[UR10][R4.64+0x80] ;  /* 0x0000800a040ae981 */ /* 0x000362000c1e1900 */
[----:B------:R-:W-:Y:S02]  /*3680*/  @UP1 ULEA UR22, UP0, UR20, UR22, 0x2 ;  /* 0x0000001614161291 */ /* 0x000fe4000f80103f */
[----:B------:R-:W-:Y:S01]  /*3690*/  @UP1 UIADD3 UR5, UR21, UR5, URZ ;  /* 0x0000000515051290 */ /* 0x000fe2000fffe03f */
[----:B------:R-:W-:Y:S03]  /*36a0*/  BAR.SYNC.DEFER_BLOCKING 0x0 ;  /* 0x0000000000007b1d */ /* 0x000fe60000010000 */
[----:B------:R-:W-:-:S03]  /*36b0*/  @UP1 ULEA.HI.X UR23, UR20, UR23, UR5, 0x2, UP0 ;  /* 0x0000001714171291 */ /* 0x000fc600080f1405 */
[----:B------:R-:W-:Y:S01]  /*36c0*/  @UP1 ULDC UR5, c[0x0][0x2e8] ;  /* 0x0000ba0000051ab9 */ /* 0x000fe20000000800 */
[----:B------:R-:W-:Y:S01]  /*36d0*/  IMAD.SHL.U32 R221, R230, 0x2, RZ ;  /* 0x00000002e6dd7824 */ /* 0x000fe200078e00ff */
        /* <DEDUP_REMOVED lines=16> */
[----:B------:R-:W1:Y:S01]  /*37e0*/  LDSM.16.M88.4 R172, [R222+0xf000] ;  /* 0x00f00000deac783b */ /* 0x000e620000000200 */
[----:B------:R-:W-:Y:S02]  /*37f0*/  CS2R R102, SRZ ;  /* 0x0000000000667805 */ /* 0x000fe4000001ff00 */
[----:B------:R-:W-:Y:S02]  /*3800*/  CS2R R100, SRZ ;  /* 0x0000000000647805 */ /* 0x000fe4000001ff00 */
[----:B------:R-:W-:Y:S01]  /*3810*/  CS2R R94, SRZ ;  /* 0x00000000005e7805 */ /* 0x000fe2000001ff00 */
[----:B------:R-:W2:Y:S01]  /*3820*/  @P1 LDG.E R4, desc[UR10][R4.64] ;  /* 0x0000000a04041981 */ /* 0x000ea2000c1e1900 */
[----:B------:R-:W2:Y:S01]  /*3830*/  @P1 MUFU.RCP R0, UR5 ;  /* 0x0000000500001d08 */ /* 0x000ea20008001000 */
[----:B------:R-:W-:Y:S01]  /*3840*/  IMAD.U32 R3, RZ, RZ, UR18 ;  /* 0x00000012ff037e24 */ /* 0x000fe2000f8e00ff */
[----:B------:R-:W-:Y:S01]  /*3850*/  CS2R R92, SRZ ;  /* 0x00000000005c7805 */ /* 0x000fe2000001ff00 */
[----:B------:R-:W1:Y:S01]  /*3860*/  LDSM.16.M88.4 R176, [R222+0xf400] ;  /* 0x00f40000deb0783b */ /* 0x000e620000000200 */
[----:B------:R-:W-:Y:S01]  /*3870*/  IMAD.SHL.U32 R7, R17, 0x4, RZ ;  /* 0x0000000411077824 */ /* 0x000fe200078e00ff */
        /* <DEDUP_REMOVED lines=39> */
[----:B------:R-:W-:Y:S01]  /*3af0*/  CS2R R36, SRZ ;  /* 0x0000000000247805 */ /* 0x000fe2000001ff00 */
[----:B------:R-:W-:Y:S02]  /*3b00*/  UIMAD UR30, UR26, 0x18, URZ ;  /* 0x000000181a1e78a4 */ /* 0x000fe4000f8e023f */
[----:B------:R-:W-:-:S02]  /*3b10*/  USHF.L.U32 UR29, UR26, 0x5, URZ ;  /* 0x000000051a1d7899 */ /* 0x000fc4000800063f */
[----:B------:R-:W-:Y:S02]  /*3b20*/  UIMAD UR28, UR26, 0x28, URZ ;  /* 0x000000281a1c78a4 */ /* 0x000fe4000f8e023f */
[----:B------:R-:W-:Y:S01]  /*3b30*/  UIMAD UR27, UR26, 0x30, URZ ;  /* 0x000000301a1b78a4 */ /* 0x000fe2000f8e023f */
[----:B------:R-:W-:Y:S01]  /*3b40*/  ULDC UR37, c[0x0][0x2d0] ;  /* 0x0000b40000257ab9 */ /* 0x000fe20000000800 */
[----:B------:R-:W-:Y:S01]  /*3b50*/  ULDC UR12, c[0x0][0x2ec] ;  /* 0x0000bb00000c7ab9 */ /* 0x000fe20000000800 */
[----:B--2---:R-:W-:-:S05]  /*3b60*/  @P1 FMUL.FTZ R0, R4, R0 ;  /* 0x0000000004001220 */ /* 0x004fca0000410000 */
[----:B------:R-:W-:Y:S01]  /*3b70*/  @P1 R2UR UR9, R0 ;  /* 0x00000000000912ca */ /* 0x000fe200000e0000 */
[----:B------:R-:W-:-:S05]  /*3b80*/  IMAD R0, RZ, RZ, -UR19 ;  /* 0x80000013ff007e24 */ /* 0x000fca000f8e02ff */
[----:B------:R2:W-:Y:S04]  /*3b90*/  STL [R1+0x28], R0 ;  /* 0x0000280001007387 */ /* 0x0005e80000100800 */
[----:B--2---:R-:W2:Y:S01]  /*3ba0*/  LDL R0, [R1+0x48] ;  /* 0x0000480001007983 */ /* 0x004ea20000100800 */
[----:B------:R-:W-:-:S03]  /*3bb0*/  VIADD R6, R17, 0xffffffc0 ;  /* 0xffffffc011067836 */ /* 0x000fc60000000000 */
[----:B------:R1:W-:Y:S01]  /*3bc0*/  STL [R1+0x44], R7 ;  /* 0x0000440701007387 */ /* 0x0003e20000100800 */
[----:B------:R-:W-:-:S03]  /*3bd0*/  USHF.L.U32 UR19, UR26, 0x4, URZ ;  /* 0x000000041a137899 */ /* 0x000fc6000800063f */
[----:B---3--:R-:W-:Y:S04]  /*3be0*/  STL [R1+0x18], R12 ;  /* 0x0000180c01007387 */ /* 0x008fe80000100800 */
[----:B----4-:R-:W-:Y:S04]  /*3bf0*/  STL [R1+0x1c], R11 ;  /* 0x00001c0b01007387 */ /* 0x010fe80000100800 */
[----:B-----5:R-:W-:Y:S01]  /*3c00*/  STL [R1+0x10], R10 ;  /* 0x0000100a01007387 */ /* 0x020fe20000100800 */
[----:B------:R-:W-:-:S03]  /*3c10*/  UIADD3 UR6, UR19, 0x20, URZ ;  /* 0x0000002013067890 */ /* 0x000fc6000fffe03f */
[----:B------:R-:W-:Y:S01]  /*3c20*/  STL [R1+0x14], R9 ;  /* 0x0000140901007387 */ /* 0x000fe20000100800 */
[----:B-1----:R-:W-:-:S05]  /*3c30*/  SHF.L.U64.HI R7, R17, 0x2, R8 ;  /* 0x0000000211077819 */ /* 0x002fca0000010208 */
[----:B------:R-:W-:Y:S01]  /*3c40*/  STL [R1+0x40], R7 ;  /* 0x0000400701007387 */ /* 0x000fe20000100800 */
[----:B------:R-:W-:Y:S02]  /*3c50*/  UIADD3 UR35, UR19, 0x40, URZ ;  /* 0x0000004013237890 */ /* 0x000fe4000fffe03f */
[----:B------:R-:W-:Y:S02]  /*3c60*/  UIADD3 UR6, UR17, UR6, URZ ;  /* 0x0000000611067290 */ /* 0x000fe4000fffe03f */
[----:B------:R-:W-:Y:S02]  /*3c70*/  UIADD3 UR23, UR19, 0x20, URZ ;  /* 0x0000002013177890 */ /* 0x000fe4000fffe03f */
[----:B------:R-:W-:Y:S02]  /*3c80*/  UIADD3 UR34, UR17, UR35, URZ ;  /* 0x0000002311227290 */ /* 0x000fe4000fffe03f */
[----:B------:R-:W-:Y:S01]  /*3c90*/  UIADD3 UR6, UR17, UR6, URZ ;  /* 0x0000000611067290 */ /* 0x000fe2000fffe03f */
[----:B------:R-:W-:Y:S01]  /*3ca0*/  VIADD R4, R229, 0x1800 ;  /* 0x00001800e5047836 */ /* 0x000fe20000000000 */
[----:B------:R-:W-:Y:S01]  /*3cb0*/  UIADD3 UR22, UR17, UR23, URZ ;  /* 0x0000001711167290 */ /* 0x000fe2000fffe03f */
[----:B------:R-:W-:Y:S01]  /*3cc0*/  VIADD R5, R230, 0x1800 ;  /* 0x00001800e6057836 */ /* 0x000fe20000000000 */
[----:B------:R-:W-:-:S02]  /*3cd0*/  UIADD3 UR33, UR17, UR34, URZ ;  /* 0x0000002211217290 */ /* 0x000fc4000fffe03f */
[----:B------:R-:W-:Y:S01]  /*3ce0*/  UIADD3 UR6, UR17, UR6, URZ ;  /* 0x0000000611067290 */ /* 0x000fe2000fffe03f */
[----:B------:R-:W-:Y:S01]  /*3cf0*/  SEL R4, R4, R229, !P0 ;  /* 0x000000e504047207 */ /* 0x000fe20004000000 */
[----:B------:R-:W-:Y:S01]  /*3d00*/  UIADD3 UR21, UR17, UR22, URZ ;  /* 0x0000001611157290 */ /* 0x000fe2000fffe03f */
[----:B------:R-:W-:Y:S01]  /*3d10*/  SEL R5, R5, R230, !P0 ;  /* 0x000000e605057207 */ /* 0x000fe20004000000 */
[----:B------:R-:W-:Y:S02]  /*3d20*/  UIADD3 UR32, UR17, UR33, URZ ;  /* 0x0000002111207290 */ /* 0x000fe4000fffe03f */
[----:B------:R-:W-:Y:S01]  /*3d30*/  UIADD3 UR6, UR17, UR6, URZ ;  /* 0x0000000611067290 */ /* 0x000fe2000fffe03f */
[----:B------:R-:W-:Y:S01]  /*3d40*/  LEA R220, R5, UR4, 0x1 ;  /* 0x0000000405dc7c11 */ /* 0x000fe2000f8e08ff */
[----:B------:R-:W-:Y:S02]  /*3d50*/  UIADD3 UR20, UR17, UR21, URZ ;  /* 0x0000001511147290 */ /* 0x000fe4000fffe03f */
[----:B------:R-:W-:Y:S01]  /*3d60*/  UIADD3 UR31, UR17, UR32, URZ ;  /* 0x00000020111f7290 */ /* 0x000fe2000fffe03f */
[----:B------:R-:W-:Y:S01]  /*3d70*/  UMOV UR5, URZ ;  /* 0x0000003f00057c82 */ /* 0x000fe20008000000 */
[----:B------:R-:W-:-:S02]  /*3d80*/  UIADD3 UR25, UR17, UR6, URZ ;  /* 0x0000000611197290 */ /* 0x000fc4000fffe03f */
[----:B------:R-:W-:Y:S02]  /*3d90*/  UIMAD UR26, UR26, 0x38, URZ ;  /* 0x000000381a1a78a4 */ /* 0x000fe4000f8e023f */
[----:B------:R-:W-:Y:S01]  /*3da0*/  UIADD3 UR24, UR17, UR20, URZ ;  /* 0x0000001411187290 */ /* 0x000fe2000fffe03f */
[----:B------:R-:W-:Y:S01]  /*3db0*/  @UP1 UMOV UR5, UR9 ;  /* 0x0000000900051c82 */ /* 0x000fe20008000000 */
[----:B------:R-:W-:Y:S01]  /*3dc0*/  ULDC UR6, c[0x0][0x39c] ;  /* 0x0000e70000067ab9 */ /* 0x000fe20000000800 */
[----:B--2---:R-:W-:-:S05]  /*3dd0*/  IMAD R0, R3, 0x80, R0 ;  /* 0x0000008003007824 */ /* 0x004fca00078e0200 */
[----:B------:R-:W-:Y:S01]  /*3de0*/  IADD3 R0, R17, -UR36, -R0 ;  /* 0x8000002411007c10 */ /* 0x000fe2000fffe800 */
[----:B------:R-:W-:-:S04]  /*3df0*/  IMAD.SHL.U32 R3, R6, 0x4, RZ ;  /* 0x0000000406037824 */ /* 0x000fc800078e00ff */
[----:B------:R-:W-:Y:S01]  /*3e00*/  VIADD R0, R0, UR7 ;  /* 0x0000000700007c36 */ /* 0x000fe20008000000 */
[----:B------:R1:W-:Y:S04]  /*3e10*/  STL [R1+0x3c], R3 ;  /* 0x00003c0301007387 */ /* 0x0003e80000100800 */
[----:B------:R2:W-:Y:S01]  /*3e20*/  STL [R1+0x38], R0 ;  /* 0x0000380001007387 */ /* 0x0005e20000100800 */
[----:B------:R-:W-:Y:S01]  /*3e30*/  UIADD3 UR36, UR17, UR31, URZ ;  /* 0x0000001f11247290 */ /* 0x000fe2000fffe03f */
[----:B-1----:R-:W-:-:S11]  /*3e40*/  LEA R3, R4, UR4, 0x1 ;  /* 0x0000000404037c11 */ /* 0x002fd6000f8e08ff */
.L_x_573:
[----:B------:R-:W0:Y:S01]  /*3e50*/  LDGDEPBAR ;  /* 0x00000000000079af */ /* 0x000e220000000000 */
[----:B--2---:R-:W-:Y:S01]  /*3e60*/  IADD3 R0, R228, R220, RZ ;  /* 0x000000dce4007210 */ /* 0x004fe20007ffe0ff */
[----:B------:R-:W-:Y:S06]  /*3e70*/  USHF.L.U32 UR9, UR18, 0x7, URZ ;  /* 0x0000000712097899 */ /* 0x000fec000800063f */
[----:B------:R-:W2:Y:S01]  /*3e80*/  LDL R252, [R1+0x38] ;  /* 0x0000380001fc7983 */ /* 0x000ea20000100800 */
[----:B------:R-:W-:Y:S03]  /*3e90*/  UIADD3 UR9, UR9, 0x80, URZ ;  /* 0x0000008009097890 */ /* 0x000fe6000fffe03f */
[----:B------:R-:W3:Y:S01]  /*3ea0*/  LDL R251, [R1+0x18] ;  /* 0x0000180001fb7983 */ /* 0x000ee20000100800 */
[----:B------:R-:W-:Y:S03]  /*3eb0*/  UISETP.GE.AND UP0, UPT, UR9, UR7, UPT ;  /* 0x000000070900728c */ /* 0x000fe6000bf06270 */
[----:B-----5:R-:W4:Y:S04]  /*3ec0*/  LDL R250, [R1+0x1c] ;  /* 0x00001c0001fa7983 */ /* 0x020f280000100800 */
[----:B------:R-:W-:Y:S01]  /*3ed0*/  STL [R1+0xb8], R58 ;  /* 0x0000b83a01007387 */ /* 0x000fe20000100800 */
[----:B------:R-:W-:Y:S02]  /*3ee0*/  PLOP3.LUT P0, PT, PT, PT, UP0, 0x80, 0x0 ;  /* 0x000000000000781c */ /* 0x000fe40003f0f008 */
[----:B------:R-:W-:Y:S01]  /*3ef0*/  PLOP3.LUT P1, PT, PT, PT, UP0, 0x80, 0x0 ;  /* 0x000000000000781c */ /* 0x000fe20003f2f008 */
[----:B------:R-:W-:Y:S01]  /*3f00*/  STL [R1+0xb4], R57 ;  /* 0x0000b43901007387 */ /* 0x000fe20000100800 */
[----:B------:R-:W-:Y:S02]  /*3f10*/  PLOP3.LUT P5, PT, PT, PT, UP0, 0x80, 0x0 ;  /* 0x000000000000781c */ /* 0x000fe40003faf008 */
[----:B------:R-:W-:Y:S01]  /*3f20*/  PLOP3.LUT P4, PT, PT, PT, UP0, 0x80, 0x0 ;  /* 0x000000000000781c */ /* 0x000fe20003f8f008 */
[----:B------:R1:W-:Y:S04]  /*3f30*/  STL [R1+0xb0], R56 ;  /* 0x0000b03801007387 */ /* 0x0003e80000100800 */
[----:B-1----:R-:W2:Y:S04]  /*3f40*/  LDL R56, [R1+0x48] ;  /* 0x0000480001387983 */ /* 0x002ea80000100800 */
        /* <DEDUP_REMOVED lines=44> */
[----:B------:R-:W3:Y:S01]  /*4210*/  LDSM.16.M88.4 R132, [R220+0x1800] ;  /* 0x00180000dc84783b */ /* 0x000ee20000000200 */
        /* <DEDUP_REMOVED lines=13> */
[----:B------:R-:W2:Y:S01]  /*42f0*/  LDSM.16.M88.4 R148, [R222+0xd000] ;  /* 0x00d00000de94783b */ /* 0x000ea20000000200 */
[C---:B---3--:R-:W-:Y:S04]  /*4300*/  HMMA.16816.F32 R8, R132.reuse, R156, R8 ;  /* 0x0000009c8408723c */ /* 0x048fe80000001808 */
[----:B----4-:R-:W-:Y:S02]  /*4310*/  FSETP.NEU.FTZ.AND P3, PT, R250, -INF , PT ;  /* 0xff800000fa00780b */ /* 0x010fe40003f7d000 */
[-C--:B------:R-:W-:Y:S06]  /*4320*/  HMMA.16816.F32 R12, R132, R158.reuse, R12 ;  /* 0x0000009e840c723c */ /* 0x080fec000000180c */
[C---:B------:R-:W-:Y:S01]  /*4330*/  HMMA.16816.F32 R16, R152.reuse, R158, R16 ;  /* 0x0000009e9810723c */ /* 0x040fe20000001810 */
[----:B------:R-:W-:Y:S05]  /*4340*/  LDSM.16.M88.4 R156, [R0+0x2000] ;  /* 0x00200000009c783b */ /* 0x000fea0000000200 */
[-C--:B------:R-:W-:Y:S06]  /*4350*/  HMMA.16816.F32 R20, R152, R160.reuse, R20 ;  /* 0x000000a09814723c */ /* 0x080fec0000001814 */
[C---:B------:R-:W-:Y:S06]  /*4360*/  HMMA.16816.F32 R24, R132.reuse, R160, R24 ;  /* 0x000000a08418723c */ /* 0x040fec0000001818 */
[-C--:B------:R-:W-:Y:S01]  /*4370*/  HMMA.16816.F32 R28, R132, R162.reuse, R28 ;  /* 0x000000a2841c723c */ /* 0x080fe2000000181c */
[----:B------:R-:W3:Y:S05]  /*4380*/  LDSM.16.M88.4 R132, [R220+0x2800] ;  /* 0x00280000dc84783b */ /* 0x000eea0000000200 */
[----:B------:R-:W-:Y:S03]  /*4390*/  HMMA.16816.F32 R32, R152, R162, R32 ;  /* 0x000000a29820723c */ /* 0x000fe60000001820 */
[----:B------:R-:W4:Y:S03]  /*43a0*/  LDSM.16.M88.4 R152, [R222+0xd400] ;  /* 0x00d40000de98783b */ /* 0x000f260000000200 */
        /* <DEDUP_REMOVED lines=12> */
[-C--:B--2---:R-:W-:Y:S06]  /*4470*/  HMMA.16816.F32 R4, R144, R148.reuse, R4 ;  /* 0x000000949004723c */ /* 0x084fec0000001804 */
[C---:B---3--:R-:W-:Y:S06]  /*4480*/  HMMA.16816.F32 R8, R132.reuse, R148, R8 ;  /* 0x000000948408723c */ /* 0x048fec0000001808 */
        /* <DEDUP_REMOVED lines=29> */
[----:B------:R3:W-:Y:S10]  /*4660*/  MUFU.TANH R237, R14 ;  /* 0x0000000e00ed7308 */ /* 0x0007f40000002400 */
[----:B------:R-:W4:Y:S01]  /*4670*/  MUFU.TANH R46, R6 ;  /* 0x00000006002e7308 */ /* 0x000f220000002400 */
[----:B--2---:R-:W2:Y:S09]  /*4680*/  LDL R15, [R1+0x10] ;  /* 0x00001000010f7983 */ /* 0x004eb20000100800 */
[----:B------:R1:W4:Y:S01]  /*4690*/  MUFU.TANH R45, R7 ;  /* 0x00000007002d7308 */ /* 0x0003220000002400 */
[----:B---3--:R-:W3:Y:S09]  /*46a0*/  LDL R14, [R1+0x14] ;  /* 0x00001400010e7983 */ /* 0x008ef20000100800 */
[----:B------:R1:W4:Y:S10]  /*46b0*/  MUFU.TANH R239, R10 ;  /* 0x0000000a00ef7308 */ /* 0x0003340000002400 */
[----:B------:R1:W-:Y:S02]  /*46c0*/  MUFU.TANH R235, R8 ;  /* 0x0000000800eb7308 */ /* 0x0003e40000002400 */
[----:B-1----:R-:W1:Y:S08]  /*46d0*/  LDSM.16.M88.4 R4, [R223+0xd400] ;  /* 0x00d40000df04783b */ /* 0x002e700000000200 */
[----:B------:R-:W-:Y:S01]  /*46e0*/  MUFU.TANH R52, R17 ;  /* 0x0000001100347308 */ /* 0x000fe20000002400 */
[----:B------:R-:W-:Y:S05]  /*46f0*/  IMAD.U32 R10, RZ, RZ, UR18 ;  /* 0x00000012ff0a7e24 */ /* 0x000fea000f8e00ff */
[----:B------:R-:W-:Y:S04]  /*4700*/  LEA R10, R10, R56, 0x7 ;  /* 0x000000380a0a7211 */ /* 0x000fe800078e38ff */
[----:B------:R1:W-:Y:S01]  /*4710*/  MUFU.TANH R234, R9 ;  /* 0x0000000900ea7308 */ /* 0x0003e20000002400 */
[----:B------:R-:W-:Y:S01]  /*4720*/  MOV R8, UR8 ;  /* 0x0000000800087c02 */ /* 0x000fe20008000f00 */
[C---:B------:R-:W-:Y:S01]  /*4730*/  @P0 VIADD R0, R10.reuse, 0x1 ;  /* 0x000000010a000836 */ /* 0x040fe20000000000 */
[C---:B------:R-:W-:Y:S02]  /*4740*/  FSETP.NEU.FTZ.AND P0, PT, R251.reuse, -INF , PT ;  /* 0xff800000fb00780b */ /* 0x040fe40003f1d000 */
[----:B------:R-:W-:Y:S05]  /*4750*/  @P4 ISETP.GE.AND P4, PT, R10, UR7, PT ;  /* 0x000000070a004c0c */ /* 0x000fea000bf86270 */
[----:B------:R1:W-:Y:S01]  /*4760*/  MUFU.TANH R233, R12 ;  /* 0x0000000c00e97308 */ /* 0x0003e20000002400 */
[----:B------:R-:W-:Y:S01]  /*4770*/  @P5 ISETP.GE.AND P5, PT, R0, UR7, PT ;  /* 0x0000000700005c0c */ /* 0x000fe2000bfa6270 */
[----:B------:R-:W-:Y:S04]  /*4780*/  IMAD R0, R8, 0x40, R252 ;  /* 0x0000004008007824 */ /* 0x000fe800078e02fc */
[----:B------:R-:W-:Y:S04]  /*4790*/  VIADD R8, R0, 0x8 ;  /* 0x0000000800087836 */ /* 0x000fe80000000000 */
[----:B------:R1:W4:Y:S02]  /*47a0*/  MUFU.TANH R238, R11 ;  /* 0x0000000b00ee7308 */ /* 0x0003240000002400 */
[----:B-1----:R-:W-:Y:S01]  /*47b0*/  FMUL.FTZ R9, R251, 1.4426950216293334961 ;  /* 0x3fb8aa3bfb097820 */ /* 0x002fe20000410000 */
[----:B------:R-:W-:Y:S04]  /*47c0*/  ISETP.GE.AND P2, PT, R8, RZ, PT ;  /* 0x000000ff0800720c */ /* 0x000fe80003f46270 */
[----:B------:R-:W-:Y:S03]  /*47d0*/  FSEL R9, R9, RZ, P0 ;  /* 0x000000ff09097208 */ /* 0x000fe60000000000 */
[----:B------:R-:W-:Y:S01]  /*47e0*/  MUFU.TANH R53, R16 ;  /* 0x0000001000357308 */ /* 0x000fe20000002400 */
[-C--:B------:R-:W-:Y:S03]  /*47f0*/  HMMA.16816.F32 R20, R156, R4.reuse, R20 ;  /* 0x000000049c14723c */ /* 0x080fe60000001814 */
[----:B------:R-:W-:Y:S03]  /*4800*/  FMUL.FTZ R12, R250, 1.4426950216293334961 ;  /* 0x3fb8aa3bfa0c7820 */ /* 0x000fe60000410000 */
[C---:B------:R-:W-:Y:S03]  /*4810*/  HMMA.16816.F32 R24, R136.reuse, R4, R24 ;  /* 0x000000048818723c */ /* 0x040fe60000001818 */
[----:B------:R-:W1:Y:S02]  /*4820*/  MUFU.TANH R232, R13 ;  /* 0x0000000d00e87308 */ /* 0x000e640000002400 */
[C---:B------:R-:W-:Y:S01]  /*4830*/  @!P2 IADD3 R8, -R0.reuse, -0x8, RZ ;  /* 0xfffffff80008a810 */ /* 0x040fe20007ffe1ff */
[-C--:B------:R-:W-:Y:S01]  /*4840*/  HMMA.16816.F32 R28, R136, R6.reuse, R28 ;  /* 0x00000006881c723c */ /* 0x080fe2000000181c */
[----:B------:R-:W-:Y:S06]  /*4850*/  PLOP3.LUT P2, PT, PT, PT, UP0, 0x80, 0x0 ;  /* 0x000000000000781c */ /* 0x000fec0003f4f008 */
[----:B------:R-:W1:Y:S01]  /*4860*/  MUFU.TANH R40, R18 ;  /* 0x0000001200287308 */ /* 0x000e620000002400 */
[----:B------:R-:W-:Y:S01]  /*4870*/  IADD3 R5, R0, 0x7, RZ ;  /* 0x0000000700057810 */ /* 0x000fe20007ffe0ff */
[----:B------:R-:W-:Y:S04]  /*4880*/  HMMA.16816.F32 R32, R156, R6, R32 ;  /* 0x000000069c20723c */ /* 0x000fe80000001820 */
[----:B------:R-:W-:Y:S04]  /*4890*/  ISETP.GE.AND P6, PT, R5, RZ, PT ;  /* 0x000000ff0500720c */ /* 0x000fe80003fc6270 */
[----:B------:R-:W1:Y:S03]  /*48a0*/  MUFU.TANH R39, R19 ;  /* 0x0000001300277308 */ /* 0x000e660000002400 */
[----:B------:R-:W-:Y:S01]  /*48b0*/  FMUL.FTZ R21, R21, UR6 ;  /* 0x0000000615157c20 */ /* 0x000fe20008410000 */
[----:B------:R-:W-:Y:S01]  /*48c0*/  FMUL.FTZ R20, R20, UR6 ;  /* 0x0000000614147c20 */ /* 0x000fe20008410000 */
[----:B------:R-:W-:Y:S01]  /*48d0*/  IABS R4, R0 ;  /* 0x0000000000047213 */ /* 0x000fe20000000000 */
[----:B------:R-:W-:Y:S03]  /*48e0*/  FMUL.FTZ R22, R22, UR6 ;  /* 0x0000000616167c20 */ /* 0x000fe60008410000 */
[----:B------:R-:W-:Y:S01]  /*48f0*/  I2FP.F32.S32 R17, R4 ;  /* 0x0000000400117245 */ /* 0x000fe20000201400 */
[----:B------:R1:W-:Y:S01]  /*4900*/  MUFU.TANH R49, R21 ;  /* 0x0000001500317308 */ /* 0x0003e20000002400 */
[----:B------:R-:W-:Y:S01]  /*4910*/  FMUL.FTZ R23, R23, UR6 ;  /* 0x0000000617177c20 */ /* 0x000fe20008410000 */
[----:B------:R-:W-:Y:S01]  /*4920*/  IADD3 R11, R0, -0x1, RZ ;  /* 0xffffffff000b7810 */ /* 0x000fe20007ffe0ff */
[----:B------:R-:W-:Y:S01]  /*4930*/  FMUL.FTZ R24, R24, UR6 ;  /* 0x0000000618187c20 */ /* 0x000fe20008410000 */
[----:B------:R-:W-:Y:S01]  /*4940*/  FFMA.FTZ R4, R17, -UR5, R58 ;  /* 0x8000000511047c23 */ /* 0x000fe2000801003a */
[----:B------:R-:W-:Y:S01]  /*4950*/  FMUL.FTZ R28, R28, UR6 ;  /* 0x000000061c1c7c20 */ /* 0x000fe20008410000 */
[----:B------:R-:W-:Y:S01]  /*4960*/  FMUL.FTZ R30, R30, UR6 ;  /* 0x000000061e1e7c20 */ /* 0x000fe20008410000 */
[----:B------:R-:W-:Y:S03]  /*4970*/  FMUL.FTZ R29, R29, UR6 ;  /* 0x000000061d1d7c20 */ /* 0x000fe60008410000 */
[----:B------:R4:W3:Y:S01]  /*4980*/  MUFU.TANH R51, R20 ;  /* 0x0000001400337308 */ /* 0x0008e20000002400 */
[----:B------:R-:W-:Y:S01]  /*4990*/  @!P6 IADD3 R5, -R0, -0x7, RZ ;  /* 0xfffffff90005e810 */ /* 0x000fe20007ffe1ff */
[----:B------:R-:W-:Y:S01]  /*49a0*/  FMUL.FTZ R31, R31, UR6 ;  /* 0x000000061f1f7c20 */ /* 0x000fe20008410000 */
[----:B------:R-:W-:Y:S01]  /*49b0*/  @P1 FSEL R4, R4, -INF , !P4 ;  /* 0xff80000004041808 */ /* 0x000fe20006000000 */
[----:B------:R-:W-:Y:S01]  /*49c0*/  FMUL.FTZ R32, R32, UR6 ;  /* 0x0000000620207c20 */ /* 0x000fe20008410000 */
[----:B------:R-:W-:Y:S01]  /*49d0*/  ISETP.GE.AND P0, PT, R11, RZ, PT ;  /* 0x000000ff0b00720c */ /* 0x000fe20003f06270 */
[----:B------:R-:W-:Y:S01]  /*49e0*/  FMUL.FTZ R34, R34, UR6 ;  /* 0x0000000622227c20 */ /* 0x000fe20008410000 */
[----:B------:R-:W-:Y:S03]  /*49f0*/  PLOP3.LUT P1, PT, PT, PT, UP0, 0x80, 0x0 ;  /* 0x000000000000781c */ /* 0x000fe60003f2f008 */
[----:B------:R-:W3:Y:S01]  /*4a00*/  MUFU.TANH R3, R22 ;  /* 0x0000001600037308 */ /* 0x000ee20000002400 */
[----:B-1----:R-:W-:Y:S01]  /*4a10*/  I2FP.F32.S32 R21, R8 ;  /* 0x0000000800157245 */ /* 0x002fe20000201400 */
[----:B------:R-:W-:Y:S01]  /*4a20*/  FFMA.FTZ R4, R4, UR12, -R9 ;  /* 0x0000000c04047c23 */ /* 0x000fe20008010809 */
[----:B------:R-:W-:Y:S01]  /*4a30*/  FMUL.FTZ R33, R33, UR6 ;  /* 0x0000000621217c20 */ /* 0x000fe20008410000 */
[----:B------:R-:W-:Y:S01]  /*4a40*/  FMUL.FTZ R35, R35, UR6 ;  /* 0x0000000623237c20 */ /* 0x000fe20008410000 */
[----:B------:R-:W-:Y:S01]  /*4a50*/  FSEL R8, R12, RZ, P3 ;  /* 0x000000ff0c087208 */ /* 0x000fe20001800000 */
[----:B------:R-:W-:Y:S01]  /*4a60*/  FMUL.FTZ R26, R26, UR6 ;  /* 0x000000061a1a7c20 */ /* 0x000fe20008410000 */
[----:B------:R-:W-:Y:S03]  /*4a70*/  FMUL.FTZ R25, R25, UR6 ;  /* 0x0000000619197c20 */ /* 0x000fe60008410000 */
[----:B------:R1:W-:Y:S01]  /*4a80*/  MUFU.EX2 R145, R4 ;  /* 0x0000000400917308 */ /* 0x0003e20000000800 */
[----:B----4-:R-:W-:Y:S01]  /*4a90*/  I2FP.F32.S32 R20, R5 ;  /* 0x0000000500147245 */ /* 0x010fe20000201400 */
[----:B------:R-:W-:Y:S01]  /*4aa0*/  FFMA.FTZ R5, R21, -UR5, R46 ;  /* 0x8000000515057c23 */ /* 0x000fe2000801002e */
[C---:B------:R-:W-:Y:S01]  /*4ab0*/  @!P0 IADD3 R11, -R0.reuse, 0x1, RZ ;  /* 0x00000001000b8810 */ /* 0x040fe20007ffe1ff */
[----:B------:R-:W-:Y:S01]  /*4ac0*/  VIADD R12, R0, 0x28 ;  /* 0x00000028000c7836 */ /* 0x000fe20000000000 */
[----:B------:R-:W-:Y:S01]  /*4ad0*/  PLOP3.LUT P0, PT, PT, PT, UP0, 0x80, 0x0 ;  /* 0x000000000000781c */ /* 0x000fe20003f0f008 */
[----:B------:R-:W-:Y:S01]  /*4ae0*/  FMUL.FTZ R27, R27, UR6 ;  /* 0x000000061b1b7c20 */ /* 0x000fe20008410000 */
[----:B------:R-:W-:Y:S03]  /*4af0*/  @P2 FSEL R5, R5, -INF , !P4 ;  /* 0xff80000005052808 */ /* 0x000fe60006000000 */
[----:B------:R-:W-:Y:S01]  /*4b00*/  MUFU.TANH R165, R24 ;  /* 0x0000001800a57308 */ /* 0x000fe20000002400 */
[----:B------:R-:W-:Y:S02]  /*4b10*/  I2FP.F32.S32 R16, R11 ;  /* 0x0000000b00107245 */ /* 0x000fe40000201400 */
[----:B------:R-:W-:Y:S01]  /*4b20*/  ISETP.GE.AND P2, PT, R12, RZ, PT ;  /* 0x000000ff0c00720c */ /* 0x000fe20003f46270 */
[--C-:B------:R-:W-:Y:S01]  /*4b30*/  FFMA.FTZ R5, R5, UR12, -R8.reuse ;  /* 0x0000000c05057c23 */ /* 0x100fe20008010808 */
[----:B------:R-:W-:Y:S01]  /*4b40*/  IADD3 R13, R0, 0x1f, RZ ;  /* 0x0000001f000d7810 */ /* 0x000fe20007ffe0ff */
[----:B------:R-:W-:Y:S04]  /*4b50*/  FFMA.FTZ R11, R16, -UR5, R57 ;  /* 0x80000005100b7c23 */ /* 0x000fe80008010039 */
[----:B------:R4:W-:Y:S01]  /*4b60*/  MUFU.EX2 R47, R5 ;  /* 0x00000005002f7308 */ /* 0x0009e20000000800 */
[----:B-1----:R-:W-:Y:S01]  /*4b70*/  FFMA.FTZ R4, R20, -UR5, R45 ;  /* 0x8000000514047c23 */ /* 0x002fe2000801002d */
[----:B------:R-:W-:Y:S02]  /*4b80*/  @P0 FSEL R11, R11, -INF , !P5 ;  /* 0xff8000000b0b0808 */ /* 0x000fe40006800000 */
[----:B------:R-:W-:Y:S02]  /*4b90*/  ISETP.GE.AND P0, PT, R13, RZ, PT ;  /* 0x000000ff0d00720c */ /* 0x000fe40003f06270 */
[----:B------:R-:W-:Y:S04]  /*4ba0*/  @P1 FSEL R4, R4, -INF , !P5 ;  /* 0xff80000004041808 */ /* 0x000fe80006800000 */
[----:B------:R-:W1:Y:S01]  /*4bb0*/  MUFU.TANH R2, R23 ;  /* 0x0000001700027308 */ /* 0x000e620000002400 */
[----:B------:R-:W-:Y:S01]  /*4bc0*/  FFMA.FTZ R11, R11, UR12, -R9 ;  /* 0x0000000c0b0b7c23 */ /* 0x000fe20008010809 */
[----:B------:R-:W-:Y:S02]  /*4bd0*/  @!P2 IADD3 R12, -R0, -0x28, RZ ;  /* 0xffffffd8000ca810 */ /* 0x000fe40007ffe1ff */
[----:B------:R-:W-:Y:S02]  /*4be0*/  PLOP3.LUT P2, PT, PT, PT, UP0, 0x80, 0x0 ;  /* 0x000000000000781c */ /* 0x000fe40003f4f008 */
[----:B------:R-:W-:Y:S04]  /*4bf0*/  I2FP.F32.S32 R12, R12 ;  /* 0x0000000c000c7245 */ /* 0x000fe80000201400 */
[----:B------:R1:W-:Y:S01]  /*4c00*/  MUFU.EX2 R144, R11 ;  /* 0x0000000b00907308 */ /* 0x0003e20000000800 */
[----:B----4-:R-:W-:Y:S01]  /*4c10*/  FFMA.FTZ R5, R4, UR12, -R8 ;  /* 0x0000000c04057c23 */ /* 0x010fe20008010808 */
[C---:B------:R-:W-:Y:S01]  /*4c20*/  VIADD R4, R0.reuse, 0x20 ;  /* 0x0000002000047836 */ /* 0x040fe20000000000 */
[----:B------:R-:W-:Y:S01]  /*4c30*/  @!P0 IADD3 R13, -R0, -0x1f, RZ ;  /* 0xffffffe1000d8810 */ /* 0x000fe20007ffe1ff */
[----:B------:R-:W-:Y:S01]  /*4c40*/  FFMA.FTZ R12, R12, -UR5, R239 ;  /* 0x800000050c0c7c23 */ /* 0x000fe200080100ef */
[----:B------:R-:W-:Y:S02]  /*4c50*/  PLOP3.LUT P0, PT, PT, PT, UP0, 0x80, 0x0 ;  /* 0x000000000000781c */ /* 0x000fe40003f0f008 */
[----:B------:R-:W-:Y:S03]  /*4c60*/  ISETP.GE.AND P1, PT, R4, RZ, PT ;  /* 0x000000ff0400720c */ /* 0x000fe60003f26270 */
[----:B------:R4:W-:Y:S01]  /*4c70*/  MUFU.EX2 R44, R5 ;  /* 0x00000005002c7308 */ /* 0x0009e20000000800 */
[----:B------:R-:W-:Y:S02]  /*4c80*/  @P2 FSEL R12, R12, -INF , !P4 ;  /* 0xff8000000c0c2808 */ /* 0x000fe40006000000 */
[----:B------:R-:W-:Y:S07]  /*4c90*/  PLOP3.LUT P2, PT, PT, PT, UP0, 0x80, 0x0 ;  /* 0x000000000000781c */ /* 0x000fee0003f4f008 */
[----:B------:R-:W-:Y:S01]  /*4ca0*/  MUFU.TANH R171, R26 ;  /* 0x0000001a00ab7308 */ /* 0x000fe20000002400 */
[C---:B-1----:R-:W-:Y:S02]  /*4cb0*/  IADD3 R11, R0.reuse, 0x27, RZ ;  /* 0x00000027000b7810 */ /* 0x042fe40007ffe0ff */
[C---:B------:R-:W-:Y:S02]  /*4cc0*/  @!P1 IADD3 R4, -R0.reuse, -0x20, RZ ;  /* 0xffffffe000049810 */ /* 0x040fe40007ffe1ff */
[----:B------:R-:W-:Y:S05]  /*4cd0*/  PLOP3.LUT P1, PT, PT, PT, UP0, 0x80, 0x0 ;  /* 0x000000000000781c */ /* 0x000fea0003f2f008 */
[----:B------:R-:W1:Y:S01]  /*4ce0*/  MUFU.TANH R164, R25 ;  /* 0x0000001900a47308 */ /* 0x000e620000002400 */
[----:B------:R-:W-:Y:S09]  /*4cf0*/  ISETP.GE.AND P6, PT, R11, RZ, PT ;  /* 0x000000ff0b00720c */ /* 0x000ff20003fc6270 */
[----:B------:R-:W-:Y:S04]  /*4d00*/  MUFU.TANH R163, R28 ;  /* 0x0000001c00a37308 */ /* 0x000fe80000002400 */
[----:B------:R-:W-:Y:S02]  /*4d10*/  @!P6 IADD3 R11, -R0, -0x27, RZ ;  /* 0xffffffd9000be810 */ /* 0x000fe40007ffe1ff */
[----:B------:R-:W-:Y:S04]  /*4d20*/  PLOP3.LUT P6, PT, PT, PT, UP0, 0x80, 0x0 ;  /* 0x000000000000781c */ /* 0x000fe80003fcf008 */
[----:B------:R-:W1:Y:S01]  /*4d30*/  MUFU.TANH R170, R27 ;  /* 0x0000001b00aa7308 */ /* 0x000e620000002400 */
[----:B------:R-:W-:Y:S05]  /*4d40*/  I2FP.F32.S32 R11, R11 ;  /* 0x0000000b000b7245 */ /* 0x000fea0000201400 */
[----:B------:R-:W-:Y:S04]  /*4d50*/  FFMA.FTZ R11, R11, -UR5, R238 ;  /* 0x800000050b0b7c23 */ /* 0x000fe800080100ee */
[----:B------:R-:W-:Y:S10]  /*4d60*/  MUFU.TANH R169, R30 ;  /* 0x0000001e00a97308 */ /* 0x000ff40000002400 */
[----:B------:R-:W-:Y:S10]  /*4d70*/  MUFU.TANH R158, R32 ;  /* 0x00000020009e7308 */ /* 0x000ff40000002400 */
[----:B------:R-:W1:Y:S10]  /*4d80*/  MUFU.TANH R162, R29 ;  /* 0x0000001d00a27308 */ /* 0x000e740000002400 */
[----:B------:R-:W-:Y:S10]  /*4d90*/  MUFU.TANH R251, R34 ;  /* 0x0000002200fb7308 */ /* 0x000ff40000002400 */
[----:B------:R-:W1:Y:S10]  /*4da0*/  MUFU.TANH R159, R33 ;  /* 0x00000021009f7308 */ /* 0x000e740000002400 */
[----:B------:R-:W1:Y:S10]  /*4db0*/  MUFU.TANH R250, R35 ;  /* 0x0000002300fa7308 */ /* 0x000e740000002400 */
[----:B------:R-:W-:Y:S01]  /*4dc0*/  MUFU.TANH R168, R31 ;  /* 0x0000001f00a87308 */ /* 0x000fe20000002400 */
[C---:B--2---:R-:W-:Y:S01]  /*4dd0*/  FSETP.NEU.FTZ.AND P3, PT, R15.reuse, -INF , PT ;  /* 0xff8000000f00780b */ /* 0x044fe20003f7d000 */
[----:B----4-:R-:W-:Y:S01]  /*4de0*/  FMUL.FTZ R5, R15, 1.4426950216293334961 ;  /* 0x3fb8aa3b0f057820 */ /* 0x010fe20000410000 */
[----:B------:R-:W-:Y:S04]  /*4df0*/  I2FP.F32.S32 R15, R4 ;  /* 0x00000004000f7245 */ /* 0x000fe80000201400 */
[----:B------:R-:W-:Y:S01]  /*4e00*/  FSEL R5, R5, RZ, P3 ;  /* 0x000000ff05057208 */ /* 0x000fe20001800000 */
[C---:B------:R-:W-:Y:S01]  /*4e10*/  FFMA.FTZ R4, R15.reuse, -UR5, R235 ;  /* 0x800000050f047c23 */ /* 0x040fe200080100eb */
[C---:B---3--:R-:W-:Y:S01]  /*4e20*/  FMUL.FTZ R18, R14.reuse, 1.4426950216293334961 ;  /* 0x3fb8aa3b0e127820 */ /* 0x048fe20000410000 */
[----:B------:R-:W-:Y:S01]  /*4e30*/  FSETP.NEU.FTZ.AND P3, PT, R14, -INF , PT ;  /* 0xff8000000e00780b */ /* 0x000fe20003f7d000 */
[----:B------:R-:W-:Y:S01]  /*4e40*/  FFMA.FTZ R7, R15, -UR5, R237 ;  /* 0x800000050f077c23 */ /* 0x000fe200080100ed */
[----:B------:R-:W-:Y:S02]  /*4e50*/  I2FP.F32.S32 R14, R13 ;  /* 0x0000000d000e7245 */ /* 0x000fe40000201400 */
[----:B------:R-:W-:Y:S02]  /*4e60*/  @P1 FSEL R4, R4, -INF , !P4 ;  /* 0xff80000004041808 */ /* 0x000fe40006000000 */
[----:B------:R-:W-:Y:S01]  /*4e70*/  PLOP3.LUT P1, PT, PT, PT, UP0, 0x80, 0x0 ;  /* 0x000000000000781c */ /* 0x000fe20003f2f008 */
[----:B------:R-:W-:Y:S01]  /*4e80*/  FFMA.FTZ R13, R14, -UR5, R234 ;  /* 0x800000050e0d7c23 */ /* 0x000fe200080100ea */
[----:B------:R-:W-:Y:S01]  /*4e90*/  PLOP3.LUT P4, PT, PT, PT, UP0, 0x80, 0x0 ;  /* 0x000000000000781c */ /* 0x000fe20003f8f008 */
[--C-:B------:R-:W-:Y:S01]  /*4ea0*/  FFMA.FTZ R4, R4, UR12, -R5.reuse ;  /* 0x0000000c04047c23 */ /* 0x100fe20008010805 */
[----:B------:R-:W-:Y:S02]  /*4eb0*/  FFMA.FTZ R6, R14, -UR5, R236 ;  /* 0x800000050e067c23 */ /* 0x000fe400080100ec */
[----:B------:R-:W-:Y:S01]  /*4ec0*/  @P0 FSEL R13, R13, -INF , !P5 ;  /* 0xff8000000d0d0808 */ /* 0x000fe20006800000 */
[----:B------:R2:W-:Y:S01]  /*4ed0*/  MUFU.EX2 R161, R4 ;  /* 0x0000000400a17308 */ /* 0x0005e20000000800 */
[----:B------:R-:W-:Y:S03]  /*4ee0*/  PLOP3.LUT P0, PT, PT, PT, UP0, 0x80, 0x0 ;  /* 0x000000000000781c */ /* 0x000fe60003f0f008 */
[----:B------:R-:W-:Y:S02]  /*4ef0*/  FFMA.FTZ R13, R13, UR12, -R5 ;  /* 0x0000000c0d0d7c23 */ /* 0x000fe40008010805 */
[----:B------:R-:W-:Y:S04]  /*4f00*/  @P1 FSEL R11, R11, -INF , !P5 ;  /* 0xff8000000b0b1808 */ /* 0x000fe80006800000 */
[----:B------:R3:W-:Y:S01]  /*4f10*/  MUFU.EX2 R160, R13 ;  /* 0x0000000d00a07308 */ /* 0x0007e20000000800 */
[----:B--2---:R-:W-:Y:S02]  /*4f20*/  FSEL R4, R18, RZ, P3 ;  /* 0x000000ff12047208 */ /* 0x004fe40001800000 */
[----:B------:R-:W-:Y:S03]  /*4f30*/  PLOP3.LUT P3, PT, PT, PT, UP0, 0x80, 0x0 ;  /* 0x000000000000781c */ /* 0x000fe60003f6f008 */
[--C-:B------:R-:W-:Y:S01]  /*4f40*/  FFMA.FTZ R11, R11, UR12, -R4.reuse ;  /* 0x0000000c0b0b7c23 */ /* 0x100fe20008010804 */
[----:B------:R-:W-:Y:S01]  /*4f50*/  FFMA.FTZ R12, R12, UR12, -R4 ;  /* 0x0000000c0c0c7c23 */ /* 0x000fe20008010804 */
[C---:B---3--:R-:W-:Y:S02]  /*4f60*/  @P0 IADD3 R13, R10.reuse, 0x8, RZ ;  /* 0x000000080a0d0810 */ /* 0x048fe40007ffe0ff */
[----:B------:R2:W-:Y:S01]  /*4f70*/  MUFU.EX2 R166, R11 ;  /* 0x0000000b00a67308 */ /* 0x0005e20000000800 */
[----:B------:R-:W-:Y:S02]  /*4f80*/  PLOP3.LUT P0, PT, PT, PT, UP0, 0x80, 0x0 ;  /* 0x000000000000781c */ /* 0x000fe40003f0f008 */
[----:B------:R-:W-:Y:S01]  /*4f90*/  @P6 ISETP.GE.AND P6, PT, R13, UR7, PT ;  /* 0x000000070d006c0c */ /* 0x000fe2000bfc6270 */
[----:B------:R-:W-:Y:S06]  /*4fa0*/  @P4 VIADD R13, R10, 0x9 ;  /* 0x000000090a0d4836 */ /* 0x000fec0000000000 */
[----:B------:R3:W-:Y:S01]  /*4fb0*/  MUFU.EX2 R167, R12 ;  /* 0x0000000c00a77308 */ /* 0x0007e20000000800 */
[----:B------:R-:W-:Y:S01]  /*4fc0*/  @P3 ISETP.GE.AND P3, PT, R13, UR7, PT ;  /* 0x000000070d003c0c */ /* 0x000fe2000bf66270 */
[C---:B------:R-:W-:Y:S01]  /*4fd0*/  VIADD R13, R0.reuse, 0xfffffff0 ;  /* 0xfffffff0000d7836 */ /* 0x040fe20000000000 */
[C---:B--2---:R-:W-:Y:S04]  /*4fe0*/  IADD3 R11, R0.reuse, 0x17, RZ ;  /* 0x00000017000b7810 */ /* 0x044fe80007ffe0ff */
[----:B------:R-:W-:Y:S01]  /*4ff0*/  ISETP.GE.AND P1, PT, R11, RZ, PT ;  /* 0x000000ff0b00720c */ /* 0x000fe20003f26270 */
[----:B---3--:R-:W-:Y:S05]  /*5000*/  VIADD R12, R0, 0x18 ;  /* 0x00000018000c7836 */ /* 0x008fea0000000000 */
[----:B------:R-:W-:Y:S07]  /*5010*/  ISETP.GE.AND P5, PT, R12, RZ, PT ;  /* 0x000000ff0c00720c */ /* 0x000fee0003fa6270 */
[C---:B------:R-:W-:Y:S02]  /*5020*/  @!P1 IADD3 R11, -R0.reuse, -0x17, RZ ;  /* 0xffffffe9000b9810 */ /* 0x040fe40007ffe1ff */
[----:B------:R-:W-:Y:S02]  /*5030*/  PLOP3.LUT P1, PT, PT, PT, UP0, 0x80, 0x0 ;  /* 0x000000000000781c */ /* 0x000fe40003f2f008 */
[----:B------:R-:W-:Y:S02]  /*5040*/  I2FP.F32.S32 R18, R11 ;  /* 0x0000000b00127245 */ /* 0x000fe40000201400 */
[----:B------:R-:W-:Y:S02]  /*5050*/  @!P5 IADD3 R12, -R0, -0x18, RZ ;  /* 0xffffffe8000cd810 */ /* 0x000fe40007ffe1ff */
[----:B------:R-:W-:Y:S02]  /*5060*/  PLOP3.LUT P5, PT, PT, PT, UP0, 0x80, 0x0 ;  /* 0x000000000000781c */ /* 0x000fe40003faf008 */
[----:B------:R-:W-:Y:S01]  /*5070*/  I2FP.F32.S32 R19, R12 ;  /* 0x0000000c00137245 */ /* 0x000fe20000201400 */
[----:B------:R-:W-:Y:S04]  /*5080*/  FFMA.FTZ R12, R18, -UR5, R232 ;  /* 0x80000005120c7c23 */ /* 0x000fe800080100e8 */
[----:B------:R-:W-:Y:S01]  /*5090*/  @P1 FSEL R7, R7, -INF , !P6 ;  /* 0xff80000007071808 */ /* 0x000fe20007000000 */
[----:B------:R-:W-:Y:S01]  /*50a0*/  FFMA.FTZ R11, R19, -UR5, R233 ;  /* 0x80000005130b7c23 */ /* 0x000fe200080100e9 */
[----:B------:R-:W-:Y:S03]  /*50b0*/  @P0 FSEL R12, R12, -INF , !P3 ;  /* 0xff8000000c0c0808 */ /* 0x000fe60005800000 */
[--C-:B------:R-:W-:Y:S01]  /*50c0*/  FFMA.FTZ R7, R7, UR12, -R4.reuse ;  /* 0x0000000c07077c23 */ /* 0x100fe20008010804 */
[----:B------:R-:W-:Y:S02]  /*50d0*/  PLOP3.LUT P0, PT, PT, PT, UP0, 0x80, 0x0 ;  /* 0x000000000000781c */ /* 0x000fe40003f0f008 */
[----:B------:R-:W-:Y:S01]  /*50e0*/  @P2 FSEL R11, R11, -INF , !P6 ;  /* 0xff8000000b0b2808 */ /* 0x000fe20007000000 */
[----:B------:R2:W-:Y:S01]  /*50f0*/  MUFU.EX2 R157, R7 ;  /* 0x00000007009d7308 */ /* 0x0005e20000000800 */
[----:B------:R-:W-:Y:S01]  /*5100*/  PLOP3.LUT P2, PT, PT, PT, UP0, 0x80, 0x0 ;  /* 0x000000000000781c */ /* 0x000fe20003f4f008 */
[--C-:B------:R-:W-:Y:S02]  /*5110*/  FFMA.FTZ R12, R12, UR12, -R5.reuse ;  /* 0x0000000c0c0c7c23 */ /* 0x100fe40008010805 */
[----:B------:R-:W-:Y:S06]  /*5120*/  FFMA.FTZ R11, R11, UR12, -R5 ;  /* 0x0000000c0b0b7c23 */ /* 0x000fec0008010805 */
[----:B------:R-:W-:Y:S04]  /*5130*/  MUFU.EX2 R153, R11 ;  /* 0x0000000b00997308 */ /* 0x000fe80000000800 */
[----:B------:R-:W-:Y:S02]  /*5140*/  @P2 FSEL R6, R6, -INF , !P3 ;  /* 0xff80000006062808 */ /* 0x000fe40005800000 */
[----:B------:R-:W-:Y:S04]  /*5150*/  PLOP3.LUT P2, PT, PT, PT, UP0, 0x80, 0x0 ;  /* 0x000000000000781c */ /* 0x000fe80003f4f008 */
[----:B------:R3:W-:Y:S01]  /*5160*/  MUFU.EX2 R152, R12 ;  /* 0x0000000c00987308 */ /* 0x0007e20000000800 */
[----:B--2---:R-:W-:Y:S01]  /*5170*/  FFMA.FTZ R7, R6, UR12, -R4 ;  /* 0x0000000c06077c23 */ /* 0x004fe20008010804 */
[----:B------:R-:W-:Y:S04]  /*5180*/  IADD3 R6, R0, -0x8, RZ ;  /* 0xfffffff800067810 */ /* 0x000fe80007ffe0ff */
[----:B------:R-:W-:Y:S04]  /*5190*/  ISETP.GE.AND P1, PT, R6, RZ, PT ;  /* 0x000000ff0600720c */ /* 0x000fe80003f26270 */
[----:B------:R2:W-:Y:S01]  /*51a0*/  MUFU.EX2 R156, R7 ;  /* 0x00000007009c7308 */ /* 0x0005e20000000800 */
[C---:B---3--:R-:W-:Y:S08]  /*51b0*/  IADD3 R12, R0.reuse, -0x11, RZ ;  /* 0xffffffef000c7810 */ /* 0x048ff00007ffe0ff */
[C---:B------:R-:W-:Y:S02]  /*51c0*/  @!P1 IADD3 R6, -R0.reuse, 0x8, RZ ;  /* 0x0000000800069810 */ /* 0x040fe40007ffe1ff */
[----:B------:R-:W-:Y:S02]  /*51d0*/  PLOP3.LUT P1, PT, PT, PT, UP0, 0x80, 0x0 ;  /* 0x000000000000781c */ /* 0x000fe40003f2f008 */
[----:B------:R-:W-:Y:S02]  /*51e0*/  I2FP.F32.S32 R15, R6 ;  /* 0x00000006000f7245 */ /* 0x000fe40000201400 */
[----:B--2---:R-:W-:Y:S03]  /*51f0*/  IADD3 R7, R0, -0x9, RZ ;  /* 0xfffffff700077810 */ /* 0x004fe60007ffe0ff */
[----:B------:R-:W-:Y:S01]  /*5200*/  FFMA.FTZ R6, R15, -UR5, R53 ;  /* 0x800000050f067c23 */ /* 0x000fe20008010035 */
[----:B------:R-:W-:Y:S04]  /*5210*/  ISETP.GE.AND P4, PT, R7, RZ, PT ;  /* 0x000000ff0700720c */ /* 0x000fe80003f86270 */
[----:B------:R-:W-:Y:S02]  /*5220*/  @P0 FSEL R6, R6, -INF , !P6 ;  /* 0xff80000006060808 */ /* 0x000fe40007000000 */
[----:B------:R-:W-:Y:S02]  /*5230*/  ISETP.GE.AND P0, PT, R13, RZ, PT ;  /* 0x000000ff0d00720c */ /* 0x000fe40003f06270 */
[----:B------:R-:W-:Y:S01]  /*5240*/  @P1 IADD3 R22, R10, 0x10, RZ ;  /* 0x000000100a161810 */ /* 0x000fe20007ffe0ff */
[----:B------:R-:W-:Y:S01]  /*5250*/  FFMA.FTZ R6, R6, UR12, -R9 ;  /* 0x0000000c06067c23 */ /* 0x000fe20008010809 */
[----:B------:R-:W-:Y:S02]  /*5260*/  PLOP3.LUT P1, PT, PT, PT, UP0, 0x80, 0x0 ;  /* 0x000000000000781c */ /* 0x000fe40003f2f008 */
[----:B------:R-:W-:Y:S01]  /*5270*/  @P5 ISETP.GE.AND P5, PT, R22, UR7, PT ;  /* 0x0000000716005c0c */ /* 0x000fe2000bfa6270 */
[----:B------:R2:W-:Y:S01]  /*5280*/  MUFU.EX2 R56, R6 ;  /* 0x0000000600387308 */ /* 0x0005e20000000800 */
[C---:B------:R-:W-:Y:S02]  /*5290*/  @!P4 IADD3 R7, -R0.reuse, 0x9, RZ ;  /* 0x000000090007c810 */ /* 0x040fe40007ffe1ff */
[----:B------:R-:W-:Y:S02]  /*52a0*/  PLOP3.LUT P4, PT, PT, PT, UP0, 0x80, 0x0 ;  /* 0x000000000000781c */ /* 0x000fe40003f8f008 */
[----:B------:R-:W-:Y:S01]  /*52b0*/  I2FP.F32.S32 R14, R7 ;  /* 0x00000007000e7245 */ /* 0x000fe20000201400 */
[----:B------:R-:W-:Y:S01]  /*52c0*/  FFMA.FTZ R7, R17, -UR5, R40 ;  /* 0x8000000511077c23 */ /* 0x000fe20008010028 */
[----:B------:R-:W-:Y:S02]  /*52d0*/  @!P0 IADD3 R13, -R0, 0x10, RZ ;  /* 0x00000010000d8810 */ /* 0x000fe40007ffe1ff */
[----:B------:R-:W-:Y:S01]  /*52e0*/  PLOP3.LUT P0, PT, PT, PT, UP0, 0x80, 0x0 ;  /* 0x000000000000781c */ /* 0x000fe20003f0f008 */
[----:B------:R-:W-:Y:S01]  /*52f0*/  FFMA.FTZ R11, R14, -UR5, R52 ;  /* 0x800000050e0b7c23 */ /* 0x000fe20008010034 */
[----:B------:R-:W-:Y:S04]  /*5300*/  I2FP.F32.S32 R17, R13 ;  /* 0x0000000d00117245 */ /* 0x000fe80000201400 */
[----:B------:R-:W-:Y:S02]  /*5310*/  @P2 FSEL R11, R11, -INF , !P3 ;  /* 0xff8000000b0b2808 */ /* 0x000fe40005800000 */
[----:B------:R-:W-:Y:S01]  /*5320*/  @P4 FSEL R7, R7, -INF , !P6 ;  /* 0xff80000007074808 */ /* 0x000fe20007000000 */
[----:B--2---:R-:W-:Y:S01]  /*5330*/  FFMA.FTZ R6, R16, -UR5, R39 ;  /* 0x8000000510067c23 */ /* 0x004fe20008010027 */
[----:B------:R-:W-:Y:S01]  /*5340*/  PLOP3.LUT P2, PT, PT, PT, UP0, 0x80, 0x0 ;  /* 0x000000000000781c */ /* 0x000fe20003f4f008 */
[----:B------:R-:W-:Y:S01]  /*5350*/  FFMA.FTZ R11, R11, UR12, -R9 ;  /* 0x0000000c0b0b7c23 */ /* 0x000fe20008010809 */
[----:B------:R-:W-:Y:S01]  /*5360*/  ISETP.GE.AND P4, PT, R12, RZ, PT ;  /* 0x000000ff0c00720c */ /* 0x000fe20003f86270 */
[--C-:B------:R-:W-:Y:S01]  /*5370*/  FFMA.FTZ R7, R7, UR12, -R8.reuse ;  /* 0x0000000c07077c23 */ /* 0x100fe20008010808 */
[----:B------:R-:W-:Y:S01]  /*5380*/  PLOP3.LUT P6, PT, PT, PT, UP0, 0x80, 0x0 ;  /* 0x000000000000781c */ /* 0x000fe20003fcf008 */
[----:B------:R2:W-:Y:S10]  /*5390*/  MUFU.EX2 R55, R11 ;  /* 0x0000000b00377308 */ /* 0x0005f40000000800 */
[----:B------:R3:W-:Y:S01]  /*53a0*/  MUFU.EX2 R43, R7 ;  /* 0x00000007002b7308 */ /* 0x0007e20000000800 */
[----:B------:R-:W-:Y:S02]  /*53b0*/  @P2 FSEL R6, R6, -INF , !P3 ;  /* 0xff80000006062808 */ /* 0x000fe40005800000 */
[----:B------:R-:W-:Y:S02]  /*53c0*/  @!P4 IADD3 R12, -R0, 0x11, RZ ;  /* 0x00000011000cc810 */ /* 0x000fe40007ffe1ff */
[----:B------:R-:W-:Y:S01]  /*53d0*/  PLOP3.LUT P2, PT, PT, PT, UP0, 0x80, 0x0 ;  /* 0x000000000000781c */ /* 0x000fe20003f4f008 */
[--C-:B------:R-:W-:Y:S01]  /*53e0*/  FFMA.FTZ R6, R6, UR12, -R8.reuse ;  /* 0x0000000c06067c23 */ /* 0x100fe20008010808 */
[----:B------:R-:W-:Y:S01]  /*53f0*/  I2FP.F32.S32 R16, R12 ;  /* 0x0000000c00107245 */ /* 0x000fe20000201400 */
[----:B--2---:R-:W-:Y:S02]  /*5400*/  @P1 VIADD R11, R10, 0x11 ;  /* 0x000000110a0b1836 */ /* 0x004fe40000000000 */
[----:B------:R2:W4:Y:S01]  /*5410*/  MUFU.EX2 R42, R6 ;  /* 0x00000006002a7308 */ /* 0x0005220000000800 */
[----:B------:R-:W-:Y:S02]  /*5420*/  PLOP3.LUT P1, PT, PT, PT, UP0, 0x80, 0x0 ;  /* 0x000000000000781c */ /* 0x000fe40003f2f008 */
[----:B------:R-:W-:Y:S02]  /*5430*/  IADD3 R12, R0, 0x10, RZ ;  /* 0x00000010000c7810 */ /* 0x000fe40007ffe0ff */
[----:B------:R-:W-:Y:S01]  /*5440*/  @P6 ISETP.GE.AND P6, PT, R11, UR7, PT ;  /* 0x000000070b006c0c */ /* 0x000fe2000bfc6270 */
[----:B---3--:R-:W-:Y:S01]  /*5450*/  FFMA.FTZ R7, R17, -UR5, R51 ;  /* 0x8000000511077c23 */ /* 0x008fe20008010033 */
[----:B------:R-:W-:Y:S02]  /*5460*/  ISETP.GE.AND P4, PT, R12, RZ, PT ;  /* 0x000000ff0c00720c */ /* 0x000fe40003f86270 */
[----:B------:R-:W-:Y:S02]  /*5470*/  IADD3 R11, R0, 0xf, RZ ;  /* 0x0000000f000b7810 */ /* 0x000fe40007ffe0ff */
[----:B------:R-:W-:Y:S02]  /*5480*/  @P0 FSEL R7, R7, -INF , !P5 ;  /* 0xff80000007070808 */ /* 0x000fe40006800000 */
[----:B------:R-:W-:Y:S02]  /*5490*/  PLOP3.LUT P0, PT, PT, PT, UP0, 0x80, 0x0 ;  /* 0x000000000000781c */ /* 0x000fe40003f0f008 */
[----:B------:R-:W-:Y:S01]  /*54a0*/  ISETP.GE.AND P3, PT, R11, RZ, PT ;  /* 0x000000ff0b00720c */ /* 0x000fe20003f66270 */
[----:B------:R-:W-:Y:S01]  /*54b0*/  FFMA.FTZ R7, R7, UR12, -R9 ;  /* 0x0000000c07077c23 */ /* 0x000fe20008010809 */
[----:B--2---:R-:W-:Y:S03]  /*54c0*/  FFMA.FTZ R6, R16, -UR5, R49 ;  /* 0x8000000510067c23 */ /* 0x004fe60008010031 */
[----:B------:R2:W-:Y:S01]  /*54d0*/  MUFU.EX2 R54, R7 ;  /* 0x0000000700367308 */ /* 0x0005e20000000800 */
[----:B------:R-:W-:Y:S02]  /*54e0*/  @!P4 IADD3 R12, -R0, -0x10, RZ ;  /* 0xfffffff0000cc810 */ /* 0x000fe40007ffe1ff */
[----:B------:R-:W-:Y:S02]  /*54f0*/  @P1 FSEL R6, R6, -INF , !P6 ;  /* 0xff80000006061808 */ /* 0x000fe40007000000 */
[----:B------:R-:W-:Y:S02]  /*5500*/  PLOP3.LUT P1, PT, PT, PT, UP0, 0x80, 0x0 ;  /* 0x000000000000781c */ /* 0x000fe40003f2f008 */
[----:B------:R-:W-:Y:S01]  /*5510*/  I2FP.F32.S32 R13, R12 ;  /* 0x0000000c000d7245 */ /* 0x000fe20000201400 */
[----:B------:R-:W-:Y:S01]  /*5520*/  FFMA.FTZ R6, R6, UR12, -R9 ;  /* 0x0000000c06067c23 */ /* 0x000fe20008010809 */
[C---:B------:R-:W-:Y:S02]  /*5530*/  @!P3 IADD3 R11, -R0.reuse, -0xf, RZ ;  /* 0xfffffff1000bb810 */ /* 0x040fe40007ffe1ff */
[----:B------:R-:W-:Y:S01]  /*5540*/  PLOP3.LUT P4, PT, PT, PT, UP0, 0x80, 0x0 ;  /* 0x000000000000781c */ /* 0x000fe20003f8f008 */
[----:B------:R3:W-:Y:S01]  /*5550*/  MUFU.EX2 R50, R6 ;  /* 0x0000000600327308 */ /* 0x0007e20000000800 */
[----:B------:R-:W-:Y:S02]  /*5560*/  PLOP3.LUT P3, PT, PT, PT, UP0, 0x80, 0x0 ;  /* 0x000000000000781c */ /* 0x000fe40003f6f008 */
[----:B------:R-:W-:Y:S01]  /*5570*/  IADD3 R12, R0, -0x18, RZ ;  /* 0xffffffe8000c7810 */ /* 0x000fe20007ffe0ff */
[----:B--2---:R-:W-:Y:S05]  /*5580*/  FFMA.FTZ R7, R15, -UR5, R3 ;  /* 0x800000050f077c23 */ /* 0x004fea0008010003 */
[----:B------:R-:W-:Y:S02]  /*5590*/  @P0 FSEL R7, R7, -INF , !P5 ;  /* 0xff80000007070808 */ /* 0x000fe40006800000 */
[----:B------:R-:W-:Y:S03]  /*55a0*/  PLOP3.LUT P0, PT, PT, PT, UP0, 0x80, 0x0 ;  /* 0x000000000000781c */ /* 0x000fe60003f0f008 */
[----:B------:R-:W-:Y:S01]  /*55b0*/  FFMA.FTZ R7, R7, UR12, -R8 ;  /* 0x0000000c07077c23 */ /* 0x000fe20008010808 */
[----:B---3--:R-:W-:Y:S01]  /*55c0*/  FFMA.FTZ R6, R14, -UR5, R2 ;  /* 0x800000050e067c23 */ /* 0x008fe20008010002 */
[----:B------:R-:W-:Y:S02]  /*55d0*/  I2FP.F32.S32 R14, R11 ;  /* 0x0000000b000e7245 */ /* 0x000fe40000201400 */
[----:B------:R2:W-:Y:S01]  /*55e0*/  MUFU.EX2 R41, R7 ;  /* 0x0000000700297308 */ /* 0x0005e20000000800 */
[----:B------:R-:W-:Y:S01]  /*55f0*/  @P4 VIADD R11, R10, 0x18 ;  /* 0x000000180a0b4836 */ /* 0x000fe20000000000 */
[----:B------:R-:W-:Y:S02]  /*5600*/  PLOP3.LUT P4, PT, PT, PT, UP0, 0x80, 0x0 ;  /* 0x000000000000781c */ /* 0x000fe40003f8f008 */
[----:B------:R-:W-:Y:S02]  /*5610*/  @P2 FSEL R6, R6, -INF , !P6 ;  /* 0xff80000006062808 */ /* 0x000fe40007000000 */
[----:B------:R-:W-:Y:S02]  /*5620*/  PLOP3.LUT P2, PT, PT, PT, UP0, 0x80, 0x0 ;  /* 0x000000000000781c */ /* 0x000fe40003f4f008 */
[----:B------:R-:W-:Y:S01]  /*5630*/  @P3 ISETP.GE.AND P3, PT, R11, UR7, PT ;  /* 0x000000070b003c0c */ /* 0x000fe2000bf66270 */
[----:B------:R-:W-:Y:S01]  /*5640*/  FFMA.FTZ R6, R6, UR12, -R8 ;  /* 0x0000000c06067c23 */ /* 0x000fe20008010808 */
[----:B------:R-:W-:Y:S03]  /*5650*/  IADD3 R11, R0, -0x19, RZ ;  /* 0xffffffe7000b7810 */ /* 0x000fe60007ffe0ff */
[----:B------:R1:W3:Y:S01]  /*5660*/  MUFU.EX2 R38, R6 ;  /* 0x0000000600267308 */ /* 0x0002e20000000800 */
[----:B--2---:R-:W-:Y:S05]  /*5670*/  FFMA.FTZ R7, R13, -UR5, R165 ;  /* 0x800000050d077c23 */ /* 0x004fea00080100a5 */
[----:B------:R-:W-:Y:S02]  /*5680*/  @P1 FSEL R7, R7, -INF , !P5 ;  /* 0xff80000007071808 */ /* 0x000fe40006800000 */
[----:B------:R-:W-:Y:S03]  /*5690*/  PLOP3.LUT P1, PT, PT, PT, UP0, 0x80, 0x0 ;  /* 0x000000000000781c */ /* 0x000fe60003f2f008 */
[--C-:B------:R-:W-:Y:S01]  /*56a0*/  FFMA.FTZ R7, R7, UR12, -R5.reuse ;  /* 0x0000000c07077c23 */ /* 0x100fe20008010805 */
[----:B-1----:R-:W-:Y:S03]  /*56b0*/  FFMA.FTZ R6, R14, -UR5, R164 ;  /* 0x800000050e067c23 */ /* 0x002fe600080100a4 */
[----:B------:R1:W-:Y:S02]  /*56c0*/  MUFU.EX2 R149, R7 ;  /* 0x0000000700957308 */ /* 0x0003e40000000800 */
[----:B------:R-:W-:Y:S02]  /*56d0*/  @P0 FSEL R6, R6, -INF , !P6 ;  /* 0xff80000006060808 */ /* 0x000fe40007000000 */
[----:B------:R-:W-:Y:S03]  /*56e0*/  PLOP3.LUT P0, PT, PT, PT, UP0, 0x80, 0x0 ;  /* 0x000000000000781c */ /* 0x000fe60003f0f008 */
[----:B------:R-:W-:Y:S04]  /*56f0*/  FFMA.FTZ R6, R6, UR12, -R5 ;  /* 0x0000000c06067c23 */ /* 0x000fe80008010805 */
[----:B------:R2:W-:Y:S01]  /*5700*/  MUFU.EX2 R148, R6 ;  /* 0x0000000600947308 */ /* 0x0005e20000000800 */
[----:B-1----:R-:W-:Y:S05]  /*5710*/  FFMA.FTZ R7, R19, -UR5, R171 ;  /* 0x8000000513077c23 */ /* 0x002fea00080100ab */
[----:B------:R-:W-:Y:S01]  /*5720*/  @P0 VIADD R10, R10, 0x19 ;  /* 0x000000190a0a0836 */ /* 0x000fe20000000000 */
[----:B------:R-:W-:Y:S02]  /*5730*/  PLOP3.LUT P0, PT, PT, PT, UP0, 0x80, 0x0 ;  /* 0x000000000000781c */ /* 0x000fe40003f0f008 */
[----:B------:R-:W-:Y:S02]  /*5740*/  @P2 FSEL R7, R7, -INF , !P5 ;  /* 0xff80000007072808 */ /* 0x000fe40006800000 */
[----:B------:R-:W-:Y:S02]  /*5750*/  PLOP3.LUT P2, PT, PT, PT, UP0, 0x80, 0x0 ;  /* 0x000000000000781c */ /* 0x000fe40003f4f008 */
[----:B------:R-:W-:Y:S01]  /*5760*/  ISETP.GE.AND P5, PT, R11, RZ, PT ;  /* 0x000000ff0b00720c */ /* 0x000fe20003fa6270 */
[----:B------:R-:W-:Y:S01]  /*5770*/  FFMA.FTZ R7, R7, UR12, -R4 ;  /* 0x0000000c07077c23 */ /* 0x000fe20008010804 */
[----:B------:R-:W-:Y:S01]  /*5780*/  @P4 ISETP.GE.AND P4, PT, R10, UR7, PT ;  /* 0x000000070a004c0c */ /* 0x000fe2000bf86270 */
[----:B--2---:R-:W-:Y:S02]  /*5790*/  FFMA.FTZ R6, R18, -UR5, R170 ;  /* 0x8000000512067c23 */ /* 0x004fe400080100aa */
[----:B------:R1:W-:Y:S03]  /*57a0*/  MUFU.EX2 R155, R7 ;  /* 0x00000007009b7308 */ /* 0x0003e60000000800 */
[----:B------:R-:W-:Y:S02]  /*57b0*/  @P1 FSEL R6, R6, -INF , !P6 ;  /* 0xff80000006061808 */ /* 0x000fe40007000000 */
[----:B------:R-:W-:Y:S02]  /*57c0*/  ISETP.GE.AND P6, PT, R12, RZ, PT ;  /* 0x000000ff0c00720c */ /* 0x000fe40003fc6270 */
[----:B------:R-:W-:Y:S01]  /*57d0*/  PLOP3.LUT P1, PT, PT, PT, UP0, 0x80, 0x0 ;  /* 0x000000000000781c */ /* 0x000fe20003f2f008 */
[----:B------:R-:W-:Y:S01]  /*57e0*/  FFMA.FTZ R6, R6, UR12, -R4 ;  /* 0x0000000c06067c23 */ /* 0x000fe20008010804 */
[C---:B------:R-:W-:Y:S03]  /*57f0*/  @!P5 IADD3 R11, -R0.reuse, 0x19, RZ ;  /* 0x00000019000bd810 */ /* 0x040fe60007ffe1ff */
[----:B------:R2:W-:Y:S01]  /*5800*/  MUFU.EX2 R154, R6 ;  /* 0x00000006009a7308 */ /* 0x0005e20000000800 */
[----:B-1----:R-:W-:Y:S05]  /*5810*/  FFMA.FTZ R7, R21, -UR5, R163 ;  /* 0x8000000515077c23 */ /* 0x002fea00080100a3 */
[----:B------:R-:W-:Y:S02]  /*5820*/  @!P6 IADD3 R12, -R0, 0x18, RZ ;  /* 0x00000018000ce810 */ /* 0x000fe40007ffe1ff */
[----:B------:R-:W-:Y:S02]  /*5830*/  @P2 FSEL R7, R7, -INF , !P3 ;  /* 0xff80000007072808 */ /* 0x000fe40005800000 */
[----:B------:R-:W-:Y:S02]  /*5840*/  PLOP3.LUT P2, PT, PT, PT, UP0, 0x80, 0x0 ;  /* 0x000000000000781c */ /* 0x000fe40003f4f008 */
[----:B------:R-:W-:Y:S01]  /*5850*/  I2FP.F32.S32 R12, R12 ;  /* 0x0000000c000c7245 */ /* 0x000fe20000201400 */
[--C-:B------:R-:W-:Y:S01]  /*5860*/  FFMA.FTZ R7, R7, UR12, -R5.reuse ;  /* 0x0000000c07077c23 */ /* 0x100fe20008010805 */
[----:B--2---:R-:W-:Y:S03]  /*5870*/  FFMA.FTZ R6, R20, -UR5, R162 ;  /* 0x8000000514067c23 */ /* 0x004fe600080100a2 */
[----:B------:R1:W-:Y:S01]  /*5880*/  MUFU.EX2 R147, R7 ;  /* 0x0000000700937308 */ /* 0x0003e20000000800 */
[----:B------:R-:W-:Y:S01]  /*5890*/  FFMA.FTZ R0, R12, -UR5, R158 ;  /* 0x800000050c007c23 */ /* 0x000fe2000801009e */
[----:B------:R-:W-:Y:S04]  /*58a0*/  @P1 FSEL R6, R6, -INF , !P4 ;  /* 0xff80000006061808 */ /* 0x000fe80006000000 */
[----:B------:R-:W-:Y:S02]  /*58b0*/  @P2 FSEL R0, R0, -INF , !P3 ;  /* 0xff80000000002808 */ /* 0x000fe40005800000 */
[----:B------:R-:W-:Y:S01]  /*58c0*/  PLOP3.LUT P1, PT, PT, PT, UP0, 0x80, 0x0 ;  /* 0x000000000000781c */ /* 0x000fe20003f2f008 */
[----:B------:R-:W-:Y:S01]  /*58d0*/  FFMA.FTZ R5, R6, UR12, -R5 ;  /* 0x0000000c06057c23 */ /* 0x000fe20008010805 */
[----:B------:R-:W-:Y:S01]  /*58e0*/  F2FP.F16.F32.PACK_AB R6, R44, R47 ;  /* 0x0000002f2c06723e */ /* 0x000fe200000000ff */
[----:B------:R-:W-:Y:S02]  /*58f0*/  FFMA.FTZ R0, R0, UR12, -R9 ;  /* 0x0000000c00007c23 */ /* 0x000fe40008010809 */
[----:B------:R2:W-:Y:S02]  /*5900*/  MUFU.EX2 R146, R5 ;  /* 0x0000000500927308 */ /* 0x0005e40000000800 */
[----:B------:R4:W-:Y:S01]  /*5910*/  STS [R243+0x13400], R6 ;  /* 0x01340006f3007388 */ /* 0x0009e20000000800 */
[----:B-1----:R-:W-:Y:S07]  /*5920*/  FFMA.FTZ R7, R13, -UR5, R169 ;  /* 0x800000050d077c23 */ /* 0x002fee00080100a9 */
[----:B------:R1:W-:Y:S01]  /*5930*/  MUFU.EX2 R48, R0 ;  /* 0x0000000000307308 */ /* 0x0003e20000000800 */
[----:B------:R-:W-:Y:S02]  /*5940*/  @P0 FSEL R7, R7, -INF , !P3 ;  /* 0xff80000007070808 */ /* 0x000fe40005800000 */
[----:B------:R-:W-:Y:S03]  /*5950*/  PLOP3.LUT P0, PT, PT, PT, UP0, 0x80, 0x0 ;  /* 0x000000000000781c */ /* 0x000fe60003f0f008 */
[----:B------:R-:W-:Y:S01]  /*5960*/  FFMA.FTZ R7, R7, UR12, -R4 ;  /* 0x0000000c07077c23 */ /* 0x000fe20008010804 */
[----:B--2---:R-:W-:Y:S03]  /*5970*/  I2FP.F32.S32 R5, R11 ;  /* 0x0000000b00057245 */ /* 0x004fe60000201400 */
[----:B------:R2:W-:Y:S02]  /*5980*/  MUFU.EX2 R151, R7 ;  /* 0x0000000700977308 */ /* 0x0005e40000000800 */
[----:B------:R-:W-:Y:S01]  /*5990*/  FFMA.FTZ R5, R5, -UR5, R159 ;  /* 0x8000000505057c23 */ /* 0x000fe2000801009f */
[----:B-1----:R-:W-:Y:S04]  /*59a0*/  FFMA.FTZ R0, R17, -UR5, R251 ;  /* 0x8000000511007c23 */ /* 0x002fe800080100fb */
[----:B------:R-:W-:Y:S02]  /*59b0*/  @P0 FSEL R5, R5, -INF , !P4 ;  /* 0xff80000005050808 */ /* 0x000fe40006000000 */
[----:B------:R-:W-:Y:S02]  /*59c0*/  PLOP3.LUT P0, PT, PT, PT, UP0, 0x80, 0x0 ;  /* 0x000000000000781c */ /* 0x000fe40003f0f008 */
[----:B------:R-:W-:Y:S01]  /*59d0*/  @P1 FSEL R0, R0, -INF , !P3 ;  /* 0xff80000000001808 */ /* 0x000fe20005800000 */
[----:B------:R-:W-:Y:S01]  /*59e0*/  FFMA.FTZ R9, R5, UR12, -R9 ;  /* 0x0000000c05097c23 */ /* 0x000fe20008010809 */
[----:B------:R-:W-:Y:S01]  /*59f0*/  FFMA.FTZ R5, R16, -UR5, R250 ;  /* 0x8000000510057c23 */ /* 0x000fe200080100fa */
[----:B------:R-:W-:Y:S01]  /*5a00*/  PLOP3.LUT P1, PT, PT, PT, UP0, 0x80, 0x0 ;  /* 0x000000000000781c */ /* 0x000fe20003f2f008 */
[----:B------:R-:W-:Y:S01]  /*5a10*/  UISETP.GE.AND UP0, UPT, UR8, 0x1, UPT ;  /* 0x000000010800788c */ /* 0x000fe2000bf06270 */
[----:B--2---:R-:W-:Y:S01]  /*5a20*/  F2FP.F16.F32.PACK_AB R7, R144, R145 ;  /* 0x000000919007723e */ /* 0x004fe200000000ff */
[--C-:B------:R-:W-:Y:S01]  /*5a30*/  FFMA.FTZ R0, R0, UR12, -R8.reuse ;  /* 0x0000000c00007c23 */ /* 0x100fe20008010808 */
[----:B----4-:R-:W-:Y:S01]  /*5a40*/  F2FP.F16.F32.PACK_AB R6, R42, R43 ;  /* 0x0000002b2a06723e */ /* 0x010fe200000000ff */
[----:B------:R-:W1:Y:S02]  /*5a50*/  MUFU.EX2 R252, R9 ;  /* 0x0000000900fc7308 */ /* 0x000e640000000800 */
[----:B------:R2:W-:Y:S01]  /*5a60*/  STS [R243+0x13000], R7 ;  /* 0x01300007f3007388 */ /* 0x0005e20000000800 */
[----:B------:R-:W-:Y:S02]  /*5a70*/  @P0 FSEL R5, R5, -INF , !P4 ;  /* 0xff80000005050808 */ /* 0x000fe40006000000 */
[----:B------:R-:W-:Y:S01]  /*5a80*/  IADD3 R142, P0, R141, UR16, RZ ;  /* 0x000000108d8e7c10 */ /* 0x000fe2000ff1e0ff */
[----:B------:R4:W-:Y:S04]  /*5a90*/  STS [R242+0x13400], R6 ;  /* 0x01340006f2007388 */ /* 0x0009e80000000800 */
[----:B------:R3:W-:Y:S01]  /*5aa0*/  MUFU.EX2 R37, R0 ;  /* 0x0000000000257308 */ /* 0x0007e20000000800 */
[----:B------:R-:W-:Y:S01]  /*5ab0*/  FFMA.FTZ R8, R5, UR12, -R8 ;  /* 0x0000000c05087c23 */ /* 0x000fe20008010808 */
[----:B------:R-:W-:Y:S02]  /*5ac0*/  F2FP.F16.F32.PACK_AB R5, R160, R161 ;  /* 0x000000a1a005723e */ /* 0x000fe400000000ff */
[----:B------:R-:W-:Y:S02]  /*5ad0*/  IADD3.X R143, R140, UR15, RZ, P0, !PT ;  /* 0x0000000f8c8f7c10 */ /* 0x000fe400087fe4ff */
[----:B------:R-:W-:Y:S04]  /*5ae0*/  PLOP3.LUT P0, PT, PT, PT, UP0, 0x80, 0x0 ;  /* 0x000000000000781c */ /* 0x000fe80003f0f008 */
[----:B------:R-:W1:Y:S01]  /*5af0*/  MUFU.EX2 R36, R8 ;  /* 0x0000000800247308 */ /* 0x000e620000000800 */
[----:B------:R-:W4:Y:S04]  /*5b00*/  LDG.E R141, desc[UR10][R142.64] ;  /* 0x0000000a8e8d7981 */ /* 0x000f28000c1e1900 */
[----:B------:R-:W4:Y:S01]  /*5b10*/  LDG.E R140, desc[UR10][R142.64+0x20] ;  /* 0x0000200a8e8c7981 */ /* 0x000f22000c1e1900 */
[----:B---3--:R-:W-:Y:S01]  /*5b20*/  FFMA.FTZ R0, R14, -UR5, R168 ;  /* 0x800000050e007c23 */ /* 0x008fe200080100a8 */
[----:B--2---:R-:W-:Y:S04]  /*5b30*/  F2FP.F16.F32.PACK_AB R7, R55, R56 ;  /* 0x000000383707723e */ /* 0x004fe800000000ff */
[----:B------:R-:W-:Y:S01]  /*5b40*/  @P1 FSEL R0, R0, -INF , !P4 ;  /* 0xff80000000001808 */ /* 0x000fe20006000000 */
[----:B------:R2:W-:Y:S01]  /*5b50*/  STS [R242+0x13000], R7 ;  /* 0x01300007f2007388 */ /* 0x0005e20000000800 */
[----:B----4-:R-:W-:Y:S03]  /*5b60*/  F2FP.F16.F32.PACK_AB R6, R156, R157 ;  /* 0x0000009d9c06723e */ /* 0x010fe600000000ff */
[----:B------:R-:W-:Y:S01]  /*5b70*/  FFMA.FTZ R4, R0, UR12, -R4 ;  /* 0x0000000c00047c23 */ /* 0x000fe20008010804 */
[----:B------:R3:W-:Y:S01]  /*5b80*/  STS [R243+0x14000], R5 ;  /* 0x01400005f3007388 */ /* 0x0007e20000000800 */
[----:B------:R-:W-:Y:S02]  /*5b90*/  F2FP.F16.F32.PACK_AB R0, R166, R167 ;  /* 0x000000a7a600723e */ /* 0x000fe400000000ff */
[----:B------:R4:W1:Y:S03]  /*5ba0*/  MUFU.EX2 R150, R4 ;  /* 0x0000000400967308 */ /* 0x0008660000000800 */
[----:B------:R1:W-:Y:S04]  /*5bb0*/  STS [R243+0x14400], R0 ;  /* 0x01440000f3007388 */ /* 0x0003e80000000800 */
[----:B------:R1:W-:Y:S01]  /*5bc0*/  STS [R242+0x14400], R6 ;  /* 0x01440006f2007388 */ /* 0x0003e20000000800 */
[----:B----4-:R-:W-:Y:S02]  /*5bd0*/  F2FP.F16.F32.PACK_AB R4, R38, R41 ;  /* 0x000000292604723e */ /* 0x010fe400000000ff */
[----:B--2---:R-:W-:Y:S02]  /*5be0*/  F2FP.F16.F32.PACK_AB R7, R152, R153 ;  /* 0x000000999807723e */ /* 0x004fe400000000ff */
[----:B---3--:R-:W-:Y:S03]  /*5bf0*/  F2FP.F16.F32.PACK_AB R5, R50, R54 ;  /* 0x000000363205723e */ /* 0x008fe600000000ff */
[----:B------:R2:W-:Y:S04]  /*5c00*/  STS [R242+0x14000], R7 ;  /* 0x01400007f2007388 */ /* 0x0005e80000000800 */
[----:B------:R3:W-:Y:S01]  /*5c10*/  STS [R241+0x13000], R5 ;  /* 0x01300005f1007388 */ /* 0x0007e20000000800 */
[----:B-1----:R-:W-:Y:S03]  /*5c20*/  F2FP.F16.F32.PACK_AB R0, R252, R48 ;  /* 0x00000030fc00723e */ /* 0x002fe600000000ff */
[----:B------:R1:W-:Y:S01]  /*5c30*/  STS [R241+0x13400], R4 ;  /* 0x01340004f1007388 */ /* 0x0003e20000000800 */
[----:B------:R-:W-:Y:S03]  /*5c40*/  F2FP.F16.F32.PACK_AB R6, R154, R155 ;  /* 0x0000009b9a06723e */ /* 0x000fe600000000ff */
[----:B------:R4:W-:Y:S01]  /*5c50*/  STS [R240+0x13000], R0 ;  /* 0x01300000f0007388 */ /* 0x0009e20000000800 */
[----:B--2---:R-:W-:Y:S02]  /*5c60*/  F2FP.F16.F32.PACK_AB R7, R148, R149 ;  /* 0x000000959407723e */ /* 0x004fe400000000ff */
[----:B---3--:R-:W-:Y:S02]  /*5c70*/  F2FP.F16.F32.PACK_AB R5, R36, R37 ;  /* 0x000000252405723e */ /* 0x008fe400000000ff */
[----:B-1----:R-:W-:Y:S03]  /*5c80*/  F2FP.F16.F32.PACK_AB R4, R146, R147 ;  /* 0x000000939204723e */ /* 0x002fe600000000ff */
[----:B------:R-:W-:Y:S01]  /*5c90*/  STS [R240+0x13400], R5 ;  /* 0x01340005f0007388 */ /* 0x000fe20000000800 */
[----:B----4-:R-:W-:Y:S03]  /*5ca0*/  F2FP.F16.F32.PACK_AB R0, R150, R151 ;  /* 0x000000979600723e */ /* 0x010fe600000000ff */
[----:B------:R-:W-:Y:S04]  /*5cb0*/  STS [R241+0x14000], R7 ;  /* 0x01400007f1007388 */ /* 0x000fe80000000800 */
[----:B------:R-:W-:Y:S04]  /*5cc0*/  STS [R241+0x14400], R6 ;  /* 0x01440006f1007388 */ /* 0x000fe80000000800 */
        /* <DEDUP_REMOVED lines=66> */
[----:B------:R-:W-:Y:S01]  /*60f0*/  FFMA.FTZ R5, -R58, R58, 1 ;  /* 0x3f8000003a057423 */ /* 0x000fe2000001013a */
[-C--:B------:R-:W-:Y:S01]  /*6100*/  HMMA.16816.F32 R28, R136, R218.reuse, R28 ;  /* 0x000000da881c723c */ /* 0x080fe2000000181c */
[----:B------:R2:W5:Y:S04]  /*6110*/  LDL.LU R58, [R1+0xb8] ;  /* 0x0000b800013a7983 */ /* 0x0005680000300800 */
[----:B------:R-:W-:Y:S01]  /*6120*/  FADD.FTZ R4, -R141, R4 ;  /* 0x000000048d047221 */ /* 0x000fe20000010100 */
[----:B------:R-:W-:Y:S05]  /*6130*/  HMMA.16816.F32 R32, R132, R218, R32 ;  /* 0x000000da8420723c */ /* 0x000fea0000001820 */
[----:B------:R-:W-:Y:S01]  /*6140*/  FFMA.FTZ R136, -R57, R57, 1 ;  /* 0x3f80000039887423 */ /* 0x000fe20000010139 */
[----:B------:R-:W-:Y:S01]  /*6150*/  FMUL.FTZ R145, R145, R4 ;  /* 0x0000000491917220 */ /* 0x000fe20000410000 */
[----:B------:R2:W5:Y:S01]  /*6160*/  LDL.LU R57, [R1+0xb4] ;  /* 0x0000b40001397983 */ /* 0x0005620000300800 */
[C---:B------:R-:W-:Y:S03]  /*6170*/  FADD.FTZ R135, -R141.reuse, R16 ;  /* 0x000000108d877221 */ /* 0x040fe60000010100 */
[----:B------:R2:W5:Y:S01]  /*6180*/  LDG.E R4, desc[UR10][R142.64+0x80] ;  /* 0x0000800a8e047981 */ /* 0x000562000c1e1900 */
[----:B------:R-:W-:Y:S01]  /*6190*/  FADD.FTZ R133, -R141, R17 ;  /* 0x000000118d857221 */ /* 0x000fe20000010100 */
[----:B------:R-:W-:Y:S01]  /*61a0*/  FMUL.FTZ R17, R56, R135 ;  /* 0x0000008738117220 */ /* 0x000fe20000410000 */
[----:B------:R-:W-:Y:S01]  /*61b0*/  FMUL.FTZ R5, R5, UR6 ;  /* 0x0000000605057c20 */ /* 0x000fe20008410000 */
[----:B------:R2:W5:Y:S01]  /*61c0*/  LDL.LU R56, [R1+0xb0] ;  /* 0x0000b00001387983 */ /* 0x0005620000300800 */
[----:B------:R-:W-:Y:S01]  /*61d0*/  FMUL.FTZ R136, R136, UR6 ;  /* 0x0000000688887c20 */ /* 0x000fe20008410000 */
[----:B------:R-:W-:Y:S01]  /*61e0*/  FADD.FTZ R134, -R141, R20 ;  /* 0x000000148d867221 */ /* 0x000fe20000010100 */
[----:B------:R-:W-:Y:S01]  /*61f0*/  FMUL.FTZ R20, R55, R133 ;  /* 0x0000008537147220 */ /* 0x000fe20000410000 */
[----:B------:R-:W-:Y:S01]  /*6200*/  FMUL.FTZ R132, R5, R145 ;  /* 0x0000009105847220 */ /* 0x000fe20000410000 */
[----:B------:R2:W5:Y:S01]  /*6210*/  LDL.LU R55, [R1+0xac] ;  /* 0x0000ac0001377983 */ /* 0x0005620000300800 */
[----:B------:R-:W-:Y:S01]  /*6220*/  FMUL.FTZ R5, R136, R144 ;  /* 0x0000009088057220 */ /* 0x000fe20000410000 */
[----:B------:R-:W-:Y:S01]  /*6230*/  FMUL.FTZ R134, R54, R134 ;  /* 0x0000008636867220 */ /* 0x000fe20000410000 */
[----:B------:R-:W-:Y:S01]  /*6240*/  FFMA.FTZ R133, -R51, R51, 1 ;  /* 0x3f80000033857423 */ /* 0x000fe20000010133 */
[----:B------:R2:W5:Y:S01]  /*6250*/  LDL.LU R54, [R1+0xa8] ;  /* 0x0000a80001367983 */ /* 0x0005620000300800 */
[----:B------:R-:W-:Y:S01]  /*6260*/  FADD.FTZ R21, -R141, R21 ;  /* 0x000000158d157221 */ /* 0x000fe20000010100 */
[----:B------:R-:W-:Y:S01]  /*6270*/  F2FP.F16.F32.PACK_AB R16, R5, R132 ;  /* 0x000000840510723e */ /* 0x000fe200000000ff */
[----:B------:R-:W-:Y:S01]  /*6280*/  FFMA.FTZ R132, -R53, R53, 1 ;  /* 0x3f80000035847423 */ /* 0x000fe20000010135 */
[----:B------:R-:W-:Y:S01]  /*6290*/  FFMA.FTZ R5, -R52, R52, 1 ;  /* 0x3f80000034057423 */ /* 0x000fe20000010134 */
[----:B------:R2:W5:Y:S01]  /*62a0*/  LDL.LU R53, [R1+0xa4] ;  /* 0x0000a40001357983 */ /* 0x0005620000300800 */
[----:B------:R-:W-:Y:S01]  /*62b0*/  FMUL.FTZ R135, R50, R21 ;  /* 0x0000001532877220 */ /* 0x000fe20000410000 */
[----:B------:R-:W-:Y:S01]  /*62c0*/  FFMA.FTZ R21, -R49, R49, 1 ;  /* 0x3f80000031157423 */ /* 0x000fe20000010131 */
[----:B------:R-:W-:Y:S01]  /*62d0*/  FMUL.FTZ R132, R132, UR6 ;  /* 0x0000000684847c20 */ /* 0x000fe20008410000 */
[----:B------:R2:W5:Y:S01]  /*62e0*/  LDL.LU R52, [R1+0xa0] ;  /* 0x0000a00001347983 */ /* 0x0005620000300800 */
[----:B------:R-:W-:Y:S01]  /*62f0*/  FMUL.FTZ R133, R133, UR6 ;  /* 0x0000000685857c20 */ /* 0x000fe20008410000 */
[----:B------:R-:W-:Y:S01]  /*6300*/  FADD.FTZ R6, -R140, R6 ;  /* 0x000000068c067221 */ /* 0x000fe20000010100 */
[----:B------:R-:W-:Y:S01]  /*6310*/  FMUL.FTZ R132, R132, R17 ;  /* 0x0000001184847220 */ /* 0x000fe20000410000 */
[----:B------:R2:W5:Y:S01]  /*6320*/  LDL.LU R51, [R1+0x9c] ;  /* 0x00009c0001337983 */ /* 0x0005620000300800 */
[----:B------:R-:W-:Y:S01]  /*6330*/  FMUL.FTZ R5, R5, UR6 ;  /* 0x0000000605057c20 */ /* 0x000fe20008410000 */
[----:B------:R-:W-:Y:S01]  /*6340*/  FMUL.FTZ R133, R133, R134 ;  /* 0x0000008685857220 */ /* 0x000fe20000410000 */
[----:B------:R-:W-:Y:S01]  /*6350*/  FMUL.FTZ R134, R47, R6 ;  /* 0x000000062f867220 */ /* 0x000fe20000410000 */
[----:B------:R2:W5:Y:S01]  /*6360*/  LDL.LU R50, [R1+0x98] ;  /* 0x0000980001327983 */ /* 0x0005620000300800 */
[----:B------:R-:W-:Y:S01]  /*6370*/  FMUL.FTZ R5, R5, R20 ;  /* 0x0000001405057220 */ /* 0x000fe20000410000 */
[----:B------:R-:W-:Y:S01]  /*6380*/  FADD.FTZ R20, -R141, R32 ;  /* 0x000000208d147221 */ /* 0x000fe20000010100 */
[----:B------:R-:W-:Y:S01]  /*6390*/  FFMA.FTZ R17, -R158, R158, 1 ;  /* 0x3f8000009e117423 */ /* 0x000fe2000001019e */
[----:B------:R2:W5:Y:S01]  /*63a0*/  LDL.LU R49, [R1+0x94] ;  /* 0x0000940001317983 */ /* 0x0005620000300800 */
[----:B------:R-:W-:Y:S01]  /*63b0*/  FMUL.FTZ R21, R21, UR6 ;  /* 0x0000000615157c20 */ /* 0x000fe20008410000 */
[----:B------:R-:W-:Y:S01]  /*63c0*/  FMUL.FTZ R20, R48, R20 ;  /* 0x0000001430147220 */ /* 0x000fe20000410000 */
[----:B------:R-:W-:Y:S01]  /*63d0*/  FMUL.FTZ R17, R17, UR6 ;  /* 0x0000000611117c20 */ /* 0x000fe20008410000 */
[----:B------:R2:W5:Y:S01]  /*63e0*/  LDL.LU R48, [R1+0x90] ;  /* 0x0000900001307983 */ /* 0x0005620000300800 */
[----:B------:R-:W-:Y:S01]  /*63f0*/  FFMA.FTZ R6, -R46, R46, 1 ;  /* 0x3f8000002e067423 */ /* 0x000fe2000001012e */
[----:B------:R-:W-:Y:S01]  /*6400*/  FADD.FTZ R33, -R141, R33 ;  /* 0x000000218d217221 */ /* 0x000fe20000010100 */
[----:B------:R-:W-:Y:S01]  /*6410*/  FMUL.FTZ R17, R17, R20 ;  /* 0x0000001411117220 */ /* 0x000fe20000410000 */
[----:B------:R2:W5:Y:S01]  /*6420*/  LDL.LU R47, [R1+0x8c] ;  /* 0x00008c00012f7983 */ /* 0x0005620000300800 */
[----:B------:R-:W-:Y:S01]  /*6430*/  FFMA.FTZ R32, -R45, R45, 1 ;  /* 0x3f8000002d207423 */ /* 0x000fe2000001012d */
[----:B------:R-:W-:Y:S01]  /*6440*/  FADD.FTZ R7, -R140, R7 ;  /* 0x000000078c077221 */ /* 0x000fe20000010100 */
[----:B------:R-:W-:Y:S01]  /*6450*/  FFMA.FTZ R20, -R159, R159, 1 ;  /* 0x3f8000009f147423 */ /* 0x000fe2000001019f */
[----:B------:R2:W5:Y:S01]  /*6460*/  LDL.LU R46, [R1+0x88] ;  /* 0x00008800012e7983 */ /* 0x0005620000300800 */
[----:B------:R-:W-:Y:S01]  /*6470*/  FMUL.FTZ R21, R21, R135 ;  /* 0x0000008715157220 */ /* 0x000fe20000410000 */
[----:B------:R-:W-:Y:S01]  /*6480*/  FMUL.FTZ R135, R252, R33 ;  /* 0x00000021fc877220 */ /* 0x000fe20000410000 */
[----:B------:R-:W-:Y:S01]  /*6490*/  FMUL.FTZ R6, R6, UR6 ;  /* 0x0000000606067c20 */ /* 0x000fe20008410000 */
[----:B------:R2:W5:Y:S01]  /*64a0*/  LDL.LU R45, [R1+0x84] ;  /* 0x00008400012d7983 */ /* 0x0005620000300800 */
[----:B------:R-:W-:Y:S01]  /*64b0*/  FMUL.FTZ R33, R44, R7 ;  /* 0x000000072c217220 */ /* 0x000fe20000410000 */
[----:B------:R-:W-:Y:S01]  /*64c0*/  FMUL.FTZ R32, R32, UR6 ;  /* 0x0000000620207c20 */ /* 0x000fe20008410000 */
[----:B------:R-:W-:Y:S01]  /*64d0*/  FMUL.FTZ R20, R20, UR6 ;  /* 0x0000000614147c20 */ /* 0x000fe20008410000 */
[----:B------:R2:W5:Y:S01]  /*64e0*/  LDL.LU R44, [R1+0x80] ;  /* 0x00008000012c7983 */ /* 0x0005620000300800 */
[----:B------:R-:W-:Y:S01]  /*64f0*/  F2FP.F16.F32.PACK_AB R7, R5, R132 ;  /* 0x000000840507723e */ /* 0x000fe200000000ff */
        /* <DEDUP_REMOVED lines=15> */
[----:B------:R-:W-:Y:S01]  /*65f0*/  F2FP.F16.F32.PACK_AB R21, R21, R133 ;  /* 0x000000851515723e */ /* 0x000fe200000000ff */
[----:B------:R2:W5:Y:S01]  /*6600*/  LDL.LU R42, [R1+0x78] ;  /* 0x00007800012a7983 */ /* 0x0005620000300800 */
[----:B------:R-:W-:Y:S01]  /*6610*/  FMUL.FTZ R19, R38, R19 ;  /* 0x0000001326137220 */ /* 0x000fe20000410000 */
[----:B------:R-:W-:Y:S01]  /*6620*/  FFMA.FTZ R33, -R3, R3, 1 ;  /* 0x3f80000003217423 */ /* 0x000fe20000010103 */
[----:B------:R-:W-:Y:S01]  /*6630*/  FFMA.FTZ R32, -R2, R2, 1 ;  /* 0x3f80000002207423 */ /* 0x000fe20000010102 */
[----:B------:R2:W5:Y:S01]  /*6640*/  LDL.LU R41, [R1+0x74] ;  /* 0x0000740001297983 */ /* 0x0005620000300800 */
[C---:B------:R-:W-:Y:S01]  /*6650*/  FADD.FTZ R34, -R140.reuse, R34 ;  /* 0x000000228c227221 */ /* 0x040fe20000010100 */
[----:B------:R-:W-:Y:S01]  /*6660*/  FADD.FTZ R35, -R140, R35 ;  /* 0x000000238c237221 */ /* 0x000fe20000010100 */
        /* <DEDUP_REMOVED lines=9> */
[----:B------:R2:W5:Y:S01]  /*6700*/  LDL.LU R38, [R1+0x68] ;  /* 0x0000680001267983 */ /* 0x0005620000300800 */
[----:B------:R-:W-:Y:S01]  /*6710*/  FFMA.FTZ R35, -R251, R251, 1 ;  /* 0x3f800000fb237423 */ /* 0x000fe200000101fb */
[----:B------:R-:W-:Y:S01]  /*6720*/  FFMA.FTZ R34, -R250, R250, 1 ;  /* 0x3f800000fa227423 */ /* 0x000fe200000101fa */
[----:B------:R-:W-:Y:S01]  /*6730*/  FMUL.FTZ R32, R32, UR6 ;  /* 0x0000000620207c20 */ /* 0x000fe20008410000 */
[----:B------:R2:W5:Y:S01]  /*6740*/  LDL.64 R132, [R1+0x8] ;  /* 0x0000080001847983 */ /* 0x0005620000100a00 */
[----:B------:R-:W-:Y:S01]  /*6750*/  FMUL.FTZ R35, R35, UR6 ;  /* 0x0000000623237c20 */ /* 0x000fe20008410000 */
[----:B------:R-:W-:Y:S01]  /*6760*/  FMUL.FTZ R34, R34, UR6 ;  /* 0x0000000622227c20 */ /* 0x000fe20008410000 */
[----:B------:R-:W-:Y:S01]  /*6770*/  FMUL.FTZ R33, R33, R18 ;  /* 0x0000001221217220 */ /* 0x000fe20000410000 */
[----:B------:R-:W-:Y:S01]  /*6780*/  FMUL.FTZ R32, R32, R19 ;  /* 0x0000001320207220 */ /* 0x000fe20000410000 */
[----:B------:R-:W-:Y:S01]  /*6790*/  FMUL.FTZ R35, R35, R5 ;  /* 0x0000000523237220 */ /* 0x000fe20000410000 */
[----:B------:R2:W5:Y:S01]  /*67a0*/  LDL.LU R37, [R1+0x64] ;  /* 0x0000640001257983 */ /* 0x0005620000300800 */
[----:B------:R-:W-:Y:S03]  /*67b0*/  FMUL.FTZ R34, R34, R17 ;  /* 0x0000001122227220 */ /* 0x000fe60000410000 */
[----:B------:R2:W5:Y:S04]  /*67c0*/  LDL.LU R36, [R1+0x60] ;  /* 0x0000600001247983 */ /* 0x0005680000300800 */
[----:B------:R2:W5:Y:S04]  /*67d0*/  LDL.LU R3, [R1+0x5c] ;  /* 0x00005c0001037983 */ /* 0x0005680000300800 */
[----:B------:R2:W5:Y:S04]  /*67e0*/  LDL.LU R2, [R1+0x58] ;  /* 0x0000580001027983 */ /* 0x0005680000300800 */
[----:B------:R2:W5:Y:S04]  /*67f0*/  LDL R252, [R1+0x24] ;  /* 0x0000240001fc7983 */ /* 0x0005680000100800 */
[----:B------:R2:W5:Y:S01]  /*6800*/  LDL R251, [R1+0x20] ;  /* 0x0000200001fb7983 */ /* 0x0005620000100800 */
[----:B------:R-:W-:Y:S05]  /*6810*/  @!P0 BRA `(.L_x_571) ;  /* 0x0000000000cc8947 */ /* 0x000fea0003800000 */
[----:B------:R-:W3:Y:S01]  /*6820*/  LDL.LU R134, [R1] ;  /* 0x0000000001867983 */ /* 0x000ee20000300800 */
[----:B------:R-:W1:Y:S01]  /*6830*/  LDC R5, c[0x0][0x240] ;  /* 0x00009000ff057b82 */ /* 0x000e620000000800 */
[----:B------:R-:W-:Y:S01]  /*6840*/  ULOP3.LUT UR9, UR8, 0x1, URZ, 0xc0, !UPT ;  /* 0x0000000108097892 */ /* 0x000fe2000f8ec03f */
[----:B-----5:R-:W-:Y:S01]  /*6850*/  ISETP.GE.AND P2, PT, R132, UR37, PT ;  /* 0x0000002584007c0c */ /* 0x020fe2000bf46270 */
[----:B------:R-:W-:Y:S01]  /*6860*/  UMOV UR40, 0xffffd000 ;  /* 0xffffd00000287882 */ /* 0x000fe20000000000 */
[----:B------:R-:W-:Y:S01]  /*6870*/  ISETP.GE.AND P1, PT, R251, UR37, PT ;  /* 0x00000025fb007c0c */ /* 0x000fe2000bf26270 */
[----:B------:R-:W-:Y:S04]  /*6880*/  UISETP.NE.U32.AND UP1, UPT, UR9, 0x1, UPT ;  /* 0x000000010900788c */ /* 0x000fe8000bf25070 */
        /* <DEDUP_REMOVED lines=8> */
[C---:B------:R-:W-:Y:S02]  /*6910*/  LEA R246, P3, R5.reuse, R246, 0x1 ;  /* 0x000000f605f67211 */ /* 0x040fe400078608ff */
[----:B------:R-:W-:Y:S02]  /*6920*/  SHF.R.S32.HI R17, RZ, 0x1f, R5 ;  /* 0x0000001fff117819 */ /* 0x000fe40000011405 */
[-C--:B------:R-:W-:Y:S02]  /*6930*/  @!P2 MOV R18, R246.reuse ;  /* 0x000000f60012a202 */ /* 0x080fe40000000f00 */
[----:B------:R-:W-:Y:S05]  /*6940*/  LEA.HI.X R245, R5, R245, R17, 0x1, P3 ;  /* 0x000000f505f57211 */ /* 0x000fea00018f0c11 */
[--C-:B------:R-:W-:Y:S02]  /*6950*/  @!P2 IMAD.MOV.U32 R19, RZ, RZ, R245.reuse ;  /* 0x000000ffff13a224 */ /* 0x100fe400078e00f5 */
[C---:B---3--:R-:W-:Y:S02]  /*6960*/  VIADD R5, R134.reuse, UR9 ;  /* 0x0000000986057c36 */ /* 0x048fe40008000000 */
[----:B------:R-:W-:Y:S03]  /*6970*/  @!P1 VIADD R17, R134, UR9 ;  /* 0x0000000986119c36 */ /* 0x000fe60008000000 */
        /* <DEDUP_REMOVED lines=8> */
[----:B------:R4:W-:Y:S01]  /*6a00*/  STL [R1], R5 ;  /* 0x0000000501007387 */ /* 0x0009e20000100800 */
[-C--:B-1----:R-:W-:Y:S01]  /*6a10*/  @!P1 MOV R18, R246.reuse ;  /* 0x000000f600129202 */ /* 0x082fe20000000f00 */
        /* <DEDUP_REMOVED lines=11> */
[----:B-1----:R-:W-:Y:S01]  /*6ad0*/  @!P1 VIADD R17, R134, UR9 ;  /* 0x0000000986119c36 */ /* 0x002fe20008000000 */
[----:B------:R-:W-:Y:S01]  /*6ae0*/  @!P1 MOV R18, R246 ;  /* 0x000000f600129202 */ /* 0x000fe20000000f00 */
[----:B------:R-:W-:Y:S05]  /*6af0*/  @!P1 IMAD.MOV.U32 R19, RZ, RZ, R245 ;  /* 0x000000ffff139224 */ /* 0x000fea00078e00f5 */
[----:B------:R-:W-:Y:S01]  /*6b00*/  @!PT LDS RZ, [RZ] ;  /* 0x00000000fffff984 */ /* 0x000fe20000000800 */
[----:B------:R-:W-:Y:S01]  /*6b10*/  @!PT LDS RZ, [RZ] ;  /* 0x00000000fffff984 */ /* 0x000fe20000000800 */
[----:B------:R-:W-:Y:S01]  /*6b20*/  @!PT LDS RZ, [RZ] ;  /* 0x00000000fffff984 */ /* 0x000fe20000000800 */
[----:B------:R4:W-:Y:S04]  /*6b30*/  @!P1 LDGSTS.E.BYPASS.LTC128B.128 [R17+0x2000], desc[UR10][R18.64+0x80] ;  /* 0x0200008012119fae */ /* 0x0009e8000b901d4a */
[----:B------:R-:W0:Y:S02]  /*6b40*/  LDGDEPBAR ;  /* 0x00000000000079af */ /* 0x000e240000000000 */
.L_x_571:
[----:B------:R-:W-:Y:S01]  /*6b50*/  STS [R243+0xf000], R16 ;  /* 0x00f00010f3007388 */ /* 0x000fe20000000800 */
[C---:B-----5:R-:W-:Y:S01]  /*6b60*/  FADD.FTZ R9, -R4.reuse, R9 ;  /* 0x0000000904097221 */ /* 0x060fe20000010100 */
[C---:B------:R-:W-:Y:S01]  /*6b70*/  FADD.FTZ R8, -R4.reuse, R8 ;  /* 0x0000000804087221 */ /* 0x040fe20000010100 */
[----:B------:R-:W-:Y:S01]  /*6b80*/  FADD.FTZ R12, -R4, R12 ;  /* 0x0000000c040c7221 */ /* 0x000fe20000010100 */
[----:B------:R1:W-:Y:S01]  /*6b90*/  STS [R243+0xf400], R6 ;  /* 0x00f40006f3007388 */ /* 0x0003e20000000800 */
[----:B----4-:R-:W-:Y:S01]  /*6ba0*/  F2FP.F16.F32.PACK_AB R5, R22, R23 ;  /* 0x000000171605723e */ /* 0x010fe200000000ff */
[----:B------:R-:W-:Y:S01]  /*6bb0*/  FMUL.FTZ R18, R160, R9 ;  /* 0x00000009a0127220 */ /* 0x000fe20000410000 */
[----:B------:R-:W-:Y:S01]  /*6bc0*/  FMUL.FTZ R19, R161, R8 ;  /* 0x00000008a1137220 */ /* 0x000fe20000410000 */
[----:B------:R3:W-:Y:S01]  /*6bd0*/  STS [R242+0xf000], R7 ;  /* 0x00f00007f2007388 */ /* 0x0007e20000000800 */
[----:B------:R-:W-:Y:S01]  /*6be0*/  FFMA.FTZ R9, -R234, R234, 1 ;  /* 0x3f800000ea097423 */ /* 0x000fe200000101ea */
[----:B------:R-:W-:Y:S01]  /*6bf0*/  FFMA.FTZ R8, -R233, R233, 1 ;  /* 0x3f800000e9087423 */ /* 0x000fe200000101e9 */
[----:B------:R-:W-:Y:S01]  /*6c00*/  FADD.FTZ R24, -R4, R24 ;  /* 0x0000001804187221 */ /* 0x000fe20000010100 */
[----:B------:R4:W-:Y:S01]  /*6c10*/  STS [R242+0xf400], R5 ;  /* 0x00f40005f2007388 */ /* 0x0009e20000000800 */
[----:B------:R-:W-:Y:S01]  /*6c20*/  FMUL.FTZ R9, R9, UR6 ;  /* 0x0000000609097c20 */ /* 0x000fe20008410000 */
[----:B------:R-:W-:Y:S01]  /*6c30*/  FMUL.FTZ R8, R8, UR6 ;  /* 0x0000000608087c20 */ /* 0x000fe20008410000 */
[C---:B------:R-:W-:Y:S01]  /*6c40*/  FADD.FTZ R25, -R4.reuse, R25 ;  /* 0x0000001904197221 */ /* 0x040fe20000010100 */
[----:B------:R-:W-:Y:S01]  /*6c50*/  FADD.FTZ R28, -R4, R28 ;  /* 0x0000001c041c7221 */ /* 0x000fe20000010100 */
[----:B------:R-:W-:Y:S01]  /*6c60*/  FMUL.FTZ R18, R9, R18 ;  /* 0x0000001209127220 */ /* 0x000fe20000410000 */
[----:B------:R-:W-:Y:S01]  /*6c70*/  FFMA.FTZ R9, -R165, R165, 1 ;  /* 0x3f800000a5097423 */ /* 0x000fe200000101a5 */
[----:B------:R-:W-:Y:S01]  /*6c80*/  FMUL.FTZ R25, R148, R25 ;  /* 0x0000001994197220 */ /* 0x000fe20000410000 */
[----:B------:R-:W-:Y:S01]  /*6c90*/  FMUL.FTZ R28, R147, R28 ;  /* 0x0000001c931c7220 */ /* 0x000fe20000410000 */
[C---:B------:R-:W-:Y:S01]  /*6ca0*/  FADD.FTZ R10, -R0.reuse, R10 ;  /* 0x0000000a000a7221 */ /* 0x040fe20000010100 */
[----:B------:R-:W-:Y:S01]  /*6cb0*/  FMUL.FTZ R22, R9, UR6 ;  /* 0x0000000609167c20 */ /* 0x000fe20008410000 */
[C---:B------:R-:W-:Y:S01]  /*6cc0*/  FADD.FTZ R11, -R0.reuse, R11 ;  /* 0x0000000b000b7221 */ /* 0x040fe20000010100 */
[C---:B------:R-:W-:Y:S01]  /*6cd0*/  FADD.FTZ R14, -R0.reuse, R14 ;  /* 0x0000000e000e7221 */ /* 0x040fe20000010100 */
[C---:B------:R-:W-:Y:S01]  /*6ce0*/  FADD.FTZ R26, -R0.reuse, R26 ;  /* 0x0000001a001a7221 */ /* 0x040fe20000010100 */
[C---:B------:R-:W-:Y:S01]  /*6cf0*/  FADD.FTZ R27, -R0.reuse, R27 ;  /* 0x0000001b001b7221 */ /* 0x040fe20000010100 */
[----:B------:R-:W-:Y:S01]  /*6d00*/  FADD.FTZ R30, -R0, R30 ;  /* 0x0000001e001e7221 */ /* 0x000fe20000010100 */
[----:B------:R-:W-:Y:S01]  /*6d10*/  FMUL.FTZ R14, R157, R14 ;  /* 0x0000000e9d0e7220 */ /* 0x000fe20000410000 */
[C---:B-1----:R-:W-:Y:S01]  /*6d20*/  FADD.FTZ R6, -R4.reuse, R13 ;  /* 0x0000000d04067221 */ /* 0x042fe20000010100 */
[----:B------:R-:W-:Y:S01]  /*6d30*/  FMUL.FTZ R13, R153, R12 ;  /* 0x0000000c990d7220 */ /* 0x000fe20000410000 */
[----:B------:R-:W-:Y:S01]  /*6d40*/  FFMA.FTZ R12, -R235, R235, 1 ;  /* 0x3f800000eb0c7423 */ /* 0x000fe200000101eb */
[----:B------:R-:W-:Y:S01]  /*6d50*/  FADD.FTZ R4, -R4, R29 ;  /* 0x0000001d04047221 */ /* 0x000fe20000010100 */
[----:B---3--:R-:W-:Y:S01]  /*6d60*/  FFMA.FTZ R7, -R232, R232, 1 ;  /* 0x3f800000e8077423 */ /* 0x008fe200000101e8 */
[----:B------:R-:W-:Y:S01]  /*6d70*/  FMUL.FTZ R6, R152, R6 ;  /* 0x0000000698067220 */ /* 0x000fe20000410000 */
[----:B------:R-:W-:Y:S01]  /*6d80*/  FMUL.FTZ R12, R12, UR6 ;  /* 0x000000060c0c7c20 */ /* 0x000fe20008410000 */
[----:B------:R-:W-:Y:S01]  /*6d90*/  FMUL.FTZ R13, R8, R13 ;  /* 0x0000000d080d7220 */ /* 0x000fe20000410000 */
[----:B------:R-:W-:Y:S01]  /*6da0*/  FMUL.FTZ R7, R7, UR6 ;  /* 0x0000000607077c20 */ /* 0x000fe20008410000 */
[----:B------:R-:W-:Y:S01]  /*6db0*/  FFMA.FTZ R8, -R164, R164, 1 ;  /* 0x3f800000a4087423 */ /* 0x000fe200000101a4 */
[----:B------:R-:W-:Y:S01]  /*6dc0*/  FMUL.FTZ R19, R12, R19 ;  /* 0x000000130c137220 */ /* 0x000fe20000410000 */
[----:B------:R-:W-:Y:S01]  /*6dd0*/  FMUL.FTZ R4, R146, R4 ;  /* 0x0000000492047220 */ /* 0x000fe20000410000 */
[----:B------:R-:W-:Y:S01]  /*6de0*/  FMUL.FTZ R12, R7, R6 ;  /* 0x00000006070c7220 */ /* 0x000fe20000410000 */
[----:B------:R-:W-:Y:S01]  /*6df0*/  FFMA.FTZ R6, -R162, R162, 1 ;  /* 0x3f800000a2067423 */ /* 0x000fe200000101a2 */
[----:B------:R-:W-:Y:S01]  /*6e00*/  FFMA.FTZ R7, -R163, R163, 1 ;  /* 0x3f800000a3077423 */ /* 0x000fe200000101a3 */
[----:B------:R-:W-:Y:S01]  /*6e10*/  FMUL.FTZ R9, R8, UR6 ;  /* 0x0000000608097c20 */ /* 0x000fe20008410000 */
[----:B----4-:R-:W-:Y:S01]  /*6e20*/  FADD.FTZ R5, -R0, R15 ;  /* 0x0000000f00057221 */ /* 0x010fe20000010100 */
[----:B------:R-:W-:Y:S01]  /*6e30*/  FMUL.FTZ R6, R6, UR6 ;  /* 0x0000000606067c20 */ /* 0x000fe20008410000 */
[----:B------:R-:W-:Y:S01]  /*6e40*/  FMUL.FTZ R8, R7, UR6 ;  /* 0x0000000607087c20 */ /* 0x000fe20008410000 */
[----:B------:R-:W-:Y:S01]  /*6e50*/  FMUL.FTZ R7, R9, R25 ;  /* 0x0000001909077220 */ /* 0x000fe20000410000 */
[----:B------:R-:W-:Y:S01]  /*6e60*/  FMUL.FTZ R15, R167, R10 ;  /* 0x0000000aa70f7220 */ /* 0x000fe20000410000 */
[----:B------:R-:W-:Y:S01]  /*6e70*/  FMUL.FTZ R9, R6, R4 ;  /* 0x0000000406097220 */ /* 0x000fe20000410000 */
[----:B------:R-:W-:Y:S01]  /*6e80*/  F2FP.F16.F32.PACK_AB R4, R18, R19 ;  /* 0x000000131204723e */ /* 0x000fe200000000ff */
[----:B------:R-:W-:Y:S01]  /*6e90*/  FMUL.FTZ R28, R8, R28 ;  /* 0x0000001c081c7220 */ /* 0x000fe20000410000 */
[----:B------:R-:W-:Y:S01]  /*6ea0*/  F2FP.F16.F32.PACK_AB R8, R12, R13 ;  /* 0x0000000d0c08723e */ /* 0x000fe200000000ff */
[----:B------:R-:W-:Y:S01]  /*6eb0*/  FFMA.FTZ R12, -R239, R239, 1 ;  /* 0x3f800000ef0c7423 */ /* 0x000fe200000101ef */
[----:B------:R-:W-:Y:S01]  /*6ec0*/  FFMA.FTZ R6, -R236, R236, 1 ;  /* 0x3f800000ec067423 */ /* 0x000fe200000101ec */
[----:B------:R1:W-:Y:S01]  /*6ed0*/  STS [R243+0x10000], R4 ;  /* 0x01000004f3007388 */ /* 0x0003e20000000800 */
[----:B------:R-:W-:Y:S01]  /*6ee0*/  FMUL.FTZ R5, R156, R5 ;  /* 0x000000059c057220 */ /* 0x000fe20000410000 */
[----:B------:R-:W-:Y:S01]  /*6ef0*/  FMUL.FTZ R12, R12, UR6 ;  /* 0x000000060c0c7c20 */ /* 0x000fe20008410000 */
[----:B------:R-:W-:Y:S01]  /*6f00*/  FMUL.FTZ R6, R6, UR6 ;  /* 0x0000000606067c20 */ /* 0x000fe20008410000 */
[----:B------:R-:W-:Y:S01]  /*6f10*/  FMUL.FTZ R13, R166, R11 ;  /* 0x0000000ba60d7220 */ /* 0x000fe20000410000 */
[----:B------:R-:W-:Y:S01]  /*6f20*/  FFMA.FTZ R11, -R238, R238, 1 ;  /* 0x3f800000ee0b7423 */ /* 0x000fe200000101ee */
[----:B------:R-:W-:Y:S01]  /*6f30*/  FMUL.FTZ R15, R12, R15 ;  /* 0x0000000f0c0f7220 */ /* 0x000fe20000410000 */
[----:B------:R-:W-:Y:S01]  /*6f40*/  FMUL.FTZ R12, R6, R5 ;  /* 0x00000005060c7220 */ /* 0x000fe20000410000 */
[----:B------:R-:W-:Y:S01]  /*6f50*/  FFMA.FTZ R6, -R169, R169, 1 ;  /* 0x3f800000a9067423 */ /* 0x000fe200000101a9 */
[----:B------:R-:W-:Y:S01]  /*6f60*/  FADD.FTZ R0, -R0, R31 ;  /* 0x0000001f00007221 */ /* 0x000fe20000010100 */
[----:B------:R-:W-:Y:S01]  /*6f70*/  FMUL.FTZ R11, R11, UR6 ;  /* 0x000000060b0b7c20 */ /* 0x000fe20008410000 */
[----:B------:R-:W-:Y:S01]  /*6f80*/  FFMA.FTZ R10, -R237, R237, 1 ;  /* 0x3f800000ed0a7423 */ /* 0x000fe200000101ed */
[----:B------:R-:W-:Y:S01]  /*6f90*/  FFMA.FTZ R5, -R168, R168, 1 ;  /* 0x3f800000a8057423 */ /* 0x000fe200000101a8 */
[----:B------:R-:W-:Y:S01]  /*6fa0*/  FMUL.FTZ R30, R151, R30 ;  /* 0x0000001e971e7220 */ /* 0x000fe20000410000 */
[----:B------:R-:W-:Y:S01]  /*6fb0*/  FMUL.FTZ R6, R6, UR6 ;  /* 0x0000000606067c20 */ /* 0x000fe20008410000 */
[----:B------:R-:W-:Y:S01]  /*6fc0*/  FMUL.FTZ R13, R11, R13 ;  /* 0x0000000d0b0d7220 */ /* 0x000fe20000410000 */
[----:B------:R-:W-:Y:S01]  /*6fd0*/  FMUL.FTZ R10, R10, UR6 ;  /* 0x000000060a0a7c20 */ /* 0x000fe20008410000 */
[----:B------:R-:W-:Y:S01]  /*6fe0*/  FMUL.FTZ R0, R150, R0 ;  /* 0x0000000096007220 */ /* 0x000fe20000410000 */
[----:B------:R-:W-:Y:S01]  /*6ff0*/  FMUL.FTZ R5, R5, UR6 ;  /* 0x0000000605057c20 */ /* 0x000fe20008410000 */
[----:B------:R-:W-:Y:S01]  /*7000*/  FMUL.FTZ R30, R6, R30 ;  /* 0x0000001e061e7220 */ /* 0x000fe20000410000 */
[----:B------:R-:W-:Y:S01]  /*7010*/  FMUL.FTZ R14, R10, R14 ;  /* 0x0000000e0a0e7220 */ /* 0x000fe20000410000 */
[----:B------:R-:W-:Y:S01]  /*7020*/  FFMA.FTZ R11, -R171, R171, 1 ;  /* 0x3f800000ab0b7423 */ /* 0x000fe200000101ab */
[----:B------:R-:W-:Y:S01]  /*7030*/  FMUL.FTZ R6, R5, R0 ;  /* 0x0000000005067220 */ /* 0x000fe20000410000 */
[----:B------:R-:W-:Y:S01]  /*7040*/  F2FP.F16.F32.PACK_AB R5, R13, R15 ;  /* 0x0000000f0d05723e */ /* 0x000fe200000000ff */
[----:B------:R-:W-:Y:S01]  /*7050*/  FFMA.FTZ R10, -R170, R170, 1 ;  /* 0x3f800000aa0a7423 */ /* 0x000fe200000101aa */
[----:B-1----:R-:W-:Y:S01]  /*7060*/  F2FP.F16.F32.PACK_AB R4, R12, R14 ;  /* 0x0000000e0c04723e */ /* 0x002fe200000000ff */
[----:B------:R-:W-:Y:S01]  /*7070*/  FMUL.FTZ R11, R11, UR6 ;  /* 0x000000060b0b7c20 */ /* 0x000fe20008410000 */
[----:B------:R-:W-:Y:S01]  /*7080*/  FMUL.FTZ R24, R149, R24 ;  /* 0x0000001895187220 */ /* 0x000fe20000410000 */
[----:B------:R-:W-:Y:S01]  /*7090*/  STS [R243+0x10400], R5 ;  /* 0x01040005f3007388 */ /* 0x000fe20000000800 */
[----:B------:R-:W-:Y:S01]  /*70a0*/  FMUL.FTZ R10, R10, UR6 ;  /* 0x000000060a0a7c20 */ /* 0x000fe20008410000 */
[----:B------:R-:W-:Y:S01]  /*70b0*/  FMUL.FTZ R26, R155, R26 ;  /* 0x0000001a9b1a7220 */ /* 0x000fe20000410000 */
[----:B------:R-:W-:Y:S01]  /*70c0*/  FMUL.FTZ R27, R154, R27 ;  /* 0x0000001b9a1b7220 */ /* 0x000fe20000410000 */
[----:B------:R-:W-:Y:S01]  /*70d0*/  F2FP.F16.F32.PACK_AB R17, R32, R33 ;  /* 0x000000212011723e */ /* 0x000fe200000000ff */
[----:B------:R-:W-:Y:S01]  /*70e0*/  STS [R242+0x10000], R8 ;  /* 0x01000008f2007388 */ /* 0x000fe20000000800 */
[----:B------:R-:W-:Y:S01]  /*70f0*/  FMUL.FTZ R24, R22, R24 ;  /* 0x0000001816187220 */ /* 0x000fe20000410000 */
[----:B------:R-:W-:Y:S01]  /*7100*/  FMUL.FTZ R26, R11, R26 ;  /* 0x0000001a0b1a7220 */ /* 0x000fe20000410000 */
[----:B------:R-:W-:Y:S01]  /*7110*/  FMUL.FTZ R27, R10, R27 ;  /* 0x0000001b0a1b7220 */ /* 0x000fe20000410000 */
[----:B------:R-:W-:Y:S01]  /*7120*/  STS [R242+0x10400], R4 ;  /* 0x01040004f2007388 */ /* 0x000fe20000000800 */
[----:B------:R-:W-:Y:S02]  /*7130*/  F2FP.F16.F32.PACK_AB R16, R34, R35 ;  /* 0x000000232210723e */ /* 0x000fe400000000ff */
[----:B------:R-:W-:Y:S01]  /*7140*/  F2FP.F16.F32.PACK_AB R7, R7, R24 ;  /* 0x000000180707723e */ /* 0x000fe200000000ff */
[----:B------:R-:W-:Y:S01]  /*7150*/  STS [R241+0xf000], R21 ;  /* 0x00f00015f1007388 */ /* 0x000fe20000000800 */
[----:B------:R-:W-:Y:S02]  /*7160*/  F2FP.F16.F32.PACK_AB R0, R27, R26 ;  /* 0x0000001a1b00723e */ /* 0x000fe400000000ff */
[----:B------:R-:W-:Y:S01]  /*7170*/  F2FP.F16.F32.PACK_AB R9, R9, R28 ;  /* 0x0000001c0909723e */ /* 0x000fe200000000ff */
[----:B------:R-:W-:Y:S01]  /*7180*/  STS [R241+0xf400], R17 ;  /* 0x00f40011f1007388 */ /* 0x000fe20000000800 */
[----:B------:R-:W-:Y:S02]  /*7190*/  F2FP.F16.F32.PACK_AB R6, R6, R30 ;  /* 0x0000001e0606723e */ /* 0x000fe400000000ff */
[----:B------:R-:W-:Y:S01]  /*71a0*/  MOV R234, R132 ;  /* 0x0000008400ea7202 */ /* 0x000fe20000000f00 */
[----:B------:R-:W-:Y:S01]  /*71b0*/  STS [R240+0xf000], R20 ;  /* 0x00f00014f0007388 */ /* 0x000fe20000000800 */
[----:B------:R-:W-:Y:S02]  /*71c0*/  MOV R235, R133 ;  /* 0x0000008500eb7202 */ /* 0x000fe40000000f00 */
[----:B------:R-:W-:Y:S01]  /*71d0*/  MOV R160, R249 ;  /* 0x000000f900a07202 */ /* 0x000fe20000000f00 */
[----:B------:R-:W-:Y:S01]  /*71e0*/  STS [R240+0xf400], R16 ;  /* 0x00f40010f0007388 */ /* 0x000fe20000000800 */
[----:B------:R-:W-:Y:S03]  /*71f0*/  MOV R161, R248 ;  /* 0x000000f800a17202 */ /* 0x000fe60000000f00 */
        /* <DEDUP_REMOVED lines=15> */
[----:B------:R-:W2:Y:S04]  /*72f0*/  LDSM.16.MT88.4 R136, [R0+0x8400] ;  /* 0x008400000088783b */ /* 0x000ea80000004200 */
[----:B------:R2:W5:Y:S01]  /*7300*/  LDL R250, [R1+0x2c] ;  /* 0x00002c0001fa7983 */ /* 0x0005620000100800 */
        /* <DEDUP_REMOVED lines=95> */
.L_x_572:
[----:B------:R-:W3:Y:S01]  /*7900*/  LDL R168, [R1+0x3c] ;  /* 0x00003c0001a87983 */ /* 0x000ee20000100800 */
[----:B------:R-:W-:Y:S03]  /*7910*/  ULOP3.LUT UR9, UR8, 0x1, URZ, 0xc0, !UPT ;  /* 0x0000000108097892 */ /* 0x000fe6000f8ec03f */
[----:B------:R-:W4:Y:S01]  /*7920*/  LDL R166, [R1+0x4c] ;  /* 0x00004c0001a67983 */ /* 0x000f220000100800 */
[----:B------:R-:W-:Y:S02]  /*7930*/  UISETP.NE.U32.AND UP1, UPT, UR9, 0x1, UPT ;  /* 0x000000010900788c */ /* 0x000fe4000bf25070 */
[----:B------:R-:W-:Y:S01]  /*7940*/  UIADD3 UR9, UR8, -0x1, URZ ;  /* 0xffffffff08097890 */ /* 0x000fe2000fffe03f */
        /* <DEDUP_REMOVED lines=445> */
.L_x_574:
        /* <DEDUP_REMOVED lines=20> */
.L_x_575:
        /* <DEDUP_REMOVED lines=53> */
.L_x_577:
[----:B------:R-:W-:Y:S05]  /*99b0*/  BSYNC B0 ;  /* 0x0000000000007941 */ /* 0x000fea0003800000 */
.L_x_576:
        /* <DEDUP_REMOVED lines=19> */
.L_x_579:
[----:B------:R-:W-:Y:S05]  /*9af0*/  BSYNC B0 ;  /* 0x0000000000007941 */ /* 0x000fea0003800000 */
.L_x_578:
        /* <DEDUP_REMOVED lines=35> */
.L_x_581:
[----:B------:R-:W-:Y:S05]  /*9d30*/  BSYNC B0 ;  /* 0x0000000000007941 */ /* 0x000fea0003800000 */
.L_x_580:
        /* <DEDUP_REMOVED lines=20> */
.L_x_557:
        /* <DEDUP_REMOVED lines=24> */
.L_x_583:
        /* <DEDUP_REMOVED lines=22> */
.L_x_584:
        /* <DEDUP_REMOVED lines=42> */
.L_x_586:
[----:B------:R-:W-:Y:S05]  /*a400*/  BSYNC B0 ;  /* 0x0000000000007941 */ /* 0x000fea0003800000 */
.L_x_585:
        /* <DEDUP_REMOVED lines=19> */
.L_x_588:
[----:B------:R-:W-:Y:S05]  /*a540*/  BSYNC B0 ;  /* 0x0000000000007941 */ /* 0x000fea0003800000 */
.L_x_587:
        /* <DEDUP_REMOVED lines=32> */
.L_x_590:
[----:B------:R-:W-:Y:S05]  /*a750*/  BSYNC B0 ;  /* 0x0000000000007941 */ /* 0x000fea0003800000 */
.L_x_589:
        /* <DEDUP_REMOVED lines=18> */
.L_x_582:
[----:B------:R-:W-:Y:S05]  /*a880*/  BSYNC B1 ;  /* 0x0000000000017941 */ /* 0x000fea0003800000 */
.L_x_552:
        /* <DEDUP_REMOVED lines=8> */
.L_x_591:
[----:B------:R-:W-:Y:S05]  /*a910*/  EXIT ;  /* 0x000000000000794d */ /* 0x000fea0003800000 */
.L_x_593:
        /* <DEDUP_REMOVED lines=14> */
.L_x_1295:


//--------------------- .text._ZN5flash44flash_bwd_dq_dk_dv_loop_seqk_parallel_kernelI23Flash_bwd_kernel_traitsILi96ELi64ELi128ELi8ELi2ELi4ELi4ELb1ELb0EN7cutlass6half_tE19Flash_kernel_traitsILi96ELi64ELi128ELi8ES3_EELb1ELb0ELb1ELb0ELb0ELb1ELb0EEEvNS_16Flash_bwd_paramsE --------------------------
	.section	.text._ZN5flash44flash_bwd_dq_dk_dv_loop_seqk_parallel_kernelI23Flash_bwd_kernel_traitsILi96ELi64ELi128ELi8ELi2ELi4ELi4ELb1ELb0EN7cutlass6half_tE19Flash_kernel_traitsILi96ELi64ELi128ELi8ES3_EELb1ELb0ELb1ELb0ELb0ELb1ELb0EEEvNS_16Flash_bwd_paramsE,"ax",@progbits
	.align	128
        .global         _ZN5flash44flash_bwd_dq_dk_dv_loop_seqk_parallel_kernelI23Flash_bwd_kernel_traitsILi96ELi64ELi128ELi8ELi2ELi4ELi4ELb1ELb0EN7cutlass6half_tE19Flash_kernel_traitsILi96ELi64ELi128ELi8ES3_EELb1ELb0ELb1ELb0ELb0ELb1ELb0EEEvNS_16Flash_bwd_paramsE
        .type           _ZN5flash44flash_bwd_dq_dk_dv_loop_seqk_parallel_kernelI23Flash_bwd_kernel_traitsILi96ELi64ELi128ELi8ELi2ELi4ELi4ELb1ELb0EN7cutlass6half_tE19Flash_kernel_traitsILi96ELi64ELi128ELi8ES3_EELb1ELb0ELb1ELb0ELb0ELb1ELb0EEEvNS_16Flash_bwd_paramsE,@function
        .size           _ZN5flash44flash_bwd_dq_dk_dv_loop_seqk_parallel_kernelI23Flash_bwd_kernel_traitsILi96ELi64ELi128ELi8ELi2ELi4ELi4ELb1ELb0EN7cutlass6half_tE19Flash_kernel_traitsILi96ELi64ELi128ELi8ES3_EELb1ELb0ELb1ELb0ELb0ELb1ELb0EEEvNS_16Flash_bwd_paramsE,(.L_x_1296 - _ZN5flash44flash_bwd_dq_dk_dv_loop_seqk_parallel_kernelI23Flash_bwd_kernel_traitsILi96ELi64ELi128ELi8ELi2ELi4ELi4ELb1ELb0EN7cutlass6half_tE19Flash_kernel_traitsILi96ELi64ELi128ELi8ES3_EELb1ELb0ELb1ELb0ELb0ELb1ELb0EEEvNS_16Flash_bwd_paramsE)
        .other          _ZN5flash44flash_bwd_dq_dk_dv_loop_seqk_parallel_kernelI23Flash_bwd_kernel_traitsILi96ELi64ELi128ELi8ELi2ELi4ELi4ELb1ELb0EN7cutlass6half_tE19Flash_kernel_traitsILi96ELi64ELi128ELi8ES3_EELb1ELb0ELb1ELb0ELb0ELb1ELb0EEEvNS_16Flash_bwd_paramsE,@"STO_CUDA_ENTRY STV_DEFAULT"
_ZN5flash44flash_bwd_dq_dk_dv_loop_seqk_parallel_kernelI23Flash_bwd_kernel_traitsILi96ELi64ELi128ELi8ELi2ELi4ELi4ELb1ELb0EN7cutlass6half_tE19Flash_kernel_traitsILi96ELi64ELi128ELi8ES3_EELb1ELb0ELb1ELb0ELb0ELb1ELb0EEEvNS_16Flash_bwd_paramsE:
.text._ZN5flash44flash_bwd_dq_dk_dv_loop_seqk_parallel_kernelI23Flash_bwd_kernel_traitsILi96ELi64ELi128ELi8ELi2ELi4ELi4ELb1ELb0EN7cutlass6half_tE19Flash_kernel_traitsILi96ELi64ELi128ELi8ES3_EELb1ELb0ELb1ELb0ELb0ELb1ELb0EEEvNS_16Flash_bwd_paramsE:
        /* <DEDUP_REMOVED lines=24> */
[----:B---3--:R-:W-:Y:S02]  /*0180*/  USHF.R.S32.HI UR7, URZ, 0x1f, UR6 ;  /* 0x0000001f3f077899 */ /* 0x008fe40008011406 */
[----:B------:R-:W-:Y:S01]  /*0190*/  USHF.R.S32.HI UR6, URZ, 0x1f, UR6 ;  /* 0x0000001f3f067899 */ /* 0x000fe20008011406 */
[CC--:B------:R-:W-:Y:S02]  /*01a0*/  LEA.HI R2, R0.reuse, R12.reuse, RZ, 0x5 ;  /* 0x0000000c00027211 */ /* 0x0c0fe400078f28ff */
[CC--:B------:R-:W-:Y:S02]  /*01b0*/  LEA.HI R8, R0.reuse, R12.reuse, RZ, 0x2 ;  /* 0x0000000c00087211 */ /* 0x0c0fe400078f10ff */
[CC--:B------:R-:W-:Y:S01]  /*01c0*/  LEA.HI R4, R0.reuse, R12.reuse, RZ, 0x4 ;  /* 0x0000000c00047211 */ /* 0x0c0fe200078f20ff */
[----:B----4-:R-:W-:Y:S01]  /*01d0*/  USHF.L.U32 UR10, UR61, 0x7, URZ ;  /* 0x000000073d0a7899 */ /* 0x010fe2000800063f */
[----:B------:R-:W-:-:S02]  /*01e0*/  LEA.HI R13, R0, R12, RZ, 0x3 ;  /* 0x0000000c000d7211 */ /* 0x000fc400078f18ff */
[CC--:B------:R-:W-:Y:S02]  /*01f0*/  LEA.HI R7, R0.reuse, R12.reuse, RZ, 0x6 ;  /* 0x0000000c00077211 */ /* 0x0c0fe400078f30ff */
[----:B------:R-:W-:Y:S02]  /*0200*/  LEA.HI R19, R0, R12, RZ, 0x7 ;  /* 0x0000000c00137211 */ /* 0x000fe400078f38ff */
[----:B------:R-:W-:Y:S02]  /*0210*/  LOP3.LUT R0, R2, 0xffffffe0, RZ, 0xc0, !PT ;  /* 0xffffffe002007812 */ /* 0x000fe400078ec0ff */
[----:B------:R-:W-:Y:S02]  /*0220*/  SHF.R.S32.HI R3, RZ, 0x4, R4 ;  /* 0x00000004ff037819 */ /* 0x000fe40000011404 */
[----:B------:R-:W-:Y:S01]  /*0230*/  LOP3.LUT R5, R4, 0xfffffff0, RZ, 0xc0, !PT ;  /* 0xfffffff004057812 */ /* 0x000fe200078ec0ff */
[----:B------:R-:W-:Y:S01]  /*0240*/  IMAD.IADD R0, R12, 0x1, -R0 ;  /* 0x000000010c007824 */ /* 0x000fe200078e0a00 */
[----:B------:R-:W-:-:S02]  /*0250*/  LEA.HI R4, R4, R3, RZ, 0x1 ;  /* 0x0000000304047211 */ /* 0x000fc400078f08ff */
[----:B------:R-:W-:Y:S02]  /*0260*/  LOP3.LUT R6, R13, 0xfffffff8, RZ, 0xc0, !PT ;  /* 0xfffffff80d067812 */ /* 0x000fe400078ec0ff */
[----:B------:R-:W-:Y:S02]  /*0270*/  SHF.R.S32.HI R9, RZ, 0x1f, R0 ;  /* 0x0000001fff097819 */ /* 0x000fe40000011400 */
[----:B------:R-:W-:Y:S01]  /*0280*/  LOP3.LUT R4, R4, 0xfffffffe, RZ, 0xc0, !PT ;  /* 0xfffffffe04047812 */ /* 0x000fe200078ec0ff */
[C---:B------:R-:W-:Y:S01]  /*0290*/  IMAD.IADD R11, R12.reuse, 0x1, -R6 ;  /* 0x000000010c0b7824 */ /* 0x040fe200078e0a06 */
[----:B------:R-:W-:Y:S01]  /*02a0*/  LEA.HI R248, R9, R0, RZ, 0x2 ;  /* 0x0000000009f87211 */ /* 0x000fe200078f10ff */
[----:B------:R-:W-:Y:S01]  /*02b0*/  IMAD.IADD R6, R12, 0x1, -R5 ;  /* 0x000000010c067824 */ /* 0x000fe200078e0a05 */
[----:B------:R-:W-:Y:S01]  /*02c0*/  SHF.R.S32.HI R0, RZ, 0x5, R2 ;  /* 0x00000005ff007819 */ /* 0x000fe20000011402 */
[----:B------:R-:W-:Y:S01]  /*02d0*/  IMAD.IADD R15, R3, 0x1, -R4 ;  /* 0x00000001030f7824 */ /* 0x000fe200078e0a04 */
[----:B------:R-:W-:-:S02]  /*02e0*/  LOP3.LUT R10, R8, 0xfffffffc, RZ, 0xc0, !PT ;  /* 0xfffffffc080a7812 */ /* 0x000fc400078ec0ff */
[----:B------:R-:W-:Y:S02]  /*02f0*/  SHF.R.S32.HI R22, RZ, 0x2, R8 ;  /* 0x00000002ff167819 */ /* 0x000fe40000011408 */
[----:B------:R-:W-:Y:S01]  /*0300*/  SHF.R.S32.HI R5, RZ, 0x3, R13 ;  /* 0x00000003ff057819 */ /* 0x000fe2000001140d */
[----:B------:R-:W-:Y:S01]  /*0310*/  IMAD.IADD R18, R12, 0x1, -R10 ;  /* 0x000000010c127824 */ /* 0x000fe200078e0a0a */
[----:B------:R-:W-:Y:S02]  /*0320*/  SHF.R.S32.HI R3, RZ, 0x1f, R2 ;  /* 0x0000001fff037819 */ /* 0x000fe40000011402 */
[----:B------:R-:W-:Y:S01]  /*0330*/  LEA.HI R4, R2, R0, RZ, 0x1 ;  /* 0x0000000002047211 */ /* 0x000fe200078f08ff */
[----:B------:R-:W-:Y:S01]  /*0340*/  IMAD.SHL.U32 R5, R5, 0x40, RZ ;  /* 0x0000004005057824 */ /* 0x000fe200078e00ff */
[----:B------:R-:W-:Y:S01]  /*0350*/  SHF.R.S32.HI R21, RZ, 0x6, R7 ;  /* 0x00000006ff157819 */ /* 0x000fe20000011407 */
[----:B------:R-:W-:Y:S01]  /*0360*/  IMAD.SHL.U32 R16, R18, 0x8, RZ ;  /* 0x0000000812107824 */ /* 0x000fe200078e00ff */
[----:B------:R-:W-:-:S02]  /*0370*/  LEA.HI R7, R8, R22, RZ, 0x1 ;  /* 0x0000001608077211 */ /* 0x000fc400078f08ff */
[----:B------:R-:W-:Y:S02]  /*0380*/  LEA.HI R2, R3, R0, RZ, 0x2 ;  /* 0x0000000003027211 */ /* 0x000fe400078f10ff */
[----:B------:R-:W-:Y:S01]  /*0390*/  LOP3.LUT R4, R4, 0xfffffffe, RZ, 0xc0, !PT ;  /* 0xfffffffe04047812 */ /* 0x000fe200078ec0ff */
[----:B------:R1:W-:Y:S01]  /*03a0*/  STL [R1+0x20], R16 ;  /* 0x0000201001007387 */ /* 0x0003e20000100800 */
[----:B------:R-:W-:Y:S02]  /*03b0*/  LOP3.LUT R7, R7, 0x7fffffe, RZ, 0xc0, !PT ;  /* 0x07fffffe07077812 */ /* 0x000fe400078ec0ff */
[----:B------:R-:W-:Y:S01]  /*03c0*/  LEA.HI R10, R11, R11, RZ, 0x1 ;  /* 0x0000000b0b0a7211 */ /* 0x000fe200078f08ff */
[----:B------:R-:W-:Y:S01]  /*03d0*/  IMAD.IADD R20, R0, 0x1, -R4 ;  /* 0x0000000100147824 */ /* 0x000fe200078e0a04 */
[----:B------:R-:W-:Y:S01]  /*03e0*/  LOP3.LUT R3, R2, 0xfffffffc, RZ, 0xc0, !PT ;  /* 0xfffffffc02037812 */ /* 0x000fe200078ec0ff */
[----:B------:R-:W-:Y:S01]  /*03f0*/  IMAD.IADD R9, R22, 0x1, -R7 ;  /* 0x0000000116097824 */ /* 0x000fe200078e0a07 */
[----:B------:R-:W-:-:S02]  /*0400*/  LOP3.LUT R2, R5, 0xc0, RZ, 0xc0, !PT ;  /* 0x000000c005027812 */ /* 0x000fc400078ec0ff */
[----:B------:R-:W-:Y:S01]  /*0410*/  LOP3.LUT R4, R10, 0x7fffffe, RZ, 0xc0, !PT ;  /* 0x07fffffe0a047812 */ /* 0x000fe200078ec0ff */
[----:B------:R-:W-:Y:S01]  /*0420*/  IMAD.IADD R12, R0, 0x1, -R3 ;  /* 0x00000001000c7824 */ /* 0x000fe200078e0a03 */
[----:B------:R-:W-:Y:S01]  /*0430*/  SHF.R.U32.HI R7, RZ, 0x3, R2 ;  /* 0x00000003ff077819 */ /* 0x000fe20000011602 */
[----:B------:R-:W-:Y:S01]  /*0440*/  STL [R1+0x18], R20 ;  /* 0x0000181401007387 */ /* 0x000fe20000100800 */
[----:B------:R-:W-:Y:S01]  /*0450*/  LOP3.LUT R5, R2, 0x18, R16, 0xf8, !PT ;  /* 0x0000001802057812 */ /* 0x000fe200078ef810 */
[----:B------:R-:W-:Y:S01]  /*0460*/  IMAD.IADD R3, R11, 0x1, -R4 ;  /* 0x000000010b037824 */ /* 0x000fe200078e0a04 */
[----:B------:R-:W-:Y:S01]  /*0470*/  SHF.R.S32.HI R14, RZ, 0x1f, R6 ;  /* 0x0000001fff0e7819 */ /* 0x000fe20000011406 */
[----:B------:R-:W-:Y:S01]  /*0480*/  IMAD R2, R21, 0x4, R15 ;  /* 0x0000000415027824 */ /* 0x000fe200078e020f */
[----:B------:R-:W-:Y:S01]  /*0490*/  LOP3.LUT R5, R5, R7, RZ, 0x3c, !PT ;  /* 0x0000000705057212 */ /* 0x000fe200078e3cff */
[----:B------:R-:W-:Y:S01]  /*04a0*/  IMAD R4, R0, 0x8, R9 ;  /* 0x0000000800047824 */ /* 0x000fe200078e0209 */
[-C--:B------:R-:W-:Y:S01]  /*04b0*/  LEA.HI R14, R14, R6.reuse, RZ, 0x3 ;  /* 0x000000060e0e7211 */ /* 0x080fe200078f18ff */
[----:B------:R-:W-:Y:S01]  /*04c0*/  IMAD R0, R2, 0x8, R3 ;  /* 0x0000000802007824 */ /* 0x000fe200078e0203 */
[----:B------:R-:W-:Y:S01]  /*04d0*/  LEA.HI R2, R6, R6, RZ, 0x1 ;  /* 0x0000000606027211 */ /* 0x000fe200078f08ff */
[----:B------:R-:W-:Y:S01]  /*04e0*/  IMAD.U32 R7, R4, 0x20, R5 ;  /* 0x0000002004077824 */ /* 0x000fe200078e0005 */
[----:B------:R-:W-:Y:S01]  /*04f0*/  SHF.R.S32.HI R3, RZ, 0x1f, R8 ;  /* 0x0000001fff037819 */ /* 0x000fe20000011408 */
[----:B------:R-:W-:Y:S01]  /*0500*/  IMAD.SHL.U32 R21, R21, 0x20, RZ ;  /* 0x0000002015157824 */ /* 0x000fe200078e00ff */
[----:B------:R-:W-:-:S02]  /*0510*/  LOP3.LUT R4, R14, 0xfffffff8, RZ, 0xc0, !PT ;  /* 0xfffffff80e047812 */ /* 0x000fc400078ec0ff */
[----:B------:R-:W-:Y:S01]  /*0520*/  LOP3.LUT R5, R2, 0x7fffffe, RZ, 0xc0, !PT ;  /* 0x07fffffe02057812 */ /* 0x000fe200078ec0ff */
[----:B------:R2:W-:Y:S01]  /*0530*/  STL [R1+0x14], R7 ;  /* 0x0000140701007387 */ /* 0x0005e20000100800 */
[----:B------:R-:W-:Y:S01]  /*0540*/  LEA.HI R3, R3, R22, RZ, 0x3 ;  /* 0x0000001603037211 */ /* 0x000fe200078f18ff */
[C---:B-1----:R-:W-:Y:S01]  /*0550*/  IMAD.IADD R16, R6.reuse, 0x1, -R4 ;  /* 0x0000000106107824 */ /* 0x042fe200078e0a04 */
[----:B------:R-:W-:Y:S01]  /*0560*/  SHF.R.S32.HI R9, RZ, 0x1, R2 ;  /* 0x00000001ff097819 */ /* 0x000fe20000011402 */
[----:B------:R-:W-:Y:S01]  /*0570*/  IMAD.IADD R17, R6, 0x1, -R5 ;  /* 0x0000000106117824 */ /* 0x000fe200078e0a05 */
[----:B------:R-:W-:Y:S01]  /*0580*/  LOP3.LUT R4, R3, 0xfffffff8, RZ, 0xc0, !PT ;  /* 0xfffffff803047812 */ /* 0x000fe200078ec0ff */
[----:B------:R1:W-:Y:S01]  /*0590*/  STL [R1+0x1c], R21 ;  /* 0x00001c1501007387 */ /* 0x0003e20000100800 */
[----:B------:R-:W-:Y:S02]  /*05a0*/  SHF.R.S32.HI R3, RZ, 0x1, R10 ;  /* 0x00000001ff037819 */ /* 0x000fe4000001140a */
[----:B------:R-:W-:Y:S01]  /*05b0*/  SHF.R.S32.HI R5, RZ, 0x1f, R2 ;  /* 0x0000001fff057819 */ /* 0x000fe20000011402 */
[----:B------:R-:W-:Y:S01]  /*05c0*/  IMAD.SHL.U32 R2, R12, 0x10, RZ ;  /* 0x000000100c027824 */ /* 0x000fe200078e00ff */
[C---:B------:R-:W-:Y:S01]  /*05d0*/  LOP3.LUT P6, RZ, R3.reuse, 0x2, RZ, 0xc0, !PT ;  /* 0x0000000203ff7812 */ /* 0x040fe200078cc0ff */
[----:B------:R-:W-:Y:S01]  /*05e0*/  IMAD.SHL.U32 R6, R3, 0x40, RZ ;  /* 0x0000004003067824 */ /* 0x000fe200078e00ff */
[----:B------:R-:W-:Y:S01]  /*05f0*/  LEA.HI R5, R5, R9, RZ, 0x2 ;  /* 0x0000000905057211 */ /* 0x000fe200078f10ff */
[----:B------:R-:W-:Y:S01]  /*0600*/  IMAD.IADD R3, R22, 0x1, -R4 ;  /* 0x0000000116037824 */ /* 0x000fe200078e0a04 */
[----:B------:R-:W-:-:S04]  /*0610*/  SHF.R.S32.HI R248, RZ, 0x2, R248 ;  /* 0x00000002fff87819 */ /* 0x000fc800000114f8 */
[C---:B------:R-:W-:Y:S01]  /*0620*/  LOP3.LUT R10, R3.reuse, 0x1, RZ, 0xc0, !PT ;  /* 0x00000001030a7812 */ /* 0x040fe200078ec0ff */
[----:B------:R-:W-:Y:S01]  /*0630*/  IMAD R248, R20, 0x10, R248 ;  /* 0x0000001014f87824 */ /* 0x000fe200078e02f8 */
[----:B------:R-:W-:Y:S02]  /*0640*/  LOP3.LUT P4, RZ, R3, 0x2, RZ, 0xc0, !PT ;  /* 0x0000000203ff7812 */ /* 0x000fe4000788c0ff */
[----:B------:R-:W-:Y:S01]  /*0650*/  ISETP.NE.U32.AND P5, PT, R10, 0x1, PT ;  /* 0x000000010a00780c */ /* 0x000fe20003fa5070 */
[----:B--2---:R-:W-:-:S03]  /*0660*/  IMAD.SHL.U32 R7, R11, 0x40, RZ ;  /* 0x000000400b077824 */ /* 0x004fc600078e00ff */
[----:B------:R-:W-:Y:S02]  /*0670*/  SEL R238, R238, 0x10, !P5 ;  /* 0x00000010eeee7807 */ /* 0x000fe40006800000 */
[----:B------:R-:W-:Y:S02]  /*0680*/  LOP3.LUT R8, R7, 0x1c0, RZ, 0xc0, !PT ;  /* 0x000001c007087812 */ /* 0x000fe400078ec0ff */
[----:B------:R-:W-:Y:S02]  /*0690*/  LOP3.LUT R7, R5, 0xfffffffc, RZ, 0xc0, !PT ;  /* 0xfffffffc05077812 */ /* 0x000fe400078ec0ff */
[----:B------:R-:W-:Y:S02]  /*06a0*/  LOP3.LUT R4, R8, 0x30, R2, 0xf8, !PT ;  /* 0x0000003008047812 */ /* 0x000fe400078ef802 */
[----:B------:R-:W-:Y:S01]  /*06b0*/  LOP3.LUT R2, R6, 0xc0, RZ, 0xc0, !PT ;  /* 0x000000c006027812 */ /* 0x000fe200078ec0ff */
[----:B------:R-:W-:Y:S01]  /*06c0*/  IMAD.IADD R11, R9, 0x1, -R7 ;  /* 0x00000001090b7824 */ /* 0x000fe200078e0a07 */
[----:B------:R-:W-:-:S02]  /*06d0*/  LOP3.LUT R6, R4, 0x8, R13, 0xf8, !PT ;  /* 0x0000000804067812 */ /* 0x000fc400078ef80d */
[----:B------:R-:W-:Y:S02]  /*06e0*/  SHF.R.U32.HI R4, RZ, 0x3, R8 ;  /* 0x00000003ff047819 */ /* 0x000fe40000011608 */
[----:B------:R-:W-:Y:S02]  /*06f0*/  LOP3.LUT R5, R2, 0x8, R13, 0xf8, !PT ;  /* 0x0000000802057812 */ /* 0x000fe400078ef80d */
[----:B------:R-:W-:Y:S01]  /*0700*/  LOP3.LUT R13, R6, R4, RZ, 0x3c, !PT ;  /* 0x00000004060d7212 */ /* 0x000fe200078e3cff */
[----:B------:R-:W-:Y:S01]  /*0710*/  IMAD.SHL.U32 R6, R18, 0x2, RZ ;  /* 0x0000000212067824 */ /* 0x000fe200078e00ff */
[----:B------:R-:W-:Y:S02]  /*0720*/  LEA.HI R4, R3, R3, RZ, 0x1 ;  /* 0x0000000303047211 */ /* 0x000fe400078f08ff */
[----:B------:R-:W-:Y:S02]  /*0730*/  SHF.R.U32.HI R2, RZ, 0x3, R2 ;  /* 0x00000003ff027819 */ /* 0x000fe40000011602 */
[----:B------:R-:W-:-:S02]  /*0740*/  LOP3.LUT R7, R4, 0x3fffffe, RZ, 0xc0, !PT ;  /* 0x03fffffe04077812 */ /* 0x000fc400078ec0ff */
[----:B------:R-:W-:Y:S02]  /*0750*/  LOP3.LUT R2, R5, R2, RZ, 0x3c, !PT ;  /* 0x0000000205027212 */ /* 0x000fe400078e3cff */
[----:B------:R-:W-:Y:S01]  /*0760*/  SHF.R.S32.HI R8, RZ, 0x7, R19 ;  /* 0x00000007ff087819 */ /* 0x000fe20000011413 */
[C---:B------:R-:W-:Y:S01]  /*0770*/  IMAD.IADD R10, R3.reuse, 0x1, -R7 ;  /* 0x00000001030a7824 */ /* 0x040fe200078e0a07 */
[----:B------:R-:W-:Y:S01]  /*0780*/  SHF.R.S32.HI R5, RZ, 0x3, R14 ;  /* 0x00000003ff057819 */ /* 0x000fe2000001140e */
[----:B------:R-:W-:Y:S01]  /*0790*/  IMAD.SHL.U32 R7, R3, 0x40, RZ ;  /* 0x0000004003077824 */ /* 0x000fe200078e00ff */
[----:B------:R-:W-:Y:S01]  /*07a0*/  SHF.R.S32.HI R3, RZ, 0x1, R4 ;  /* 0x00000001ff037819 */ /* 0x000fe20000011404 */
[--C-:B------:R-:W-:Y:S02]  /*07b0*/  IMAD R9, R8, 0x1000, R6.reuse ;  /* 0x0000100008097824 */ /* 0x100fe400078e0206 */
[----:B------:R-:W-:Y:S01]  /*07c0*/  IMAD R17, R5, 0x8, R17 ;  /* 0x0000000805117824 */ /* 0x000fe200078e0211 */
[----:B------:R-:W-:Y:S01]  /*07d0*/  LOP3.LUT R4, R7, 0x1c0, RZ, 0xc0, !PT ;  /* 0x000001c007047812 */ /* 0x000fe200078ec0ff */
[----:B------:R-:W-:Y:S01]  /*07e0*/  IMAD R213, R12, 0x2, R5 ;  /* 0x000000020cd57824 */ /* 0x000fe200078e0205 */
[C---:B------:R-:W-:Y:S01]  /*07f0*/  LOP3.LUT P3, RZ, R3.reuse, 0x2, RZ, 0xc0, !PT ;  /* 0x0000000203ff7812 */ /* 0x040fe2000786c0ff */
[----:B------:R-:W-:Y:S01]  /*0800*/  IMAD.SHL.U32 R3, R3, 0x40, RZ ;  /* 0x0000004003037824 */ /* 0x000fe200078e00ff */
[----:B------:R-:W-:Y:S01]  /*0810*/  LOP3.LUT R5, R4, 0x20, R21, 0xf8, !PT ;  /* 0x0000002004057812 */ /* 0x000fe200078ef815 */
[----:B------:R-:W-:Y:S01]  /*0820*/  IMAD R7, R12, 0x200, R6 ;  /* 0x000002000c077824 */ /* 0x000fe200078e0206 */
[----:B------:R-:W-:Y:S01]  /*0830*/  SHF.R.U32.HI R6, RZ, 0x3, R4 ;  /* 0x00000003ff067819 */ /* 0x000fe20000011604 */
[----:B------:R-:W-:Y:S01]  /*0840*/  IMAD.SHL.U32 R4, R8, 0x8, RZ ;  /* 0x0000000808047824 */ /* 0x000fe200078e00ff */
[----:B------:R-:W-:Y:S01]  /*0850*/  LOP3.LUT R3, R3, 0xc0, RZ, 0xc0, !PT ;  /* 0x000000c003037812 */ /* 0x000fe200078ec0ff */
[----:B------:R-:W-:Y:S01]  /*0860*/  IMAD R10, R10, 0x20, R7 ;  /* 0x000000200a0a7824 */ /* 0x000fe200078e0207 */
[----:B------:R-:W-:Y:S01]  /*0870*/  LOP3.LUT R8, R5, R6, RZ, 0x3c, !PT ;  /* 0x0000000605087212 */ /* 0x000fe200078e3cff */
[----:B------:R-:W-:Y:S01]  /*0880*/  IMAD R7, R20, 0x400, R9 ;  /* 0x0000040014077824 */ /* 0x000fe200078e0209 */
[----:B------:R-:W-:Y:S01]  /*0890*/  LOP3.LUT R4, R4, 0x8, RZ, 0xc0, !PT ;  /* 0x0000000804047812 */ /* 0x000fe200078ec0ff */
[----:B------:R-:W-:Y:S01]  /*08a0*/  IMAD.U32 R218, R0, 0x20, R2 ;  /* 0x0000002000da7824 */ /* 0x000fe200078e0002 */
[----:B------:R-:W-:Y:S01]  /*08b0*/  SHF.R.U32.HI R5, RZ, 0x3, R3 ;  /* 0x00000003ff057819 */ /* 0x000fe20000011603 */
[----:B------:R-:W-:Y:S01]  /*08c0*/  IMAD.IADD R237, R8, 0x1, R7 ;  /* 0x0000000108ed7824 */ /* 0x000fe200078e0207 */
[C---:B------:R-:W-:Y:S01]  /*08d0*/  R2P PR, R16.reuse, 0x6 ;  /* 0x0000000610007804 */ /* 0x040fe20000000000 */
[----:B------:R-:W-:Y:S01]  /*08e0*/  IMAD.SHL.U32 R0, R16, 0x40, RZ ;  /* 0x0000004010007824 */ /* 0x000fe200078e00ff */
[----:B------:R-:W-:Y:S01]  /*08f0*/  LOP3.LUT R8, R5, R3, R4, 0x1e, !PT ;  /* 0x0000000305087212 */ /* 0x000fe200078e1e04 */
[----:B------:R-:W-:Y:S01]  /*0900*/  IMAD.SHL.U32 R3, R11, 0x40, RZ ;  /* 0x000000400b037824 */ /* 0x000fe200078e00ff */
[----:B------:R-:W-:Y:S01]  /*0910*/  LEA R210, R218, UR5, 0x1 ;  /* 0x00000005dad27c11 */ /* 0x000fe2000f8e08ff */
[C---:B------:R-:W-:Y:S01]  /*0920*/  IMAD.SHL.U32 R6, R15.reuse, 0x10, RZ ;  /* 0x000000100f067824 */ /* 0x040fe200078e00ff */
[----:B------:R-:W-:Y:S01]  /*0930*/  LOP3.LUT R5, R0, 0x1c0, RZ, 0xc0, !PT ;  /* 0x000001c000057812 */ /* 0x000fe200078ec0ff */
[----:B------:R-:W-:Y:S01]  /*0940*/  IMAD.SHL.U32 R2, R15, 0x8, RZ ;  /* 0x000000080f027824 */ /* 0x000fe200078e00ff */
[----:B------:R-:W-:Y:S01]  /*0950*/  LOP3.LUT R3, R3, 0xc0, RZ, 0xc0, !PT ;  /* 0x000000c003037812 */ /* 0x000fe200078ec0ff */
[----:B------:R-:W-:Y:S01]  /*0960*/  IMAD.IADD R8, R8, 0x1, R10 ;  /* 0x0000000108087824 */ /* 0x000fe200078e020a */
[----:B------:R-:W-:Y:S01]  /*0970*/  LOP3.LUT R7, R4, 0x10, R6, 0xf8, !PT ;  /* 0x0000001004077812 */ /* 0x000fe200078ef806 */
[----:B------:R-:W-:Y:S01]  /*0980*/  IMAD R4, R15, 0x200, R13 ;  /* 0x000002000f047824 */ /* 0x000fe200078e020d */
[----:B------:R-:W-:-:S02]  /*0990*/  LOP3.LUT R2, R2, 0x8, RZ, 0xc0, !PT ;  /* 0x0000000802027812 */ /* 0x000fc400078ec0ff */
[----:B------:R-:W-:Y:S02]  /*09a0*/  SHF.R.U32.HI R6, RZ, 0x3, R5 ;  /* 0x00000003ff067819 */ /* 0x000fe40000011605 */
[--C-:B------:R-:W-:Y:S02]  /*09b0*/  SHF.R.U32.HI R0, RZ, 0x3, R3.reuse ;  /* 0x00000003ff007819 */ /* 0x100fe40000011603 */
[--C-:B------:R-:W-:Y:S02]  /*09c0*/  LOP3.LUT R6, R6, R5, R2.reuse, 0x1e, !PT ;  /* 0x0000000506067212 */ /* 0x100fe400078e1e02 */
[C---:B------:R-:W-:Y:S01]  /*09d0*/  LOP3.LUT R5, R0.reuse, R3, R2, 0x1e, !PT ;  /* 0x0000000300057212 */ /* 0x040fe200078e1e02 */
[----:B------:R-:W-:Y:S01]  /*09e0*/  IMAD.SHL.U32 R2, R17, 0x20, RZ ;  /* 0x0000002011027824 */ /* 0x000fe200078e00ff */
[----:B------:R-:W-:Y:S01]  /*09f0*/  LOP3.LUT R3, R0, R7, R3, 0x1e, !PT ;  /* 0x0000000700037212 */ /* 0x000fe200078e1e03 */
[----:B------:R-:W-:Y:S01]  /*0a00*/  IMAD.U32 R213, R213, 0x200, R6 ;  /* 0x00000200d5d57824 */ /* 0x000fe200078e0006 */
[----:B------:R-:W-:Y:S01]  /*0a10*/  SEL R0, R219, 0xffffffe0, !P6 ;  /* 0xffffffe0db007807 */ /* 0x000fe20007000000 */
[----:B------:R-:W-:Y:S01]  /*0a20*/  IMAD R220, R20, 0x200, R2 ;  /* 0x0000020014dc7824 */ /* 0x000fe200078e0202 */
[----:B------:R-:W-:Y:S01]  /*0a30*/  LEA R237, R237, UR4, 0x1 ;  /* 0x00000004eded7c11 */ /* 0x000fe2000f8e08ff */
[----:B------:R-:W-:Y:S01]  /*0a40*/  IMAD.IADD R217, R2, 0x1, R3 ;  /* 0x0000000102d97824 */ /* 0x000fe200078e0203 */
[----:B------:R-:W-:Y:S01]  /*0a50*/  LEA R3, R4, UR4, 0x1 ;  /* 0x0000000404037c11 */ /* 0x000fe2000f8e08ff */
[----:B------:R-:W-:Y:S01]  /*0a60*/  IMAD.IADD R210, R210, 0x1, R0 ;  /* 0x00000001d2d27824 */ /* 0x000fe200078e0200 */
[----:B------:R-:W-:Y:S01]  /*0a70*/  LOP3.LUT P0, RZ, R11, 0x2, RZ, 0xc0, !PT ;  /* 0x000000020bff7812 */ /* 0x000fe2000780c0ff */
[----:B------:R-:W-:Y:S01]  /*0a80*/  IMAD.U32 R0, RZ, RZ, UR7 ;  /* 0x00000007ff007e24 */ /* 0x000fe2000f8e00ff */
[----:B------:R-:W-:Y:S01]  /*0a90*/  USHF.R.S32.HI UR7, URZ, 0x1f, UR61 ;  /* 0x0000001f3f077899 */ /* 0x000fe2000801143d */
[----:B------:R-:W-:Y:S01]  /*0aa0*/  IMAD.IADD R220, R220, 0x1, R5 ;  /* 0x00000001dcdc7824 */ /* 0x000fe200078e0205 */
[----:B------:R-:W-:Y:S01]  /*0ab0*/  LEA R213, R213, UR5, 0x1 ;  /* 0x00000005d5d57c11 */ /* 0x000fe2000f8e08ff */
[----:B------:R-:W-:-:S02]  /*0ac0*/  IMAD.U32 R0, RZ, RZ, UR10 ;  /* 0x0000000aff007e24 */ /* 0x000fc4000f8e00ff */
[----:B------:R-:W-:Y:S01]  /*0ad0*/  IMAD.MOV.U32 R0, RZ, RZ, 0x40 ;  /* 0x00000040ff007424 */ /* 0x000fe200078e00ff */
[----:B------:R-:W-:Y:S01]  /*0ae0*/  LEA R211, R220, UR4, 0x1 ;  /* 0x00000004dcd37c11 */ /* 0x000fe2000f8e08ff */
[----:B------:R-:W-:Y:S02]  /*0af0*/  IMAD.U32 R2, RZ, RZ, UR7 ;  /* 0x00000007ff027e24 */ /* 0x000fe4000f8e00ff */
[----:B------:R-:W-:Y:S01]  /*0b00*/  IMAD.U32 R2, RZ, RZ, UR6 ;  /* 0x00000006ff027e24 */ /* 0x000fe2000f8e00ff */
[----:B------:R-:W-:Y:S01]  /*0b10*/  UIADD3 UR6, UR4, 0x9000, URZ ;  /* 0x0000900004067890 */ /* 0x000fe2000fffe03f */
[----:B------:R-:W-:Y:S01]  /*0b20*/  SEL R2, R219, 0xffffffe0, !P1 ;  /* 0xffffffe0db027807 */ /* 0x000fe20004800000 */
[C---:B------:R-:W-:Y:S01]  /*0b30*/  VIADD R240, R237.reuse, 0x20 ;  /* 0x00000020edf07836 */ /* 0x040fe20000000000 */
[----:B------:R-:W-:Y:S01]  /*0b40*/  SEL R0, R0, 0xffffffc0, !P2 ;  /* 0xffffffc000007807 */ /* 0x000fe20005000000 */
[----:B------:R-:W-:Y:S01]  /*0b50*/  @P4 VIADD R240, R237, 0xffffffe0 ;  /* 0xffffffe0edf04836 */ /* 0x000fe20000000000 */
[----:B------:R-:W-:Y:S01]  /*0b60*/  SEL R219, R219, 0xffffffe0, !P0 ;  /* 0xffffffe0dbdb7807 */ /* 0x000fe20004000000 */
[----:B------:R-:W-:Y:S01]  /*0b70*/  IMAD.IADD R214, R213, 0x1, R2 ;  /* 0x00000001d5d67824 */ /* 0x000fe200078e0202 */
[----:B------:R-:W-:Y:S01]  /*0b80*/  LEA R5, R8, UR6, 0x1 ;  /* 0x0000000608057c11 */ /* 0x000fe2000f8e08ff */
[----:B------:R-:W-:-:S02]  /*0b90*/  IMAD.IADD R239, R237, 0x1, R238 ;  /* 0x00000001edef7824 */ /* 0x000fc400078e02ee */
[----:B------:R-:W-:Y:S02]  /*0ba0*/  IMAD.IADD R238, R238, 0x1, R240 ;  /* 0x00000001eeee7824 */ /* 0x000fe400078e02f0 */
[C---:B------:R-:W-:Y:S01]  /*0bb0*/  VIADD R4, R5.reuse, 0x20 ;  /* 0x0000002005047836 */ /* 0x040fe20000000000 */
[----:B------:R1:W-:Y:S01]  /*0bc0*/  STL [R1+0x8], R5 ;  /* 0x0000080501007387 */ /* 0x0003e20000100800 */
[----:B------:R-:W-:Y:S02]  /*0bd0*/  @P3 VIADD R4, R5, 0xffffffe0 ;  /* 0xffffffe005043836 */ /* 0x000fe40000000000 */
[--C-:B------:R-:W-:Y:S02]  /*0be0*/  IMAD.IADD R216, R213, 0x1, R0.reuse ;  /* 0x00000001d5d87824 */ /* 0x100fe400078e0200 */
[----:B------:R-:W-:Y:S01]  /*0bf0*/  IMAD.IADD R215, R214, 0x1, R0 ;  /* 0x00000001d6d77824 */ /* 0x000fe200078e0200 */
[----:B------:R1:W-:Y:S01]  /*0c00*/  STL [R1+0xc], R4 ;  /* 0x00000c0401007387 */ /* 0x0003e20000100800 */
[----:B------:R-:W-:-:S07]  /*0c10*/  IMAD.IADD R212, R211, 0x1, R219 ;  /* 0x00000001d3d47824 */ /* 0x000fce00078e02db */
.L_x_624:
        /* <DEDUP_REMOVED lines=16> */
[----:B-123--:R-:W-:Y:S01]  /*0d20*/  IMAD.U32 R4, RZ, RZ, UR6 ;  /* 0x00000006ff047e24 */ /* 0x00efe2000f8e00ff */
[----:B------:R-:W-:Y:S01]  /*0d30*/  UISETP.NE.U32.AND UP0, UPT, UR12, URZ, UPT ;  /* 0x0000003f0c00728c */ /* 0x000fe2000bf05070 */
[----:B------:R-:W-:Y:S01]  /*0d40*/  IMAD.U32 R6, RZ, RZ, UR10 ;  /* 0x0000000aff067e24 */ /* 0x000fe2000f8e00ff */
[----:B------:R-:W-:Y:S01]  /*0d50*/  @UP4 UIADD3.X UR11, UR5, UR11, URZ, UP1, !UPT ;  /* 0x0000000b050b4290 */ /* 0x000fe20008ffe43f */
[----:B------:R-:W-:Y:S01]  /*0d60*/  IMAD.U32 R5, RZ, RZ, UR7 ;  /* 0x00000007ff057e24 */ /* 0x000fe2000f8e00ff */
[----:B------:R-:W-:-:S02]  /*0d70*/  UIADD3.X UR12, UR5, UR13, URZ, UP2, !UPT ;  /* 0x0000000d050c7290 */ /* 0x000fc400097fe43f */
        /* <DEDUP_REMOVED lines=45> */
.L_x_594:
        /* <DEDUP_REMOVED lines=10> */
[----:B------:R-:W-:Y:S02]  /*10f0*/  UIMAD.WIDE.U32 UR18, UR61, UR6, URZ ;  /* 0x000000063d1272a5 */ /* 0x000fe4000f8e003f */
[----:B------:R-:W-:Y:S02]  /*1100*/  UIMAD UR6, UR52, UR6, URZ ;  /* 0x00000006340672a4 */ /* 0x000fe4000f8e023f */
[----:B------:R-:W2:Y:S01]  /*1110*/  S2UR UR14, SR_CTAID.X ;  /* 0x00000000000e79c3 */ /* 0x000ea20000002500 */
[----:B------:R-:W-:Y:S02]  /*1120*/  UISETP.NE.AND UP1, UPT, UR59, -0x1, UPT ;  /* 0xffffffff3b00788c */ /* 0x000fe4000bf25270 */
[----:B------:R-:W-:Y:S01]  /*1130*/  UIMAD UR13, UR61, UR7, UR6 ;  /* 0x000000073d0d72a4 */ /* 0x000fe2000f8e0206 */
[----:B------:R-:W-:-:S02]  /*1140*/  ULDC UR53, c[0x0][0x2d4] ;  /* 0x0000b50000357ab9 */ /* 0x000fc40000000800 */
[----:B------:R-:W-:Y:S01]  /*1150*/  @!UP2 ULDC.64 UR6, c[0x0][0x418] ;  /* 0x000106000006aab9 */ /* 0x000fe20000000a00 */
[----:B------:R-:W-:Y:S01]  /*1160*/  ULDC.64 UR30, c[0x0][0x240] ;  /* 0x00009000001e7ab9 */ /* 0x000fe20000000a00 */
[----:B------:R-:W3:Y:S01]  /*1170*/  S2UR UR45, SR_CTAID.Z ;  /* 0x00000000002d79c3 */ /* 0x000ee20000002700 */
[----:B------:R-:W-:Y:S02]  /*1180*/  @!UP2 UIMAD.WIDE.U32 UR34, UR61, UR6, URZ ;  /* 0x000000063d22a2a5 */ /* 0x000fe4000f8e003f */
[----:B------:R-:W-:Y:S01]  /*1190*/  USHF.R.S32.HI UR29, URZ, 0x1f, UR53 ;  /* 0x0000001f3f1d7899 */ /* 0x000fe20008011435 */
[----:B------:R-:W-:Y:S01]  /*11a0*/  @UP1 ULDC.64 UR22, c[0x0][0x248] ;  /* 0x0000920000161ab9 */ /* 0x000fe20000000a00 */
[----:B------:R-:W-:Y:S01]  /*11b0*/  ULDC UR55, c[0x0][0x2dc] ;  /* 0x0000b70000377ab9 */ /* 0x000fe20000000800 */
[----:B------:R-:W-:Y:S01]  /*11c0*/  ULDC UR54, c[0x0][0x270] ;  /* 0x00009c0000367ab9 */ /* 0x000fe20000000800 */
[----:B-1----:R-:W-:Y:S01]  /*11d0*/  IABS R6, R7 ;  /* 0x0000000700067213 */ /* 0x002fe20000000000 */
[----:B------:R-:W-:Y:S01]  /*11e0*/  UIADD3 UR32, UR19, UR13, URZ ;  /* 0x0000000d13207290 */ /* 0x000fe2000fffe03f */
[----:B------:R-:W-:Y:S01]  /*11f0*/  ISETP.NE.AND P3, PT, R7, RZ, PT ;  /* 0x000000ff0700720c */ /* 0x000fe20003f65270 */
[----:B------:R-:W-:Y:S01]  /*1200*/  USHF.L.U64.HI UR20, UR61, 0x7, UR52 ;  /* 0x000000073d147899 */ /* 0x000fe20008010234 */
[----:B------:R-:W1:Y:S01]  /*1210*/  I2F.RP R4, R6 ;  /* 0x0000000600047306 */ /* 0x000e620000209400 */
[----:B------:R-:W-:Y:S01]  /*1220*/  ULDC.U8 UR33, c[0x0][0x3d8] ;  /* 0x0000f60000217ab9 */ /* 0x000fe20000000000 */
[----:B------:R-:W-:-:S02]  /*1230*/  UIMAD UR17, UR12, UR31, URZ ;  /* 0x0000001f0c1172a4 */ /* 0x000fc4000f8e023f */
[----:B--2---:R-:W-:Y:S02]  /*1240*/  UIMAD.WIDE.U32 UR24, UR14, UR10, URZ ;  /* 0x0000000a0e1872a5 */ /* 0x004fe4000f8e003f */
[----:B------:R-:W-:Y:S02]  /*1250*/  UISETP.NE.AND UP3, UPT, UR33, URZ, UPT ;  /* 0x0000003f2100728c */ /* 0x000fe4000bf65270 */
[----:B------:R-:W-:Y:S02]  /*1260*/  UIMAD UR38, UR14, UR11, UR25 ;  /* 0x0000000b0e2672a4 */ /* 0x000fe4000f8e0219 */
[----:B------:R-:W-:Y:S01]  /*1270*/  USHF.L.U32 UR14, UR61, 0x7, URZ ;  /* 0x000000073d0e7899 */ /* 0x000fe2000800063f */
[----:B------:R-:W-:Y:S01]  /*1280*/  @UP2 ULDC.64 UR10, c[0x0][0x420] ;  /* 0x00010800000a2ab9 */ /* 0x000fe20000000a00 */
[----:B---3--:R-:W-:Y:S01]  /*1290*/  IABS R2, UR45 ;  /* 0x0000002d00027c13 */ /* 0x008fe20008000000 */
[----:B------:R-:W-:Y:S01]  /*12a0*/  @UP2 UIMAD.WIDE.U32 UR36, UR12, UR10, URZ ;  /* 0x0000000a0c2422a5 */ /* 0x000fe2000f8e003f */
[----:B-1----:R-:W1:Y:S01]  /*12b0*/  MUFU.RCP R4, R4 ;  /* 0x0000000400047308 */ /* 0x002e620000001000 */
[----:B------:R-:W-:-:S02]  /*12c0*/  @!UP2 UIMAD UR10, UR52, UR6, URZ ;  /* 0x00000006340aa2a4 */ /* 0x000fc4000f8e023f */
[----:B------:R-:W-:Y:S02]  /*12d0*/  UIADD3 UR6, UR16, 0x3f, URZ ;  /* 0x0000003f10067890 */ /* 0x000fe4000fffe03f */
[----:B------:R-:W-:Y:S02]  /*12e0*/  @!UP2 UIMAD UR21, UR61, UR7, UR10 ;  /* 0x000000073d15a2a4 */ /* 0x000fe4000f8e020a */
[----:B------:R-:W-:Y:S02]  /*12f0*/  UIADD3 UR7, UR16, 0x80, UR58 ;  /* 0x0000008010077890 */ /* 0x000fe4000fffe03a */
[----:B------:R-:W-:Y:S01]  /*1300*/  @UP2 UIMAD UR43, UR12, UR11, UR37 ;  /* 0x0000000b0c2b22a4 */ /* 0x000fe2000f8e0225 */
[----:B------:R-:W-:Y:S01]  /*1310*/  ULDC UR10, c[0x0][0x394] ;  /* 0x0000e500000a7ab9 */ /* 0x000fe20000000800 */
[----:B------:R-:W-:Y:S02]  /*1320*/  USHF.R.S32.HI UR11, URZ, 0x1f, UR6 ;  /* 0x0000001f3f0b7899 */ /* 0x000fe40008011406 */
[----:B------:R-:W-:-:S02]  /*1330*/  UIADD3 UR7, UR7, UR10, -UR5 ;  /* 0x0000000a07077290 */ /* 0x000fc4000fffe805 */
[----:B------:R-:W-:Y:S01]  /*1340*/  @UP1 UIADD3 UR10, UR57, UR59, URZ ;  /* 0x0000003b390a1290 */ /* 0x000fe2000fffe03f */
[----:B-1----:R-:W-:Y:S01]  /*1350*/  VIADD R4, R4, 0xffffffe ;  /* 0x0ffffffe04047836 */ /* 0x002fe20000000000 */
[----:B------:R-:W-:Y:S02]  /*1360*/  ULEA.HI UR26, UR11, UR6, URZ, 0x6 ;  /* 0x000000060b1a7291 */ /* 0x000fe4000f8f303f */
[----:B------:R-:W-:Y:S01]  /*1370*/  UIADD3 UR11, UR7, 0x3f, URZ ;  /* 0x0000003f070b7890 */ /* 0x000fe2000fffe03f */
[----:B------:R-:W1:Y:S01]  /*1380*/  F2I.FTZ.U32.TRUNC.NTZ R5, R4 ;  /* 0x0000000400057305 */ /* 0x000e62000021f000 */
[----:B------:R-:W-:Y:S02]  /*1390*/  @UP1 UIMAD.WIDE.U32 UR6, UR10, UR22, URZ ;  /* 0x000000160a0612a5 */ /* 0x000fe4000f8e003f */
[----:B------:R-:W-:Y:S02]  /*13a0*/  @UP1 UIMAD UR10, UR10, UR23, URZ ;  /* 0x000000170a0a12a4 */ /* 0x000fe4000f8e023f */
[----:B------:R-:W-:-:S02]  /*13b0*/  USEL UR27, UR14, URZ, UP0 ;  /* 0x0000003f0e1b7287 */ /* 0x000fc40008000000 */
[----:B------:R-:W-:Y:S02]  /*13c0*/  @UP1 UIADD3 UR46, UR7, UR10, URZ ;  /* 0x0000000a072e1290 */ /* 0x000fe4000fffe03f */
[----:B------:R-:W-:Y:S02]  /*13d0*/  USHF.R.S32.HI UR10, URZ, 0x1f, UR11 ;  /* 0x0000001f3f0a7899 */ /* 0x000fe4000801140b */
[----:B------:R-:W-:Y:S01]  /*13e0*/  UIMAD.WIDE.U32 UR14, UR12, UR30, URZ ;  /* 0x0000001e0c0e72a5 */ /* 0x000fe2000f8e003f */
[----:B------:R-:W-:Y:S01]  /*13f0*/  @UP1 UMOV UR44, UR6 ;  /* 0x00000006002c1c82 */ /* 0x000fe20008000000 */
[----:B------:R-:W-:Y:S01]  /*1400*/  ULEA.HI UR19, UR10, UR11, URZ, 0x6 ;  /* 0x0000000b0a137291 */ /* 0x000fe2000f8f303f */
[----:B-1----:R-:W-:Y:S01]  /*1410*/  IMAD.MOV R0, RZ, RZ, -R5 ;  /* 0x000000ffff007224 */ /* 0x002fe200078e0a05 */
[----:B------:R-:W-:Y:S01]  /*1420*/  ULDC.U8 UR25, c[0x0][0x480] ;  /* 0x0001200000197ab9 */ /* 0x000fe20000000000 */
[----:B------:R-:W-:Y:S01]  /*1430*/  IMAD.MOV.U32 R4, RZ, RZ, RZ ;  /* 0x000000ffff047224 */ /* 0x000fe200078e00ff */
[----:B------:R-:W-:Y:S01]  /*1440*/  UIMAD.WIDE UR6, UR55, UR54, URZ ;  /* 0x00000036370672a5 */ /* 0x000fe2000f8e023f */
[----:B------:R-:W-:Y:S01]  /*1450*/  IMAD R0, R0, R6, RZ ;  /* 0x0000000600007224 */ /* 0x000fe200078e02ff */
[----:B------:R-:W-:-:S02]  /*1460*/  UIMAD.WIDE.U32 UR10, UR61, UR53, URZ ;  /* 0x000000353d0a72a5 */ /* 0x000fc4000f8e003f */
[----:B------:R-:W-:Y:S01]  /*1470*/  UIMAD UR13, UR29, UR61, URZ ;  /* 0x0000003d1d0d72a4 */ /* 0x000fe2000f8e023f */
[----:B------:R-:W-:Y:S01]  /*1480*/  IMAD.HI.U32 R0, R5, R0, R4 ;  /* 0x0000000005007227 */ /* 0x000fe200078e0004 */
[----:B------:R-:W-:Y:S02]  /*1490*/  UISETP.NE.AND UP4, UPT, UR25, URZ, UPT ;  /* 0x0000003f1900728c */ /* 0x000fe4000bf85270 */
[----:B------:R-:W-:Y:S02]  /*14a0*/  USEL UR51, UR18, UR14, !UP2 ;  /* 0x0000000e12337287 */ /* 0x000fe4000d000000 */
[----:B------:R-:W-:Y:S01]  /*14b0*/  USEL UR25, UR20, URZ, UP0 ;  /* 0x0000003f14197287 */ /* 0x000fe20008000000 */
[----:B------:R-:W-:Y:S01]  /*14c0*/  IMAD.HI.U32 R0, R0, R2, RZ ;  /* 0x0000000200007227 */ /* 0x000fe200078e00ff */
[----:B------:R-:W-:Y:S02]  /*14d0*/  @UP2 UIADD3 UR32, UR15, UR17, URZ ;  /* 0x000000110f202290 */ /* 0x000fe4000fffe03f */
[----:B------:R-:W-:Y:S01]  /*14e0*/  UIMAD.WIDE.U32 UR14, UR6, UR10, URZ ;  /* 0x0000000a060e72a5 */ /* 0x000fe2000f8e003f */
[----:B------:R-:W-:Y:S01]  /*14f0*/  IMAD.MOV R4, RZ, RZ, -R0 ;  /* 0x000000ffff047224 */ /* 0x000fe200078e0a00 */
[----:B------:R-:W-:-:S02]  /*1500*/  UIMAD UR20, UR7, UR10, URZ ;  /* 0x0000000a071472a4 */ /* 0x000fc4000f8e023f */
[----:B------:R-:W-:Y:S01]  /*1510*/  UIMAD UR10, UR52, UR53, UR13 ;  /* 0x00000035340a72a4 */ /* 0x000fe2000f8e020d */
[C---:B------:R-:W-:Y:S01]  /*1520*/  IMAD R2, R6.reuse, R4, R2 ;  /* 0x0000000406027224 */ /* 0x040fe200078e0202 */
[----:B------:R-:W-:Y:S01]  /*1530*/  ULDC UR40, c[0x0][0x2c4] ;  /* 0x0000b10000287ab9 */ /* 0x000fe20000000800 */
[----:B------:R-:W-:Y:S01]  /*1540*/  @UP3 ULDC UR13, c[0x0][0x2e4] ;  /* 0x0000b900000d3ab9 */ /* 0x000fe20000000800 */
[----:B------:R-:W-:Y:S02]  /*1550*/  UIADD3 UR17, UR11, UR10, URZ ;  /* 0x0000000a0b117290 */ /* 0x000fe4000fffe03f */
[----:B------:R-:W-:Y:S01]  /*1560*/  ISETP.GT.U32.AND P1, PT, R6, R2, PT ;  /* 0x000000020600720c */ /* 0x000fe20003f24070 */
[----:B------:R-:W-:Y:S02]  /*1570*/  USHF.R.S32.HI UR11, URZ, 0x6, UR26 ;  /* 0x000000063f0b7899 */ /* 0x000fe4000801141a */
[----:B------:R-:W-:Y:S02]  /*1580*/  USHF.R.S32.HI UR10, URZ, 0x6, UR19 ;  /* 0x000000063f0a7899 */ /* 0x000fe40008011413 */
[----:B------:R-:W-:-:S02]  /*1590*/  @UP3 UIMAD UR18, UR61, UR40, URZ ;  /* 0x000000283d1232a4 */ /* 0x000fc4000f8e023f */
[----:B------:R-:W-:Y:S02]  /*15a0*/  UISETP.LT.AND UP0, UPT, UR11, UR10, UPT ;  /* 0x0000000a0b00728c */ /* 0x000fe4000bf01270 */
[----:B------:R-:W-:Y:S02]  /*15b0*/  @UP3 USEL UR18, UR18, UR12, !UP2 ;  /* 0x0000000c12123287 */ /* 0x000fe4000d000000 */
[----:B------:R-:W-:Y:S02]  /*15c0*/  USEL UR33, UR11, UR10, UP0 ;  /* 0x0000000a0b217287 */ /* 0x000fe40008000000 */
        /* <DEDUP_REMOVED lines=13> */
[----:B------:R-:W-:Y:S02]  /*16a0*/  UIADD3 UR41, UR15, UR13, URZ ;  /* 0x0000000d0f297290 */ /* 0x000fe4000fffe03f */
[----:B------:R-:W-:Y:S02]  /*16b0*/  UIMAD UR13, UR7, UR12, URZ ;  /* 0x0000000c070d72a4 */ /* 0x000fe4000f8e023f */
[----:B------:R-:W-:Y:S01]  /*16c0*/  UIADD3.X UR14, UR18, UR25, URZ, UP0, !UPT ;  /* 0x00000019120e7290 */ /* 0x000fe200087fe43f */
[----:B------:R-:W-:Y:S01]  /*16d0*/  @P0 VIADD R0, R0, 0x1 ;  /* 0x0000000100000836 */ /* 0x000fe20000000000 */
[----:B------:R-:W-:Y:S01]  /*16e0*/  UIMAD UR7, UR7, UR10, URZ ;  /* 0x0000000a070772a4 */ /* 0x000fe2000f8e023f */
[----:B------:R-:W-:Y:S01]  /*16f0*/  PLOP3.LUT P0, PT, PT, PT, UP3, 0x80, 0x0 ;  /* 0x000000000000781c */ /* 0x000fe20003f0f038 */
[----:B------:R-:W-:Y:S02]  /*1700*/  @UP1 UIADD3 UR28, UR57, UR59, URZ ;  /* 0x0000003b391c1290 */ /* 0x000fe4000fffe03f */
[----:B------:R-:W-:Y:S01]  /*1710*/  @!UP2 UIADD3 UR43, UR35, UR21, URZ ;  /* 0x00000015232ba290 */ /* 0x000fe2000fffe03f */
[----:B------:R-:W-:Y:S01]  /*1720*/  @!P2 IADD3 R0, -R0, RZ, RZ ;  /* 0x000000ff0000a210 */ /* 0x000fe20007ffe1ff */
[----:B------:R-:W-:Y:S01]  /*1730*/  UIMAD.WIDE.U32 UR26, UR6, UR10, URZ ;  /* 0x0000000a061a72a5 */ /* 0x000fe2000f8e003f */
[----:B------:R-:W-:Y:S01]  /*1740*/  @!P3 LOP3.LUT R0, RZ, R7, RZ, 0x33, !PT ;  /* 0x00000007ff00b212 */ /* 0x000fe200078e33ff */
[----:B------:R-:W-:Y:S01]  /*1750*/  @UP1 ULDC.64 UR20, c[0x0][0x250] ;  /* 0x0000940000141ab9 */ /* 0x000fe20000000a00 */
[----:B------:R-:W-:-:S02]  /*1760*/  UIMAD UR10, UR6, UR14, UR7 ;  /* 0x0000000e060a72a4 */ /* 0x000fc4000f8e0207 */
[----:B------:R-:W-:Y:S02]  /*1770*/  @UP1 UIMAD.WIDE.U32 UR6, UR28, UR20, URZ ;  /* 0x000000141c0612a5 */ /* 0x000fe4000f8e003f */
[----:B------:R-:W-:Y:S02]  /*1780*/  @!UP3 UIMAD UR19, UR61, UR54, UR45 ;  /* 0x000000363d13b2a4 */ /* 0x000fe4000f8e022d */
[----:B------:R-:W-:Y:S02]  /*1790*/  @UP2 UIADD3 UR41, UR11, UR13, URZ ;  /* 0x0000000d0b292290 */ /* 0x000fe4000fffe03f */
[----:B------:R-:W-:Y:S02]  /*17a0*/  UIMAD UR42, UR45, UR55, URZ ;  /* 0x000000372d2a72a4 */ /* 0x000fe4000f8e023f */
[----:B------:R-:W-:Y:S02]  /*17b0*/  @UP1 UIMAD UR11, UR28, UR21, URZ ;  /* 0x000000151c0b12a4 */ /* 0x000fe4000f8e023f */
[----:B------:R-:W-:-:S02]  /*17c0*/  @!UP3 UIMAD UR29, UR19, UR40, URZ ;  /* 0x00000028131db2a4 */ /* 0x000fc4000f8e023f */
[----:B------:R-:W-:Y:S02]  /*17d0*/  USEL UR48, UR38, URZ, UP4 ;  /* 0x0000003f26307287 */ /* 0x000fe4000a000000 */
[----:B------:R-:W-:Y:S02]  /*17e0*/  USHF.R.S32.HI UR39, URZ, 0x1f, UR58 ;  /* 0x0000001f3f277899 */ /* 0x000fe4000801143a */
        /* <DEDUP_REMOVED lines=18> */
.L_x_596:
        /* <DEDUP_REMOVED lines=13> */
.L_x_597:
[----:B------:R-:W-:Y:S01]  /*19e0*/  @UP2 UMOV UR13, UR36 ;  /* 0x00000024000d2c82 */ /* 0x000fe20008000000 */
[----:B------:R-:W-:Y:S01]  /*19f0*/  @!UP2 UMOV UR13, UR34 ;  /* 0x00000022000dac82 */ /* 0x000fe20008000000 */
[----:B------:R-:W-:Y:S01]  /*1a00*/  SHF.R.S32.HI R10, RZ, 0x1f, R0 ;  /* 0x0000001fff0a7819 */ /* 0x000fe20000011400 */
[----:B------:R-:W-:Y:S06]  /*1a10*/  @!P0 BRA `(.L_x_598) ;  /* 0x0000000000208947 */ /* 0x000fec0003800000 */
[----:B------:R-:W1:Y:S01]  /*1a20*/  S2UR UR10, SR_CTAID.Z ;  /* 0x00000000000a79c3 */ /* 0x000e620000002700 */
[----:B------:R-:W-:Y:S01]  /*1a30*/  @!UP2 UIMAD UR12, UR61, UR53, URZ ;  /* 0x000000353d0ca2a4 */ /* 0x000fe2000f8e023f */
[----:B------:R-:W-:Y:S01]  /*1a40*/  ULDC UR6, c[0x0][0x2c0] ;  /* 0x0000b00000067ab9 */ /* 0x000fe20000000800 */
[----:B------:R-:W-:Y:S02]  /*1a50*/  ULDC UR7, c[0x0][0x2e4] ;  /* 0x0000b90000077ab9 */ /* 0x000fe40000000800 */
[----:B------:R-:W-:Y:S02]  /*1a60*/  ULEA UR7, UR6, UR7, 0x7 ;  /* 0x0000000706077291 */ /* 0x000fe4000f8e383f */
[----:B------:R-:W-:-:S04]  /*1a70*/  ULEA UR6, UR61, UR12, 0x7 ;  /* 0x0000000c3d067291 */ /* 0x000fc8000f8e383f */
[----:B-1----:R-:W-:Y:S01]  /*1a80*/  UIMAD UR6, UR7, UR10, UR6 ;  /* 0x0000000a070672a4 */ /* 0x002fe2000f8e0206 */
[----:B------:R-:W-:Y:S11]  /*1a90*/  BRA `(.L_x_599) ;  /* 0x00000000000c7947 */ /* 0x000ff60003800000 */
.L_x_598:
[----:B------:R-:W1:Y:S02]  /*1aa0*/  S2UR UR6, SR_CTAID.Z ;  /* 0x00000000000679c3 */ /* 0x000e640000002700 */
[----:B-1----:R-:W-:-:S04]  /*1ab0*/  UIMAD UR6, UR61, UR54, UR6 ;  /* 0x000000363d0672a4 */ /* 0x002fc8000f8e0206 */
[----:B------:R-:W-:-:S12]  /*1ac0*/  UIMAD UR6, UR6, UR53, URZ ;  /* 0x00000035060672a4 */ /* 0x000fd8000f8e023f */
.L_x_599:
[----:B------:R-:W2:Y:S04]  /*1ad0*/  LDL.64 R6, [R1+0x20] ;  /* 0x0000200001067983 */ /* 0x000ea80000100a00 */
[----:B------:R1:W2:Y:S01]  /*1ae0*/  LDL.64 R12, [R1+0x20] ;  /* 0x00002000010c7983 */ /* 0x0002a20000100a00 */
[----:B------:R-:W3:Y:S01]  /*1af0*/  S2UR UR7, SR_CTAID.Z ;  /* 0x00000000000779c3 */ /* 0x000ee20000002700 */
[----:B------:R-:W-:Y:S01]  /*1b00*/  ULDC.64 UR10, c[0x0][0x258] ;  /* 0x00009600000a7ab9 */ /* 0x000fe20000000a00 */
[----:B------:R-:W-:Y:S01]  /*1b10*/  UIADD3 UR19, -UR5, UR16, UR58 ;  /* 0x0000001005137290 */ /* 0x000fe2000fffe13a */
[----:B------:R-:W4:Y:S01]  /*1b20*/  S2R R26, SR_TID.X ;  /* 0x00000000001a7919 */ /* 0x000f220000002100 */
[----:B------:R-:W-:Y:S01]  /*1b30*/  IMAD.U32 R9, RZ, RZ, UR10 ;  /* 0x0000000aff097e24 */ /* 0x000fe2000f8e00ff */
[----:B------:R-:W-:Y:S01]  /*1b40*/  ULDC UR53, c[0x0][0x398] ;  /* 0x0000e60000357ab9 */ /* 0x000fe20000000800 */
[----:B------:R-:W-:Y:S01]  /*1b50*/  UIMAD UR35, UR55, UR54, URZ ;  /* 0x00000036372372a4 */ /* 0x000fe2000f8e023f */
[----:B------:R-:W5:Y:S01]  /*1b60*/  S2R R27, SR_TID.X ;  /* 0x00000000001b7919 */ /* 0x000f620000002100 */
[----:B------:R-:W1:Y:S01]  /*1b70*/  S2UR UR60, SR_CTAID.Z ;  /* 0x00000000003c79c3 */ /* 0x000e620000002700 */
[----:B------:R-:W-:Y:S01]  /*1b80*/  UIADD3 UR14, UR17, UR6, URZ ;  /* 0x00000006110e7290 */ /* 0x000fe2000fffe03f */
[----:B------:R-:W-:Y:S01]  /*1b90*/  BSSY B1, `(.L_x_595) ;  /* 0x00007d2000017945 */ /* 0x000fe20003800000 */
[----:B------:R-:W3:Y:S01]  /*1ba0*/  S2R R24, SR_TID.X ;  /* 0x0000000000187919 */ /* 0x000ee20000002100 */
[----:B------:R-:W-:-:S02]  /*1bb0*/  USHF.L.U32 UR27, UR35, 0x6, URZ ;  /* 0x00000006231b7899 */ /* 0x000fc4000800063f */
[----:B------:R-:W-:Y:S02]  /*1bc0*/  UIADD3 UR34, UR17, UR29, URZ ;  /* 0x0000001d11227290 */ /* 0x000fe4000fffe03f */
[----:B------:R-:W-:Y:S01]  /*1bd0*/  UIADD3 UR26, UP2, UP0, UR26, UR27, UR42 ;  /* 0x0000001b1a1a7290 */ /* 0x000fe2000f85e02a */
[----:B------:R-:W-:Y:S01]  /*1be0*/  ULDC.64 UR24, c[0x0][0x478] ;  /* 0x00011e0000187ab9 */ /* 0x000fe20000000a00 */
[----:B------:R-:W-:Y:S01]  /*1bf0*/  ULDC.64 UR28, c[0x0][0x210] ;  /* 0x00008400001c7ab9 */ /* 0x000fe20000000a00 */
[----:B------:R-:W-:Y:S01]  /*1c00*/  UIMAD.WIDE UR14, UR14, 0x4, UR24 ;  /* 0x000000040e0e78a5 */ /* 0x000fe2000f8e0218 */
[----:B------:R-:W-:Y:S02]  /*1c10*/  ULDC.64 UR36, c[0x0][0x2b0] ;  /* 0x0000ac0000247ab9 */ /* 0x000fe40000000a00 */
[----:B------:R-:W-:Y:S01]  /*1c20*/  ULDC.64 UR24, c[0x0][0x3e0] ;  /* 0x0000f80000187ab9 */ /* 0x000fe20000000a00 */
[----:B------:R-:W-:Y:S01]  /*1c30*/  UIADD3 UR6, UR33, -0x1, URZ ;  /* 0xffffffff21067890 */ /* 0x000fe2000fffe03f */
[----:B----4-:R-:W-:-:S04]  /*1c40*/  SHF.R.S32.HI R26, RZ, 0x1f, R26 ;  /* 0x0000001fff1a7819 */ /* 0x010fc8000001141a */
[----:B-----5:R-:W-:-:S04]  /*1c50*/  LEA.HI R26, R26, R27, RZ, 0x2 ;  /* 0x0000001b1a1a7211 */ /* 0x020fc800078f10ff */
[----:B------:R-:W-:Y:S02]  /*1c60*/  SHF.R.S32.HI R26, RZ, 0x2, R26 ;  /* 0x00000002ff1a7819 */ /* 0x000fe4000001141a */
[----:B---3--:R-:W-:Y:S02]  /*1c70*/  SHF.R.S32.HI R8, RZ, 0x1f, R24 ;  /* 0x0000001fff087819 */ /* 0x008fe40000011418 */
[----:B------:R-:W-:Y:S02]  /*1c80*/  SHF.R.S32.HI R16, RZ, 0x1f, R26 ;  /* 0x0000001fff107819 */ /* 0x000fe4000001141a */
[----:B------:R-:W-:-:S04]  /*1c90*/  IADD3 R2, P0, R26, UR17, RZ ;  /* 0x000000111a027c10 */ /* 0x000fc8000ff1e0ff */
[----:B------:R-:W-:Y:S01]  /*1ca0*/  IADD3.X R4, R16, UR18, RZ, P0, !PT ;  /* 0x0000001210047c10 */ /* 0x000fe200087fe4ff */
[----:B--2---:R-:W-:-:S04]  /*1cb0*/  IMAD.MOV.U32 R12, RZ, RZ, R6 ;  /* 0x000000ffff0c7224 */ /* 0x004fc800078e0006 */
[----:B------:R-:W-:Y:S01]  /*1cc0*/  IMAD R6, R4, UR30, RZ ;  /* 0x0000001e04067c24 */ /* 0x000fe2000f8e02ff */
[----:B------:R-:W-:-:S03]  /*1cd0*/  SHF.R.S32.HI R13, RZ, 0x1f, R12 ;  /* 0x0000001fff0d7819 */ /* 0x000fc6000001140c */
[C---:B------:R-:W-:Y:S02]  /*1ce0*/  IMAD.WIDE.U32 R4, R2.reuse, UR30, R12 ;  /* 0x0000001e02047c25 */ /* 0x040fe4000f8e000c */
[----:B------:R2:W-:Y:S02]  /*1cf0*/  STL [R1+0x24], R13 ;  /* 0x0000240d01007387 */ /* 0x0005e40000100800 */
[----:B------:R-:W-:Y:S01]  /*1d00*/  IMAD R2, R2, UR31, R6 ;  /* 0x0000001f02027c24 */ /* 0x000fe2000f8e0206 */
[----:B------:R-:W-:Y:S01]  /*1d10*/  USHF.R.S32.HI UR31, URZ, 0x1f, UR7 ;  /* 0x0000001f3f1f7899 */ /* 0x000fe20008011407 */
[----:B------:R-:W-:-:S03]  /*1d20*/  IADD3 R6, P0, R4, UR51, RZ ;  /* 0x0000003304067c10 */ /* 0x000fc6000ff1e0ff */
[----:B------:R-:W-:Y:S01]  /*1d30*/  UIMAD UR7, UR31, UR10, URZ ;  /* 0x0000000a1f0772a4 */ /* 0x000fe2000f8e023f */
[----:B------:R-:W-:Y:S02]  /*1d40*/  IADD3.X R7, R5, UR32, R2, P0, !PT ;  /* 0x0000002005077c10 */ /* 0x000fe400087fe402 */
[----:B------:R-:W-:Y:S01]  /*1d50*/  IADD3 R4, P0, R12, UR13, RZ ;  /* 0x0000000d0c047c10 */ /* 0x000fe2000ff1e0ff */
[----:B-1----:R-:W-:Y:S01]  /*1d60*/  UIMAD UR30, UR60, UR11, UR7 ;  /* 0x0000000b3c1e72a4 */ /* 0x002fe2000f8e0207 */
[----:B------:R-:W-:Y:S02]  /*1d70*/  ULDC.64 UR12, c[0x0][0x428] ;  /* 0x00010a00000c7ab9 */ /* 0x000fe40000000a00 */
[----:B------:R-:W-:Y:S01]  /*1d80*/  ULDC.64 UR10, c[0x0][0x420] ;  /* 0x00010800000a7ab9 */ /* 0x000fe20000000a00 */
[----:B------:R-:W-:Y:S01]  /*1d90*/  IADD3.X R5, R13, UR43, RZ, P0, !PT ;  /* 0x0000002b0d057c10 */ /* 0x000fe200087fe4ff */
[----:B------:R-:W-:Y:S01]  /*1da0*/  IMAD.U32 R2, RZ, RZ, UR10 ;  /* 0x0000000aff027e24 */ /* 0x000fe2000f8e00ff */
[----:B------:R-:W-:Y:S01]  /*1db0*/  UIMAD UR7, UR18, UR10, URZ ;  /* 0x0000000a120772a4 */ /* 0x000fe2000f8e023f */
[----:B------:R-:W-:-:S03]  /*1dc0*/  IMAD.WIDE.U32 R6, R9, UR60, R6 ;  /* 0x0000003c09067c25 */ /* 0x000fc6000f8e0006 */
[----:B------:R-:W-:Y:S01]  /*1dd0*/  UIMAD UR18, UR17, UR11, UR7 ;  /* 0x0000000b111272a4 */ /* 0x000fe2000f8e0207 */
[----:B------:R-:W-:Y:S01]  /*1de0*/  IMAD.WIDE.U32 R4, R2, UR17, R4 ;  /* 0x0000001102047c25 */ /* 0x000fe2000f8e0004 */
[----:B------:R-:W-:Y:S01]  /*1df0*/  LEA.HI R2, R8, R24, RZ, 0x5 ;  /* 0x0000001808027211 */ /* 0x000fe200078f28ff */
[----:B------:R-:W-:Y:S01]  /*1e00*/  UIADD3 UR7, UR19, -UR53, URZ ;  /* 0x8000003513077290 */ /* 0x000fe2000fffe03f */
[----:B------:R-:W-:Y:S01]  /*1e10*/  LEA R244, P4, R6, UR28, 0x1 ;  /* 0x0000001c06f47c11 */ /* 0x000fe2000f8808ff */
[----:B------:R-:W-:Y:S01]  /*1e20*/  UIMAD UR17, UR31, UR12, URZ ;  /* 0x0000000c1f1172a4 */ /* 0x000fe2000f8e023f */
[----:B------:R-:W-:Y:S01]  /*1e30*/  LOP3.LUT R8, R2, 0xffffffe0, RZ, 0xc0, !PT ;  /* 0xffffffe002087812 */ /* 0x000fe200078ec0ff */
[----:B------:R-:W-:Y:S01]  /*1e40*/  USHF.R.S32.HI UR32, URZ, 0x1f, UR7 ;  /* 0x0000001f3f207899 */ /* 0x000fe20008011407 */
[----:B------:R-:W-:Y:S01]  /*1e50*/  VIADD R5, R5, UR18 ;  /* 0x0000001205057c36 */ /* 0x000fe20008000000 */
[----:B------:R-:W-:Y:S01]  /*1e60*/  UIMAD UR13, UR60, UR13, UR17 ;  /* 0x0000000d3c0d72a4 */ /* 0x000fe2000f8e0211 */
[----:B------:R-:W-:Y:S01]  /*1e70*/  IMAD R9, R16, UR10, RZ ;  /* 0x0000000a10097c24 */ /* 0x000fe2000f8e02ff */
[----:B------:R-:W-:Y:S01]  /*1e80*/  ULEA.HI UR32, UR32, UR7, URZ, 0x6 ;  /* 0x0000000720207291 */ /* 0x000fe2000f8f303f */
[----:B------:R-:W-:Y:S01]  /*1e90*/  IMAD.IADD R24, R24, 0x1, -R8 ;  /* 0x0000000118187824 */ /* 0x000fe200078e0a08 */
[----:B------:R-:W-:Y:S01]  /*1ea0*/  ULDC.64 UR18, c[0x0][0x400] ;  /* 0x0001000000127ab9 */ /* 0x000fe20000000a00 */
[----:B------:R-:W-:Y:S01]  /*1eb0*/  IMAD.U32 R8, RZ, RZ, UR12 ;  /* 0x0000000cff087e24 */ /* 0x000fe2000f8e00ff */
[----:B------:R-:W-:Y:S01]  /*1ec0*/  USHF.R.S32.HI UR12, URZ, 0x1f, UR27 ;  /* 0x0000001f3f0c7899 */ /* 0x000fe2000801141b */
[----:B------:R-:W-:Y:S01]  /*1ed0*/  IMAD R9, R26, UR11, R9 ;  /* 0x0000000b1a097c24 */ /* 0x000fe2000f8e0209 */
[----:B------:R-:W-:Y:S01]  /*1ee0*/  USHF.R.S32.HI UR32, URZ, 0x6, UR32 ;  /* 0x000000063f207899 */ /* 0x000fe20008011420 */
[----:B------:R-:W-:Y:S01]  /*1ef0*/  IMAD.WIDE.U32 R4, R8, UR60, R4 ;  /* 0x0000003c08047c25 */ /* 0x000fe2000f8e0004 */
[----:B------:R-:W-:Y:S01]  /*1f00*/  UIADD3.X UR7, UR45, UR12, UR47, UP2, UP0 ;  /* 0x0000000c2d077290 */ /* 0x000fe200097e042f */
[----:B------:R-:W-:Y:S01]  /*1f10*/  SHF.R.S32.HI R8, RZ, 0x5, R2 ;  /* 0x00000005ff087819 */ /* 0x000fe20000011402 */
[----:B------:R-:W-:Y:S01]  /*1f20*/  UISETP.LT.AND UP0, UPT, URZ, UR32, UPT ;  /* 0x000000203f00728c */ /* 0x000fe2000bf01270 */
[----:B------:R-:W-:Y:S01]  /*1f30*/  VIADD R5, R5, UR13 ;  /* 0x0000000d05057c36 */ /* 0x000fe20008000000 */
[----:B------:R-:W-:Y:S01]  /*1f40*/  UIADD3 UR12, UP3, UP2, UR49, UR26, UR50 ;  /* 0x0000001a310c7290 */ /* 0x000fe2000fa7e032 */
[----:B------:R-:W-:Y:S01]  /*1f50*/  VIADD R7, R7, UR30 ;  /* 0x0000001e07077c36 */ /* 0x000fe20008000000 */
[----:B------:R-:W-:Y:S01]  /*1f60*/  USEL UR32, URZ, UR32, !UP0 ;  /* 0x000000203f207287 */ /* 0x000fe2000c000000 */
[----:B------:R-:W-:Y:S01]  /*1f70*/  IMAD R8, R8, UR35, R24 ;  /* 0x0000002308087c24 */ /* 0x000fe2000f8e0218 */
[----:B------:R-:W-:Y:S01]  /*1f80*/  UIADD3.X UR7, UR48, UR7, UR41, UP3, UP2 ;  /* 0x0000000730077290 */ /* 0x000fe20009fe4429 */
[----:B------:R-:W-:Y:S01]  /*1f90*/  IMAD.WIDE.U32 R4, R26, UR10, R4 ;  /* 0x0000000a1a047c25 */ /* 0x000fe2000f8e0004 */
[----:B------:R-:W-:Y:S01]  /*1fa0*/  UISETP.GT.AND UP0, UPT, UR33, UR32, UPT ;  /* 0x000000202100728c */ /* 0x000fe2000bf04270 */
[----:B------:R-:W-:-:S02]  /*1fb0*/  LEA.HI.X R245, R6, UR29, R7, 0x1, P4 ;  /* 0x0000001d06f57c11 */ /* 0x000fc4000a0f0c07 */
[----:B------:R-:W-:Y:S01]  /*1fc0*/  IADD3 R2, P0, R8, UR12, RZ ;  /* 0x0000000c08027c10 */ /* 0x000fe2000ff1e0ff */
[----:B------:R-:W-:Y:S01]  /*1fd0*/  IMAD.IADD R5, R5, 0x1, R9 ;  /* 0x0000000105057824 */ /* 0x000fe200078e0209 */
[----:B------:R-:W-:Y:S01]  /*1fe0*/  LEA R242, P3, R4, UR24, 0x1 ;  /* 0x0000001804f27c11 */ /* 0x000fe2000f8608ff */
[----:B------:R-:W-:Y:S01]  /*1ff0*/  UIMAD.WIDE UR12, UR34, 0x4, UR36 ;  /* 0x00000004220c78a5 */ /* 0x000fe2000f8e0224 */
[----:B------:R-:W-:Y:S02]  /*2000*/  LEA.HI.X.SX32 R8, R8, UR7, 0x1, P0 ;  /* 0x0000000708087c11 */ /* 0x000fe400080f0eff */
[----:B------:R-:W-:Y:S02]  /*2010*/  PLOP3.LUT P0, PT, PT, PT, UP0, 0x80, 0x0 ;  /* 0x000000000000781c */ /* 0x000fe40003f0f008 */
[----:B------:R-:W-:Y:S01]  /*2020*/  LEA R226, P2, R2, UR18, 0x2 ;  /* 0x0000001202e27c11 */ /* 0x000fe2000f8410ff */
[----:B------:R-:W-:Y:S01]  /*2030*/  UMOV UR18, UR15 ;  /* 0x0000000f00127c82 */ /* 0x000fe20008000000 */
[----:B------:R-:W-:-:S02]  /*2040*/  LEA.HI.X R243, R4, UR25, R5, 0x1, P3 ;  /* 0x0000001904f37c11 */ /* 0x000fc400098f0c05 */
[----:B------:R-:W-:Y:S01]  /*2050*/  LEA.HI.X R225, R2, UR19, R8, 0x2, P2 ;  /* 0x0000001302e17c11 */ /* 0x000fe200090f1408 */
[----:B------:R-:W-:-:S06]  /*2060*/  UMOV UR19, UR14 ;  /* 0x0000000e00137c82 */ /* 0x000fcc0008000000 */
[----:B--2---:R-:W-:Y:S05]  /*2070*/  @P0 BRA `(.L_x_600) ;  /* 0x0000000800140947 */ /* 0x004fea0003800000 */
        /* <DEDUP_REMOVED lines=19> */
.L_x_601:
[----:B------:R-:W-:Y:S01]  /*21b0*/  @UP1 UIADD3 UR14, UR57, UR59, URZ ;  /* 0x0000003b390e1290 */ /* 0x000fe2000fffe03f */
[----:B------:R-:W-:-:S03]  /*21c0*/  @UP1 ULDC.64 UR10, c[0x0][0x458] ;  /* 0x00011600000a1ab9 */ /* 0x000fc60000000a00 */
[----:B------:R-:W-:Y:S02]  /*21d0*/  @UP1 UIMAD.WIDE.U32 UR12, UR14, UR10, URZ ;  /* 0x0000000a0e0c12a5 */ /* 0x000fe4000f8e003f */
[----:B------:R-:W-:-:S04]  /*21e0*/  @UP1 UIMAD UR14, UR14, UR11, URZ ;  /* 0x0000000b0e0e12a4 */ /* 0x000fc8000f8e023f */
[----:B------:R-:W-:Y:S01]  /*21f0*/  @UP1 UIADD3 UR16, UR13, UR14, URZ ;  /* 0x0000000e0d101290 */ /* 0x000fe2000fffe03f */
[----:B------:R-:W-:Y:S11]  /*2200*/  @P1 BRA `(.L_x_602) ;  /* 0x00000000002c1947 */ /* 0x000ff60003800000 */
        /* <DEDUP_REMOVED lines=11> */
.L_x_602:
[----:B------:R-:W1:Y:S01]  /*22c0*/  S2UR UR14, SR_CTAID.Z ;  /* 0x00000000000e79c3 */ /* 0x000e620000002700 */
[----:B------:R-:W-:Y:S01]  /*22d0*/  UIMAD UR13, UR39, UR6, URZ ;  /* 0x00000006270d72a4 */ /* 0x000fe2000f8e023f */
[----:B------:R-:W-:Y:S01]  /*22e0*/  IMAD.U32 R4, RZ, RZ, UR6 ;  /* 0x00000006ff047e24 */ /* 0x000fe2000f8e00ff */
[----:B------:R-:W-:Y:S01]  /*22f0*/  UIMAD UR5, UR56, -0x80, UR5 ;  /* 0xffffff80380578a4 */ /* 0x000fe2000f8e0205 */
[----:B------:R-:W-:Y:S01]  /*2300*/  VIADD R2, R26, 0x40 ;  /* 0x000000401a027836 */ /* 0x000fe20000000000 */
[----:B------:R-:W-:Y:S01]  /*2310*/  UIMAD UR13, UR58, UR7, UR13 ;  /* 0x000000073a0d72a4 */ /* 0x000fe2000f8e020d */
[----:B------:R-:W-:Y:S01]  /*2320*/  IMAD.WIDE.U32 R4, R4, UR58, R12 ;  /* 0x0000003a04047c25 */ /* 0x000fe2000f8e000c */
[----:B------:R-:W-:Y:S02]  /*2330*/  BSSY B0, `(.L_x_603) ;  /* 0x000001b000007945 */ /* 0x000fe40003800000 */
[----:B------:R-:W-:Y:S02]  /*2340*/  ISETP.GE.AND P1, PT, R26, UR5, PT ;  /* 0x000000051a007c0c */ /* 0x000fe4000bf26270 */
[----:B------:R-:W-:-:S02]  /*2350*/  MOV R0, UR13 ;  /* 0x0000000d00007c02 */ /* 0x000fc40008000f00 */
[----:B------:R-:W-:-:S04]  /*2360*/  IADD3 R6, P0, R4, UR17, RZ ;  /* 0x0000001104067c10 */ /* 0x000fc8000ff1e0ff */
[----:B------:R-:W-:Y:S02]  /*2370*/  IADD3.X R7, R5, UR18, R0, P0, !PT ;  /* 0x0000001205077c10 */ /* 0x000fe400087fe400 */
[----:B------:R-:W-:Y:S01]  /*2380*/  ISETP.GE.AND P0, PT, R2, UR5, PT ;  /* 0x0000000502007c0c */ /* 0x000fe2000bf06270 */
[----:B-1----:R-:W-:-:S03]  /*2390*/  USHF.R.S32.HI UR19, URZ, 0x1f, UR14 ;  /* 0x0000001f3f137899 */ /* 0x002fc6000801140e */
[----:B------:R-:W-:Y:S02]  /*23a0*/  ULDC.64 UR14, c[0x0][0x468] ;  /* 0x00011a00000e7ab9 */ /* 0x000fe40000000a00 */
[----:B------:R-:W-:Y:S01]  /*23b0*/  UIMAD UR13, UR19, UR14, URZ ;  /* 0x0000000e130d72a4 */ /* 0x000fe2000f8e023f */
[----:B------:R-:W-:-:S05]  /*23c0*/  MOV R0, UR14 ;  /* 0x0000000e00007c02 */ /* 0x000fca0008000f00 */
[----:B------:R-:W1:Y:S02]  /*23d0*/  S2UR UR19, SR_CTAID.Z ;  /* 0x00000000001379c3 */ /* 0x000e640000002700 */
[----:B-1----:R-:W-:Y:S01]  /*23e0*/  UIMAD UR15, UR19, UR15, UR13 ;  /* 0x0000000f130f72a4 */ /* 0x002fe2000f8e020d */
[----:B------:R-:W-:-:S05]  /*23f0*/  IMAD.WIDE.U32 R6, R0, UR19, R6 ;  /* 0x0000001300067c25 */ /* 0x000fca000f8e0006 */
        /* <DEDUP_REMOVED lines=14> */
.L_x_604:
[----:B------:R-:W-:Y:S05]  /*24e0*/  BSYNC B0 ;  /* 0x0000000000007941 */ /* 0x000fea0003800000 */
.L_x_603:
        /* <DEDUP_REMOVED lines=15> */
.L_x_606:
[----:B------:R-:W-:Y:S05]  /*25e0*/  BSYNC B0 ;  /* 0x0000000000007941 */ /* 0x000fea0003800000 */
.L_x_605:
        /* <DEDUP_REMOVED lines=30> */
.L_x_608:
[----:B------:R-:W-:Y:S05]  /*27d0*/  BSYNC B0 ;  /* 0x0000000000007941 */ /* 0x000fea0003800000 */
.L_x_607:
        /* <DEDUP_REMOVED lines=15> */
.L_x_600:
[----:B------:R-:W2:Y:S01]  /*28d0*/  LDL R25, [R1+0x14] ;  /* 0x0000140001197983 */ /* 0x000ea20000100800 */
[----:B------:R-:W-:Y:S01]  /*28e0*/  UIMAD UR11, UR39, UR20, URZ ;  /* 0x00000014270b72a4 */ /* 0x000fe2000f8e023f */
[----:B------:R-:W-:Y:S01]  /*28f0*/  IMAD.U32 R6, RZ, RZ, UR20 ;  /* 0x00000014ff067e24 */ /* 0x000fe2000f8e00ff */
[----:B------:R-:W-:Y:S01]  /*2900*/  UIMAD UR10, UR39, UR22, URZ ;  /* 0x00000016270a72a4 */ /* 0x000fe2000f8e023f */
[----:B------:R-:W-:Y:S01]  /*2910*/  IMAD.U32 R4, RZ, RZ, UR22 ;  /* 0x00000016ff047e24 */ /* 0x000fe2000f8e00ff */
[----:B------:R-:W-:Y:S01]  /*2920*/  UIMAD UR7, UR56, -0x80, UR5 ;  /* 0xffffff80380778a4 */ /* 0x000fe2000f8e0205 */
[----:B------:R-:W-:Y:S01]  /*2930*/  VIADD R2, R26, 0x40 ;  /* 0x000000401a027836 */ /* 0x000fe20000000000 */
[----:B------:R-:W-:Y:S01]  /*2940*/  UIMAD UR11, UR58, UR21, UR11 ;  /* 0x000000153a0b72a4 */ /* 0x000fe2000f8e020b */
[--C-:B------:R-:W-:Y:S01]  /*2950*/  IMAD.WIDE.U32 R6, R6, UR58, R12.reuse ;  /* 0x0000003a06067c25 */ /* 0x100fe2000f8e000c */
[----:B------:R-:W-:Y:S02]  /*2960*/  UIMAD UR10, UR58, UR23, UR10 ;  /* 0x000000173a0a72a4 */ /* 0x000fe4000f8e020a */
[----:B------:R-:W-:Y:S01]  /*2970*/  ISETP.GE.AND P2, PT, R2, UR7, PT ;  /* 0x0000000702007c0c */ /* 0x000fe2000bf46270 */
[----:B------:R-:W-:Y:S01]  /*2980*/  IMAD.WIDE.U32 R4, R4, UR58, R12 ;  /* 0x0000003a04047c25 */ /* 0x000fe2000f8e000c */
[----:B------:R-:W-:Y:S01]  /*2990*/  IADD3 R6, P1, R6, UR38, RZ ;  /* 0x0000002606067c10 */ /* 0x000fe2000ff3e0ff */
[----:B------:R-:W-:-:S02]  /*29a0*/  ULDC.64 UR14, c[0x0][0x268] ;  /* 0x00009a00000e7ab9 */ /* 0x000fc40000000a00 */
[----:B------:R-:W-:Y:S01]  /*29b0*/  IMAD.MOV.U32 R251, RZ, RZ, 0x7f800000 ;  /* 0x7f800000fffb7424 */ /* 0x000fe200078e00ff */
[----:B------:R-:W-:Y:S01]  /*29c0*/  IADD3 R4, P0, R4, UR44, RZ ;  /* 0x0000002c04047c10 */ /* 0x000fe2000ff1e0ff */
[----:B------:R-:W-:Y:S02]  /*29d0*/  IMAD.U32 R2, RZ, RZ, UR11 ;  /* 0x0000000bff027e24 */ /* 0x000fe4000f8e00ff */
[----:B------:R-:W-:Y:S02]  /*29e0*/  IMAD.MOV.U32 R252, RZ, RZ, 0x7f800000 ;  /* 0x7f800000fffc7424 */ /* 0x000fe400078e00ff */
[----:B------:R-:W-:Y:S02]  /*29f0*/  IMAD.MOV.U32 R249, RZ, RZ, 0x7f800000 ;  /* 0x7f800000fff97424 */ /* 0x000fe400078e00ff */
[----:B------:R-:W-:Y:S01]  /*2a00*/  IMAD.MOV.U32 R250, RZ, RZ, 0x7f800000 ;  /* 0x7f800000fffa7424 */ /* 0x000fe200078e00ff */
[----:B------:R-:W1:Y:S01]  /*2a10*/  S2UR UR17, SR_CTAID.Z ;  /* 0x00000000001179c3 */ /* 0x000e620000002700 */
[----:B------:R-:W-:Y:S01]  /*2a20*/  IMAD.U32 R9, RZ, RZ, UR10 ;  /* 0x0000000aff097e24 */ /* 0x000fe2000f8e00ff */
[----:B------:R-:W-:Y:S01]  /*2a30*/  ULDC.64 UR10, c[0x0][0x260] ;  /* 0x00009800000a7ab9 */ /* 0x000fe20000000a00 */
[----:B------:R-:W-:Y:S01]  /*2a40*/  IADD3.X R7, R7, UR40, R2, P1, !PT ;  /* 0x0000002807077c10 */ /* 0x000fe20008ffe402 */
[----:B------:R-:W-:Y:S01]  /*2a50*/  IMAD R8, R10, UR14, RZ ;  /* 0x0000000e0a087c24 */ /* 0x000fe2000f8e02ff */
[----:B------:R-:W-:Y:S01]  /*2a60*/  ISETP.GE.AND P3, PT, R26, UR7, PT ;  /* 0x000000071a007c0c */ /* 0x000fe2000bf66270 */
[----:B------:R-:W-:Y:S01]  /*2a70*/  IMAD R2, R10, UR10, RZ ;  /* 0x0000000a0a027c24 */ /* 0x000fe2000f8e02ff */
[----:B------:R-:W-:Y:S01]  /*2a80*/  IADD3.X R5, R5, UR46, R9, P0, !PT ;  /* 0x0000002e05057c10 */ /* 0x000fe200087fe409 */
[----:B------:R-:W-:Y:S01]  /*2a90*/  IMAD R8, R0, UR15, R8 ;  /* 0x0000000f00087c24 */ /* 0x000fe2000f8e0208 */
[----:B------:R-:W-:Y:S01]  /*2aa0*/  LEA R196, R218, UR4, 0x1 ;  /* 0x00000004dac47c11 */ /* 0x000fe2000f8e08ff */
[----:B------:R-:W-:Y:S01]  /*2ab0*/  IMAD.WIDE.U32 R6, R0, UR14, R6 ;  /* 0x0000000e00067c25 */ /* 0x000fe2000f8e0006 */
[----:B------:R-:W-:-:S03]  /*2ac0*/  UIADD3 UR50, UR58, UR16, URZ ;  /* 0x000000103a327290 */ /* 0x000fc6000fffe03f */
[----:B------:R-:W-:Y:S02]  /*2ad0*/  VIADD R209, R220, 0x1800 ;  /* 0x00001800dcd17836 */ /* 0x000fe40000000000 */
[----:B------:R-:W-:Y:S01]  /*2ae0*/  VIADD R208, R217, 0x1800 ;  /* 0x00001800d9d07836 */ /* 0x000fe20000000000 */
[----:B------:R-:W-:Y:S01]  /*2af0*/  CS2R R126, SRZ ;  /* 0x00000000007e7805 */ /* 0x000fe2000001ff00 */
[C---:B------:R-:W-:Y:S01]  /*2b00*/  IMAD R9, R0.reuse, UR11, R2 ;  /* 0x0000000b00097c24 */ /* 0x040fe2000f8e0202 */
[----:B------:R-:W3:Y:S01]  /*2b10*/  @!P3 LDC.64 R20, c[0x0][0x220] ;  /* 0x00008800ff14bb82 */ /* 0x000ee20000000a00 */
[----:B------:R-:W-:Y:S01]  /*2b20*/  IMAD.WIDE.U32 R4, R0, UR10, R4 ;  /* 0x0000000a00047c25 */ /* 0x000fe2000f8e0004 */
[----:B------:R-:W-:Y:S02]  /*2b30*/  @!P2 IADD3 R0, P0, R26, 0x40, RZ ;  /* 0x000000401a00a810 */ /* 0x000fe40007f1e0ff */
[----:B------:R-:W-:Y:S02]  /*2b40*/  CS2R R124, SRZ ;  /* 0x00000000007c7805 */ /* 0x000fe4000001ff00 */
[----:B------:R-:W-:-:S02]  /*2b50*/  CS2R R130, SRZ ;  /* 0x0000000000827805 */ /* 0x000fc4000001ff00 */
[----:B------:R-:W-:Y:S02]  /*2b60*/  CS2R R128, SRZ ;  /* 0x0000000000807805 */ /* 0x000fe4000001ff00 */
[----:B------:R-:W-:Y:S01]  /*2b70*/  CS2R R122, SRZ ;  /* 0x00000000007a7805 */ /* 0x000fe2000001ff00 */
[----:B------:R-:W-:Y:S01]  /*2b80*/  @!P2 IMAD.X R13, RZ, RZ, R16, P0 ;  /* 0x000000ffff0da224 */ /* 0x000fe200000e0610 */
[----:B------:R-:W-:Y:S02]  /*2b90*/  PLOP3.LUT P0, PT, PT, PT, UP4, 0x80, 0x0 ;  /* 0x000000000000781c */ /* 0x000fe40003f0f048 */
[----:B------:R-:W-:Y:S02]  /*2ba0*/  CS2R R120, SRZ ;  /* 0x0000000000787805 */ /* 0x000fe4000001ff00 */
[----:B------:R-:W-:Y:S01]  /*2bb0*/  @!P2 IADD3 R12, P1, R26, 0x40, RZ ;  /* 0x000000401a0ca810 */ /* 0x000fe20007f3e0ff */
[----:B------:R-:W-:Y:S01]  /*2bc0*/  IMAD.IADD R5, R5, 0x1, R9 ;  /* 0x0000000105057824 */ /* 0x000fe200078e0209 */
[----:B------:R-:W4:Y:S01]  /*2bd0*/  @!P3 LDC.64 R18, c[0x0][0x218] ;  /* 0x00008600ff12bb82 */ /* 0x000f220000000a00 */
[----:B------:R-:W-:Y:S01]  /*2be0*/  IMAD.IADD R7, R7, 0x1, R8 ;  /* 0x0000000107077824 */ /* 0x000fe200078e0208 */
[----:B------:R-:W-:Y:S01]  /*2bf0*/  CS2R R118, SRZ ;  /* 0x0000000000767805 */ /* 0x000fe2000001ff00 */
[----:B------:R-:W-:Y:S01]  /*2c00*/  @!P2 IMAD.X R2, RZ, RZ, R16, P1 ;  /* 0x000000ffff02a224 */ /* 0x000fe200008e0610 */
[----:B------:R-:W-:Y:S01]  /*2c10*/  CS2R R116, SRZ ;  /* 0x0000000000747805 */ /* 0x000fe2000001ff00 */
[----:B------:R-:W-:Y:S01]  /*2c20*/  @!P2 IMAD.MOV.U32 R10, RZ, RZ, R4 ;  /* 0x000000ffff0aa224 */ /* 0x000fe200078e0004 */
[----:B------:R-:W-:Y:S01]  /*2c30*/  CS2R R110, SRZ ;  /* 0x00000000006e7805 */ /* 0x000fe2000001ff00 */
[----:B------:R-:W-:Y:S01]  /*2c40*/  @!P2 IMAD.MOV.U32 R11, RZ, RZ, R5 ;  /* 0x000000ffff0ba224 */ /* 0x000fe200078e0005 */
[----:B------:R-:W-:Y:S01]  /*2c50*/  CS2R R108, SRZ ;  /* 0x00000000006c7805 */ /* 0x000fe2000001ff00 */
[----:B------:R-:W-:Y:S01]  /*2c60*/  @!P2 IMAD R15, R13, UR22, RZ ;  /* 0x000000160d0fac24 */ /* 0x000fe2000f8e02ff */
[----:B------:R-:W-:Y:S01]  /*2c70*/  CS2R R114, SRZ ;  /* 0x0000000000727805 */ /* 0x000fe2000001ff00 */
[----:B------:R-:W-:Y:S01]  /*2c80*/  @!P2 IMAD R2, R2, UR20, RZ ;  /* 0x000000140202ac24 */ /* 0x000fe2000f8e02ff */
[----:B------:R-:W-:Y:S01]  /*2c90*/  CS2R R112, SRZ ;  /* 0x0000000000707805 */ /* 0x000fe2000001ff00 */
[----:B------:R-:W-:Y:S01]  /*2ca0*/  @!P2 IMAD.MOV.U32 R8, RZ, RZ, R6 ;  /* 0x000000ffff08a224 */ /* 0x000fe200078e0006 */
[----:B------:R-:W-:Y:S01]  /*2cb0*/  CS2R R106, SRZ ;  /* 0x00000000006a7805 */ /* 0x000fe2000001ff00 */
[----:B------:R-:W-:Y:S01]  /*2cc0*/  @!P2 IMAD.MOV.U32 R9, RZ, RZ, R7 ;  /* 0x000000ffff09a224 */ /* 0x000fe200078e0007 */
[----:B------:R-:W-:Y:S01]  /*2cd0*/  CS2R R104, SRZ ;  /* 0x0000000000687805 */ /* 0x000fe2000001ff00 */
[C---:B------:R-:W-:Y:S01]  /*2ce0*/  @!P2 IMAD R23, R0.reuse, UR23, R15 ;  /* 0x000000170017ac24 */ /* 0x040fe2000f8e020f */
[----:B------:R-:W-:Y:S01]  /*2cf0*/  CS2R R102, SRZ ;  /* 0x0000000000667805 */ /* 0x000fe2000001ff00 */
[----:B------:R-:W-:Y:S01]  /*2d00*/  @!P2 IMAD.WIDE.U32 R10, R0, UR22, R10 ;  /* 0x00000016000aac25 */ /* 0x000fe2000f8e000a */
[----:B------:R-:W-:-:S02]  /*2d10*/  CS2R R100, SRZ ;  /* 0x0000000000647805 */ /* 0x000fc4000001ff00 */
[----:B------:R-:W-:Y:S02]  /*2d20*/  CS2R R94, SRZ ;  /* 0x00000000005e7805 */ /* 0x000fe4000001ff00 */
[----:B------:R-:W-:Y:S01]  /*2d30*/  CS2R R92, SRZ ;  /* 0x00000000005c7805 */ /* 0x000fe2000001ff00 */
[C---:B------:R-:W-:Y:S01]  /*2d40*/  @!P3 IMAD R14, R16.reuse, UR20, RZ ;  /* 0x00000014100ebc24 */ /* 0x040fe2000f8e02ff */
[----:B------:R-:W-:Y:S01]  /*2d50*/  CS2R R98, SRZ ;  /* 0x0000000000627805 */ /* 0x000fe2000001ff00 */
[----:B------:R-:W-:Y:S01]  /*2d60*/  @!P3 IMAD R0, R16, UR22, RZ ;  /* 0x000000161000bc24 */ /* 0x000fe2000f8e02ff */
[----:B------:R-:W-:Y:S01]  /*2d70*/  CS2R R96, SRZ ;  /* 0x0000000000607805 */ /* 0x000fe2000001ff00 */
[----:B------:R-:W1:Y:S01]  /*2d80*/  @!P2 LDC.64 R16, c[0x0][0x220] ;  /* 0x00008800ff10ab82 */ /* 0x000e620000000a00 */
[C---:B------:R-:W-:Y:S01]  /*2d90*/  @!P2 IMAD R22, R12.reuse, UR21, R2 ;  /* 0x000000150c16ac24 */ /* 0x040fe2000f8e0202 */
        /* <DEDUP_REMOVED lines=8> */
[----:B------:R-:W-:Y:S01]  /*2e20*/  ULEA.HI UR7, UR6, UR6, URZ, 0x1 ;  /* 0x0000000606077291 */ /* 0x000fe2000f8f083f */
[----:B------:R-:W4:Y:S01]  /*2e30*/  @!P2 LDC.64 R14, c[0x0][0x218] ;  /* 0x00008600ff0eab82 */ /* 0x000f220000000a00 */
[----:B------:R-:W-:Y:S01]  /*2e40*/  CS2R R76, SRZ ;  /* 0x00000000004c7805 */ /* 0x000fe2000001ff00 */
[----:B------:R-:W-:Y:S01]  /*2e50*/  @!P3 IMAD.IADD R2, R9, 0x1, R2 ;  /* 0x000000010902b824 */ /* 0x000fe200078e0202 */
[----:B---3--:R-:W-:-:S02]  /*2e60*/  @!P3 LEA R6, P1, R8, R20, 0x1 ;  /* 0x000000140806b211 */ /* 0x008fc400078208ff */
[----:B------:R-:W-:Y:S02]  /*2e70*/  CS2R R82, SRZ ;  /* 0x0000000000527805 */ /* 0x000fe4000001ff00 */
[----:B------:R-:W-:Y:S02]  /*2e80*/  CS2R R80, SRZ ;  /* 0x0000000000507805 */ /* 0x000fe4000001ff00 */
[----:B------:R-:W-:Y:S02]  /*2e90*/  CS2R R74, SRZ ;  /* 0x00000000004a7805 */ /* 0x000fe4000001ff00 */
[----:B------:R-:W-:Y:S01]  /*2ea0*/  @!P3 LEA.HI.X R7, R8, R21, R2, 0x1, P1 ;  /* 0x000000150807b211 */ /* 0x000fe200008f0c02 */
[C---:B------:R-:W-:Y:S01]  /*2eb0*/  @!P3 IMAD R2, R26.reuse, UR23, R0 ;  /* 0x000000171a02bc24 */ /* 0x040fe2000f8e0200 */
[----:B------:R-:W-:Y:S01]  /*2ec0*/  ULOP3.LUT UR10, UR7, 0xfffffffe, URZ, 0xc0, !UPT ;  /* 0xfffffffe070a7892 */ /* 0x000fe2000f8ec03f */
[----:B------:R-:W-:Y:S01]  /*2ed0*/  @!P3 IMAD.WIDE.U32 R4, R26, UR22, R4 ;  /* 0x000000161a04bc25 */ /* 0x000fe2000f8e0004 */
[----:B------:R-:W-:-:S02]  /*2ee0*/  UIMAD UR7, UR6, -0x40, UR16 ;  /* 0xffffffc0060778a4 */ /* 0x000fc4000f8e0210 */
[----:B------:R-:W-:Y:S01]  /*2ef0*/  UIADD3 UR10, UR6, -UR10, URZ ;  /* 0x8000000a060a7290 */ /* 0x000fe2000fffe03f */
[----:B------:R-:W-:Y:S01]  /*2f00*/  @!P3 IMAD.IADD R5, R5, 0x1, R2 ;  /* 0x000000010505b824 */ /* 0x000fe200078e0202 */
[----:B-1----:R-:W-:Y:S02]  /*2f10*/  @!P2 LEA R8, P4, R12, R16, 0x1 ;  /* 0x000000100c08a211 */ /* 0x002fe400078808ff */
[----:B------:R-:W-:Y:S01]  /*2f20*/  CS2R R72, SRZ ;  /* 0x0000000000487805 */ /* 0x000fe2000001ff00 */
[----:B------:R-:W-:Y:S01]  /*2f30*/  UISETP.NE.AND UP0, UPT, UR10, 0x1, UPT ;  /* 0x000000010a00788c */ /* 0x000fe2000bf05270 */
[----:B------:R-:W-:Y:S05]  /*2f40*/  @P0 BAR.SYNC.DEFER_BLOCKING 0x0 ;  /* 0x0000000000000b1d */ /* 0x000fea0000010000 */
[----:B------:R-:W-:-:S02]  /*2f50*/  PLOP3.LUT P0, PT, PT, PT, UP0, 0x80, 0x0 ;  /* 0x000000000000781c */ /* 0x000fc40003f0f008 */
        /* <DEDUP_REMOVED lines=18> */
[----:B------:R-:W-:-:S02]  /*3080*/  UIMAD UR37, UR35, 0x28, URZ ;  /* 0x00000028232578a4 */ /* 0x000fc4000f8e023f */
[----:B------:R-:W-:Y:S02]  /*3090*/  UIMAD UR36, UR35, 0x30, URZ ;  /* 0x00000030232478a4 */ /* 0x000fe4000f8e023f */
[----:B------:R-:W-:Y:S01]  /*30a0*/  UIADD3 UR55, UR58, 0x80, URZ ;  /* 0x000000803a377890 */ /* 0x000fe2000fffe03f */
[----:B------:R-:W-:Y:S01]  /*30b0*/  ULDC UR60, c[0x0][0x398] ;  /* 0x0000e600003c7ab9 */ /* 0x000fe20000000800 */
[----:B--2---:R-:W-:-:S05]  /*30c0*/  LEA R0, R25, UR4, 0x1 ;  /* 0x0000000419007c11 */ /* 0x004fca000f8e08ff */
        /* <DEDUP_REMOVED lines=11> */
[----:B------:R-:W-:-:S03]  /*3180*/  VIADD R2, R25, 0x1800 ;  /* 0x0000180019027836 */ /* 0x000fc60000000000 */
[----:B------:R-:W-:Y:S04]  /*3190*/  @P2 STS.128 [R0+0x10000], RZ ;  /* 0x010000ff00002388 */ /* 0x000fe80000000c00 */
[----:B------:R-:W-:Y:S04]  /*31a0*/  @P2 STS.128 [R0+0x12000], RZ ;  /* 0x012000ff00002388 */ /* 0x000fe80000000c00 */
[----:B------:R-:W-:Y:S01]  /*31b0*/  @P2 STS.128 [R0+0x14000], RZ ;  /* 0x014000ff00002388 */ /* 0x000fe20000000c00 */
[----:B-1----:R-:W-:Y:S01]  /*31c0*/  @!P2 IMAD.IADD R7, R13, 0x1, R22 ;  /* 0x000000010d07a824 */ /* 0x002fe200078e0216 */
[----:B----4-:R-:W-:-:S04]  /*31d0*/  @!P3 LEA R6, P1, R4, R18, 0x1 ;  /* 0x000000120406b211 */ /* 0x010fc800078208ff */
[----:B------:R-:W-:Y:S02]  /*31e0*/  @!P2 LEA.HI.X R9, R12, R17, R7, 0x1, P4 ;  /* 0x000000110c09a211 */ /* 0x000fe400020f0c07 */
[----:B------:R-:W-:Y:S02]  /*31f0*/  @!P3 LEA.HI.X R7, R4, R19, R5, 0x1, P1 ;  /* 0x000000130407b211 */ /* 0x000fe400008f0c05 */
[----:B------:R-:W-:Y:S01]  /*3200*/  ISETP.GE.AND P1, PT, R26, UR7, PT ;  /* 0x000000071a007c0c */ /* 0x000fe2000bf26270 */
        /* <DEDUP_REMOVED lines=15> */
[----:B------:R-:W-:-:S03]  /*3300*/  @!P2 LEA R4, P4, R10, R14, 0x1 ;  /* 0x0000000e0a04a211 */ /* 0x000fc600078808ff */
        /* <DEDUP_REMOVED lines=47> */
[----:B-1----:R-:W-:Y:S01]  /*3600*/  VIADD R9, R248, 0x8 ;  /* 0x00000008f8097836 */ /* 0x002fe20000000000 */
[----:B------:R-:W-:Y:S01]  /*3610*/  ISETP.GE.AND P1, PT, R2, UR7, PT ;  /* 0x0000000702007c0c */ /* 0x000fe2000bf26270 */
[C---:B------:R-:W-:Y:S01]  /*3620*/  VIADD R8, R248.reuse, 0x20 ;  /* 0x00000020f8087836 */ /* 0x040fe20000000000 */
[----:B------:R-:W-:-:S02]  /*3630*/  ISETP.GE.AND P4, PT, R248, UR7, PT ;  /* 0x00000007f8007c0c */ /* 0x000fc4000bf86270 */
[----:B------:R-:W-:Y:S02]  /*3640*/  ISETP.GE.AND P3, PT, R9, UR7, PT ;  /* 0x0000000709007c0c */ /* 0x000fe4000bf66270 */
[----:B------:R-:W-:Y:S01]  /*3650*/  ISETP.GE.AND P2, PT, R8, UR7, PT ;  /* 0x0000000708007c0c */ /* 0x000fe2000bf46270 */
[----:B--2---:R-:W-:-:S06]  /*3660*/  IMAD.MOV.U32 R6, RZ, RZ, 0x4 ;  /* 0x00000004ff067424 */ /* 0x004fcc00078e00ff */
[----:B------:R-:W-:Y:S01]  /*3670*/  @!P1 IMAD.WIDE R6, R2, R6, UR12 ;  /* 0x0000000c02069e25 */ /* 0x000fe2000f8e0206 */
[----:B------:R-:W1:Y:S04]  /*3680*/  LDC.64 R10, c[0x0][0x3b8] ;  /* 0x0000ee00ff0a7b82 */ /* 0x000e680000000a00 */
[----:B------:R2:W5:Y:S01]  /*3690*/  @!P1 LDG.E R250, desc[UR8][R6.64] ;  /* 0x0000000806fa9981 */ /* 0x000562000c1e1900 */
[----:B----4-:R-:W-:Y:S01]  /*36a0*/  IMAD.MOV.U32 R4, RZ, RZ, 0x4 ;  /* 0x00000004ff047424 */ /* 0x010fe200078e00ff */
[----:B------:R-:W-:-:S04]  /*36b0*/  DEPBAR.LE SB0, 0x1 ;  /* 0x000080400000791a */ /* 0x000fc80000000000 */
[----:B------:R-:W-:-:S05]  /*36c0*/  IMAD.WIDE R4, R248, R4, UR12 ;  /* 0x0000000cf8047e25 */ /* 0x000fca000f8e0204 */
[----:B------:R2:W5:Y:S04]  /*36d0*/  @!P4 LDG.E R251, desc[UR8][R4.64] ;  /* 0x0000000804fbc981 */ /* 0x000568000c1e1900 */
[----:B------:R2:W5:Y:S04]  /*36e0*/  @!P3 LDG.E R252, desc[UR8][R4.64+0x20] ;  /* 0x0000200804fcb981 */ /* 0x000568000c1e1900 */
[----:B------:R2:W5:Y:S01]  /*36f0*/  @!P2 LDG.E R249, desc[UR8][R4.64+0x80] ;  /* 0x0000800804f9a981 */ /* 0x000562000c1e1900 */
[----:B------:R-:W-:Y:S06]  /*3700*/  BAR.SYNC.DEFER_BLOCKING 0x0 ;  /* 0x0000000000007b1d */ /* 0x000fec0000010000 */
[----:B-1----:R-:W4:Y:S04]  /*3710*/  LDG.E.64 R6, desc[UR8][R10.64] ;  /* 0x000000080a067981 */ /* 0x002f28000c1e1b00 */
[----:B------:R-:W2:Y:S01]  /*3720*/  LDG.E.64 R4, desc[UR8][R10.64+0x8] ;  /* 0x000008080a047981 */ /* 0x000ea2000c1e1b00 */
[----:B------:R-:W-:-:S03]  /*3730*/  UIMAD UR7, UR61, UR54, UR17 ;  /* 0x000000363d0772a4 */ /* 0x000fc6000f8e0211 */
[----:B------:R-:W1:Y:S01]  /*3740*/  LDSM.16.M88.4 R160, [R196+0xf000] ;  /* 0x00f00000c4a0783b */ /* 0x000e620000000200 */
[----:B------:R-:W-:-:S03]  /*3750*/  USHF.L.U32 UR7, UR7, 0x5, URZ ;  /* 0x0000000507077899 */ /* 0x000fc6000800063f */
[----:B------:R-:W1:Y:S01]  /*3760*/  LDSM.16.M88.4 R164, [R196+0xf400] ;  /* 0x00f40000c4a4783b */ /* 0x000e620000000200 */
[----:B------:R-:W-:-:S03]  /*3770*/  USHF.R.S32.HI UR10, URZ, 0x1f, UR7 ;  /* 0x0000001f3f0a7899 */ /* 0x000fc60008011407 */
[----:B------:R-:W1:Y:S04]  /*3780*/  LDSM.16.M88.4 R176, [R196+0x11000] ;  /* 0x01100000c4b0783b */ /* 0x000e680000000200 */
[----:B------:R-:W1:Y:S04]  /*3790*/  LDSM.16.M88.4 R180, [R196+0x11400] ;  /* 0x01140000c4b4783b */ /* 0x000e680000000200 */
[----:B------:R-:W1:Y:S01]  /*37a0*/  LDSM.16.M88.4 R192, [R196+0x13000] ;  /* 0x01300000c4c0783b */ /* 0x000e620000000200 */
[----:B---3--:R-:W-:-:S03]  /*37b0*/  SHF.R.S32.HI R0, RZ, 0x1f, R24 ;  /* 0x0000001fff007819 */ /* 0x008fc60000011418 */
[----:B------:R-:W3:Y:S04]  /*37c0*/  LDSM.16.M88.4 R196, [R196+0x13400] ;  /* 0x01340000c4c4783b */ /* 0x000ee80000000200 */
[----:B------:R-:W1:Y:S04]  /*37d0*/  LDSM.16.M88.4 R168, [R210] ;  /* 0x00000000d2a8783b */ /* 0x000e680000000200 */
[----:B------:R-:W1:Y:S04]  /*37e0*/  LDSM.16.M88.4 R172, [R210+0x400] ;  /* 0x00040000d2ac783b */ /* 0x000e680000000200 */
[----:B------:R-:W1:Y:S04]  /*37f0*/  LDSM.16.M88.4 R184, [R210+0x2000] ;  /* 0x00200000d2b8783b */ /* 0x000e680000000200 */
[----:B------:R-:W1:Y:S04]  /*3800*/  LDSM.16.M88.4 R188, [R210+0x2400] ;  /* 0x00240000d2bc783b */ /* 0x000e680000000200 */
[----:B------:R-:W1:Y:S04]  /*3810*/  LDSM.16.M88.4 R200, [R210+0x4000] ;  /* 0x00400000d2c8783b */ /* 0x000e680000000200 */
        /* <DEDUP_REMOVED lines=12> */
[----:B------:R-:W-:Y:S02]  /*38e0*/  UIADD3 UR23, UR20, UR24, URZ ;  /* 0x0000001814177290 */ /* 0x000fe4000fffe03f */
[----:B------:R-:W-:Y:S01]  /*38f0*/  UIADD3 UR52, -UR5, 0x80, UR50 ;  /* 0x0000008005347890 */ /* 0x000fe2000fffe132 */
[----:B------:R-:W-:Y:S01]  /*3900*/  LEA R209, R209, UR4, 0x1 ;  /* 0x00000004d1d17c11 */ /* 0x000fe2000f8e08ff */
[----:B------:R-:W-:Y:S01]  /*3910*/  UIADD3 UR22, UR20, UR23, URZ ;  /* 0x0000001714167290 */ /* 0x000fe2000fffe03f */
[----:B------:R-:W-:Y:S01]  /*3920*/  LEA R208, R208, UR4, 0x1 ;  /* 0x00000004d0d07c11 */ /* 0x000fe2000f8e08ff */
[----:B------:R-:W-:Y:S01]  /*3930*/  ULDC UR11, c[0x0][0x394] ;  /* 0x0000e500000b7ab9 */ /* 0x000fe20000000800 */
[----:B------:R-:W-:-:S02]  /*3940*/  UIADD3 UR52, UR52, -UR53, URZ ;  /* 0x8000003534347290 */ /* 0x000fc4000fffe03f */
[----:B------:R-:W-:Y:S02]  /*3950*/  UIMAD UR39, UR35, 0x18, URZ ;  /* 0x00000018232778a4 */ /* 0x000fe4000f8e023f */
[----:B------:R-:W-:Y:S01]  /*3960*/  USHF.L.U32 UR38, UR35, 0x5, URZ ;  /* 0x0000000523267899 */ /* 0x000fe2000800063f */
[----:B------:R-:W-:Y:S01]  /*3970*/  UMOV UR15, UR11 ;  /* 0x0000000b000f7c82 */ /* 0x000fe20008000000 */
[----:B------:R-:W-:Y:S02]  /*3980*/  UIMAD UR35, UR35, 0x38, URZ ;  /* 0x00000038232378a4 */ /* 0x000fe4000f8e023f */
[----:B------:R-:W-:Y:S01]  /*3990*/  UIADD3 UR33, UR20, UR22, URZ ;  /* 0x0000001614217290 */ /* 0x000fe2000fffe03f */
[----:B------:R-:W-:Y:S01]  /*39a0*/  ULDC.U8 UR11, c[0x0][0x388] ;  /* 0x0000e200000b7ab9 */ /* 0x000fe20000000000 */
[----:B----4-:R-:W-:Y:S02]  /*39b0*/  R2UR UR41, R6 ;  /* 0x00000000062972ca */ /* 0x010fe400000e0000 */
[----:B--2---:R-:W-:-:S04]  /*39c0*/  IADD3 R2, P2, P1, R4, UR7, R24 ;  /* 0x0000000704027c10 */ /* 0x004fc8000f95e018 */
[----:B------:R-:W-:Y:S01]  /*39d0*/  IADD3.X R0, R5, UR10, R0, P2, P1 ;  /* 0x0000000a05007c10 */ /* 0x000fe200097e2400 */
[----:B------:R2:W-:Y:S01]  /*39e0*/  STL [R1+0x10], R2 ;  /* 0x0000100201007387 */ /* 0x0005e20000100800 */
[----:B------:R-:W-:Y:S01]  /*39f0*/  R2UR UR51, R7 ;  /* 0x00000000073372ca */ /* 0x000fe200000e0000 */
[----:B------:R-:W-:-:S04]  /*3a00*/  ULDC UR10, c[0x0][0x2ec] ;  /* 0x0000bb00000a7ab9 */ /* 0x000fc80000000800 */
[----:B------:R-:W-:Y:S01]  /*3a10*/  LOP3.LUT R0, R0, UR41, RZ, 0x3c, !PT ;  /* 0x0000002900007c12 */ /* 0x000fe2000f8e3cff */
[----:B--2---:R-:W-:-:S05]  /*3a20*/  IMAD R2, RZ, RZ, -UR27 ;  /* 0x8000001bff027e24 */ /* 0x004fca000f8e02ff */
[----:B------:R2:W-:Y:S04]  /*3a30*/  STL [R1+0x4], R2 ;  /* 0x0000040201007387 */ /* 0x0005e80000100800 */
[----:B------:R2:W-:Y:S01]  /*3a40*/  STL [R1], R0 ;  /* 0x0000000001007387 */ /* 0x0005e20000100800 */
[----:B------:R-:W-:Y:S02]  /*3a50*/  UIADD3 UR27, UR20, UR28, URZ ;  /* 0x0000001c141b7290 */ /* 0x000fe4000fffe03f */
[----:B------:R-:W-:Y:S02]  /*3a60*/  UIADD3 UR49, UR41, -0x61c88647, URZ ;  /* 0x9e3779b929317890 */ /* 0x000fe4000fffe03f */
[----:B------:R-:W-:Y:S02]  /*3a70*/  UIADD3 UR53, UR41, 0x3c6ef372, URZ ;  /* 0x3c6ef37229357890 */ /* 0x000fe4000fffe03f */
[----:B------:R-:W-:-:S02]  /*3a80*/  UIADD3 UR47, UR41, -0x255992d5, URZ ;  /* 0xdaa66d2b292f7890 */ /* 0x000fc4000fffe03f */
[----:B------:R-:W-:Y:S02]  /*3a90*/  UIADD3 UR45, UR41, 0x78dde6e4, URZ ;  /* 0x78dde6e4292d7890 */ /* 0x000fe4000fffe03f */
[----:B------:R-:W-:Y:S02]  /*3aa0*/  UIADD3 UR43, UR41, 0x1715609d, URZ ;  /* 0x1715609d292b7890 */ /* 0x000fe4000fffe03f */
[----:B------:R-:W-:Y:S02]  /*3ab0*/  UIADD3 UR34, UR20, UR27, URZ ;  /* 0x0000001b14227290 */ /* 0x000fe4000fffe03f */
[----:B------:R-:W-:Y:S02]  /*3ac0*/  UIADD3 UR54, UR51, -0x4498517b, URZ ;  /* 0xbb67ae8533367890 */ /* 0x000fe4000fffe03f */
[----:B------:R-:W-:Y:S02]  /*3ad0*/  UIADD3 UR48, UR51, 0x76cf5d0a, URZ ;  /* 0x76cf5d0a33307890 */ /* 0x000fe4000fffe03f */
[----:B------:R-:W-:-:S02]  /*3ae0*/  UIADD3 UR46, UR51, 0x32370b8f, URZ ;  /* 0x32370b8f332e7890 */ /* 0x000fc4000fffe03f */
[----:B------:R-:W-:Y:S02]  /*3af0*/  UIADD3 UR41, UR41, -0x4ab325aa, URZ ;  /* 0xb54cda5629297890 */ /* 0x000fe4000fffe03f */
[----:B------:R-:W-:Y:S02]  /*3b00*/  UIADD3 UR44, UR51, -0x126145ec, URZ ;  /* 0xed9eba14332c7890 */ /* 0x000fe4000fffe03f */
[----:B------:R-:W-:Y:S02]  /*3b10*/  UIADD3 UR42, UR51, -0x56f99767, URZ ;  /* 0xa9066899332a7890 */ /* 0x000fe4000fffe03f */
[----:B-123--:R-:W-:-:S12]  /*3b20*/  UIADD3 UR40, UR51, 0x646e171e, URZ ;  /* 0x646e171e33287890 */ /* 0x00efd8000fffe03f */
.L_x_614:
[----:B------:R-:W0:Y:S01]  /*3b30*/  LDGDEPBAR ;  /* 0x00000000000079af */ /* 0x000e220000000000 */
[----:B------:R-:W-:Y:S01]  /*3b40*/  LEA R0, R218, UR4, 0x1 ;  /* 0x00000004da007c11 */ /* 0x000fe2000f8e08ff */
[----:B------:R-:W-:Y:S01]  /*3b50*/  IMAD.U32 R4, RZ, RZ, UR19 ;  /* 0x00000013ff047e24 */ /* 0x000fe2000f8e00ff */
[----:B------:R-:W-:Y:S01]  /*3b60*/  IADD3 R2, R219, R209, RZ ;  /* 0x000000d1db027210 */ /* 0x000fe20007ffe0ff */
        /* <DEDUP_REMOVED lines=24> */
[-C--:B-1----:R-:W-:Y:S03]  /*3cf0*/  HMMA.16816.F32 R4, R32, R16.reuse, RZ ;  /* 0x000000102004723c */ /* 0x082fe600000018ff */
[----:B------:R-:W-:Y:S03]  /*3d00*/  LDSM.16.M88.4 R156, [R210+-0x1c00] ;  /* 0xffe40000d29c783b */ /* 0x000fe60000000200 */
        /* <DEDUP_REMOVED lines=73> */
.L_x_610:
        /* <DEDUP_REMOVED lines=132> */
.L_x_611:
[C---:B------:R-:W-:Y:S01]  /*49e0*/  FSETP.NEU.FTZ.AND P0, PT, R251.reuse, -INF , PT ;  /* 0xff800000fb00780b */ /* 0x040fe20003f1d000 */
[----:B------:R-:W-:Y:S01]  /*49f0*/  FMUL.FTZ R132, R251, 1.4426950216293334961 ;  /* 0x3fb8aa3bfb847820 */ /* 0x000fe20000410000 */
[C---:B------:R-:W-:Y:S01]  /*4a00*/  FSETP.NEU.FTZ.AND P1, PT, R249.reuse, -INF , PT ;  /* 0xff800000f900780b */ /* 0x040fe20003f3d000 */
[----:B------:R-:W2:Y:S01]  /*4a10*/  LDL R134, [R1+0x10] ;  /* 0x0000100001867983 */ /* 0x000ea20000100800 */
[----:B------:R-:W-:Y:S01]  /*4a20*/  FMUL.FTZ R133, R249, 1.4426950216293334961 ;  /* 0x3fb8aa3bf9857820 */ /* 0x000fe20000410000 */
[----:B------:R-:W-:Y:S01]  /*4a30*/  FMUL.FTZ R0, R252, 1.4426950216293334961 ;  /* 0x3fb8aa3bfc007820 */ /* 0x000fe20000410000 */
[----:B------:R-:W-:Y:S01]  /*4a40*/  FSEL R132, R132, RZ, P0 ;  /* 0x000000ff84847208 */ /* 0x000fe20000000000 */
[----:B------:R-:W3:Y:S01]  /*4a50*/  LDL R136, [R1+0x18] ;  /* 0x0000180001887983 */ /* 0x000ee20000100800 */
[----:B------:R-:W-:Y:S01]  /*4a60*/  FSETP.NEU.FTZ.AND P0, PT, R252, -INF , PT ;  /* 0xff800000fc00780b */ /* 0x000fe20003f1d000 */
[----:B------:R-:W-:Y:S02]  /*4a70*/  UISETP.GT.AND UP2, UPT, UR6, UR32, UPT ;  /* 0x000000200600728c */ /* 0x000fe4000bf44270 */
[--C-:B------:R-:W-:Y:S01]  /*4a80*/  FFMA.FTZ R20, R20, UR10, -R132.reuse ;  /* 0x0000000a14147c23 */ /* 0x100fe20008010884 */
[----:B------:R-:W1:Y:S01]  /*4a90*/  S2R R137, SR_TID.X ;  /* 0x0000000000897919 */ /* 0x000e620000002100 */
[--C-:B------:R-:W-:Y:S01]  /*4aa0*/  FFMA.FTZ R2, R32, UR10, -R132.reuse ;  /* 0x0000000a20027c23 */ /* 0x100fe20008010884 */
[----:B------:R-:W-:Y:S01]  /*4ab0*/  FSEL R32, R0, RZ, P0 ;  /* 0x000000ff00207208 */ /* 0x000fe20000000000 */
[----:B------:R4:W-:Y:S01]  /*4ac0*/  MUFU.EX2 R232, R20 ;  /* 0x0000001400e87308 */ /* 0x0009e20000000800 */
[----:B------:R-:W-:Y:S01]  /*4ad0*/  FSETP.NEU.FTZ.AND P0, PT, R250, -INF , PT ;  /* 0xff800000fa00780b */ /* 0x000fe20003f1d000 */
[----:B------:R-:W1:Y:S01]  /*4ae0*/  S2R R138, SR_TID.X ;  /* 0x00000000008a7919 */ /* 0x000e620000002100 */
[----:B------:R-:W-:Y:S01]  /*4af0*/  FFMA.FTZ R16, R16, UR10, -R132 ;  /* 0x0000000a10107c23 */ /* 0x000fe20008010884 */
[----:B------:R-:W-:Y:S01]  /*4b00*/  FFMA.FTZ R19, R19, UR10, -R32 ;  /* 0x0000000a13137c23 */ /* 0x000fe20008010820 */
[----:B------:R-:W-:Y:S01]  /*4b10*/  FFMA.FTZ R33, R33, UR10, -R132 ;  /* 0x0000000a21217c23 */ /* 0x000fe20008010884 */
[--C-:B------:R-:W-:Y:S01]  /*4b20*/  FFMA.FTZ R35, R35, UR10, -R32.reuse ;  /* 0x0000000a23237c23 */ /* 0x100fe20008010820 */
[----:B------:R-:W-:Y:S03]  /*4b30*/  FFMA.FTZ R7, R7, UR10, -R32 ;  /* 0x0000000a07077c23 */ /* 0x000fe60008010820 */
[----:B------:R1:W-:Y:S01]  /*4b40*/  MUFU.EX2 R230, R16 ;  /* 0x0000001000e67308 */ /* 0x0003e20000000800 */
[----:B------:R-:W-:Y:S01]  /*4b50*/  FFMA.FTZ R157, R4, UR10, -R132 ;  /* 0x0000000a049d7c23 */ /* 0x000fe20008010884 */
[--C-:B------:R-:W-:Y:S01]  /*4b60*/  FFMA.FTZ R18, R18, UR10, -R32.reuse ;  /* 0x0000000a12127c23 */ /* 0x100fe20008010820 */
[----:B------:R-:W-:Y:S02]  /*4b70*/  IMAD.U32 R4, RZ, RZ, UR6 ;  /* 0x00000006ff047e24 */ /* 0x000fe4000f8e00ff */
[----:B------:R-:W-:Y:S01]  /*4b80*/  FFMA.FTZ R144, R6, UR10, -R32 ;  /* 0x0000000a06907c23 */ /* 0x000fe20008010820 */
[--C-:B------:R-:W-:Y:S01]  /*4b90*/  FFMA.FTZ R156, R17, UR10, -R132.reuse ;  /* 0x0000000a119c7c23 */ /* 0x100fe20008010884 */
[--C-:B------:R-:W-:Y:S01]  /*4ba0*/  FFMA.FTZ R153, R21, UR10, -R132.reuse ;  /* 0x0000000a15997c23 */ /* 0x100fe20008010884 */
[----:B------:R-:W-:Y:S02]  /*4bb0*/  FFMA.FTZ R132, R5, UR10, -R132 ;  /* 0x0000000a05847c23 */ /* 0x000fe40008010884 */
[----:B------:R-:W-:Y:S01]  /*4bc0*/  MUFU.EX2 R229, R19 ;  /* 0x0000001300e57308 */ /* 0x000fe20000000800 */
[----:B----4-:R-:W4:Y:S01]  /*4bd0*/  LDL R20, [R1] ;  /* 0x0000000001147983 */ /* 0x010f220000100800 */
[--C-:B------:R-:W-:Y:S01]  /*4be0*/  FFMA.FTZ R23, R23, UR10, -R32.reuse ;  /* 0x0000000a17177c23 */ /* 0x100fe20008010820 */
[--C-:B------:R-:W-:Y:S01]  /*4bf0*/  FFMA.FTZ R226, R22, UR10, -R32.reuse ;  /* 0x0000000a16e27c23 */ /* 0x100fe20008010820 */
[----:B------:R-:W-:Y:S01]  /*4c00*/  FFMA.FTZ R32, R34, UR10, -R32 ;  /* 0x0000000a22207c23 */ /* 0x000fe20008010820 */
[----:B------:R-:W-:Y:S05]  /*4c10*/  FMUL.FTZ R0, R250, 1.4426950216293334961 ;  /* 0x3fb8aa3bfa007820 */ /* 0x000fea0000410000 */
[----:B------:R1:W4:Y:S02]  /*4c20*/  MUFU.EX2 R236, R2 ;  /* 0x0000000200ec7308 */ /* 0x0003240000000800 */
[----:B-1----:R-:W-:Y:S01]  /*4c30*/  IMAD.U32 R16, RZ, RZ, UR56 ;  /* 0x00000038ff107e24 */ /* 0x002fe2000f8e00ff */
[----:B------:R-:W-:Y:S02]  /*4c40*/  FSEL R0, R0, RZ, P0 ;  /* 0x000000ff00007208 */ /* 0x000fe40000000000 */
[----:B------:R-:W-:Y:S03]  /*4c50*/  SHF.R.S32.HI R137, RZ, 0x1f, R137 ;  /* 0x0000001fff897819 */ /* 0x000fe60000011489 */
[--C-:B------:R-:W-:Y:S02]  /*4c60*/  FFMA.FTZ R31, R31, UR10, -R0.reuse ;  /* 0x0000000a1f1f7c23 */ /* 0x100fe40008010800 */
[----:B------:R-:W-:Y:S01]  /*4c70*/  MUFU.EX2 R235, R35 ;  /* 0x0000002300eb7308 */ /* 0x000fe20000000800 */
[--C-:B------:R-:W-:Y:S01]  /*4c80*/  FFMA.FTZ R15, R15, UR10, -R0.reuse ;  /* 0x0000000a0f0f7c23 */ /* 0x100fe20008010800 */
[----:B------:R-:W-:Y:S01]  /*4c90*/  LEA.HI R137, R137, R138, RZ, 0x6 ;  /* 0x0000008a89897211 */ /* 0x000fe200078f30ff */
[--C-:B------:R-:W-:Y:S01]  /*4ca0*/  FFMA.FTZ R147, R14, UR10, -R0.reuse ;  /* 0x0000000a0e937c23 */ /* 0x100fe20008010800 */
[--C-:B------:R-:W-:Y:S01]  /*4cb0*/  FFMA.FTZ R142, R10, UR10, -R0.reuse ;  /* 0x0000000a0a8e7c23 */ /* 0x100fe20008010800 */
[--C-:B------:R-:W-:Y:S01]  /*4cc0*/  FFMA.FTZ R145, R11, UR10, -R0.reuse ;  /* 0x0000000a0b917c23 */ /* 0x100fe20008010800 */
[----:B------:R-:W-:Y:S01]  /*4cd0*/  SHF.R.S32.HI R137, RZ, 0x6, R137 ;  /* 0x00000006ff897819 */ /* 0x000fe20000011489 */
[--C-:B------:R-:W-:Y:S03]  /*4ce0*/  FFMA.FTZ R27, R27, UR10, -R0.reuse ;  /* 0x0000000a1b1b7c23 */ /* 0x100fe60008010800 */
[----:B------:R1:W-:Y:S01]  /*4cf0*/  MUFU.EX2 R227, R7 ;  /* 0x0000000700e37308 */ /* 0x0003e20000000800 */
[----:B------:R-:W-:Y:S01]  /*4d00*/  FSEL R2, R133, RZ, P1 ;  /* 0x000000ff85027208 */ /* 0x000fe20000800000 */
[--C-:B------:R-:W-:Y:S01]  /*4d10*/  FFMA.FTZ R26, R26, UR10, -R0.reuse ;  /* 0x0000000a1a1a7c23 */ /* 0x100fe20008010800 */
[----:B------:R-:W-:Y:S02]  /*4d20*/  IMAD R19, R16, 0x4, R137 ;  /* 0x0000000410137824 */ /* 0x000fe400078e0289 */
[----:B------:R-:W-:Y:S01]  /*4d30*/  FFMA.FTZ R0, R30, UR10, -R0 ;  /* 0x0000000a1e007c23 */ /* 0x000fe20008010800 */
[--C-:B------:R-:W-:Y:S01]  /*4d40*/  FFMA.FTZ R146, R8, UR10, -R2.reuse ;  /* 0x0000000a08927c23 */ /* 0x100fe20008010802 */
[--C-:B------:R-:W-:Y:S03]  /*4d50*/  FFMA.FTZ R141, R9, UR10, -R2.reuse ;  /* 0x0000000a098d7c23 */ /* 0x100fe60008010802 */
[----:B------:R1:W-:Y:S01]  /*4d60*/  MUFU.EX2 R228, R18 ;  /* 0x0000001200e47308 */ /* 0x0003e20000000800 */
[--C-:B------:R-:W-:Y:S01]  /*4d70*/  FFMA.FTZ R225, R12, UR10, -R2.reuse ;  /* 0x0000000a0ce17c23 */ /* 0x100fe20008010802 */
[--C-:B------:R-:W-:Y:S01]  /*4d80*/  FFMA.FTZ R143, R13, UR10, -R2.reuse ;  /* 0x0000000a0d8f7c23 */ /* 0x100fe20008010802 */
[--C-:B------:R-:W-:Y:S01]  /*4d90*/  FFMA.FTZ R28, R28, UR10, -R2.reuse ;  /* 0x0000000a1c1c7c23 */ /* 0x100fe20008010802 */
[--C-:B------:R-:W-:Y:S01]  /*4da0*/  FFMA.FTZ R24, R24, UR10, -R2.reuse ;  /* 0x0000000a18187c23 */ /* 0x100fe20008010802 */
[--C-:B------:R-:W-:Y:S01]  /*4db0*/  FFMA.FTZ R25, R25, UR10, -R2.reuse ;  /* 0x0000000a19197c23 */ /* 0x100fe20008010802 */
[----:B------:R-:W-:Y:S04]  /*4dc0*/  FFMA.FTZ R2, R29, UR10, -R2 ;  /* 0x0000000a1d027c23 */ /* 0x000fe80008010802 */
[----:B------:R4:W-:Y:S10]  /*4dd0*/  MUFU.EX2 R231, R23 ;  /* 0x0000001700e77308 */ /* 0x0009f40000000800 */
[----:B------:R4:W-:Y:S10]  /*4de0*/  MUFU.EX2 R158, R15 ;  /* 0x0000000f009e7308 */ /* 0x0009f40000000800 */
[----:B------:R-:W4:Y:S10]  /*4df0*/  MUFU.EX2 R234, R31 ;  /* 0x0000001f00ea7308 */ /* 0x000f340000000800 */
        /* <DEDUP_REMOVED lines=18> */
[----:B------:R-:W4:Y:S10]  /*4f20*/  MUFU.EX2 R152, R24 ;  /* 0x0000001800987308 */ /* 0x000f340000000800 */
[----:B------:R-:W4:Y:S10]  /*4f30*/  MUFU.EX2 R150, R27 ;  /* 0x0000001b00967308 */ /* 0x000f340000000800 */
[----:B------:R-:W-:Y:S10]  /*4f40*/  MUFU.EX2 R151, R25 ;  /* 0x0000001900977308 */ /* 0x000ff40000000800 */
[----:B------:R-:W4:Y:S01]  /*4f50*/  MUFU.EX2 R149, R26 ;  /* 0x0000001a00957308 */ /* 0x000f220000000800 */
[----:B--2---:R-:W-:Y:S04]  /*4f60*/  IMAD.WIDE.U32 R134, R134, -0x2daee0ad, RZ ;  /* 0xd2511f5386867825 */ /* 0x004fe800078e00ff */
[----:B---3--:R-:W-:Y:S01]  /*4f70*/  IMAD R4, R4, 0x4, R136 ;  /* 0x0000000404047824 */ /* 0x008fe200078e0288 */
[----:B------:R-:W-:Y:S02]  /*4f80*/  LOP3.LUT R19, R135, UR51, R19, 0x96, !PT ;  /* 0x0000003387137c12 */ /* 0x000fe4000f8e9613 */
[----:B------:R-:W-:Y:S01]  /*4f90*/  LOP3.LUT R16, R134, UR54, RZ, 0x3c, !PT ;  /* 0x0000003686107c12 */ /* 0x000fe2000f8e3cff */
[C---:B------:R-:W-:Y:S02]  /*4fa0*/  VIADD R6, R4.reuse, 0x2 ;  /* 0x0000000204067836 */ /* 0x040fe40000000000 */
[----:B------:R-:W-:Y:S04]  /*4fb0*/  IMAD.WIDE.U32 R8, R4, -0x326172a9, RZ ;  /* 0xcd9e8d5704087825 */ /* 0x000fe800078e00ff */
[----:B------:R-:W-:Y:S04]  /*4fc0*/  IMAD.WIDE.U32 R4, R19, -0x326172a9, RZ ;  /* 0xcd9e8d5713047825 */ /* 0x000fe800078e00ff */
[----:B-1----:R-:W-:Y:S01]  /*4fd0*/  IMAD.WIDE.U32 R6, R6, -0x326172a9, RZ ;  /* 0xcd9e8d5706067825 */ /* 0x002fe200078e00ff */
[C---:B------:R-:W-:Y:S02]  /*4fe0*/  LOP3.LUT R12, R5.reuse, UR49, R8, 0x96, !PT ;  /* 0x00000031050c7c12 */ /* 0x040fe4000f8e9608 */
[----:B------:R-:W-:Y:S02]  /*4ff0*/  LOP3.LUT R18, R4, UR53, RZ, 0x3c, !PT ;  /* 0x0000003504127c12 */ /* 0x000fe4000f8e3cff */
[----:B------:R-:W-:Y:S01]  /*5000*/  LOP3.LUT R8, R5, UR49, R6, 0x96, !PT ;  /* 0x0000003105087c12 */ /* 0x000fe2000f8e9606 */
[----:B------:R-:W-:Y:S01]  /*5010*/  IMAD.WIDE.U32 R12, R12, -0x2daee0ad, RZ ;  /* 0xd2511f530c0c7825 */ /* 0x000fe200078e00ff */
[-C--:B----4-:R-:W-:Y:S02]  /*5020*/  LOP3.LUT R9, R9, R20.reuse, RZ, 0x3c, !PT ;  /* 0x0000001409097212 */ /* 0x090fe400078e3cff */
[----:B------:R-:W-:Y:S03]  /*5030*/  LOP3.LUT R17, R7, R20, RZ, 0x3c, !PT ;  /* 0x0000001407117212 */ /* 0x000fe600078e3cff */
[----:B------:R-:W-:Y:S04]  /*5040*/  IMAD.WIDE.U32 R6, R9, -0x2daee0ad, RZ ;  /* 0xd2511f5309067825 */ /* 0x000fe800078e00ff */
[----:B------:R-:W-:Y:S01]  /*5050*/  IMAD.WIDE.U32 R4, R17, -0x2daee0ad, RZ ;  /* 0xd2511f5311047825 */ /* 0x000fe200078e00ff */
[----:B------:R-:W-:Y:S02]  /*5060*/  LOP3.LUT R7, R16, R7, RZ, 0x3c, !PT ;  /* 0x0000000710077212 */ /* 0x000fe400078e3cff */
[----:B------:R-:W-:Y:S01]  /*5070*/  LOP3.LUT R20, R13, UR48, R6, 0x96, !PT ;  /* 0x000000300d147c12 */ /* 0x000fe2000f8e9606 */
[----:B------:R-:W-:Y:S01]  /*5080*/  IMAD.WIDE.U32 R8, R8, -0x2daee0ad, RZ ;  /* 0xd2511f5308087825 */ /* 0x000fe200078e00ff */
[----:B------:R-:W-:Y:S03]  /*5090*/  LOP3.LUT R5, R16, R5, RZ, 0x3c, !PT ;  /* 0x0000000510057212 */ /* 0x000fe600078e3cff */
[----:B------:R-:W-:Y:S01]  /*50a0*/  IMAD.WIDE.U32 R20, R20, -0x326172a9, RZ ;  /* 0xcd9e8d5714147825 */ /* 0x000fe200078e00ff */
[----:B------:R-:W-:Y:S03]  /*50b0*/  LOP3.LUT R16, R9, UR48, R4, 0x96, !PT ;  /* 0x0000003009107c12 */ /* 0x000fe6000f8e9604 */
        /* <DEDUP_REMOVED lines=10> */
[----:B------:R-:W-:Y:S01]  /*5160*/  IMAD.WIDE.U32 R22, R22, -0x2daee0ad, RZ ;  /* 0xd2511f5316167825 */ /* 0x000fe200078e00ff */
        /* <DEDUP_REMOVED lines=56> */
[----:B------:R-:W-:Y:S01]  /*54f0*/  @!P1 FADD.FTZ R233, -R233, -RZ ;  /* 0x800000ffe9e99221 */ /* 0x000fe20000010100 */
        /* <DEDUP_REMOVED lines=182> */
[-C--:B------:R-:W-:Y:S01]  /*6060*/  FSEL R0, R0, R223.reuse, P0 ;  /* 0x000000df00007208 */ /* 0x080fe20000000000 */
[----:B------:R-:W-:Y:S01]  /*6070*/  FADD.FTZ R2, -R224, R5 ;  /* 0x00000005e0027221 */ /* 0x000fe20000010100 */
[----:B------:R-:W-:Y:S01]  /*6080*/  FSEL R4, R4, R224, P2 ;  /* 0x000000e004047208 */ /* 0x000fe20001000000 */
[C---:B------:R-:W-:Y:S04]  /*6090*/  HMMA.16816.F32 R24, R136.reuse, R204, R24 ;  /* 0x000000cc8818723c */ /* 0x040fe80000001818 */
[----:B------:R-:W-:Y:S01]  /*60a0*/  FSETP.GE.FTZ.AND P0, PT, R227, RZ, PT ;  /* 0x000000ffe300720b */ /* 0x000fe20003f16000 */
[----:B------:R-:W-:Y:S01]  /*60b0*/  FMUL.FTZ R144, R144, R0 ;  /* 0x0000000090907220 */ /* 0x000fe20000410000 */
[----:B------:R-:W-:Y:S01]  /*60c0*/  FSETP.GE.FTZ.AND P2, PT, R141, RZ, PT ;  /* 0x000000ff8d00720b */ /* 0x000fe20003f56000 */
[----:B------:R-:W-:Y:S01]  /*60d0*/  FADD.FTZ R0, -R223, R7 ;  /* 0x00000007df007221 */ /* 0x000fe20000010100 */
[----:B------:R-:W-:Y:S01]  /*60e0*/  FSEL R2, R2, R224, P1 ;  /* 0x000000e002027208 */ /* 0x000fe20000800000 */
[-C--:B------:R-:W-:Y:S03]  /*60f0*/  HMMA.16816.F32 R28, R136, R206.reuse, R28 ;  /* 0x000000ce881c723c */ /* 0x080fe6000000181c */
[----:B------:R-:W-:Y:S01]  /*6100*/  FSEL R0, R0, R223, P0 ;  /* 0x000000df00007208 */ /* 0x000fe20000000000 */
[----:B------:R-:W-:Y:S01]  /*6110*/  FMUL.FTZ R157, R157, R4 ;  /* 0x000000049d9d7220 */ /* 0x000fe20000410000 */
[----:B------:R-:W-:Y:S01]  /*6120*/  FSETP.GE.FTZ.AND P0, PT, R145, RZ, PT ;  /* 0x000000ff9100720b */ /* 0x000fe20003f16000 */
[----:B------:R-:W-:Y:S01]  /*6130*/  FADD.FTZ R4, -R222, R9 ;  /* 0x00000009de047221 */ /* 0x000fe20000010100 */
[----:B------:R-:W-:Y:S01]  /*6140*/  FSETP.GE.FTZ.AND P1, PT, R142, RZ, PT ;  /* 0x000000ff8e00720b */ /* 0x000fe20003f36000 */
[----:B------:R-:W-:Y:S01]  /*6150*/  FADD.FTZ R5, -R222, R8 ;  /* 0x00000008de057221 */ /* 0x000fe20000010100 */
[----:B------:R-:W-:Y:S04]  /*6160*/  HMMA.16816.F32 R32, R132, R206, R32 ;  /* 0x000000ce8420723c */ /* 0x000fe80000001820 */
[-C--:B------:R-:W-:Y:S01]  /*6170*/  FSEL R4, R4, R222.reuse, P2 ;  /* 0x000000de04047208 */ /* 0x080fe20001000000 */
[----:B------:R-:W-:Y:S01]  /*6180*/  FADD.FTZ R11, -R221, R11 ;  /* 0x0000000bdd0b7221 */ /* 0x000fe20000010100 */
[----:B------:R-:W-:Y:S01]  /*6190*/  FSEL R5, R5, R222, P3 ;  /* 0x000000de05057208 */ /* 0x000fe20001800000 */
[----:B------:R-:W-:Y:S01]  /*61a0*/  FMUL.FTZ R227, R227, R0 ;  /* 0x00000000e3e37220 */ /* 0x000fe20000410000 */
[----:B------:R-:W-:Y:S02]  /*61b0*/  FSETP.GE.FTZ.AND P3, PT, R225, RZ, PT ;  /* 0x000000ffe100720b */ /* 0x000fe40003f76000 */
[----:B------:R-:W-:Y:S01]  /*61c0*/  FSETP.GE.FTZ.AND P2, PT, R143, RZ, PT ;  /* 0x000000ff8f00720b */ /* 0x000fe20003f56000 */
[----:B------:R-:W-:Y:S01]  /*61d0*/  FADD.FTZ R7, -R222, R12 ;  /* 0x0000000cde077221 */ /* 0x000fe20000010100 */
[-C--:B------:R-:W-:Y:S01]  /*61e0*/  FSEL R0, R11, R221.reuse, P0 ;  /* 0x000000dd0b007208 */ /* 0x080fe20000000000 */
[----:B------:R-:W-:Y:S01]  /*61f0*/  FADD.FTZ R15, -R221, R15 ;  /* 0x0000000fdd0f7221 */ /* 0x000fe20000010100 */
[----:B------:R-:W-:Y:S01]  /*6200*/  FSETP.GE.FTZ.AND P0, PT, R158, RZ, PT ;  /* 0x000000ff9e00720b */ /* 0x000fe20003f16000 */
[----:B------:R-:W-:Y:S01]  /*6210*/  FMUL.FTZ R140, R140, R2 ;  /* 0x000000028c8c7220 */ /* 0x000fe20000410000 */
[----:B------:R-:W-:Y:S01]  /*6220*/  FSEL R7, R7, R222, P3 ;  /* 0x000000de07077208 */ /* 0x000fe20001800000 */
[----:B------:R-:W-:Y:S01]  /*6230*/  FADD.FTZ R6, -R222, R13 ;  /* 0x0000000dde067221 */ /* 0x000fe20000010100 */
[----:B------:R-:W-:Y:S01]  /*6240*/  FSETP.GE.FTZ.AND P3, PT, R230, RZ, PT ;  /* 0x000000ffe600720b */ /* 0x000fe20003f76000 */
[----:B------:R-:W-:Y:S01]  /*6250*/  FADD.FTZ R2, -R221, R10 ;  /* 0x0000000add027221 */ /* 0x000fe20000010100 */
[----:B------:R-:W-:Y:S01]  /*6260*/  FMUL.FTZ R141, R141, R4 ;  /* 0x000000048d8d7220 */ /* 0x000fe20000410000 */
[-C--:B------:R-:W-:Y:S01]  /*6270*/  FSEL R4, R15, R221.reuse, P0 ;  /* 0x000000dd0f047208 */ /* 0x080fe20000000000 */
[----:B------:R-:W-:Y:S01]  /*6280*/  FADD.FTZ R16, -R224, R16 ;  /* 0x00000010e0107221 */ /* 0x000fe20000010100 */
[----:B------:R-:W-:Y:S01]  /*6290*/  FSEL R6, R6, R222, P2 ;  /* 0x000000de06067208 */ /* 0x000fe20001000000 */
        /* <DEDUP_REMOVED lines=12> */
[----:B------:R-:W-:Y:S01]  /*6360*/  FMUL.FTZ R13, R143, R6 ;  /* 0x000000068f0d7220 */ /* 0x000fe20000410000 */
[----:B------:R-:W-:Y:S01]  /*6370*/  FSEL R5, R8, R221, P1 ;  /* 0x000000dd08057208 */ /* 0x000fe20000800000 */
[----:B------:R-:W-:Y:S01]  /*6380*/  FADD.FTZ R20, -R224, R20 ;  /* 0x00000014e0147221 */ /* 0x000fe20000010100 */
[----:B------:R-:W-:Y:S01]  /*6390*/  FSEL R6, R17, R224, P2 ;  /* 0x000000e011067208 */ /* 0x000fe20001000000 */
[C---:B------:R-:W-:Y:S01]  /*63a0*/  FADD.FTZ R18, -R223.reuse, R18 ;  /* 0x00000012df127221 */ /* 0x040fe20000010100 */
[----:B------:R-:W-:Y:S01]  /*63b0*/  FSETP.GE.FTZ.AND P3, PT, R232, RZ, PT ;  /* 0x000000ffe800720b */ /* 0x000fe20003f76000 */
        /* <DEDUP_REMOVED lines=9> */
[-C--:B------:R-:W-:Y:S01]  /*6450*/  FSEL R5, R18, R223.reuse, P1 ;  /* 0x000000df12057208 */ /* 0x080fe20000800000 */
[----:B------:R-:W-:Y:S01]  /*6460*/  FMUL.FTZ R11, R156, R6 ;  /* 0x000000069c0b7220 */ /* 0x000fe20000410000 */
[----:B------:R-:W-:Y:S01]  /*6470*/  FSEL R9, R9, R224, P2 ;  /* 0x000000e009097208 */ /* 0x000fe20001000000 */
[----:B------:R-:W-:Y:S01]  /*6480*/  FADD.FTZ R7, -R222, R24 ;  /* 0x00000018de077221 */ /* 0x000fe20000010100 */
        /* <DEDUP_REMOVED lines=10> */
[-C--:B------:R-:W-:Y:S01]  /*6530*/  FSEL R7, R7, R222.reuse, P3 ;  /* 0x000000de07077208 */ /* 0x080fe20001800000 */
[----:B------:R-:W-:Y:S01]  /*6540*/  FADD.FTZ R26, -R221, R26 ;  /* 0x0000001add1a7221 */ /* 0x000fe20000010100 */
[----:B------:R-:W-:Y:S01]  /*6550*/  FSEL R6, R6, R222, P2 ;  /* 0x000000de06067208 */ /* 0x000fe20001000000 */
        /* <DEDUP_REMOVED lines=8> */
[----:B------:R-:W-:Y:S01]  /*65e0*/  FMUL.FTZ R6, R150, R4 ;  /* 0x0000000496067220 */ /* 0x000fe20000410000 */
        /* <DEDUP_REMOVED lines=8> */
[----:B------:R-:W-:Y:S01]  /*6670*/  FSETP.GE.FTZ.AND P1, PT, R159, RZ, PT ;  /* 0x000000ff9f00720b */ /* 0x000fe20003f36000 */
[----:B------:R-:W-:Y:S01]  /*6680*/  FADD.FTZ R34, -R223, R34 ;  /* 0x00000022df227221 */ /* 0x000fe20000010100 */
[----:B------:R-:W-:Y:S01]  /*6690*/  FSETP.GE.FTZ.AND P2, PT, R154, RZ, PT ;  /* 0x000000ff9a00720b */ /* 0x000fe20003f56000 */
[----:B------:R-:W-:Y:S01]  /*66a0*/  @P0 FADD.FTZ R221, -R221, R31 ;  /* 0x0000001fdddd0221 */ /* 0x000fe20000010100 */
[----:B------:R-:W-:Y:S01]  /*66b0*/  FSEL R5, R5, R222, P3 ;  /* 0x000000de05057208 */ /* 0x000fe20001800000 */
[----:B------:R-:W-:Y:S01]  /*66c0*/  FMUL.FTZ R148, R148, R4 ;  /* 0x0000000494947220 */ /* 0x000fe20000410000 */
        /* <DEDUP_REMOVED lines=9> */
[----:B------:R-:W-:Y:S01]  /*6760*/  @P2 FADD.FTZ R222, -R222, R29 ;  /* 0x0000001ddede2221 */ /* 0x000fe20000010100 */
[----:B------:R-:W-:Y:S01]  /*6770*/  FSETP.GE.FTZ.AND P2, PT, R155, RZ, PT ;  /* 0x000000ff9b00720b */ /* 0x000fe20003f56000 */
[----:B------:R-:W-:Y:S01]  /*6780*/  FMUL.FTZ R16, R233, R5 ;  /* 0x00000005e9107220 */ /* 0x000fe20000410000 */
[----:B------:R-:W-:Y:S01]  /*6790*/  F2FP.F16.F32.PACK_AB R2, R140, R157 ;  /* 0x0000009d8c02723e */ /* 0x000fe200000000ff */
[----:B------:R-:W-:Y:S01]  /*67a0*/  FMUL.FTZ R5, R154, R222 ;  /* 0x000000de9a057220 */ /* 0x000fe20000410000 */
[----:B------:R-:W-:Y:S01]  /*67b0*/  FSEL R34, R34, R223, P2 ;  /* 0x000000df22227208 */ /* 0x000fe20001000000 */
[----:B------:R-:W-:Y:S01]  /*67c0*/  FMUL.FTZ R4, R234, R221 ;  /* 0x000000ddea047220 */ /* 0x000fe20000410000 */
[----:B------:R-:W-:Y:S01]  /*67d0*/  F2FP.F16.F32.PACK_AB R0, R227, R144 ;  /* 0x00000090e300723e */ /* 0x000fe200000000ff */
[----:B------:R-:W-:Y:S01]  /*67e0*/  @P0 FADD.FTZ R223, -R223, R35 ;  /* 0x00000023dfdf0221 */ /* 0x000fe20000010100 */
[----:B------:R-:W-:Y:S01]  /*67f0*/  F2FP.F16.F32.PACK_AB R15, R141, R146 ;  /* 0x000000928d0f723e */ /* 0x000fe200000000ff */
[----:B------:R-:W-:Y:S01]  /*6800*/  FMUL.FTZ R32, R236, R32 ;  /* 0x00000020ec207220 */ /* 0x000fe20000410000 */
        /* <DEDUP_REMOVED lines=12> */
[----:B------:R-:W-:Y:S01]  /*68d0*/  F2FP.F16.F32.PACK_AB R4, R4, R148 ;  /* 0x000000940404723e */ /* 0x000fe200000000ff */
[----:B------:R-:W-:Y:S06]  /*68e0*/  @!P1 BRA `(.L_x_612) ;  /* 0x00000000004c9947 */ /* 0x000fec0003800000 */
[----:B------:R-:W1:Y:S01]  /*68f0*/  LDC R16, c[0x0][0x240] ;  /* 0x00009000ff107b82 */ /* 0x000e620000000800 */
[----:B------:R-:W-:Y:S01]  /*6900*/  ULOP3.LUT UR7, UR6, 0x1, URZ, 0xc0, !UPT ;  /* 0x0000000106077892 */ /* 0x000fe2000f8ec03f */
[----:B------:R-:W-:Y:S03]  /*6910*/  UMOV UR14, 0xffffd000 ;  /* 0xffffd000000e7882 */ /* 0x000fe60000000000 */
        /* <DEDUP_REMOVED lines=16> */
.L_x_612:
[----:B------:R2:W-:Y:S04]  /*6a20*/  STS [R237+0xf000], R2 ;  /* 0x00f00002ed007388 */ /* 0x0005e80000000800 */
[----:B------:R3:W-:Y:S04]  /*6a30*/  STS [R237+0xf400], R0 ;  /* 0x00f40000ed007388 */ /* 0x0007e80000000800 */
[----:B------:R-:W-:Y:S04]  /*6a40*/  STS [R239+0xf000], R11 ;  /* 0x00f0000bef007388 */ /* 0x000fe80000000800 */
[----:B------:R-:W-:Y:S04]  /*6a50*/  STS [R239+0xf400], R10 ;  /* 0x00f4000aef007388 */ /* 0x000fe80000000800 */
[----:B------:R-:W-:Y:S04]  /*6a60*/  STS [R237+0x10000], R15 ;  /* 0x0100000fed007388 */ /* 0x000fe80000000800 */
[----:B------:R-:W-:Y:S04]  /*6a70*/  STS [R237+0x10400], R14 ;  /* 0x0104000eed007388 */ /* 0x000fe80000000800 */
[----:B------:R-:W-:Y:S01]  /*6a80*/  STS [R239+0x10000], R13 ;  /* 0x0100000def007388 */ /* 0x000fe20000000800 */
[----:B--2---:R-:W-:Y:S03]  /*6a90*/  F2FP.F16.F32.PACK_AB R2, R159, R32 ;  /* 0x000000209f02723e */ /* 0x004fe600000000ff */
[----:B------:R-:W-:Y:S01]  /*6aa0*/  STS [R239+0x10400], R12 ;  /* 0x0104000cef007388 */ /* 0x000fe20000000800 */
[----:B---3--:R-:W-:Y:S03]  /*6ab0*/  F2FP.F16.F32.PACK_AB R0, R223, R34 ;  /* 0x00000022df00723e */ /* 0x008fe600000000ff */
        /* <DEDUP_REMOVED lines=97> */
.L_x_613:
[----:B------:R-:W2:Y:S01]  /*70d0*/  LDL R224, [R1+0x4] ;  /* 0x0000040001e07983 */ /* 0x000ea20000100800 */
[----:B------:R-:W-:Y:S01]  /*70e0*/  IMAD.MOV.U32 R4, RZ, RZ, 0x4 ;  /* 0x00000004ff047424 */ /* 0x000fe200078e00ff */
[----:B------:R-:W-:Y:S01]  /*70f0*/  @UP2 UIADD3 UR14, UP0, UR12, -0x100, URZ ;  /* 0xffffff000c0e2890 */ /* 0x000fe2000ff1e03f */
[----:B-1----:R-:W-:Y:S01]  /*7100*/  @P1 VIADD R2, R248, 0xffffffc0 ;  /* 0xffffffc0f8021836 */ /* 0x002fe20000000000 */
[----:B------:R-:W-:Y:S01]  /*7110*/  LDSM.16.M88.4 R24, [R213] ;  /* 0x00000000d518783b */ /* 0x000fe20000000200 */
[----:B------:R-:W-:Y:S02]  /*7120*/  UISETP.GT.AND UP1, UPT, UR6, UR32, UPT ;  /* 0x000000200600728c */ /* 0x000fe4000bf24270 */
[----:B------:R-:W-:Y:S01]  /*7130*/  @P1 IMAD.WIDE R222, R2, R4, UR12 ;  /* 0x0000000c02de1e25 */ /* 0x000fe2000f8e0204 */
[----:B------:R-:W1:Y:S01]  /*7140*/  LDSM.16.MT88.4 R8, [R0+0x9000] ;  /* 0x009000000008783b */ /* 0x000e620000004200 */
[----:B------:R-:W-:Y:S02]  /*7150*/  @UP2 UIADD3.X UR7, UR13, -0x1, URZ, UP0, !UPT ;  /* 0xffffffff0d072890 */ /* 0x000fe400087fe43f */
[----:B------:R-:W-:Y:S01]  /*7160*/  IMAD.U32 R2, RZ, RZ, UR38 ;  /* 0x00000026ff027e24 */ /* 0x000fe2000f8e00ff */
[----:B------:R-:W3:Y:S01]  /*7170*/  LDSM.16.MT88.4 R16, [R0+0xb000] ;  /* 0x00b000000010783b */ /* 0x000ee20000004200 */
[----:B------:R-:W-:Y:S03]  /*7180*/  @UP2 UMOV UR12, UR14 ;  /* 0x0000000e000c2c82 */ /* 0x000fe60008000000 */
[----:B------:R-:W4:Y:S01]  /*7190*/  LDSM.16.MT88.4 R28, [R0+0xd000] ;  /* 0x00d00000001c783b */ /* 0x000f220000004200 */
[----:B------:R-:W-:Y:S01]  /*71a0*/  @UP2 UMOV UR13, UR7 ;  /* 0x00000007000d2c82 */ /* 0x000fe20008000000 */
[----:B------:R-:W-:Y:S02]  /*71b0*/  ULOP3.LUT UR7, UR6, 0x1, URZ, 0xc0, !UPT ;  /* 0x0000000106077892 */ /* 0x000fe4000f8ec03f */
[----:B------:R-:W-:Y:S01]  /*71c0*/  LDSM.16.M88.4 R32, [R214] ;  /* 0x00000000d620783b */ /* 0x000fe20000000200 */
[----:B------:R-:W-:Y:S02]  /*71d0*/  UIADD3 UR6, UR6, -0x1, URZ ;  /* 0xffffffff06067890 */ /* 0x000fe4000fffe03f */
[----:B------:R-:W-:Y:S01]  /*71e0*/  UISETP.NE.U32.AND UP0, UPT, UR7, 0x1, UPT ;  /* 0x000000010700788c */ /* 0x000fe2000bf05070 */
[----:B------:R-:W4:Y:S04]  /*71f0*/  LDSM.16.MT88.4 R132, [R0+0x9400] ;  /* 0x009400000084783b */ /* 0x000f280000004200 */
[----:B------:R-:W4:Y:S04]  /*7200*/  LDSM.16.MT88.4 R136, [R0+0xb400] ;  /* 0x00b400000088783b */ /* 0x000f280000004200 */
[----:B------:R-:W4:Y:S04]  /*7210*/  LDSM.16.MT88.4 R140, [R0+0xd400] ;  /* 0x00d40000008c783b */ /* 0x000f280000004200 */
[----:B------:R-:W-:Y:S04]  /*7220*/  LDSM.16.M88.4 R144, [R216] ;  /* 0x00000000d890783b */ /* 0x000fe80000000200 */
[----:B------:R-:W4:Y:S04]  /*7230*/  LDSM.16.MT88.4 R148, [R0+0x9800] ;  /* 0x009800000094783b */ /* 0x000f280000004200 */
[----:B------:R-:W4:Y:S01]  /*7240*/  LDSM.16.MT88.4 R152, [R0+0xb800] ;  /* 0x00b800000098783b */ /* 0x000f220000004200 */
[C---:B-1----:R-:W-:Y:S03]  /*7250*/  HMMA.16816.F32 R4, R24.reuse, R8, RZ ;  /* 0x000000081804723c */ /* 0x042fe600000018ff */
[----:B------:R-:W-:Y:S04]  /*7260*/  LDSM.16.MT88.4 R156, [R0+0x9c00] ;  /* 0x009c0000009c783b */ /* 0x000fe80000004200 */
[----:B------:R1:W5:Y:S01]  /*7270*/  @P1 LDG.E R251, desc[UR8][R222.64] ;  /* 0x00000008defb1981 */ /* 0x000362000c1e1900 */
[C---:B------:R-:W-:Y:S03]  /*7280*/  HMMA.16816.F32 R8, R24.reuse, R10, RZ ;  /* 0x0000000a1808723c */ /* 0x040fe600000018ff */
[----:B------:R1:W5:Y:S03]  /*7290*/  @P1 LDG.E R252, desc[UR8][R222.64+0x20] ;  /* 0x00002008defc1981 */ /* 0x000366000c1e1900 */
[C---:B---3--:R-:W-:Y:S01]  /*72a0*/  HMMA.16816.F32 R12, R24.reuse, R16, RZ ;  /* 0x00000010180c723c */ /* 0x048fe200000018ff */
[----:B------:R1:W5:Y:S04]  /*72b0*/  @P1 LDG.E R249, desc[UR8][R222.64+0x80] ;  /* 0x00008008def91981 */ /* 0x000368000c1e1900 */
[----:B------:R1:W5:Y:S01]  /*72c0*/  @P1 LDG.E R250, desc[UR8][R222.64+0xa0] ;  /* 0x0000a008defa1981 */ /* 0x000362000c1e1900 */
[C---:B------:R-:W-:Y:S06]  /*72d0*/  HMMA.16816.F32 R16, R24.reuse, R18, RZ ;  /* 0x000000121810723c */ /* 0x040fec00000018ff */
[C---:B----4-:R-:W-:Y:S06]  /*72e0*/  HMMA.16816.F32 R20, R24.reuse, R28, RZ ;  /* 0x0000001c1814723c */ /* 0x050fec00000018ff */
[----:B------:R-:W-:Y:S01]  /*72f0*/  HMMA.16816.F32 R24, R24, R30, RZ ;  /* 0x0000001e1818723c */ /* 0x000fe200000018ff */
[----:B------:R-:W3:Y:S05]  /*7300*/  LDSM.16.MT88.4 R28, [R0+0xd800] ;  /* 0x00d80000001c783b */ /* 0x000eea0000004200 */
[C---:B------:R-:W-:Y:S06]  /*7310*/  HMMA.16816.F32 R4, R32.reuse, R132, R4 ;  /* 0x000000842004723c */ /* 0x040fec0000001804 */
[C---:B------:R-:W-:Y:S01]  /*7320*/  HMMA.16816.F32 R8, R32.reuse, R134, R8 ;  /* 0x000000862008723c */ /* 0x040fe20000001808 */
[----:B------:R-:W4:Y:S05]  /*7330*/  LDSM.16.M88.4 R132, [R215] ;  /* 0x00000000d784783b */ /* 0x000f2a0000000200 */
        /* <DEDUP_REMOVED lines=13> */
[C---:B---3--:R-:W-:Y:S06]  /*7410*/  HMMA.16816.F32 R20, R144.reuse, R28, R20 ;  /* 0x0000001c9014723c */ /* 0x048fec0000001814 */
[----:B------:R-:W-:Y:S01]  /*7420*/  HMMA.16816.F32 R24, R144, R30, R24 ;  /* 0x0000001e9018723c */ /* 0x000fe20000001818 */
[----:B------:R-:W3:Y:S04]  /*7430*/  LDSM.16.MT88.4 R28, [R0+0xe000] ;  /* 0x00e00000001c783b */ /* 0x000ee80000004200 */
[----:B------:R-:W-:Y:S01]  /*7440*/  LDSM.16.M88.4 R144, [R214+0x2000] ;  /* 0x00200000d690783b */ /* 0x000fe20000000200 */
[C---:B----4-:R-:W-:Y:S06]  /*7450*/  HMMA.16816.F32 R4, R132.reuse, R156, R4 ;  /* 0x0000009c8404723c */ /* 0x050fec0000001804 */
[C---:B------:R-:W-:Y:S01]  /*7460*/  HMMA.16816.F32 R8, R132.reuse, R158, R8 ;  /* 0x0000009e8408723c */ /* 0x040fe20000001808 */
[----:B------:R-:W4:Y:S05]  /*7470*/  LDSM.16.MT88.4 R156, [R0+0xa400] ;  /* 0x00a40000009c783b */ /* 0x000f2a0000004200 */
        /* <DEDUP_REMOVED lines=25> */
[----:B------:R3:W1:Y:S05]  /*7610*/  LDSM.16.MT88.4 R32, [R0+0xec00] ;  /* 0x00ec00000020783b */ /* 0x00066a0000004200 */
[C---:B------:R-:W-:Y:S06]  /*7620*/  HMMA.16816.F32 R4, R132.reuse, R148, R4 ;  /* 0x000000948404723c */ /* 0x040fec0000001804 */
[C---:B------:R-:W-:Y:S06]  /*7630*/  HMMA.16816.F32 R8, R132.reuse, R150, R8 ;  /* 0x000000968408723c */ /* 0x040fec0000001808 */
[C---:B------:R-:W-:Y:S06]  /*7640*/  HMMA.16816.F32 R12, R132.reuse, R152, R12 ;  /* 0x00000098840c723c */ /* 0x040fec000000180c */
[C---:B------:R-:W-:Y:S01]  /*7650*/  HMMA.16816.F32 R16, R132.reuse, R154, R16 ;  /* 0x0000009a8410723c */ /* 0x040fe20000001810 */
[----:B---3--:R-:W-:Y:S05]  /*7660*/  IMAD.U32 R0, RZ, RZ, UR20 ;  /* 0x00000014ff007e24 */ /* 0x008fea000f8e00ff */
[C---:B------:R-:W-:Y:S06]  /*7670*/  HMMA.16816.F32 R20, R132.reuse, R28, R20 ;  /* 0x0000001c8414723c */ /* 0x040fec0000001814 */
[----:B------:R-:W-:Y:S06]  /*7680*/  HMMA.16816.F32 R24, R132, R30, R24 ;  /* 0x0000001e8418723c */ /* 0x000fec0000001818 */
[C---:B----4-:R-:W-:Y:S01]  /*7690*/  HMMA.16816.F32 R4, R140.reuse, R156, R4 ;  /* 0x0000009c8c04723c */ /* 0x050fe20000001804 */
[----:B------:R-:W-:Y:S04]  /*76a0*/  IMAD.U32 R30, RZ, RZ, UR20 ;  /* 0x00000014ff1e7e24 */ /* 0x000fe8000f8e00ff */
[C---:B--2---:R-:W-:Y:S01]  /*76b0*/  LEA R226, P0, R224.reuse, R246, 0x2 ;  /* 0x000000f6e0e27211 */ /* 0x044fe200078010ff */
[C---:B------:R-:W-:Y:S01]  /*76c0*/  HMMA.16816.F32 R8, R140.reuse, R158, R8 ;  /* 0x0000009e8c08723c */ /* 0x040fe20000001808 */
[----:B------:R-:W-:Y:S04]  /*76d0*/  IMAD.U32 R132, RZ, RZ, UR21 ;  /* 0x00000015ff847e24 */ /* 0x000fe8000f8e00ff */
[----:B------:R-:W-:Y:S01]  /*76e0*/  LEA.HI.X.SX32 R225, R224, R247, 0x2, P0 ;  /* 0x000000f7e0e17211 */ /* 0x000fe200000f16ff */
[C---:B-1----:R-:W-:Y:S05]  /*76f0*/  HMMA.16816.F32 R12, R140.reuse, R136, R12 ;  /* 0x000000888c0c723c */ /* 0x042fea000000180c */
[----:B------:R-:W-:Y:S01]  /*7700*/  IMAD.MOV.U32 R28, RZ, RZ, R226 ;  /* 0x000000ffff1c7224 */ /* 0x000fe200078e00e2 */
[C---:B------:R-:W-:Y:S01]  /*7710*/  HMMA.16816.F32 R16, R140.reuse, R138, R16 ;  /* 0x0000008a8c10723c */ /* 0x040fe20000001810 */
[----:B------:R-:W-:Y:S04]  /*7720*/  LDSM.16.MT88.4 R136, [R208+0x2400] ;  /* 0x00240000d088783b */ /* 0x000fe80000004200 */
[----:B------:R-:W-:Y:S01]  /*7730*/  IMAD.MOV.U32 R29, RZ, RZ, R225 ;  /* 0x000000ffff1d7224 */ /* 0x000fe200078e00e1 */
[C---:B------:R-:W-:Y:S04]  /*7740*/  HMMA.16816.F32 R20, R140.reuse, R32, R20 ;  /* 0x000000208c14723c */ /* 0x040fe80000001814 */
[----:B------:R1:W-:Y:S01]  /*7750*/  REDG.E.ADD.F32.FTZ.RN.STRONG.GPU desc[UR8][R28.64], R4 ;  /* 0x000000041c0079a6 */ /* 0x0003e2000c10f388 */
[-C--:B------:R-:W-:Y:S01]  /*7760*/  LEA R30, P0, R30, R28.reuse, 0x2 ;  /* 0x0000001c1e1e7211 */ /* 0x080fe200078010ff */
[----:B------:R-:W-:Y:S01]  /*7770*/  HMMA.16816.F32 R24, R140, R34, R24 ;  /* 0x000000228c18723c */ /* 0x000fe20000001818 */
[----:B------:R-:W-:Y:S04]  /*7780*/  IMAD.U32 R32, RZ, RZ, UR38 ;  /* 0x00000026ff207e24 */ /* 0x000fe8000f8e00ff */
[-C--:B------:R-:W-:Y:S01]  /*7790*/  LEA.HI.X.SX32 R31, R0, R29.reuse, 0x2, P0 ;  /* 0x0000001d001f7211 */ /* 0x080fe200000f16ff */
[----:B------:R-:W-:Y:S01]  /*77a0*/  IMAD.U32 R0, RZ, RZ, UR21 ;  /* 0x00000015ff007e24 */ /* 0x000fe2000f8e00ff */
[-C--:B------:R-:W-:Y:S01]  /*77b0*/  LEA R132, P0, R132, R28.reuse, 0x2 ;  /* 0x0000001c84847211 */ /* 0x080fe200078010ff */
[----:B------:R-:W-:Y:S02]  /*77c0*/  IMAD.U32 R34, RZ, RZ, UR39 ;  /* 0x00000027ff227e24 */ /* 0x000fe4000f8e00ff */
[----:B------:R2:W-:Y:S01]  /*77d0*/  REDG.E.ADD.F32.FTZ.RN.STRONG.GPU desc[UR8][R30.64], R5 ;  /* 0x000000051e0079a6 */ /* 0x0005e2000c10f388 */
[-C--:B------:R-:W-:Y:S01]  /*77e0*/  LEA.HI.X.SX32 R133, R0, R29.reuse, 0x2, P0 ;  /* 0x0000001d00857211 */ /* 0x080fe200000f16ff */
[----:B------:R-:W-:Y:S01]  /*77f0*/  IMAD.U32 R0, RZ, RZ, UR37 ;  /* 0x00000025ff007e24 */ /* 0x000fe2000f8e00ff */
[-C--:B------:R-:W-:Y:S02]  /*7800*/  LEA R34, P2, R34, R28.reuse, 0x2 ;  /* 0x0000001c22227211 */ /* 0x080fe400078410ff */
[-C--:B------:R-:W-:Y:S01]  /*7810*/  LEA R32, P1, R32, R28.reuse, 0x2 ;  /* 0x0000001c20207211 */ /* 0x080fe200078210ff */
[----:B------:R3:W-:Y:S03]  /*7820*/  REDG.E.ADD.F32.FTZ.RN.STRONG.GPU desc[UR8][R132.64], R6 ;  /* 0x00000006840079a6 */ /* 0x0007e6000c10f388 */
[-C--:B------:R-:W-:Y:S01]  /*7830*/  LEA.HI.X.SX32 R33, R2, R29.reuse, 0x2, P1 ;  /* 0x0000001d02217211 */ /* 0x080fe200008f16ff */
[----:B------:R-:W-:Y:S01]  /*7840*/  IMAD.U32 R2, RZ, RZ, UR36 ;  /* 0x00000024ff027e24 */ /* 0x000fe2000f8e00ff */
[----:B------:R-:W-:Y:S01]  /*7850*/  LDSM.16.MT88.4 R132, [R3+0x11800] ;  /* 0x011800000384783b */ /* 0x000fe20000004200 */
[----:B-1----:R-:W-:Y:S05]  /*7860*/  IMAD.U32 R4, RZ, RZ, UR37 ;  /* 0x00000025ff047e24 */ /* 0x002fea000f8e00ff */
[-C--:B------:R-:W-:Y:S01]  /*7870*/  LEA R4, P0, R4, R28.reuse, 0x2 ;  /* 0x0000001c04047211 */ /* 0x080fe200078010ff */
[----:B--2---:R-:W-:Y:S05]  /*7880*/  IMAD.U32 R5, RZ, RZ, UR39 ;  /* 0x00000027ff057e24 */ /* 0x004fea000f8e00ff */
[-C--:B------:R-:W-:Y:S01]  /*7890*/  LEA.HI.X.SX32 R35, R5, R29.reuse, 0x2, P2 ;  /* 0x0000001d05237211 */ /* 0x080fe200010f16ff */
[----:B---3--:R-:W-:Y:S01]  /*78a0*/  IMAD.U32 R6, RZ, RZ, UR31 ;  /* 0x0000001fff067e24 */ /* 0x008fe2000f8e00ff */
[-C--:B------:R-:W-:Y:S01]  /*78b0*/  LEA.HI.X.SX32 R5, R0, R29.reuse, 0x2, P0 ;  /* 0x0000001d00057211 */ /* 0x080fe200000f16ff */
[----:B------:R-:W-:Y:S02]  /*78c0*/  IMAD.U32 R0, RZ, RZ, UR36 ;  /* 0x00000024ff007e24 */ /* 0x000fe4000f8e00ff */
[----:B------:R1:W-:Y:S04]  /*78d0*/  REDG.E.ADD.F32.FTZ.RN.STRONG.GPU desc[UR8][R34.64], R7 ;  /* 0x00000007220079a6 */ /* 0x0003e8000c10f388 */
        /* <DEDUP_REMOVED lines=368> */
.L_x_615:
        /* <DEDUP_REMOVED lines=21> */
.L_x_616:
[----:B------:R-:W2:Y:S01]  /*9130*/  LDL.64 R4, [R1+0x20] ;  /* 0x0000200001047983 */ /* 0x000ea20000100a00 */
[----:B------:R-:W1:Y:S01]  /*9140*/  S2UR UR15, SR_CTAID.Z ;  /* 0x00000000000f79c3 */ /* 0x000e620000002700 */
[----:B------:R-:W-:Y:S01]  /*9150*/  USHF.R.S32.HI UR12, URZ, 0x1f, UR58 ;  /* 0x0000001f3f0c7899 */ /* 0x000fe2000801143a */
[----:B------:R-:W-:-:S06]  /*9160*/  IMAD.U32 R2, RZ, RZ, UR6 ;  /* 0x00000006ff027e24 */ /* 0x000fcc000f8e00ff */
[----:B------:R-:W-:Y:S01]  /*9170*/  BAR.SYNC.DEFER_BLOCKING 0x0 ;  /* 0x0000000000007b1d */ /* 0x000fe20000010000 */
[----:B------:R-:W-:Y:S02]  /*9180*/  UIMAD UR5, UR56, -0x80, UR5 ;  /* 0xffffff80380578a4 */ /* 0x000fe4000f8e0205 */
[----:B------:R-:W-:-:S05]  /*9190*/  UIMAD UR14, UR12, UR6, URZ ;  /* 0x000000060c0e72a4 */ /* 0x000fca000f8e023f */
[----:B------:R-:W3:Y:S01]  /*91a0*/  S2UR UR20, SR_CTAID.Z ;  /* 0x00000000001479c3 */ /* 0x000ee20000002700 */
[----:B------:R-:W-:Y:S01]  /*91b0*/  UIMAD UR14, UR58, UR7, UR14 ;  /* 0x000000073a0e72a4 */ /* 0x000fe2000f8e020e */
[----:B------:R-:W4:Y:S01]  /*91c0*/  S2R R26, SR_TID.X ;  /* 0x00000000001a7919 */ /* 0x000f220000002100 */
[----:B------:R-:W-:Y:S01]  /*91d0*/  BSSY B0, `(.L_x_617) ;  /* 0x000002c000007945 */ /* 0x000fe20003800000 */
[----:B------:R-:W5:Y:S01]  /*91e0*/  S2R R27, SR_TID.X ;  /* 0x00000000001b7919 */ /* 0x000f620000002100 */
[----:B-1----:R-:W-:Y:S01]  /*91f0*/  USHF.R.S32.HI UR16, URZ, 0x1f, UR15 ;  /* 0x0000001f3f107899 */ /* 0x002fe2000801140f */
[----:B------:R1:W1:Y:S04]  /*9200*/  LDS.128 R36, [R0+0xa000] ;  /* 0x00a0000000247984 */ /* 0x0002680000000c00 */
[----:B------:R1:W1:Y:S04]  /*9210*/  LDS.128 R32, [R0+0xc000] ;  /* 0x00c0000000207984 */ /* 0x0002680000000c00 */
[----:B------:R1:W1:Y:S04]  /*9220*/  LDS.128 R28, [R0+0xe000] ;  /* 0x00e00000001c7984 */ /* 0x0002680000000c00 */
[----:B------:R1:W1:Y:S04]  /*9230*/  LDS.128 R48, [R0+0x10000] ;  /* 0x0100000000307984 */ /* 0x0002680000000c00 */
[----:B------:R1:W1:Y:S01]  /*9240*/  LDS.128 R44, [R0+0x12000] ;  /* 0x01200000002c7984 */ /* 0x0002620000000c00 */
[----:B----4-:R-:W-:-:S03]  /*9250*/  SHF.R.S32.HI R26, RZ, 0x1f, R26 ;  /* 0x0000001fff1a7819 */ /* 0x010fc6000001141a */
[----:B------:R4:W1:Y:S01]  /*9260*/  LDS.128 R40, [R0+0x14000] ;  /* 0x0140000000287984 */ /* 0x0008620000000c00 */
[----:B-----5:R-:W-:-:S04]  /*9270*/  LEA.HI R26, R26, R27, RZ, 0x2 ;  /* 0x0000001b1a1a7211 */ /* 0x020fc800078f10ff */
        /* <DEDUP_REMOVED lines=14> */
[----:B---3--:R-:W-:Y:S02]  /*9360*/  UIMAD UR15, UR20, UR15, UR16 ;  /* 0x0000000f140f72a4 */ /* 0x008fe4000f8e0210 */
        /* <DEDUP_REMOVED lines=18> */
.L_x_618:
[----:B------:R-:W-:Y:S05]  /*9490*/  BSYNC B0 ;  /* 0x0000000000007941 */ /* 0x000fea0003800000 */
.L_x_617:
        /* <DEDUP_REMOVED lines=16> */
.L_x_620:
[----:B------:R-:W-:Y:S05]  /*95a0*/  BSYNC B0 ;  /* 0x0000000000007941 */ /* 0x000fea0003800000 */
.L_x_619:
[----:B------:R-:W3:Y:S01]  /*95b0*/  S2UR UR6, SR_CTAID.Z ;  /* 0x00000000000679c3 */ /* 0x000ee20000002700 */
[----:B------:R-:W-:Y:S01]  /*95c0*/  UIMAD UR5, UR12, UR10, URZ ;  /* 0x0000000a0c0572a4 */ /* 0x000fe2000f8e023f */
[----:B------:R-:W-:Y:S01]  /*95d0*/  IMAD.U32 R2, RZ, RZ, UR10 ;  /* 0x0000000aff027e24 */ /* 0x000fe2000f8e00ff */
[----:B-1----:R-:W1:Y:S01]  /*95e0*/  LDS.128 R20, [R0+0xf000] ;  /* 0x00f0000000147984 */ /* 0x002e620000000c00 */
[----:B------:R-:W-:Y:S01]  /*95f0*/  BSSY B0, `(.L_x_621) ;  /* 0x000001d000007945 */ /* 0x000fe20003800000 */
[----:B------:R-:W-:Y:S01]  /*9600*/  UIMAD UR5, UR58, UR11, UR5 ;  /* 0x0000000b3a0572a4 */ /* 0x000fe2000f8e0205 */
[----:B------:R-:W-:Y:S01]  /*9610*/  IMAD.WIDE.U32 R6, R2, UR58, R6 ;  /* 0x0000003a02067c25 */ /* 0x000fe2000f8e0006 */
[----:B------:R-:W4:Y:S01]  /*9620*/  LDS.128 R16, [R0+0x11000] ;  /* 0x0110000000107984 */ /* 0x000f220000000c00 */
[----:B------:R-:W5:Y:S03]  /*9630*/  S2UR UR14, SR_CTAID.Z ;  /* 0x00000000000e79c3 */ /* 0x000f660000002700 */
[----:B------:R2:W1:Y:S01]  /*9640*/  LDS.128 R12, [R0+0x13000] ;  /* 0x01300000000c7984 */ /* 0x0004620000000c00 */
[----:B------:R-:W-:Y:S01]  /*9650*/  IADD3 R6, P0, R6, UR13, RZ ;  /* 0x0000000d06067c10 */ /* 0x000fe2000ff1e0ff */
[----:B---3--:R-:W-:-:S03]  /*9660*/  USHF.R.S32.HI UR15, URZ, 0x1f, UR6 ;  /* 0x0000001f3f0f7899 */ /* 0x008fc60008011406 */
[----:B------:R-:W-:Y:S01]  /*9670*/  ULDC.64 UR6, c[0x0][0x470] ;  /* 0x00011c0000067ab9 */ /* 0x000fe20000000a00 */
[----:B--2---:R-:W-:Y:S01]  /*9680*/  IMAD.U32 R0, RZ, RZ, UR5 ;  /* 0x00000005ff007e24 */ /* 0x004fe2000f8e00ff */
[----:B------:R-:W-:-:S04]  /*9690*/  UIMAD UR5, UR15, UR6, URZ ;  /* 0x000000060f0572a4 */ /* 0x000fc8000f8e023f */
[----:B------:R-:W-:Y:S01]  /*96a0*/  IADD3.X R7, R7, UR17, R0, P0, !PT ;  /* 0x0000001107077c10 */ /* 0x000fe200087fe400 */
[----:B-----5:R-:W-:Y:S01]  /*96b0*/  UIMAD UR7, UR14, UR7, UR5 ;  /* 0x000000070e0772a4 */ /* 0x020fe2000f8e0205 */
[----:B------:R-:W-:-:S05]  /*96c0*/  MOV R0, UR6 ;  /* 0x0000000600007c02 */ /* 0x000fca0008000f00 */
[----:B------:R-:W-:-:S05]  /*96d0*/  IMAD.WIDE.U32 R6, R0, UR14, R6 ;  /* 0x0000000e00067c25 */ /* 0x000fca000f8e0006 */
[----:B------:R-:W-:Y:S01]  /*96e0*/  IADD3 R2, R7, UR7, RZ ;  /* 0x0000000707027c10 */ /* 0x000fe2000fffe0ff */
[----:B-1--4-:R-:W-:Y:S06]  /*96f0*/  @P2 BRA `(.L_x_622) ;  /* 0x0000000000302947 */ /* 0x012fec0003800000 */
        /* <DEDUP_REMOVED lines=12> */
.L_x_622:
[----:B------:R-:W-:Y:S05]  /*97c0*/  BSYNC B0 ;  /* 0x0000000000007941 */ /* 0x000fea0003800000 */
.L_x_621:
        /* <DEDUP_REMOVED lines=14> */
.L_x_609:
[----:B------:R-:W-:Y:S05]  /*98b0*/  BSYNC B1 ;  /* 0x0000000000017941 */ /* 0x000fea0003800000 */
.L_x_595:
        /* <DEDUP_REMOVED lines=8> */
.L_x_623:
[----:B------:R-:W-:Y:S05]  /*9940*/  EXIT ;  /* 0x000000000000794d */ /* 0x000fea0003800000 */
.L_x_625:
        /* <DEDUP_REMOVED lines=11> */
.L_x_1296:


//--------------------- .text._ZN5flash44flash_bwd_dq_dk_dv_loop_seqk_parallel_kernelI23Flash_bwd_kernel_traitsILi96ELi64ELi128ELi8ELi2ELi4ELi4ELb1ELb0EN7cutlass6half_tE19Flash_kernel_traitsILi96ELi64ELi128ELi8ES3_EELb0ELb0ELb1ELb0ELb0ELb1ELb1EEEvNS_16Flash_bwd_paramsE --------------------------
	.section	.text._ZN5flash44flash_bwd_dq_dk_dv_loop_seqk_parallel_kernelI23Flash_bwd_kernel_traitsILi96ELi64ELi128ELi8ELi2ELi4ELi4ELb1ELb0EN7cutlass6half_tE19Flash_kernel_traitsILi96ELi64ELi128ELi8ES3_EELb0ELb0ELb1ELb0ELb0ELb1ELb1EEEvNS_16Flash_bwd_paramsE,"ax",@progbits
	.align	128
        .global         _ZN5flash44flash_bwd_dq_dk_dv_loop_seqk_parallel_kernelI23Flash_bwd_kernel_traitsILi96ELi64ELi128ELi8ELi2ELi4ELi4ELb1ELb0EN7cutlass6half_tE19Flash_kernel_traitsILi96ELi64ELi128ELi8ES3_EELb0ELb0ELb1ELb0ELb0ELb1ELb1EEEvNS_16Flash_bwd_paramsE
        .type           _ZN5flash44flash_bwd_dq_dk_dv_loop_seqk_parallel_kernelI23Flash_bwd_kernel_traitsILi96ELi64ELi128ELi8ELi2ELi4ELi4ELb1ELb0EN7cutlass6half_tE19Flash_kernel_traitsILi96ELi64ELi128ELi8ES3_EELb0ELb0ELb1ELb0ELb0ELb1ELb1EEEvNS_16Flash_bwd_paramsE,@function
        .size           _ZN5flash44flash_bwd_dq_dk_dv_loop_seqk_parallel_kernelI23Flash_bwd_kernel_traitsILi96ELi64ELi128ELi8ELi2ELi4ELi4ELb1ELb0EN7cutlass6half_tE19Flash_kernel_traitsILi96ELi64ELi128ELi8ES3_EELb0ELb0ELb1ELb0ELb0ELb1ELb1EEEvNS_16Flash_bwd_paramsE,(.L_x_1297 - _ZN5flash44flash_bwd_dq_dk_dv_loop_seqk_parallel_kernelI23Flash_bwd_kernel_traitsILi96ELi64ELi128ELi8ELi2ELi4ELi4ELb1ELb0EN7cutlass6half_tE19Flash_kernel_traitsILi96ELi64ELi128ELi8ES3_EELb0ELb0ELb1ELb0ELb0ELb1ELb1EEEvNS_16Flash_bwd_paramsE)
        .other          _ZN5flash44flash_bwd_dq_dk_dv_loop_seqk_parallel_kernelI23Flash_bwd_kernel_traitsILi96ELi64ELi128ELi8ELi2ELi4ELi4ELb1ELb0EN7cutlass6half_tE19Flash_kernel_traitsILi96ELi64ELi128ELi8ES3_EELb0ELb0ELb1ELb0ELb0ELb1ELb1EEEvNS_16Flash_bwd_paramsE,@"STO_CUDA_ENTRY STV_DEFAULT"
_ZN5flash44flash_bwd_dq_dk_dv_loop_seqk_parallel_kernelI23Flash_bwd_kernel_traitsILi96ELi64ELi128ELi8ELi2ELi4ELi4ELb1ELb0EN7cutlass6half_tE19Flash_kernel_traitsILi96ELi64ELi128ELi8ES3_EELb0ELb0ELb1ELb0ELb0ELb1ELb1EEEvNS_16Flash_bwd_paramsE:
.text._ZN5flash44flash_bwd_dq_dk_dv_loop_seqk_parallel_kernelI23Flash_bwd_kernel_traitsILi96ELi64ELi128ELi8ELi2ELi4ELi4ELb1ELb0EN7cutlass6half_tE19Flash_kernel_traitsILi96ELi64ELi128ELi8ES3_EELb0ELb0ELb1ELb0ELb0ELb1ELb1EEEvNS_16Flash_bwd_paramsE:
        /* <DEDUP_REMOVED lines=26> */
[-C--:B------:R-:W-:Y:S02]  /*01a0*/  LEA.HI R12, R18, R20.reuse, RZ, 0x2 ;  /* 0x00000014120c7211 */ /* 0x080fe400078f10ff */
[----:B-1----:R-:W-:Y:S01]  /*01b0*/  SHF.R.S32.HI R0, RZ, 0x3, R14 ;  /* 0x00000003ff007819 */ /* 0x002fe2000001140e */
[----:B-----5:R-:W-:Y:S01]  /*01c0*/  USHF.L.U32 UR6, UR48, 0x7, URZ ;  /* 0x0000000730067899 */ /* 0x020fe2000800063f */
[----:B------:R-:W-:Y:S02]  /*01d0*/  LOP3.LUT R3, R12, 0xfffffffc, RZ, 0xc0, !PT ;  /* 0xfffffffc0c037812 */ /* 0x000fe400078ec0ff */
[-C--:B------:R-:W-:Y:S01]  /*01e0*/  LEA.HI R2, R18, R20.reuse, RZ, 0x4 ;  /* 0x0000001412027211 */ /* 0x080fe200078f20ff */
[----:B------:R-:W-:Y:S01]  /*01f0*/  IMAD.SHL.U32 R0, R0, 0x40, RZ ;  /* 0x0000004000007824 */ /* 0x000fe200078e00ff */
[----:B------:R-:W-:Y:S01]  /*0200*/  LEA.HI R16, R18, R20, RZ, 0x5 ;  /* 0x0000001412107211 */ /* 0x000fe200078f28ff */
[----:B------:R-:W-:Y:S01]  /*0210*/  IMAD.IADD R17, R20, 0x1, -R3 ;  /* 0x0000000114117824 */ /* 0x000fe200078e0a03 */
[----:B------:R-:W-:-:S02]  /*0220*/  SHF.R.S32.HI R6, RZ, 0x4, R2 ;  /* 0x00000004ff067819 */ /* 0x000fc40000011402 */
[----:B------:R-:W-:Y:S01]  /*0230*/  LOP3.LUT R4, R16, 0xffffffe0, RZ, 0xc0, !PT ;  /* 0xffffffe010047812 */ /* 0x000fe200078ec0ff */
[----:B------:R-:W-:Y:S01]  /*0240*/  IMAD.SHL.U32 R10, R17, 0x8, RZ ;  /* 0x00000008110a7824 */ /* 0x000fe200078e00ff */
[C---:B------:R-:W-:Y:S02]  /*0250*/  LOP3.LUT R7, R2.reuse, 0xfffffff0, RZ, 0xc0, !PT ;  /* 0xfffffff002077812 */ /* 0x040fe400078ec0ff */
[----:B------:R-:W-:Y:S01]  /*0260*/  LEA.HI R2, R2, R6, RZ, 0x1 ;  /* 0x0000000602027211 */ /* 0x000fe200078f08ff */
[----:B------:R-:W-:Y:S01]  /*0270*/  IMAD.IADD R3, R20, 0x1, -R4 ;  /* 0x0000000114037824 */ /* 0x000fe200078e0a04 */
[----:B------:R-:W-:Y:S01]  /*0280*/  LOP3.LUT R0, R0, 0xc0, RZ, 0xc0, !PT ;  /* 0x000000c000007812 */ /* 0x000fe200078ec0ff */
[----:B------:R1:W-:Y:S01]  /*0290*/  STL [R1+0x40], R10 ;  /* 0x0000400a01007387 */ /* 0x0003e20000100800 */
[----:B------:R-:W-:Y:S02]  /*02a0*/  LOP3.LUT R4, R2, 0xfffffffe, RZ, 0xc0, !PT ;  /* 0xfffffffe02047812 */ /* 0x000fe400078ec0ff */
[----:B------:R-:W-:-:S02]  /*02b0*/  SHF.R.U32.HI R5, RZ, 0x3, R0 ;  /* 0x00000003ff057819 */ /* 0x000fc40000011600 */
[----:B------:R-:W-:Y:S01]  /*02c0*/  LOP3.LUT R2, R0, 0x18, R10, 0xf8, !PT ;  /* 0x0000001800027812 */ /* 0x000fe200078ef80a */
[----:B------:R-:W-:Y:S01]  /*02d0*/  IMAD.IADD R0, R20, 0x1, -R7 ;  /* 0x0000000114007824 */ /* 0x000fe200078e0a07 */
[----:B------:R-:W-:Y:S01]  /*02e0*/  SHF.R.S32.HI R8, RZ, 0x1f, R3 ;  /* 0x0000001fff087819 */ /* 0x000fe20000011403 */
[----:B------:R-:W-:Y:S01]  /*02f0*/  IMAD.IADD R13, R6, 0x1, -R4 ;  /* 0x00000001060d7824 */ /* 0x000fe200078e0a04 */
[----:B------:R-:W-:Y:S02]  /*0300*/  SHF.R.S32.HI R25, RZ, 0x2, R12 ;  /* 0x00000002ff197819 */ /* 0x000fe4000001140c */
[----:B------:R-:W-:Y:S02]  /*0310*/  LEA.HI R23, R8, R3, RZ, 0x2 ;  /* 0x0000000308177211 */ /* 0x000fe400078f10ff */
[----:B------:R-:W-:Y:S02]  /*0320*/  SHF.R.S32.HI R3, RZ, 0x1f, R0 ;  /* 0x0000001fff037819 */ /* 0x000fe40000011400 */
[----:B------:R-:W-:-:S02]  /*0330*/  LOP3.LUT R8, R2, R5, RZ, 0x3c, !PT ;  /* 0x0000000502087212 */ /* 0x000fc400078e3cff */
[----:B------:R-:W-:Y:S02]  /*0340*/  LOP3.LUT R2, R14, 0xfffffff8, RZ, 0xc0, !PT ;  /* 0xfffffff80e027812 */ /* 0x000fe400078ec0ff */
[-C--:B------:R-:W-:Y:S02]  /*0350*/  LEA.HI R7, R0, R0.reuse, RZ, 0x1 ;  /* 0x0000000000077211 */ /* 0x080fe400078f08ff */
[----:B------:R-:W-:Y:S01]  /*0360*/  LEA.HI R15, R3, R0, RZ, 0x3 ;  /* 0x00000000030f7211 */ /* 0x000fe200078f18ff */
[----:B------:R-:W-:Y:S01]  /*0370*/  IMAD.IADD R6, R20, 0x1, -R2 ;  /* 0x0000000114067824 */ /* 0x000fe200078e0a02 */
[----:B------:R-:W-:Y:S02]  /*0380*/  LOP3.LUT R3, R7, 0x7fffffe, RZ, 0xc0, !PT ;  /* 0x07fffffe07037812 */ /* 0x000fe400078ec0ff */
[----:B------:R-:W-:Y:S02]  /*0390*/  LOP3.LUT R2, R15, 0xfffffff8, RZ, 0xc0, !PT ;  /* 0xfffffff80f027812 */ /* 0x000fe400078ec0ff */
[----:B------:R-:W-:Y:S01]  /*03a0*/  LEA.HI R4, R12, R25, RZ, 0x1 ;  /* 0x000000190c047211 */ /* 0x000fe200078f08ff */
[----:B------:R-:W-:Y:S01]  /*03b0*/  IMAD.IADD R21, R0, 0x1, -R3 ;  /* 0x0000000100157824 */ /* 0x000fe200078e0a03 */
[----:B-1----:R-:W-:Y:S01]  /*03c0*/  LEA.HI R10, R18, R20, RZ, 0x6 ;  /* 0x00000014120a7211 */ /* 0x002fe200078f30ff */
[----:B------:R-:W-:Y:S01]  /*03d0*/  IMAD.IADD R19, R0, 0x1, -R2 ;  /* 0x0000000100137824 */ /* 0x000fe200078e0a02 */
[----:B------:R-:W-:-:S02]  /*03e0*/  LEA.HI R9, R6, R6, RZ, 0x1 ;  /* 0x0000000606097211 */ /* 0x000fc400078f08ff */
[----:B------:R-:W-:Y:S02]  /*03f0*/  LOP3.LUT R0, R4, 0x7fffffe, RZ, 0xc0, !PT ;  /* 0x07fffffe04007812 */ /* 0x000fe400078ec0ff */
[----:B------:R-:W-:Y:S02]  /*0400*/  SHF.R.S32.HI R10, RZ, 0x6, R10 ;  /* 0x00000006ff0a7819 */ /* 0x000fe4000001140a */
[----:B------:R-:W-:Y:S01]  /*0410*/  LOP3.LUT R2, R9, 0x3fffffe, RZ, 0xc0, !PT ;  /* 0x03fffffe09027812 */ /* 0x000fe200078ec0ff */
[----:B------:R-:W-:Y:S01]  /*0420*/  IMAD.IADD R0, R25, 0x1, -R0 ;  /* 0x0000000119007824 */ /* 0x000fe200078e0a00 */
[--C-:B------:R-:W-:Y:S01]  /*0430*/  SHF.R.S32.HI R24, RZ, 0x5, R16.reuse ;  /* 0x00000005ff187819 */ /* 0x100fe20000011410 */
[----:B------:R-:W-:Y:S01]  /*0440*/  IMAD R3, R10, 0x4, R13 ;  /* 0x000000040a037824 */ /* 0x000fe200078e020d */
[----:B------:R-:W-:Y:S01]  /*0450*/  SHF.R.S32.HI R11, RZ, 0x1f, R16 ;  /* 0x0000001fff0b7819 */ /* 0x000fe20000011410 */
[----:B------:R-:W-:Y:S01]  /*0460*/  IMAD.IADD R5, R6, 0x1, -R2 ;  /* 0x0000000106057824 */ /* 0x000fe200078e0a02 */
[----:B------:R-:W-:Y:S01]  /*0470*/  SHF.R.S32.HI R4, RZ, 0x1f, R12 ;  /* 0x0000001fff047819 */ /* 0x000fe2000001140c */
[----:B------:R-:W-:Y:S01]  /*0480*/  IMAD R0, R24, 0x8, R0 ;  /* 0x0000000818007824 */ /* 0x000fe200078e0200 */
[----:B------:R-:W-:Y:S01]  /*0490*/  LEA.HI R2, R11, R24, RZ, 0x2 ;  /* 0x000000180b027211 */ /* 0x000fe200078f10ff */
[----:B------:R-:W-:Y:S01]  /*04a0*/  IMAD R22, R3, 0x8, R5 ;  /* 0x0000000803167824 */ /* 0x000fe200078e0205 */
[----:B------:R-:W-:Y:S01]  /*04b0*/  LEA.HI R3, R4, R25, RZ, 0x3 ;  /* 0x0000001904037211 */ /* 0x000fe200078f18ff */
[----:B------:R-:W-:Y:S01]  /*04c0*/  IMAD.U32 R5, R0, 0x20, R8 ;  /* 0x0000002000057824 */ /* 0x000fe200078e0008 */
[----:B------:R-:W-:Y:S01]  /*04d0*/  LOP3.LUT R0, R2, 0xfffffffc, RZ, 0xc0, !PT ;  /* 0xfffffffc02007812 */ /* 0x000fe200078ec0ff */
[----:B------:R-:W-:Y:S01]  /*04e0*/  IMAD.SHL.U32 R4, R6, 0x40, RZ ;  /* 0x0000004006047824 */ /* 0x000fe200078e00ff */
[----:B------:R-:W-:-:S02]  /*04f0*/  LOP3.LUT R3, R3, 0xfffffff8, RZ, 0xc0, !PT ;  /* 0xfffffff803037812 */ /* 0x000fc400078ec0ff */
[----:B------:R-:W-:Y:S01]  /*0500*/  SHF.R.S32.HI R2, RZ, 0x1, R9 ;  /* 0x00000001ff027819 */ /* 0x000fe20000011409 */
[----:B------:R1:W-:Y:S01]  /*0510*/  STL [R1+0x28], R5 ;  /* 0x0000280501007387 */ /* 0x0003e20000100800 */
[----:B------:R-:W-:Y:S02]  /*0520*/  SHF.R.S32.HI R8, RZ, 0x1, R7 ;  /* 0x00000001ff087819 */ /* 0x000fe40000011407 */
[C---:B------:R-:W-:Y:S01]  /*0530*/  LOP3.LUT P6, RZ, R2.reuse, 0x2, RZ, 0xc0, !PT ;  /* 0x0000000202ff7812 */ /* 0x040fe200078cc0ff */
[----:B------:R-:W-:Y:S01]  /*0540*/  IMAD.SHL.U32 R2, R2, 0x40, RZ ;  /* 0x0000004002027824 */ /* 0x000fe200078e00ff */
[----:B------:R-:W-:Y:S02]  /*0550*/  LOP3.LUT R9, R4, 0x1c0, RZ, 0xc0, !PT ;  /* 0x000001c004097812 */ /* 0x000fe400078ec0ff */
[----:B------:R-:W-:Y:S02]  /*0560*/  SEL R214, R222, 0xffffffe0, !P6 ;  /* 0xffffffe0ded67807 */ /* 0x000fe40007000000 */
[----:B------:R-:W-:-:S02]  /*0570*/  LOP3.LUT R2, R2, 0xc0, RZ, 0xc0, !PT ;  /* 0x000000c002027812 */ /* 0x000fc400078ec0ff */
[----:B-1----:R-:W-:Y:S01]  /*0580*/  SHF.R.S32.HI R5, RZ, 0x1f, R7 ;  /* 0x0000001fff057819 */ /* 0x002fe20000011407 */
[----:B------:R-:W-:Y:S02]  /*0590*/  IMAD.IADD R7, R24, 0x1, -R0 ;  /* 0x0000000118077824 */ /* 0x000fe400078e0a00 */
[----:B------:R-:W-:Y:S01]  /*05a0*/  IMAD.IADD R0, R25, 0x1, -R3 ;  /* 0x0000000119007824 */ /* 0x000fe200078e0a03 */
[----:B------:R-:W-:Y:S01]  /*05b0*/  LEA.HI R5, R5, R8, RZ, 0x2 ;  /* 0x0000000805057211 */ /* 0x000fe200078f10ff */
[----:B------:R-:W-:-:S03]  /*05c0*/  IMAD.SHL.U32 R3, R7, 0x10, RZ ;  /* 0x0000001007037824 */ /* 0x000fc600078e00ff */
[----:B------:R-:W-:Y:S02]  /*05d0*/  LOP3.LUT R4, R0, 0x1, RZ, 0xc0, !PT ;  /* 0x0000000100047812 */ /* 0x000fe400078ec0ff */
[----:B------:R-:W-:Y:S02]  /*05e0*/  LOP3.LUT R6, R5, 0xfffffffc, RZ, 0xc0, !PT ;  /* 0xfffffffc05067812 */ /* 0x000fe400078ec0ff */
[----:B------:R-:W-:Y:S02]  /*05f0*/  ISETP.NE.U32.AND P5, PT, R4, 0x1, PT ;  /* 0x000000010400780c */ /* 0x000fe40003fa5070 */
[----:B------:R-:W-:Y:S01]  /*0600*/  LOP3.LUT R5, R2, 0x8, R14, 0xf8, !PT ;  /* 0x0000000802057812 */ /* 0x000fe200078ef80e */
[----:B------:R-:W-:Y:S01]  /*0610*/  IMAD.IADD R12, R8, 0x1, -R6 ;  /* 0x00000001080c7824 */ /* 0x000fe200078e0a06 */
[----:B------:R-:W-:Y:S02]  /*0620*/  SHF.R.U32.HI R4, RZ, 0x3, R2 ;  /* 0x00000003ff047819 */ /* 0x000fe40000011602 */
[----:B------:R-:W-:-:S02]  /*0630*/  LOP3.LUT R3, R9, 0x30, R3, 0xf8, !PT ;  /* 0x0000003009037812 */ /* 0x000fc400078ef803 */
[----:B------:R-:W-:Y:S01]  /*0640*/  LOP3.LUT R213, R5, R4, RZ, 0x3c, !PT ;  /* 0x0000000405d57212 */ /* 0x000fe200078e3cff */
[----:B------:R-:W-:Y:S01]  /*0650*/  IMAD.SHL.U32 R4, R10, 0x20, RZ ;  /* 0x000000200a047824 */ /* 0x000fe200078e00ff */
[----:B------:R-:W-:Y:S01]  /*0660*/  LEA.HI R2, R18, R20, RZ, 0x7 ;  /* 0x0000001412027211 */ /* 0x000fe200078f38ff */
[----:B------:R-:W-:Y:S01]  /*0670*/  IMAD.SHL.U32 R20, R20, 0x2, RZ ;  /* 0x0000000214147824 */ /* 0x000fe200078e00ff */
[----:B------:R-:W-:Y:S01]  /*0680*/  LEA.HI R10, R0, R0, RZ, 0x1 ;  /* 0x00000000000a7211 */ /* 0x000fe200078f08ff */
[----:B------:R-:W-:Y:S01]  /*0690*/  IMAD.SHL.U32 R5, R17, 0x2, RZ ;  /* 0x0000000211057824 */ /* 0x000fe200078e00ff */
[----:B------:R-:W-:Y:S01]  /*06a0*/  LOP3.LUT R14, R3, 0x8, R14, 0xf8, !PT ;  /* 0x00000008030e7812 */ /* 0x000fe200078ef80e */
[----:B------:R-:W-:Y:S01]  /*06b0*/  IMAD.U32 R213, R22, 0x20, R213 ;  /* 0x0000002016d57824 */ /* 0x000fe200078e00d5 */
[----:B------:R-:W-:Y:S02]  /*06c0*/  LEA.HI R3, R16, R24, RZ, 0x1 ;  /* 0x0000001810037211 */ /* 0x000fe400078f08ff */
[----:B------:R-:W-:-:S02]  /*06d0*/  SHF.R.S32.HI R8, RZ, 0x7, R2 ;  /* 0x00000007ff087819 */ /* 0x000fc40000011402 */
[----:B------:R-:W-:Y:S02]  /*06e0*/  LOP3.LUT R2, R10, 0x3fffffe, RZ, 0xc0, !PT ;  /* 0x03fffffe0a027812 */ /* 0x000fe400078ec0ff */
[----:B------:R-:W-:Y:S02]  /*06f0*/  LOP3.LUT R3, R3, 0xfffffffe, RZ, 0xc0, !PT ;  /* 0xfffffffe03037812 */ /* 0x000fe400078ec0ff */
[C---:B------:R-:W-:Y:S01]  /*0700*/  LOP3.LUT P4, RZ, R0.reuse, 0x2, RZ, 0xc0, !PT ;  /* 0x0000000200ff7812 */ /* 0x040fe2000788c0ff */
[C---:B------:R-:W-:Y:S01]  /*0710*/  IMAD.IADD R11, R0.reuse, 0x1, -R2 ;  /* 0x00000001000b7824 */ /* 0x040fe200078e0a02 */
[----:B------:R-:W-:Y:S01]  /*0720*/  SHF.R.S32.HI R2, RZ, 0x2, R23 ;  /* 0x00000002ff027819 */ /* 0x000fe20000011417 */
[----:B------:R-:W-:Y:S01]  /*0730*/  IMAD.SHL.U32 R0, R0, 0x40, RZ ;  /* 0x0000004000007824 */ /* 0x000fe200078e00ff */
[----:B------:R-:W-:Y:S01]  /*0740*/  LOP3.LUT R6, R4, 0x6, R20, 0xf8, !PT ;  /* 0x0000000604067812 */ /* 0x000fe200078ef814 */
[----:B------:R-:W-:Y:S01]  /*0750*/  IMAD.IADD R223, R24, 0x1, -R3 ;  /* 0x0000000118df7824 */ /* 0x000fe200078e0a03 */
[----:B------:R-:W-:-:S02]  /*0760*/  SHF.R.S32.HI R3, RZ, 0x3, R15 ;  /* 0x00000003ff037819 */ /* 0x000fc4000001140f */
[----:B------:R-:W-:Y:S01]  /*0770*/  LOP3.LUT R0, R0, 0x1c0, RZ, 0xc0, !PT ;  /* 0x000001c000007812 */ /* 0x000fe200078ec0ff */
[----:B------:R-:W-:Y:S01]  /*0780*/  IMAD R16, R223, 0x10, R2 ;  /* 0x00000010df107824 */ /* 0x000fe200078e0202 */
[----:B------:R1:W-:Y:S01]  /*0790*/  STL [R1+0x3c], R6 ;  /* 0x00003c0601007387 */ /* 0x0003e20000100800 */
[----:B------:R-:W-:Y:S01]  /*07a0*/  IMAD R15, R3, 0x8, R21 ;  /* 0x00000008030f7824 */ /* 0x000fe200078e0215 */
[----:B------:R-:W-:Y:S01]  /*07b0*/  LOP3.LUT R4, R0, 0x20, R4, 0xf8, !PT ;  /* 0x0000002000047812 */ /* 0x000fe200078ef804 */
[----:B------:R-:W-:Y:S01]  /*07c0*/  IMAD R217, R7, 0x2, R3 ;  /* 0x0000000207d97824 */ /* 0x000fe200078e0203 */
[----:B------:R-:W-:Y:S01]  /*07d0*/  SHF.R.U32.HI R2, RZ, 0x3, R0 ;  /* 0x00000003ff027819 */ /* 0x000fe20000011600 */
[--C-:B------:R-:W-:Y:S01]  /*07e0*/  IMAD R0, R8, 0x1000, R5.reuse ;  /* 0x0000100008007824 */ /* 0x100fe200078e0205 */
[----:B------:R-:W-:Y:S01]  /*07f0*/  STL [R1+0x1c], R16 ;  /* 0x00001c1001007387 */ /* 0x000fe20000100800 */
[----:B------:R-:W-:Y:S01]  /*0800*/  VIADD R3, R16, 0xffffffc0 ;  /* 0xffffffc010037836 */ /* 0x000fe20000000000 */
[----:B------:R-:W-:Y:S01]  /*0810*/  LOP3.LUT R4, R4, R2, RZ, 0x3c, !PT ;  /* 0x0000000204047212 */ /* 0x000fe200078e3cff */
[----:B------:R-:W-:Y:S01]  /*0820*/  IMAD R2, R223, 0x400, R0 ;  /* 0x00000400df027824 */ /* 0x000fe200078e0200 */
[----:B------:R-:W-:Y:S01]  /*0830*/  R2P PR, R19, 0x6 ;  /* 0x0000000613007804 */ /* 0x000fe20000000000 */
[----:B------:R-:W-:Y:S01]  /*0840*/  IMAD R7, R7, 0x200, R5 ;  /* 0x0000020007077824 */ /* 0x000fe200078e0205 */
[----:B------:R-:W-:Y:S01]  /*0850*/  SHF.R.S32.HI R0, RZ, 0x1f, R3 ;  /* 0x0000001fff007819 */ /* 0x000fe20000011403 */
[----:B------:R-:W-:Y:S01]  /*0860*/  IMAD.IADD R244, R4, 0x1, R2 ;  /* 0x0000000104f47824 */ /* 0x000fe200078e0202 */
[----:B------:R-:W-:Y:S01]  /*0870*/  LOP3.LUT P0, RZ, R12, 0x2, RZ, 0xc0, !PT ;  /* 0x000000020cff7812 */ /* 0x000fe2000780c0ff */
[----:B------:R-:W-:Y:S01]  /*0880*/  IMAD R11, R11, 0x20, R7 ;  /* 0x000000200b0b7824 */ /* 0x000fe200078e0207 */
[----:B------:R-:W-:Y:S01]  /*0890*/  SHF.L.U64.HI R2, R3, 0x2, R0 ;  /* 0x0000000203027819 */ /* 0x000fe20000010200 */
[----:B------:R-:W-:Y:S01]  /*08a0*/  IMAD.SHL.U32 R0, R8, 0x8, RZ ;  /* 0x0000000808007824 */ /* 0x000fe200078e00ff */
[----:B------:R-:W-:Y:S01]  /*08b0*/  LEA R244, R244, UR4, 0x1 ;  /* 0x00000004f4f47c11 */ /* 0x000fe2000f8e08ff */
[----:B------:R-:W-:Y:S01]  /*08c0*/  IMAD.SHL.U32 R4, R12, 0x40, RZ ;  /* 0x000000400c047824 */ /* 0x000fe200078e00ff */
[----:B------:R-:W-:Y:S01]  /*08d0*/  SEL R218, R222, 0xffffffe0, !P1 ;  /* 0xffffffe0deda7807 */ /* 0x000fe20004800000 */
[----:B------:R2:W-:Y:S01]  /*08e0*/  STL [R1+0x38], R2 ;  /* 0x0000380201007387 */ /* 0x0005e20000100800 */
[----:B------:R-:W-:Y:S01]  /*08f0*/  LOP3.LUT R7, R0, 0x8, RZ, 0xc0, !PT ;  /* 0x0000000800077812 */ /* 0x000fe200078ec0ff */
[C---:B------:R-:W-:Y:S01]  /*0900*/  IMAD.SHL.U32 R5, R13.reuse, 0x8, RZ ;  /* 0x000000080d057824 */ /* 0x040fe200078e00ff */
[----:B------:R-:W-:Y:S01]  /*0910*/  SHF.R.S32.HI R0, RZ, 0x1, R10 ;  /* 0x00000001ff007819 */ /* 0x000fe2000001140a */
[----:B------:R-:W-:Y:S01]  /*0920*/  IMAD.SHL.U32 R10, R13, 0x10, RZ ;  /* 0x000000100d0a7824 */ /* 0x000fe200078e00ff */
[----:B-1----:R-:W-:Y:S01]  /*0930*/  SHF.R.U32.HI R6, RZ, 0x3, R9 ;  /* 0x00000003ff067819 */ /* 0x002fe20000011609 */
[----:B------:R-:W-:Y:S01]  /*0940*/  VIADD R245, R244, 0x20 ;  /* 0x00000020f4f57836 */ /* 0x000fe20000000000 */
[C---:B------:R-:W-:Y:S01]  /*0950*/  LOP3.LUT P3, RZ, R0.reuse, 0x2, RZ, 0xc0, !PT ;  /* 0x0000000200ff7812 */ /* 0x040fe2000786c0ff */
[----:B------:R-:W-:Y:S01]  /*0960*/  IMAD.SHL.U32 R0, R0, 0x40, RZ ;  /* 0x0000004000007824 */ /* 0x000fe200078e00ff */
[----:B------:R-:W-:Y:S01]  /*0970*/  LOP3.LUT R6, R14, R6, RZ, 0x3c, !PT ;  /* 0x000000060e067212 */ /* 0x000fe200078e3cff */
[----:B------:R-:W-:Y:S01]  /*0980*/  @P4 VIADD R245, R244, 0xffffffe0 ;  /* 0xffffffe0f4f54836 */ /* 0x000fe20000000000 */
[----:B------:R-:W-:-:S02]  /*0990*/  LOP3.LUT R5, R5, 0x8, RZ, 0xc0, !PT ;  /* 0x0000000805057812 */ /* 0x000fc400078ec0ff */
[----:B------:R-:W-:Y:S01]  /*09a0*/  LOP3.LUT R0, R0, 0xc0, RZ, 0xc0, !PT ;  /* 0x000000c000007812 */ /* 0x000fe200078ec0ff */
[----:B------:R-:W-:Y:S01]  /*09b0*/  IMAD R3, R13, 0x200, R6 ;  /* 0x000002000d037824 */ /* 0x000fe200078e0206 */
[----:B------:R-:W-:Y:S02]  /*09c0*/  LOP3.LUT R10, R7, 0x10, R10, 0xf8, !PT ;  /* 0x00000010070a7812 */ /* 0x000fe400078ef80a */
[----:B------:R-:W-:Y:S02]  /*09d0*/  SHF.R.U32.HI R8, RZ, 0x3, R0 ;  /* 0x00000003ff087819 */ /* 0x000fe40000011600 */
[----:B------:R-:W-:Y:S02]  /*09e0*/  SEL R242, R242, 0x10, !P5 ;  /* 0x00000010f2f27807 */ /* 0x000fe40006800000 */
[----:B------:R-:W-:Y:S01]  /*09f0*/  LOP3.LUT R8, R8, R0, R7, 0x1e, !PT ;  /* 0x0000000008087212 */ /* 0x000fe200078e1e07 */
[----:B------:R-:W-:Y:S01]  /*0a00*/  IMAD.SHL.U32 R0, R15, 0x20, RZ ;  /* 0x000000200f007824 */ /* 0x000fe200078e00ff */
[----:B------:R-:W-:Y:S01]  /*0a10*/  SEL R219, R219, 0x40, P2 ;  /* 0x00000040dbdb7807 */ /* 0x000fe20001000000 */
[----:B------:R-:W-:Y:S01]  /*0a20*/  IMAD.IADD R243, R244, 0x1, R242 ;  /* 0x00000001f4f37824 */ /* 0x000fe200078e02f2 */
[----:B------:R-:W-:Y:S01]  /*0a30*/  LEA R213, R213, UR4, 0x1 ;  /* 0x00000004d5d57c11 */ /* 0x000fe2000f8e08ff */
[----:B--2---:R-:W-:Y:S01]  /*0a40*/  IMAD.SHL.U32 R2, R19, 0x40, RZ ;  /* 0x0000004013027824 */ /* 0x004fe200078e00ff */
[----:B------:R-:W-:Y:S01]  /*0a50*/  SEL R222, R222, 0xffffffe0, !P0 ;  /* 0xffffffe0dede7807 */ /* 0x000fe20004000000 */
[----:B------:R-:W-:-:S02]  /*0a60*/  IMAD R223, R223, 0x200, R0 ;  /* 0x00000200dfdf7824 */ /* 0x000fc400078e0200 */
[----:B------:R-:W-:Y:S01]  /*0a70*/  IMAD.IADD R8, R8, 0x1, R11 ;  /* 0x0000000108087824 */ /* 0x000fe200078e020b */
[----:B------:R-:W-:Y:S01]  /*0a80*/  LOP3.LUT R6, R2, 0x1c0, RZ, 0xc0, !PT ;  /* 0x000001c002067812 */ /* 0x000fe200078ec0ff */
[----:B------:R-:W-:Y:S01]  /*0a90*/  IMAD.IADD R214, R214, 0x1, R213 ;  /* 0x00000001d6d67824 */ /* 0x000fe200078e02d5 */
[----:B------:R-:W-:Y:S01]  /*0aa0*/  LOP3.LUT R2, R4, 0xc0, RZ, 0xc0, !PT ;  /* 0x000000c004027812 */ /* 0x000fe200078ec0ff */
[----:B------:R-:W-:Y:S01]  /*0ab0*/  IMAD.IADD R242, R242, 0x1, R245 ;  /* 0x00000001f2f27824 */ /* 0x000fe200078e02f5 */
[----:B------:R-:W-:Y:S02]  /*0ac0*/  SHF.R.U32.HI R9, RZ, 0x3, R6 ;  /* 0x00000003ff097819 */ /* 0x000fe40000011606 */
[----:B------:R-:W-:Y:S02]  /*0ad0*/  SHF.R.U32.HI R4, RZ, 0x3, R2 ;  /* 0x00000003ff047819 */ /* 0x000fe40000011602 */
[--C-:B------:R-:W-:Y:S02]  /*0ae0*/  LOP3.LUT R9, R9, R6, R5.reuse, 0x1e, !PT ;  /* 0x0000000609097212 */ /* 0x100fe400078e1e05 */
[----:B------:R-:W-:-:S02]  /*0af0*/  LOP3.LUT R5, R4, R2, R5, 0x1e, !PT ;  /* 0x0000000204057212 */ /* 0x000fc400078e1e05 */
[----:B------:R-:W-:Y:S01]  /*0b00*/  LOP3.LUT R2, R4, R10, R2, 0x1e, !PT ;  /* 0x0000000a04027212 */ /* 0x000fe200078e1e02 */
[----:B------:R-:W-:Y:S02]  /*0b10*/  IMAD.U32 R217, R217, 0x200, R9 ;  /* 0x00000200d9d97824 */ /* 0x000fe400078e0009 */
[----:B------:R-:W-:Y:S02]  /*0b20*/  IMAD.IADD R223, R223, 0x1, R5 ;  /* 0x00000001dfdf7824 */ /* 0x000fe400078e0205 */
[----:B------:R-:W-:Y:S02]  /*0b30*/  IMAD.IADD R221, R0, 0x1, R2 ;  /* 0x0000000100dd7824 */ /* 0x000fe400078e0202 */
[----:B------:R-:W-:Y:S01]  /*0b40*/  IMAD.U32 R0, RZ, RZ, UR5 ;  /* 0x00000005ff007e24 */ /* 0x000fe2000f8e00ff */
[----:B------:R-:W-:Y:S01]  /*0b50*/  USHF.R.S32.HI UR5, URZ, 0x1f, UR48 ;  /* 0x0000001f3f057899 */ /* 0x000fe20008011430 */
[----:B------:R-:W-:Y:S01]  /*0b60*/  IMAD.U32 R2, RZ, RZ, UR6 ;  /* 0x00000006ff027e24 */ /* 0x000fe2000f8e00ff */
[----:B------:R-:W-:Y:S01]  /*0b70*/  USHF.R.S32.HI UR6, URZ, 0x1f, UR59 ;  /* 0x0000001f3f067899 */ /* 0x000fe2000801143b */
[----:B------:R-:W-:-:S02]  /*0b80*/  LEA R215, R223, UR4, 0x1 ;  /* 0x00000004dfd77c11 */ /* 0x000fc4000f8e08ff */
[----:B------:R-:W-:Y:S01]  /*0b90*/  LEA R2, R3, UR4, 0x1 ;  /* 0x0000000403027c11 */ /* 0x000fe2000f8e08ff */
[----:B------:R-:W-:Y:S01]  /*0ba0*/  IMAD.U32 R0, RZ, RZ, UR5 ;  /* 0x00000005ff007e24 */ /* 0x000fe2000f8e00ff */
[----:B------:R-:W-:Y:S01]  /*0bb0*/  UIADD3 UR5, UR4, 0xf000, URZ ;  /* 0x0000f00004057890 */ /* 0x000fe2000fffe03f */
[----:B------:R-:W-:Y:S01]  /*0bc0*/  IMAD.U32 R0, RZ, RZ, UR6 ;  /* 0x00000006ff007e24 */ /* 0x000fe2000f8e00ff */
[----:B------:R-:W-:Y:S01]  /*0bd0*/  UIADD3 UR6, UR4, 0x9000, URZ ;  /* 0x0000900004067890 */ /* 0x000fe2000fffe03f */
[----:B------:R-:W-:-:S03]  /*0be0*/  IMAD.IADD R216, R215, 0x1, R222 ;  /* 0x00000001d7d87824 */ /* 0x000fc600078e02de */
[----:B------:R-:W-:Y:S02]  /*0bf0*/  LEA R217, R217, UR5, 0x1 ;  /* 0x00000005d9d97c11 */ /* 0x000fe4000f8e08ff */
[----:B------:R-:W-:-:S03]  /*0c00*/  LEA R4, R8, UR6, 0x1 ;  /* 0x0000000608047c11 */ /* 0x000fc6000f8e08ff */
[C---:B------:R-:W-:Y:S02]  /*0c10*/  IMAD.IADD R218, R217.reuse, 0x1, R218 ;  /* 0x00000001d9da7824 */ /* 0x040fe400078e02da */
[C---:B------:R-:W-:Y:S01]  /*0c20*/  VIADD R0, R4.reuse, 0x20 ;  /* 0x0000002004007836 */ /* 0x040fe20000000000 */
[----:B------:R1:W-:Y:S01]  /*0c30*/  STL [R1+0x20], R4 ;  /* 0x0000200401007387 */ /* 0x0003e20000100800 */
[----:B------:R-:W-:Y:S02]  /*0c40*/  @P3 VIADD R0, R4, 0xffffffe0 ;  /* 0xffffffe004003836 */ /* 0x000fe40000000000 */
[--C-:B------:R-:W-:Y:S02]  /*0c50*/  IMAD.IADD R220, R217, 0x1, R219.reuse ;  /* 0x00000001d9dc7824 */ /* 0x100fe400078e02db */
[----:B------:R-:W-:Y:S01]  /*0c60*/  IMAD.IADD R219, R218, 0x1, R219 ;  /* 0x00000001dadb7824 */ /* 0x000fe200078e02db */
[----:B------:R1:W-:Y:S06]  /*0c70*/  STL [R1+0x24], R0 ;  /* 0x0000240001007387 */ /* 0x0003ec0000100800 */
.L_x_656:
        /* <DEDUP_REMOVED lines=67> */
.L_x_626:
        /* <DEDUP_REMOVED lines=31> */
[----:B------:R-:W-:Y:S02]  /*12a0*/  USHF.L.U64.HI UR22, UR48, 0x7, UR60 ;  /* 0x0000000730167899 */ /* 0x000fe4000801023c */
        /* <DEDUP_REMOVED lines=27> */
[----:B------:R-:W-:Y:S01]  /*1460*/  USEL UR29, UR16, URZ, UP0 ;  /* 0x0000003f101d7287 */ /* 0x000fe20008000000 */
[----:B------:R-:W-:Y:S01]  /*1470*/  IMAD.MOV.U32 R4, RZ, RZ, RZ ;  /* 0x000000ffff047224 */ /* 0x000fe200078e00ff */
[----:B------:R-:W-:Y:S01]  /*1480*/  UIMAD.WIDE.U32 UR16, UR15, UR30, URZ ;  /* 0x0000001e0f1072a5 */ /* 0x000fe2000f8e003f */
        /* <DEDUP_REMOVED lines=10> */
[----:B------:R-:W-:Y:S02]  /*1530*/  @UP1 UMOV UR51, UR8 ;  /* 0x0000000800331c82 */ /* 0x000fe40008000000 */
[----:B------:R-:W-:Y:S01]  /*1540*/  IMAD.MOV R4, RZ, RZ, -R0 ;  /* 0x000000ffff047224 */ /* 0x000fe200078e0a00 */
[----:B------:R-:W-:-:S02]  /*1550*/  UIMAD UR21, UR15, UR31, URZ ;  /* 0x0000001f0f1572a4 */ /* 0x000fc4000f8e023f */
[----:B------:R-:W-:Y:S01]  /*1560*/  UIMAD.WIDE UR8, UR42, UR41, URZ ;  /* 0x000000292a0872a5 */ /* 0x000fe2000f8e023f */
[C---:B------:R-:W-:Y:S01]  /*1570*/  IMAD R3, R6.reuse, R4, R3 ;  /* 0x0000000406037224 */ /* 0x040fe200078e0203 */
[----:B------:R-:W-:Y:S02]  /*1580*/  USEL UR22, UR22, URZ, UP0 ;  /* 0x0000003f16167287 */ /* 0x000fe40008000000 */
[----:B------:R-:W-:Y:S02]  /*1590*/  @UP3 UIMAD UR18, UR48, UR33, URZ ;  /* 0x00000021301232a4 */ /* 0x000fe4000f8e023f */
[----:B------:R-:W-:Y:S01]  /*15a0*/  ISETP.GT.U32.AND P1, PT, R6, R3, PT ;  /* 0x000000030600720c */ /* 0x000fe20003f24070 */
[----:B------:R-:W-:Y:S02]  /*15b0*/  UISETP.LT.AND UP0, UPT, UR7, UR5, UPT ;  /* 0x000000050700728c */ /* 0x000fe4000bf01270 */
[----:B------:R-:W-:Y:S02]  /*15c0*/  @UP2 UIADD3 UR47, UR17, UR21, URZ ;  /* 0x00000015112f2290 */ /* 0x000fe4000fffe03f */
[----:B------:R-:W-:-:S02]  /*15d0*/  UIMAD UR19, UR9, UR12, URZ ;  /* 0x0000000c091372a4 */ /* 0x000fc4000f8e023f */
[----:B------:R-:W-:Y:S02]  /*15e0*/  @UP3 USEL UR18, UR18, UR15, !UP2 ;  /* 0x0000000f12123287 */ /* 0x000fe4000d000000 */
[----:B------:R-:W-:Y:S02]  /*15f0*/  UIMAD.WIDE.U32 UR16, UR8, UR12, URZ ;  /* 0x0000000c081072a5 */ /* 0x000fe4000f8e003f */
[----:B------:R-:W-:Y:S01]  /*1600*/  USEL UR34, UR7, UR5, UP0 ;  /* 0x0000000507227287 */ /* 0x000fe20008000000 */
[----:B------:R-:W-:Y:S01]  /*1610*/  @UP3 ULDC UR12, c[0x0][0x2e4] ;  /* 0x0000b900000c3ab9 */ /* 0x000fe20000000800 */
[----:B------:R-:W-:Y:S01]  /*1620*/  @!UP2 UIADD3 UR50, UR37, UR23, URZ ;  /* 0x000000172532a290 */ /* 0x000fe2000fffe03f */
[-C--:B------:R-:W-:Y:S01]  /*1630*/  @!P1 IADD3 R3, R3, -R6.reuse, RZ ;  /* 0x8000000603039210 */ /* 0x080fe20007ffe0ff */
[----:B------:R-:W-:Y:S01]  /*1640*/  @UP3 UIMAD UR23, UR59, UR12, UR18 ;  /* 0x0000000c3b1732a4 */ /* 0x000fe2000f8e0212 */
[----:B------:R-:W-:Y:S01]  /*1650*/  @!P1 VIADD R0, R0, 0x1 ;  /* 0x0000000100009836 */ /* 0x000fe20000000000 */
[----:B------:R-:W-:Y:S01]  /*1660*/  UIMAD UR19, UR8, UR13, UR19 ;  /* 0x0000000d081372a4 */ /* 0x000fe2000f8e0213 */
[----:B------:R-:W-:Y:S01]  /*1670*/  ISETP.GE.U32.AND P0, PT, R3, R6, PT ;  /* 0x000000060300720c */ /* 0x000fe20003f06070 */
[----:B------:R-:W-:Y:S01]  /*1680*/  ULEA UR18, UR34, 0xffffffc0, 0x6 ;  /* 0xffffffc022127891 */ /* 0x000fe2000f8e303f */
[----:B------:R-:W-:Y:S01]  /*1690*/  LOP3.LUT R3, R7, UR59, RZ, 0x3c, !PT ;  /* 0x0000003b07037c12 */ /* 0x000fe2000f8e3cff */
[----:B------:R-:W-:Y:S01]  /*16a0*/  UIMAD UR49, UR59, UR42, URZ ;  /* 0x0000002a3b3172a4 */ /* 0x000fe2000f8e023f */
[----:B------:R-:W-:Y:S01]  /*16b0*/  PLOP3.LUT P1, PT, PT, PT, UP1, 0x80, 0x0 ;  /* 0x000000000000781c */ /* 0x000fe20003f2f018 */
[----:B------:R-:W-:Y:S01]  /*16c0*/  UIMAD.WIDE.U32 UR12, UR8, UR15, URZ ;  /* 0x0000000f080c72a5 */ /* 0x000fe2000f8e003f */
[----:B------:R-:W-:Y:S01]  /*16d0*/  ISETP.GE.AND P2, PT, R3, RZ, PT ;  /* 0x000000ff0300720c */ /* 0x000fe20003f46270 */
[----:B------:R-:W-:-:S02]  /*16e0*/  UIADD3 UR42, UR17, UR19, URZ ;  /* 0x00000013112a7290 */ /* 0x000fc4000fffe03f */
[----:B------:R-:W-:Y:S02]  /*16f0*/  @!UP3 UIMAD UR20, UR48, UR41, UR59 ;  /* 0x000000293014b2a4 */ /* 0x000fe4000f8e023b */
[----:B------:R-:W-:Y:S02]  /*1700*/  USHF.R.S32.HI UR19, URZ, 0x1f, UR18 ;  /* 0x0000001f3f137899 */ /* 0x000fe40008011412 */
[----:B------:R-:W-:Y:S01]  /*1710*/  UIADD3 UR5, UP0, UR18, UR29, URZ ;  /* 0x0000001d12057290 */ /* 0x000fe2000ff1e03f */
[----:B------:R-:W-:Y:S01]  /*1720*/  @P0 VIADD R0, R0, 0x1 ;  /* 0x0000000100000836 */ /* 0x000fe20000000000 */
[----:B------:R-:W-:Y:S01]  /*1730*/  USEL UR57, UR16, UR12, !UP2 ;  /* 0x0000000c10397287 */ /* 0x000fe2000d000000 */
[----:B------:R-:W-:Y:S01]  /*1740*/  PLOP3.LUT P0, PT, PT, PT, UP3, 0x80, 0x0 ;  /* 0x000000000000781c */ /* 0x000fe20003f0f038 */
[----:B------:R-:W-:Y:S02]  /*1750*/  UIADD3.X UR16, UR19, UR22, URZ, UP0, !UPT ;  /* 0x0000001613107290 */ /* 0x000fe400087fe43f */
[----:B------:R-:W-:Y:S01]  /*1760*/  UIMAD UR7, UR9, UR5, URZ ;  /* 0x00000005090772a4 */ /* 0x000fe2000f8e023f */
[----:B------:R-:W-:Y:S01]  /*1770*/  @!P2 IADD3 R0, -R0, RZ, RZ ;  /* 0x000000ff0000a210 */ /* 0x000fe20007ffe1ff */
[----:B------:R-:W-:Y:S01]  /*1780*/  @UP1 UIADD3 UR24, UR43, UR46, URZ ;  /* 0x0000002e2b181290 */ /* 0x000fe2000fffe03f */
[----:B------:R-:W-:Y:S01]  /*1790*/  @!P3 LOP3.LUT R0, RZ, R7, RZ, 0x33, !PT ;  /* 0x00000007ff00b212 */ /* 0x000fe200078e33ff */
[----:B------:R-:W-:-:S02]  /*17a0*/  @!UP3 UIMAD UR23, UR20, UR33, URZ ;  /* 0x000000211417b2a4 */ /* 0x000fc4000f8e023f */
[----:B------:R-:W-:Y:S01]  /*17b0*/  UIMAD.WIDE.U32 UR32, UR8, UR5, URZ ;  /* 0x00000005082072a5 */ /* 0x000fe2000f8e003f */
[----:B------:R-:W-:Y:S01]  /*17c0*/  @UP1 ULDC.64 UR20, c[0x0][0x250] ;  /* 0x0000940000141ab9 */ /* 0x000fe20000000a00 */
[----:B------:R-:W-:Y:S02]  /*17d0*/  UIMAD UR12, UR9, UR15, URZ ;  /* 0x0000000f090c72a4 */ /* 0x000fe4000f8e023f */
[----:B------:R-:W-:Y:S02]  /*17e0*/  UIMAD UR5, UR8, UR16, UR7 ;  /* 0x00000010080572a4 */ /* 0x000fe4000f8e0207 */
[----:B------:R-:W-:Y:S02]  /*17f0*/  @UP1 UIMAD.WIDE.U32 UR8, UR24, UR20, URZ ;  /* 0x00000014180812a5 */ /* 0x000fe4000f8e003f */
[----:B------:R-:W-:Y:S02]  /*1800*/  @UP1 UIMAD UR7, UR24, UR21, URZ ;  /* 0x00000015180712a4 */ /* 0x000fe4000f8e023f */
[----:B------:R-:W-:-:S02]  /*1810*/  USEL UR54, UR35, URZ, UP4 ;  /* 0x0000003f23367287 */ /* 0x000fc4000a000000 */
[----:B------:R-:W-:Y:S02]  /*1820*/  USHF.R.S32.HI UR40, URZ, 0x1f, UR45 ;  /* 0x0000001f3f287899 */ /* 0x000fe4000801142d */
[----:B------:R-:W-:Y:S02]  /*1830*/  @UP2 UIADD3 UR42, UR13, UR12, URZ ;  /* 0x0000000c0d2a2290 */ /* 0x000fe4000fffe03f */
[----:B------:R-:W-:Y:S02]  /*1840*/  USHF.R.S32.HI UR56, URZ, 0x1f, UR49 ;  /* 0x0000001f3f387899 */ /* 0x000fe40008011431 */
[----:B------:R-:W-:Y:S02]  /*1850*/  USEL UR55, UR28, URZ, UP4 ;  /* 0x0000003f1c377287 */ /* 0x000fe4000a000000 */
        /* <DEDUP_REMOVED lines=16> */
.L_x_628:
        /* <DEDUP_REMOVED lines=13> */
.L_x_629:
        /* <DEDUP_REMOVED lines=11> */
.L_x_630:
[----:B------:R-:W-:Y:S02]  /*1ae0*/  ULDC UR5, c[0x0][0x270] ;  /* 0x00009c0000057ab9 */ /* 0x000fe40000000800 */
[----:B------:R-:W-:-:S04]  /*1af0*/  UIMAD UR5, UR48, UR5, UR59 ;  /* 0x00000005300572a4 */ /* 0x000fc8000f8e023b */
[----:B------:R-:W-:-:S12]  /*1b00*/  UIMAD UR5, UR5, UR61, URZ ;  /* 0x0000003d050572a4 */ /* 0x000fd8000f8e023f */
.L_x_631:
[----:B------:R-:W2:Y:S04]  /*1b10*/  LDL.64 R6, [R1+0x40] ;  /* 0x0000400001067983 */ /* 0x000ea80000100a00 */
[----:B------:R1:W2:Y:S01]  /*1b20*/  LDL.64 R12, [R1+0x40] ;  /* 0x00004000010c7983 */ /* 0x0002a20000100a00 */
[----:B------:R-:W-:Y:S01]  /*1b30*/  UIADD3 UR28, UR18, UR5, URZ ;  /* 0x00000005121c7290 */ /* 0x000fe2000fffe03f */
[----:B------:R-:W-:Y:S01]  /*1b40*/  BSSY B1, `(.L_x_627) ;  /* 0x0000796000017945 */ /* 0x000fe20003800000 */
[----:B------:R-:W-:Y:S01]  /*1b50*/  UIADD3 UR5, UR18, UR23, URZ ;  /* 0x0000001712057290 */ /* 0x000fe2000fffe03f */
[----:B------:R-:W3:Y:S01]  /*1b60*/  S2R R27, SR_TID.X ;  /* 0x00000000001b7919 */ /* 0x000ee20000002100 */
[----:B------:R-:W-:Y:S01]  /*1b70*/  ULDC UR7, c[0x0][0x2dc] ;  /* 0x0000b70000077ab9 */ /* 0x000fe20000000800 */
[----:B------:R-:W-:Y:S01]  /*1b80*/  ULDC UR9, c[0x0][0x270] ;  /* 0x00009c0000097ab9 */ /* 0x000fe20000000800 */
[----:B------:R-:W-:Y:S01]  /*1b90*/  ULDC.64 UR24, c[0x0][0x2b0] ;  /* 0x0000ac0000187ab9 */ /* 0x000fe20000000a00 */
[----:B------:R-:W4:Y:S01]  /*1ba0*/  S2R R28, SR_TID.X ;  /* 0x00000000001c7919 */ /* 0x000f220000002100 */
[----:B------:R-:W-:-:S02]  /*1bb0*/  UIMAD UR29, UR7, UR9, URZ ;  /* 0x00000009071d72a4 */ /* 0x000fc4000f8e023f */
[----:B------:R-:W-:Y:S01]  /*1bc0*/  UIMAD.WIDE UR24, UR5, 0x4, UR24 ;  /* 0x00000004051878a5 */ /* 0x000fe2000f8e0218 */
[----:B------:R-:W5:Y:S01]  /*1bd0*/  S2R R9, SR_TID.X ;  /* 0x0000000000097919 */ /* 0x000f620000002100 */
[----:B------:R-:W-:Y:S01]  /*1be0*/  USHF.R.S32.HI UR37, URZ, 0x1f, UR59 ;  /* 0x0000001f3f257899 */ /* 0x000fe2000801143b */
[----:B------:R-:W-:Y:S01]  /*1bf0*/  ULDC.64 UR12, c[0x0][0x428] ;  /* 0x00010a00000c7ab9 */ /* 0x000fe20000000a00 */
[----:B------:R-:W1:Y:S01]  /*1c00*/  S2R R14, SR_TID.X ;  /* 0x00000000000e7919 */ /* 0x000e620000002100 */
[----:B------:R-:W-:Y:S01]  /*1c10*/  ULDC.64 UR16, c[0x0][0x258] ;  /* 0x0000960000107ab9 */ /* 0x000fe20000000a00 */
[----:B------:R-:W-:Y:S01]  /*1c20*/  UIADD3 UR22, -UR6, UR14, UR45 ;  /* 0x0000000e06167290 */ /* 0x000fe2000fffe12d */
[----:B------:R-:W1:Y:S01]  /*1c30*/  S2R R15, SR_TID.X ;  /* 0x00000000000f7919 */ /* 0x000e620000002100 */
[----:B------:R-:W-:Y:S01]  /*1c40*/  ULDC UR36, c[0x0][0x398] ;  /* 0x0000e60000247ab9 */ /* 0x000fe20000000800 */
[----:B------:R-:W-:Y:S02]  /*1c50*/  UIMAD UR15, UR37, UR16, URZ ;  /* 0x00000010250f72a4 */ /* 0x000fe4000f8e023f */
[----:B------:R-:W-:-:S02]  /*1c60*/  USHF.L.U32 UR23, UR29, 0x6, URZ ;  /* 0x000000061d177899 */ /* 0x000fc4000800063f */
[----:B------:R-:W-:Y:S01]  /*1c70*/  UIMAD UR15, UR59, UR17, UR15 ;  /* 0x000000113b0f72a4 */ /* 0x000fe2000f8e020f */
[----:B------:R-:W-:Y:S01]  /*1c80*/  ULDC.64 UR38, c[0x0][0x478] ;  /* 0x00011e0000267ab9 */ /* 0x000fe20000000a00 */
[----:B---3--:R-:W-:-:S04]  /*1c90*/  SHF.R.S32.HI R27, RZ, 0x1f, R27 ;  /* 0x0000001fff1b7819 */ /* 0x008fc8000001141b */
[----:B----4-:R-:W-:-:S04]  /*1ca0*/  LEA.HI R27, R27, R28, RZ, 0x2 ;  /* 0x0000001c1b1b7211 */ /* 0x010fc800078f10ff */
[----:B------:R-:W-:Y:S02]  /*1cb0*/  SHF.R.S32.HI R27, RZ, 0x2, R27 ;  /* 0x00000002ff1b7819 */ /* 0x000fe4000001141b */
[----:B-----5:R-:W-:Y:S02]  /*1cc0*/  SHF.R.S32.HI R11, RZ, 0x1f, R9 ;  /* 0x0000001fff0b7819 */ /* 0x020fe40000011409 */
[----:B------:R-:W-:Y:S02]  /*1cd0*/  SHF.R.S32.HI R24, RZ, 0x1f, R27 ;  /* 0x0000001fff187819 */ /* 0x000fe4000001141b */
[----:B------:R-:W-:Y:S02]  /*1ce0*/  IADD3 R3, P0, R27, UR18, RZ ;  /* 0x000000121b037c10 */ /* 0x000fe4000ff1e0ff */
[----:B-1----:R-:W-:Y:S02]  /*1cf0*/  SHF.R.S32.HI R14, RZ, 0x1f, R14 ;  /* 0x0000001fff0e7819 */ /* 0x002fe4000001140e */
[----:B------:R-:W-:-:S02]  /*1d00*/  IADD3.X R4, R24, UR19, RZ, P0, !PT ;  /* 0x0000001318047c10 */ /* 0x000fc400087fe4ff */
[----:B------:R-:W-:-:S03]  /*1d10*/  LEA.HI R14, R14, R15, RZ, 0x5 ;  /* 0x0000000f0e0e7211 */ /* 0x000fc600078f28ff */
[----:B------:R-:W-:Y:S01]  /*1d20*/  IMAD R4, R4, UR30, RZ ;  /* 0x0000001e04047c24 */ /* 0x000fe2000f8e02ff */
[----:B------:R-:W-:-:S03]  /*1d30*/  SHF.R.S32.HI R14, RZ, 0x5, R14 ;  /* 0x00000005ff0e7819 */ /* 0x000fc6000001140e */
[----:B------:R-:W-:Y:S02]  /*1d40*/  IMAD R8, R3, UR31, R4 ;  /* 0x0000001f03087c24 */ /* 0x000fe4000f8e0204 */
[----:B--2---:R-:W-:-:S05]  /*1d50*/  IMAD.MOV.U32 R12, RZ, RZ, R6 ;  /* 0x000000ffff0c7224 */ /* 0x004fca00078e0006 */
[--C-:B------:R-:W-:Y:S02]  /*1d60*/  SHF.R.S32.HI R13, RZ, 0x1f, R12.reuse ;  /* 0x0000001fff0d7819 */ /* 0x100fe4000001140c */
[----:B------:R-:W-:Y:S01]  /*1d70*/  IADD3 R4, P0, R12, UR8, RZ ;  /* 0x000000080c047c10 */ /* 0x000fe2000ff1e0ff */
[----:B------:R-:W-:Y:S01]  /*1d80*/  ULDC.64 UR8, c[0x0][0x420] ;  /* 0x0001080000087ab9 */ /* 0x000fe20000000a00 */
[----:B------:R-:W-:Y:S01]  /*1d90*/  IMAD.WIDE.U32 R6, R3, UR30, R12 ;  /* 0x0000001e03067c25 */ /* 0x000fe2000f8e000c */
[----:B------:R-:W-:Y:S01]  /*1da0*/  UIMAD UR5, UR19, UR8, URZ ;  /* 0x00000008130572a4 */ /* 0x000fe2000f8e023f */
[----:B------:R-:W-:Y:S01]  /*1db0*/  IADD3.X R5, R13, UR50, RZ, P0, !PT ;  /* 0x000000320d057c10 */ /* 0x000fe200087fe4ff */
[----:B------:R1:W-:Y:S01]  /*1dc0*/  STL [R1+0x44], R13 ;  /* 0x0000440d01007387 */ /* 0x0003e20000100800 */
[----:B------:R-:W-:Y:S01]  /*1dd0*/  IMAD.U32 R3, RZ, RZ, UR8 ;  /* 0x00000008ff037e24 */ /* 0x000fe2000f8e00ff */
[----:B------:R-:W-:Y:S01]  /*1de0*/  IADD3 R6, P2, R6, UR58, RZ ;  /* 0x0000003a06067c10 */ /* 0x000fe2000ff5e0ff */
[----:B------:R-:W-:-:S02]  /*1df0*/  UIMAD UR7, UR18, UR9, UR5 ;  /* 0x00000009120772a4 */ /* 0x000fc4000f8e0205 */
[----:B------:R-:W-:Y:S01]  /*1e00*/  UIMAD UR5, UR37, UR12, URZ ;  /* 0x0000000c250572a4 */ /* 0x000fe2000f8e023f */
[----:B------:R-:W-:Y:S01]  /*1e10*/  IMAD.WIDE.U32 R4, R3, UR18, R4 ;  /* 0x0000001203047c25 */ /* 0x000fe2000f8e0004 */
[----:B------:R-:W-:Y:S01]  /*1e20*/  IADD3.X R7, R7, UR47, R8, P2, !PT ;  /* 0x0000002f07077c10 */ /* 0x000fe200097fe408 */
[----:B------:R-:W-:Y:S01]  /*1e30*/  ULDC.64 UR18, c[0x0][0x210] ;  /* 0x0000840000127ab9 */ /* 0x000fe20000000a00 */
[----:B------:R-:W-:Y:S01]  /*1e40*/  UIMAD UR13, UR59, UR13, UR5 ;  /* 0x0000000d3b0d72a4 */ /* 0x000fe2000f8e0205 */
[----:B------:R-:W-:Y:S01]  /*1e50*/  IMAD.U32 R3, RZ, RZ, UR16 ;  /* 0x00000010ff037e24 */ /* 0x000fe2000f8e00ff */
[----:B------:R-:W-:Y:S01]  /*1e60*/  UIADD3 UR5, UR22, -UR36, URZ ;  /* 0x8000002416057290 */ /* 0x000fe2000fffe03f */
[----:B------:R-:W-:Y:S01]  /*1e70*/  VIADD R5, R5, UR7 ;  /* 0x0000000705057c36 */ /* 0x000fe20008000000 */
[----:B------:R-:W-:Y:S01]  /*1e80*/  USHF.R.S32.HI UR7, URZ, 0x1f, UR23 ;  /* 0x0000001f3f077899 */ /* 0x000fe20008011417 */
[----:B------:R-:W-:Y:S01]  /*1e90*/  IMAD.WIDE.U32 R6, R3, UR59, R6 ;  /* 0x0000003b03067c25 */ /* 0x000fe2000f8e0006 */
[----:B------:R-:W-:Y:S01]  /*1ea0*/  LEA.HI R3, R11, R9, RZ, 0x5 ;  /* 0x000000090b037211 */ /* 0x000fe200078f28ff */
[----:B------:R-:W-:-:S02]  /*1eb0*/  USHF.R.S32.HI UR22, URZ, 0x1f, UR5 ;  /* 0x0000001f3f167899 */ /* 0x000fc40008011405 */
[----:B------:R-:W-:Y:S01]  /*1ec0*/  IMAD.U32 R8, RZ, RZ, UR12 ;  /* 0x0000000cff087e24 */ /* 0x000fe2000f8e00ff */
[----:B------:R-:W-:Y:S01]  /*1ed0*/  LOP3.LUT R3, R3, 0xffffffe0, RZ, 0xc0, !PT ;  /* 0xffffffe003037812 */ /* 0x000fe200078ec0ff */
[----:B------:R-:W-:Y:S01]  /*1ee0*/  ULEA.HI UR22, UR22, UR5, URZ, 0x6 ;  /* 0x0000000516167291 */ /* 0x000fe2000f8f303f */
[----:B------:R-:W-:Y:S01]  /*1ef0*/  VIADD R7, R7, UR15 ;  /* 0x0000000f07077c36 */ /* 0x000fe20008000000 */
[----:B------:R-:W-:Y:S01]  /*1f00*/  UIADD3 UR12, UP2, UP0, UR32, UR23, UR49 ;  /* 0x00000017200c7290 */ /* 0x000fe2000f85e031 */
[----:B------:R-:W-:Y:S01]  /*1f10*/  LEA R248, P0, R6, UR18, 0x1 ;  /* 0x0000001206f87c11 */ /* 0x000fe2000f8008ff */
[----:B------:R-:W-:Y:S01]  /*1f20*/  IMAD.IADD R3, R9, 0x1, -R3 ;  /* 0x0000000109037824 */ /* 0x000fe200078e0a03 */
[----:B------:R-:W-:Y:S01]  /*1f30*/  USHF.R.S32.HI UR22, URZ, 0x6, UR22 ;  /* 0x000000063f167899 */ /* 0x000fe20008011416 */
[----:B------:R-:W-:Y:S01]  /*1f40*/  IMAD.WIDE.U32 R4, R8, UR59, R4 ;  /* 0x0000003b08047c25 */ /* 0x000fe2000f8e0004 */
[----:B------:R-:W-:Y:S01]  /*1f50*/  UIADD3.X UR5, UR52, UR7, UR56, UP2, UP0 ;  /* 0x0000000734057290 */ /* 0x000fe200097e0438 */
[----:B------:R-:W-:Y:S01]  /*1f60*/  LEA.HI.X R249, R6, UR19, R7, 0x1, P0 ;  /* 0x0000001306f97c11 */ /* 0x000fe200080f0c07 */
[----:B------:R-:W-:Y:S01]  /*1f70*/  UIADD3 UR7, UP3, UP2, UR55, UR12, UR57 ;  /* 0x0000000c37077290 */ /* 0x000fe2000fa7e039 */
[----:B------:R-:W-:Y:S01]  /*1f80*/  IMAD R6, R14, UR29, R3 ;  /* 0x0000001d0e067c24 */ /* 0x000fe2000f8e0203 */
[----:B------:R-:W-:Y:S01]  /*1f90*/  UISETP.LT.AND UP0, UPT, URZ, UR22, UPT ;  /* 0x000000163f00728c */ /* 0x000fe2000bf01270 */
[----:B------:R-:W-:Y:S01]  /*1fa0*/  VIADD R5, R5, UR13 ;  /* 0x0000000d05057c36 */ /* 0x000fe20008000000 */
[----:B------:R-:W-:Y:S01]  /*1fb0*/  UIADD3.X UR5, UR54, UR5, UR42, UP3, UP2 ;  /* 0x0000000536057290 */ /* 0x000fe20009fe442a */
[----:B------:R-:W-:Y:S01]  /*1fc0*/  IMAD R7, R24, UR8, RZ ;  /* 0x0000000818077c24 */ /* 0x000fe2000f8e02ff */
[----:B------:R-:W-:Y:S01]  /*1fd0*/  USEL UR22, URZ, UR22, !UP0 ;  /* 0x000000163f167287 */ /* 0x000fe2000c000000 */
[C---:B------:R-:W-:Y:S01]  /*1fe0*/  IADD3 R3, P0, R6.reuse, UR7, RZ ;  /* 0x0000000706037c10 */ /* 0x040fe2000ff1e0ff */
[----:B------:R-:W-:Y:S01]  /*1ff0*/  ULDC.64 UR16, c[0x0][0x400] ;  /* 0x0001000000107ab9 */ /* 0x000fe20000000a00 */
[C---:B------:R-:W-:Y:S01]  /*2000*/  IMAD R7, R27.reuse, UR9, R7 ;  /* 0x000000091b077c24 */ /* 0x040fe2000f8e0207 */
[----:B------:R-:W-:Y:S01]  /*2010*/  UISETP.GT.AND UP0, UPT, UR34, UR22, UPT ;  /* 0x000000162200728c */ /* 0x000fe2000bf04270 */
[----:B------:R-:W-:Y:S01]  /*2020*/  LEA.HI.X.SX32 R6, R6, UR5, 0x1, P0 ;  /* 0x0000000506067c11 */ /* 0x000fe200080f0eff */
[----:B------:R-:W-:Y:S01]  /*2030*/  IMAD.WIDE.U32 R4, R27, UR8, R4 ;  /* 0x000000081b047c25 */ /* 0x000fe2000f8e0004 */
[----:B------:R-:W-:Y:S01]  /*2040*/  LEA R237, P0, R3, UR16, 0x2 ;  /* 0x0000001003ed7c11 */ /* 0x000fe2000f8010ff */
[----:B------:R-:W-:Y:S01]  /*2050*/  UIMAD.WIDE UR8, UR28, 0x4, UR38 ;  /* 0x000000041c0878a5 */ /* 0x000fe2000f8e0226 */
[----:B------:R-:W-:-:S02]  /*2060*/  ULDC.64 UR30, c[0x0][0x3e0] ;  /* 0x0000f800001e7ab9 */ /* 0x000fc40000000a00 */
[----:B------:R-:W-:Y:S01]  /*2070*/  LEA.HI.X R236, R3, UR17, R6, 0x2, P0 ;  /* 0x0000001103ec7c11 */ /* 0x000fe200080f1406 */
[----:B------:R-:W-:Y:S01]  /*2080*/  IMAD.IADD R5, R5, 0x1, R7 ;  /* 0x0000000105057824 */ /* 0x000fe200078e0207 */
[----:B------:R-:W-:Y:S01]  /*2090*/  PLOP3.LUT P0, PT, PT, PT, UP0, 0x80, 0x0 ;  /* 0x000000000000781c */ /* 0x000fe20003f0f008 */
[----:B------:R-:W-:Y:S01]  /*20a0*/  UIADD3 UR7, UR34, -0x1, URZ ;  /* 0xffffffff22077890 */ /* 0x000fe2000fffe03f */
[C---:B------:R-:W-:Y:S01]  /*20b0*/  LEA R246, P2, R4.reuse, UR30, 0x1 ;  /* 0x0000001e04f67c11 */ /* 0x040fe2000f8408ff */
[----:B------:R-:W-:Y:S01]  /*20c0*/  UMOV UR17, UR24 ;  /* 0x0000001800117c82 */ /* 0x000fe20008000000 */
[----:B------:R-:W-:Y:S01]  /*20d0*/  UMOV UR16, UR25 ;  /* 0x0000001900107c82 */ /* 0x000fe20008000000 */
[----:B------:R-:W-:Y:S01]  /*20e0*/  UMOV UR19, UR8 ;  /* 0x0000000800137c82 */ /* 0x000fe20008000000 */
[----:B------:R-:W-:Y:S01]  /*20f0*/  LEA.HI.X R247, R4, UR31, R5, 0x1, P2 ;  /* 0x0000001f04f77c11 */ /* 0x000fe200090f0c05 */
[----:B------:R-:W-:-:S06]  /*2100*/  UMOV UR18, UR9 ;  /* 0x0000000900127c82 */ /* 0x000fcc0008000000 */
        /* <DEDUP_REMOVED lines=20> */
.L_x_633:
        /* <DEDUP_REMOVED lines=19> */
.L_x_634:
[----:B------:R-:W-:Y:S01]  /*2380*/  UIMAD UR5, UR40, UR8, URZ ;  /* 0x00000008280572a4 */ /* 0x000fe2000f8e023f */
[----:B------:R-:W-:Y:S01]  /*2390*/  IMAD.U32 R4, RZ, RZ, UR8 ;  /* 0x00000008ff047e24 */ /* 0x000fe2000f8e00ff */
[----:B------:R-:W-:Y:S01]  /*23a0*/  UIMAD UR6, UR44, -0x80, UR6 ;  /* 0xffffff802c0678a4 */ /* 0x000fe2000f8e0206 */
[C---:B------:R-:W-:Y:S01]  /*23b0*/  VIADD R3, R27.reuse, 0x40 ;  /* 0x000000401b037836 */ /* 0x040fe20000000000 */
[----:B------:R-:W-:Y:S01]  /*23c0*/  UIMAD UR5, UR45, UR9, UR5 ;  /* 0x000000092d0572a4 */ /* 0x000fe2000f8e0205 */
[----:B------:R-:W-:Y:S01]  /*23d0*/  IMAD.WIDE.U32 R4, R4, UR45, R12 ;  /* 0x0000002d04047c25 */ /* 0x000fe2000f8e000c */
[----:B------:R-:W-:Y:S01]  /*23e0*/  USHF.R.S32.HI UR19, URZ, 0x1f, UR59 ;  /* 0x0000001f3f137899 */ /* 0x000fe2000801143b */
[----:B------:R-:W-:Y:S01]  /*23f0*/  BSSY B0, `(.L_x_635) ;  /* 0x0000019000007945 */ /* 0x000fe20003800000 */
[----:B------:R-:W-:Y:S01]  /*2400*/  ULDC.64 UR14, c[0x0][0x468] ;  /* 0x00011a00000e7ab9 */ /* 0x000fe20000000a00 */
[----:B------:R-:W-:Y:S02]  /*2410*/  ISETP.GE.AND P1, PT, R27, UR6, PT ;  /* 0x000000061b007c0c */ /* 0x000fe4000bf26270 */
[----:B------:R-:W-:Y:S01]  /*2420*/  MOV R0, UR5 ;  /* 0x0000000500007c02 */ /* 0x000fe20008000f00 */
[----:B------:R-:W-:Y:S01]  /*2430*/  UIMAD UR5, UR19, UR14, URZ ;  /* 0x0000000e130572a4 */ /* 0x000fe2000f8e023f */
[----:B------:R-:W-:-:S03]  /*2440*/  IADD3 R6, P0, R4, UR7, RZ ;  /* 0x0000000704067c10 */ /* 0x000fc6000ff1e0ff */
[----:B------:R-:W-:Y:S01]  /*2450*/  UIMAD UR15, UR59, UR15, UR5 ;  /* 0x0000000f3b0f72a4 */ /* 0x000fe2000f8e0205 */
[----:B------:R-:W-:Y:S02]  /*2460*/  IADD3.X R7, R5, UR18, R0, P0, !PT ;  /* 0x0000001205077c10 */ /* 0x000fe400087fe400 */
        /* <DEDUP_REMOVED lines=17> */
.L_x_636:
[----:B------:R-:W-:Y:S05]  /*2580*/  BSYNC B0 ;  /* 0x0000000000007941 */ /* 0x000fea0003800000 */
.L_x_635:
        /* <DEDUP_REMOVED lines=15> */
.L_x_638:
[----:B------:R-:W-:Y:S05]  /*2680*/  BSYNC B0 ;  /* 0x0000000000007941 */ /* 0x000fea0003800000 */
.L_x_637:
        /* <DEDUP_REMOVED lines=28> */
.L_x_640:
[----:B------:R-:W-:Y:S05]  /*2850*/  BSYNC B0 ;  /* 0x0000000000007941 */ /* 0x000fea0003800000 */
.L_x_639:
        /* <DEDUP_REMOVED lines=15> */
.L_x_632:
[----:B------:R-:W2:Y:S01]  /*2950*/  LDL R25, [R1+0x1c] ;  /* 0x00001c0001197983 */ /* 0x000ea20000100800 */
        /* <DEDUP_REMOVED lines=12> */
[----:B------:R-:W-:Y:S01]  /*2a20*/  ULDC.64 UR12, c[0x0][0x268] ;  /* 0x00009a00000c7ab9 */ /* 0x000fe20000000a00 */
[----:B------:R-:W-:-:S02]  /*2a30*/  UIADD3 UR34, UR45, UR14, URZ ;  /* 0x0000000e2d227290 */ /* 0x000fc4000fffe03f */
[----:B------:R-:W-:Y:S01]  /*2a40*/  IMAD.U32 R11, RZ, RZ, UR9 ;  /* 0x00000009ff0b7e24 */ /* 0x000fe2000f8e00ff */
[----:B------:R-:W-:Y:S01]  /*2a50*/  IADD3 R6, P0, R4, UR51, RZ ;  /* 0x0000003304067c10 */ /* 0x000fe2000ff1e0ff */
[----:B------:R-:W-:Y:S01]  /*2a60*/  IMAD R4, R10, UR12, RZ ;  /* 0x0000000c0a047c24 */ /* 0x000fe2000f8e02ff */
[----:B------:R-:W-:Y:S01]  /*2a70*/  ISETP.GE.AND P3, PT, R27, UR8, PT ;  /* 0x000000081b007c0c */ /* 0x000fe2000bf66270 */
[----:B------:R-:W-:Y:S01]  /*2a80*/  ULDC UR24, c[0x0][0x394] ;  /* 0x0000e50000187ab9 */ /* 0x000fe20000000800 */
[----:B------:R-:W-:Y:S02]  /*2a90*/  UIMAD UR33, UR29, 0x18, URZ ;  /* 0x000000181d2178a4 */ /* 0x000fe4000f8e023f */
[----:B------:R-:W-:Y:S02]  /*2aa0*/  USHF.L.U32 UR32, UR29, 0x5, URZ ;  /* 0x000000051d207899 */ /* 0x000fe4000800063f */
[----:B------:R-:W-:Y:S02]  /*2ab0*/  UIMAD UR31, UR29, 0x28, URZ ;  /* 0x000000281d1f78a4 */ /* 0x000fe4000f8e023f */
[----:B------:R-:W-:Y:S01]  /*2ac0*/  UIMAD UR30, UR29, 0x30, URZ ;  /* 0x000000301d1e78a4 */ /* 0x000fe2000f8e023f */
[----:B------:R-:W-:-:S04]  /*2ad0*/  ULDC UR47, c[0x0][0x398] ;  /* 0x0000e600002f7ab9 */ /* 0x000fc80000000800 */
[----:B------:R-:W1:Y:S08]  /*2ae0*/  @!P3 LDC.64 R16, c[0x0][0x220] ;  /* 0x00008800ff10bb82 */ /* 0x000e700000000a00 */
[----:B------:R-:W4:Y:S01]  /*2af0*/  @!P3 LDC.64 R20, c[0x0][0x218] ;  /* 0x00008600ff14bb82 */ /* 0x000f220000000a00 */
        /* <DEDUP_REMOVED lines=44> */
[----:B------:R-:W-:-:S06]  /*2dc0*/  @!P3 IMAD R3, R27, UR27, R3 ;  /* 0x0000001b1b03bc24 */ /* 0x000fcc000f8e0203 */
[----:B------:R-:W1:Y:S01]  /*2dd0*/  @!P2 LDC.64 R16, c[0x0][0x218] ;  /* 0x00008600ff10ab82 */ /* 0x000e620000000a00 */
[----:B------:R-:W-:Y:S01]  /*2de0*/  @!P3 IMAD.WIDE.U32 R10, R27, UR26, R6 ;  /* 0x0000001a1b0abc25 */ /* 0x000fe2000f8e0006 */
[----:B------:R-:W-:Y:S02]  /*2df0*/  UIADD3 UR8, UR7, -UR8, URZ ;  /* 0x8000000807087290 */ /* 0x000fe4000fffe03f */
[----:B----4-:R-:W-:Y:S02]  /*2e00*/  @!P3 LEA R6, P1, R10, R20, 0x1 ;  /* 0x000000140a06b211 */ /* 0x010fe400078208ff */
[----:B------:R-:W-:Y:S01]  /*2e10*/  UISETP.NE.AND UP0, UPT, UR8, 0x1, UPT ;  /* 0x000000010800788c */ /* 0x000fe2000bf05270 */
[----:B--2---:R-:W-:Y:S01]  /*2e20*/  @!P2 LEA R8, P4, R14, R18, 0x1 ;  /* 0x000000120e08a211 */ /* 0x004fe200078808ff */
[----:B------:R-:W-:Y:S02]  /*2e30*/  USHF.L.U32 UR21, UR29, 0x4, URZ ;  /* 0x000000041d157899 */ /* 0x000fe4000800063f */
[----:B------:R-:W-:Y:S01]  /*2e40*/  USHF.L.U32 UR20, UR29, 0x3, URZ ;  /* 0x000000031d147899 */ /* 0x000fe2000800063f */
[----:B------:R-:W-:Y:S04]  /*2e50*/  @P3 STS [R0+0xf000], RZ ;  /* 0x00f000ff00003388 */ /* 0x000fe80000000800 */
[----:B------:R-:W-:Y:S04]  /*2e60*/  @P3 STS [R0+0xf004], RZ ;  /* 0x00f004ff00003388 */ /* 0x000fe80000000800 */
[----:B------:R-:W-:Y:S04]  /*2e70*/  @P3 STS.64 [R0+0xf008], RZ ;  /* 0x00f008ff00003388 */ /* 0x000fe80000000a00 */
[----:B------:R-:W-:Y:S04]  /*2e80*/  @P3 STS.128 [R0+0x11000], RZ ;  /* 0x011000ff00003388 */ /* 0x000fe80000000c00 */
[----:B------:R-:W-:Y:S01]  /*2e90*/  @P3 STS.128 [R0+0x13000], RZ ;  /* 0x013000ff00003388 */ /* 0x000fe20000000c00 */
[----:B------:R-:W-:Y:S01]  /*2ea0*/  UIADD3 UR41, -UR6, 0x80, UR34 ;  /* 0x0000008006297890 */ /* 0x000fe2000fffe122 */
[----:B------:R-:W-:Y:S01]  /*2eb0*/  VIADD R212, R223, 0x1800 ;  /* 0x00001800dfd47836 */ /* 0x000fe20000000000 */
[----:B------:R-:W-:Y:S01]  /*2ec0*/  UMOV UR12, UR24 ;  /* 0x00000018000c7c82 */ /* 0x000fe20008000000 */
[----:B------:R-:W-:Y:S01]  /*2ed0*/  @!PT LDS RZ, [RZ] ;  /* 0x00000000fffff984 */ /* 0x000fe20000000800 */
[----:B------:R-:W-:Y:S01]  /*2ee0*/  @!PT LDS RZ, [RZ] ;  /* 0x00000000fffff984 */ /* 0x000fe20000000800 */
[----:B------:R-:W-:Y:S01]  /*2ef0*/  @!PT LDS RZ, [RZ] ;  /* 0x00000000fffff984 */ /* 0x000fe20000000800 */
[----:B------:R-:W-:Y:S01]  /*2f00*/  @!P3 LDGSTS.E.BYPASS.LTC128B.128 [R0+0xf000], desc[UR10][R4.64] ;  /* 0x0f0000000400bfae */ /* 0x000fe2000b901d4a */
[----:B------:R-:W-:-:S02]  /*2f10*/  CS2R R126, SRZ ;  /* 0x00000000007e7805 */ /* 0x000fc4000001ff00 */
[----:B------:R-:W-:Y:S02]  /*2f20*/  CS2R R124, SRZ ;  /* 0x00000000007c7805 */ /* 0x000fe4000001ff00 */
[----:B------:R-:W-:Y:S01]  /*2f30*/  CS2R R130, SRZ ;  /* 0x0000000000827805 */ /* 0x000fe2000001ff00 */
[----:B------:R-:W-:Y:S01]  /*2f40*/  @!P3 LDGSTS.E.BYPASS.LTC128B.128 [R0+0x11000], desc[UR10][R4.64+0x40] ;  /* 0x110000400400bfae */ /* 0x000fe2000b901d4a */
[----:B------:R-:W-:Y:S02]  /*2f50*/  CS2R R128, SRZ ;  /* 0x0000000000807805 */ /* 0x000fe4000001ff00 */
[----:B------:R-:W-:Y:S02]  /*2f60*/  CS2R R122, SRZ ;  /* 0x00000000007a7805 */ /* 0x000fe4000001ff00 */
[----:B------:R-:W-:Y:S01]  /*2f70*/  CS2R R120, SRZ ;  /* 0x0000000000787805 */ /* 0x000fe2000001ff00 */
[----:B------:R2:W-:Y:S01]  /*2f80*/  @!P3 LDGSTS.E.BYPASS.LTC128B.128 [R0+0x13000], desc[UR10][R4.64+0x80] ;  /* 0x130000800400bfae */ /* 0x0005e2000b901d4a */
[----:B------:R-:W-:-:S02]  /*2f90*/  PLOP3.LUT P0, PT, PT, PT, UP0, 0x80, 0x0 ;  /* 0x000000000000781c */ /* 0x000fc40003f0f008 */
[----:B------:R-:W-:Y:S02]  /*2fa0*/  CS2R R118, SRZ ;  /* 0x0000000000767805 */ /* 0x000fe4000001ff00 */
[----:B------:R-:W-:Y:S01]  /*2fb0*/  CS2R R116, SRZ ;  /* 0x0000000000747805 */ /* 0x000fe2000001ff00 */
[----:B------:R-:W-:Y:S01]  /*2fc0*/  @P2 STS.128 [R0+0x10000], RZ ;  /* 0x010000ff00002388 */ /* 0x000fe20000000c00 */
[----:B------:R-:W-:Y:S02]  /*2fd0*/  CS2R R110, SRZ ;  /* 0x00000000006e7805 */ /* 0x000fe4000001ff00 */
[----:B------:R-:W-:Y:S02]  /*2fe0*/  CS2R R108, SRZ ;  /* 0x00000000006c7805 */ /* 0x000fe4000001ff00 */
[----:B------:R-:W-:Y:S01]  /*2ff0*/  CS2R R114, SRZ ;  /* 0x0000000000727805 */ /* 0x000fe2000001ff00 */
[----:B------:R-:W-:Y:S01]  /*3000*/  @P2 STS.128 [R0+0x12000], RZ ;  /* 0x012000ff00002388 */ /* 0x000fe20000000c00 */
[----:B------:R-:W-:-:S02]  /*3010*/  CS2R R112, SRZ ;  /* 0x0000000000707805 */ /* 0x000fc4000001ff00 */
[----:B------:R-:W-:Y:S02]  /*3020*/  CS2R R106, SRZ ;  /* 0x00000000006a7805 */ /* 0x000fe4000001ff00 */
[----:B------:R-:W-:Y:S01]  /*3030*/  CS2R R104, SRZ ;  /* 0x0000000000687805 */ /* 0x000fe2000001ff00 */
[----:B------:R-:W-:Y:S01]  /*3040*/  @P2 STS.128 [R0+0x14000], RZ ;  /* 0x014000ff00002388 */ /* 0x000fe20000000c00 */
        /* <DEDUP_REMOVED lines=14> */
[----:B--2---:R-:W-:Y:S01]  /*3130*/  @!P3 IMAD.IADD R4, R11, 0x1, R3 ;  /* 0x000000010b04b824 */ /* 0x004fe200078e0203 */
[----:B------:R-:W-:Y:S01]  /*3140*/  CS2R R74, SRZ ;  /* 0x00000000004a7805 */ /* 0x000fe2000001ff00 */
[----:B------:R-:W-:Y:S01]  /*3150*/  @!P2 IMAD.IADD R5, R15, 0x1, R22 ;  /* 0x000000010f05a824 */ /* 0x000fe200078e0216 */
[----:B------:R-:W-:-:S02]  /*3160*/  CS2R R72, SRZ ;  /* 0x0000000000487805 */ /* 0x000fc4000001ff00 */
[----:B------:R-:W-:Y:S02]  /*3170*/  CS2R R70, SRZ ;  /* 0x0000000000467805 */ /* 0x000fe4000001ff00 */
[----:B------:R-:W-:Y:S02]  /*3180*/  @!P3 LEA.HI.X R7, R10, R21, R4, 0x1, P1 ;  /* 0x000000150a07b211 */ /* 0x000fe400008f0c04 */
[----:B------:R-:W-:Y:S02]  /*3190*/  CS2R R68, SRZ ;  /* 0x0000000000447805 */ /* 0x000fe4000001ff00 */
[----:B------:R-:W-:Y:S01]  /*31a0*/  ISETP.GE.AND P1, PT, R27, UR5, PT ;  /* 0x000000051b007c0c */ /* 0x000fe2000bf26270 */
[----:B------:R-:W-:Y:S01]  /*31b0*/  VIADD R3, R26, 0x1800 ;  /* 0x000018001a037836 */ /* 0x000fe20000000000 */
[----:B------:R-:W-:Y:S02]  /*31c0*/  @!P2 LEA.HI.X R9, R14, R19, R5, 0x1, P4 ;  /* 0x000000130e09a211 */ /* 0x000fe400020f0c05 */
[----:B------:R-:W-:-:S02]  /*31d0*/  CS2R R62, SRZ ;  /* 0x00000000003e7805 */ /* 0x000fc4000001ff00 */
[----:B------:R-:W-:Y:S02]  /*31e0*/  CS2R R60, SRZ ;  /* 0x00000000003c7805 */ /* 0x000fe4000001ff00 */
[----:B------:R-:W-:Y:S02]  /*31f0*/  CS2R R66, SRZ ;  /* 0x0000000000427805 */ /* 0x000fe4000001ff00 */
[----:B------:R-:W-:Y:S01]  /*3200*/  SEL R10, R3, R26, !P0 ;  /* 0x0000001a030a7207 */ /* 0x000fe20004000000 */
[----:B------:R-:W-:Y:S01]  /*3210*/  @!PT LDS RZ, [RZ] ;  /* 0x00000000fffff984 */ /* 0x000fe20000000800 */
[----:B------:R-:W-:Y:S01]  /*3220*/  @!PT LDS RZ, [RZ] ;  /* 0x00000000fffff984 */ /* 0x000fe20000000800 */
[----:B------:R-:W-:Y:S01]  /*3230*/  @!PT LDS RZ, [RZ] ;  /* 0x00000000fffff984 */ /* 0x000fe20000000800 */
[----:B------:R-:W-:Y:S01]  /*3240*/  @!P2 LDGSTS.E.BYPASS.LTC128B.128 [R0+0x10000], desc[UR10][R8.64] ;  /* 0x100000000800afae */ /* 0x000fe2000b901d4a */
[----:B------:R-:W-:Y:S01]  /*3250*/  @!P2 IMAD.IADD R3, R13, 0x1, R23 ;  /* 0x000000010d03a824 */ /* 0x000fe200078e0217 */
[----:B-1----:R-:W-:Y:S02]  /*3260*/  @!P2 LEA R4, P4, R12, R16, 0x1 ;  /* 0x000000100c04a211 */ /* 0x002fe400078808ff */
[----:B------:R-:W-:Y:S01]  /*3270*/  CS2R R64, SRZ ;  /* 0x0000000000407805 */ /* 0x000fe2000001ff00 */
[----:B------:R-:W-:Y:S01]  /*3280*/  @!P2 LDGSTS.E.BYPASS.LTC128B.128 [R0+0x12000], desc[UR10][R8.64+0x40] ;  /* 0x120000400800afae */ /* 0x000fe2000b901d4a */
[----:B------:R-:W-:-:S02]  /*3290*/  LEA R250, R10, UR4, 0x1 ;  /* 0x000000040afa7c11 */ /* 0x000fc4000f8e08ff */
[----:B------:R-:W-:Y:S02]  /*32a0*/  CS2R R58, SRZ ;  /* 0x00000000003a7805 */ /* 0x000fe4000001ff00 */
[----:B------:R-:W-:Y:S01]  /*32b0*/  CS2R R56, SRZ ;  /* 0x0000000000387805 */ /* 0x000fe2000001ff00 */
[----:B------:R1:W-:Y:S01]  /*32c0*/  @!P2 LDGSTS.E.BYPASS.LTC128B.128 [R0+0x14000], desc[UR10][R8.64+0x80] ;  /* 0x140000800800afae */ /* 0x0003e2000b901d4a */
[----:B------:R-:W-:Y:S02]  /*32d0*/  @!P2 LEA.HI.X R5, R12, R17, R3, 0x1, P4 ;  /* 0x000000110c05a211 */ /* 0x000fe400020f0c03 */
[----:B------:R-:W-:Y:S02]  /*32e0*/  CS2R R54, SRZ ;  /* 0x0000000000367805 */ /* 0x000fe4000001ff00 */
[----:B------:R-:W-:Y:S01]  /*32f0*/  CS2R R52, SRZ ;  /* 0x0000000000347805 */ /* 0x000fe2000001ff00 */
[----:B------:R-:W0:Y:S01]  /*3300*/  LDGDEPBAR ;  /* 0x00000000000079af */ /* 0x000e220000000000 */
[----:B------:R-:W-:Y:S01]  /*3310*/  VIADD R3, R25, 0x28 ;  /* 0x0000002819037836 */ /* 0x000fe20000000000 */
[----:B------:R-:W-:-:S02]  /*3320*/  CS2R R46, SRZ ;  /* 0x00000000002e7805 */ /* 0x000fc4000001ff00 */
[----:B------:R-:W-:Y:S01]  /*3330*/  CS2R R44, SRZ ;  /* 0x00000000002c7805 */ /* 0x000fe2000001ff00 */
[----:B------:R-:W-:Y:S01]  /*3340*/  @P1 STS [R0+0x6000], RZ ;  /* 0x006000ff00001388 */ /* 0x000fe20000000800 */
[----:B------:R-:W-:Y:S02]  /*3350*/  CS2R R50, SRZ ;  /* 0x0000000000327805 */ /* 0x000fe4000001ff00 */
[----:B------:R-:W-:Y:S02]  /*3360*/  CS2R R48, SRZ ;  /* 0x0000000000307805 */ /* 0x000fe4000001ff00 */
[----:B------:R-:W-:Y:S01]  /*3370*/  CS2R R42, SRZ ;  /* 0x00000000002a7805 */ /* 0x000fe2000001ff00 */
[----:B------:R-:W-:Y:S01]  /*3380*/  @P1 STS [R0+0x6004], RZ ;  /* 0x006004ff00001388 */ /* 0x000fe20000000800 */
[----:B------:R-:W-:Y:S02]  /*3390*/  CS2R R40, SRZ ;  /* 0x0000000000287805 */ /* 0x000fe4000001ff00 */
[----:B------:R-:W-:-:S02]  /*33a0*/  CS2R R38, SRZ ;  /* 0x0000000000267805 */ /* 0x000fc4000001ff00 */
[----:B------:R-:W-:Y:S01]  /*33b0*/  CS2R R36, SRZ ;  /* 0x0000000000247805 */ /* 0x000fe2000001ff00 */
[----:B------:R-:W-:Y:S01]  /*33c0*/  @P1 STS.64 [R0+0x6008], RZ ;  /* 0x006008ff00001388 */ /* 0x000fe20000000a00 */
[----:B------:R-:W-:Y:S01]  /*33d0*/  UIADD3 UR42, UR45, 0x80, URZ ;  /* 0x000000802d2a7890 */ /* 0x000fe2000fffe03f */
        /* <DEDUP_REMOVED lines=25> */
[----:B------:R-:W-:Y:S04]  /*3570*/  @!P1 LDGSTS.E.BYPASS.LTC128B.128 [R250+0x1000], desc[UR10][R248.64+0x40] ;  /* 0x01000040f8fa9fae */ /* 0x000fe8000b901d4a */
        /* <DEDUP_REMOVED lines=11> */
[----:B-1----:R-:W-:-:S03]  /*3630*/  SHF.R.S32.HI R8, RZ, 0x1f, R25 ;  /* 0x0000001fff087819 */ /* 0x002fc60000011419 */
[----:B------:R-:W-:Y:S01]  /*3640*/  @!P3 LDGSTS.E.BYPASS.LTC128B.128 [R0+0xb000], desc[UR10][R6.64+0x40] ;  /* 0x0b0000400600bfae */ /* 0x000fe2000b901d4a */
[----:B------:R-:W-:Y:S01]  /*3650*/  ISETP.GE.AND P4, PT, R25, UR5, PT ;  /* 0x0000000519007c0c */ /* 0x000fe2000bf86270 */
[----:B------:R-:W-:Y:S01]  /*3660*/  IMAD.MOV.U32 R18, RZ, RZ, 0x7f800000 ;  /* 0x7f800000ff127424 */ /* 0x000fe200078e00ff */
[----:B------:R-:W-:Y:S01]  /*3670*/  UIADD3 UR27, UR21, 0x20, URZ ;  /* 0x00000020151b7890 */ /* 0x000fe2000fffe03f */
[----:B------:R1:W-:Y:S01]  /*3680*/  @!P3 LDGSTS.E.BYPASS.LTC128B.128 [R0+0xd000], desc[UR10][R6.64+0x80] ;  /* 0x0d0000800600bfae */ /* 0x0003e2000b901d4a */
[----:B------:R-:W-:Y:S01]  /*3690*/  IMAD.MOV.U32 R15, RZ, RZ, 0x7f800000 ;  /* 0x7f800000ff0f7424 */ /* 0x000fe200078e00ff */
[----:B------:R-:W-:Y:S02]  /*36a0*/  UIADD3 UR39, UR21, 0x40, URZ ;  /* 0x0000004015277890 */ /* 0x000fe4000fffe03f */
[----:B------:R-:W-:Y:S01]  /*36b0*/  @P2 STS.128 [R0+0xa000], RZ ;  /* 0x00a000ff00002388 */ /* 0x000fe20000000c00 */
[----:B------:R-:W-:Y:S01]  /*36c0*/  IMAD.MOV.U32 R14, RZ, RZ, 0x7f800000 ;  /* 0x7f800000ff0e7424 */ /* 0x000fe200078e00ff */
[----:B------:R-:W-:-:S02]  /*36d0*/  UIADD3 UR41, UR41, -UR36, URZ ;  /* 0x8000002429297290 */ /* 0x000fc4000fffe03f */
[----:B------:R-:W-:Y:S01]  /*36e0*/  @P2 STS.128 [R0+0xc000], RZ ;  /* 0x00c000ff00002388 */ /* 0x000fe20000000c00 */
[----:B------:R-:W-:Y:S01]  /*36f0*/  IMAD.MOV.U32 R11, RZ, RZ, 0x7f800000 ;  /* 0x7f800000ff0b7424 */ /* 0x000fe200078e00ff */
[----:B------:R-:W-:Y:S01]  /*3700*/  SEL R212, R212, R223, !P0 ;  /* 0x000000dfd4d47207 */ /* 0x000fe20004000000 */
[----:B------:R-:W-:Y:S01]  /*3710*/  UIMAD UR29, UR29, 0x38, URZ ;  /* 0x000000381d1d78a4 */ /* 0x000fe2000f8e023f */
[----:B------:R2:W-:Y:S01]  /*3720*/  @P2 STS.128 [R0+0xe000], RZ ;  /* 0x00e000ff00002388 */ /* 0x0005e20000000c00 */
[----:B------:R-:W-:-:S03]  /*3730*/  ULDC UR5, c[0x0][0x39c] ;  /* 0x0000e70000057ab9 */ /* 0x000fc60000000800 */
[----:B------:R-:W-:Y:S01]  /*3740*/  @!PT LDS RZ, [RZ] ;  /* 0x00000000fffff984 */ /* 0x000fe20000000800 */
[----:B------:R-:W-:Y:S01]  /*3750*/  @!PT LDS RZ, [RZ] ;  /* 0x00000000fffff984 */ /* 0x000fe20000000800 */
[----:B------:R-:W-:Y:S01]  /*3760*/  @!PT LDS RZ, [RZ] ;  /* 0x00000000fffff984 */ /* 0x000fe20000000800 */
[----:B------:R-:W-:Y:S04]  /*3770*/  @!P2 LDGSTS.E.BYPASS.LTC128B.128 [R0+0xa000], desc[UR10][R4.64] ;  /* 0x0a0000000400afae */ /* 0x000fe8000b901d4a */
[----:B------:R-:W-:Y:S04]  /*3780*/  @!P2 LDGSTS.E.BYPASS.LTC128B.128 [R0+0xc000], desc[UR10][R4.64+0x40] ;  /* 0x0c0000400400afae */ /* 0x000fe8000b901d4a */
[----:B------:R3:W-:Y:S01]  /*3790*/  @!P2 LDGSTS.E.BYPASS.LTC128B.128 [R0+0xe000], desc[UR10][R4.64+0x80] ;  /* 0x0e0000800400afae */ /* 0x0007e2000b901d4a */
[----:B-1----:R-:W-:-:S03]  /*37a0*/  IMAD.SHL.U32 R6, R25, 0x4, RZ ;  /* 0x0000000419067824 */ /* 0x002fc600078e00ff */
[----:B------:R-:W0:Y:S02]  /*37b0*/  LDGDEPBAR ;  /* 0x00000000000079af */ /* 0x000e240000000000 */
[----:B---3--:R-:W-:Y:S01]  /*37c0*/  IADD3 R4, P3, R6, UR17, RZ ;  /* 0x0000001106047c10 */ /* 0x008fe2000ff7e0ff */
[----:B------:R-:W-:-:S04]  /*37d0*/  DEPBAR.LE SB0, 0x1 ;  /* 0x000080400000791a */ /* 0x000fc80000000000 */
[----:B------:R-:W-:Y:S02]  /*37e0*/  SHF.L.U64.HI R5, R25, 0x2, R8 ;  /* 0x0000000219057819 */ /* 0x000fe40000010208 */
[----:B--2---:R-:W-:Y:S02]  /*37f0*/  SHF.R.S32.HI R0, RZ, 0x1f, R3 ;  /* 0x0000001fff007819 */ /* 0x004fe40000011403 */
[----:B------:R-:W-:Y:S02]  /*3800*/  @!P1 LEA R6, P2, R3, UR17, 0x2 ;  /* 0x0000001103069c11 */ /* 0x000fe4000f8410ff */
[----:B------:R-:W-:Y:S02]  /*3810*/  IADD3.X R5, R5, UR16, RZ, P3, !PT ;  /* 0x0000001005057c10 */ /* 0x000fe40009ffe4ff */
[----:B------:R-:W-:-:S03]  /*3820*/  @!P1 LEA.HI.X R7, R3, UR16, R0, 0x2, P2 ;  /* 0x0000001003079c11 */ /* 0x000fc600090f1400 */
[----:B------:R-:W2:Y:S04]  /*3830*/  @!P4 LDG.E R18, desc[UR10][R4.64] ;  /* 0x0000000a0412c981 */ /* 0x000ea8000c1e1900 */
[----:B------:R-:W3:Y:S04]  /*3840*/  @!P6 LDG.E R15, desc[UR10][R4.64+0x20] ;  /* 0x0000200a040fe981 */ /* 0x000ee8000c1e1900 */
[----:B------:R1:W4:Y:S04]  /*3850*/  @!P5 LDG.E R14, desc[UR10][R4.64+0x80] ;  /* 0x0000800a040ed981 */ /* 0x000328000c1e1900 */
[----:B------:R-:W5:Y:S01]  /*3860*/  @!P1 LDG.E R11, desc[UR10][R6.64] ;  /* 0x0000000a060b9981 */ /* 0x000f62000c1e1900 */
[----:B------:R-:W-:Y:S01]  /*3870*/  BAR.SYNC.DEFER_BLOCKING 0x0 ;  /* 0x0000000000007b1d */ /* 0x000fe20000010000 */
[----:B------:R-:W-:-:S04]  /*3880*/  VIADD R0, R25, 0xffffffc0 ;  /* 0xffffffc019007836 */ /* 0x000fc80000000000 */
[----:B------:R-:W-:Y:S02]  /*3890*/  IMAD.SHL.U32 R0, R0, 0x4, RZ ;  /* 0x0000000400007824 */ /* 0x000fe400078e00ff */
        /* <DEDUP_REMOVED lines=16> */
[----:B------:R-:W-:-:S02]  /*39a0*/  UIADD3 UR26, UR20, UR27, URZ ;  /* 0x0000001b141a7290 */ /* 0x000fc4000fffe03f */
[----:B------:R-:W-:Y:S01]  /*39b0*/  UIADD3 UR38, UR20, UR39, URZ ;  /* 0x0000002714267290 */ /* 0x000fe2000fffe03f */
[----:B------:R-:W-:Y:S01]  /*39c0*/  VIADD R3, R221, 0x1800 ;  /* 0x00001800dd037836 */ /* 0x000fe20000000000 */
[----:B------:R-:W-:Y:S02]  /*39d0*/  UIADD3 UR25, UR20, UR26, URZ ;  /* 0x0000001a14197290 */ /* 0x000fe4000fffe03f */
[----:B------:R-:W-:Y:S01]  /*39e0*/  UIADD3 UR37, UR20, UR38, URZ ;  /* 0x0000002614257290 */ /* 0x000fe2000fffe03f */
[----:B-1----:R-:W-:Y:S01]  /*39f0*/  SHF.L.U64.HI R4, R25, 0x2, R8 ;  /* 0x0000000219047819 */ /* 0x002fe20000010208 */
[----:B------:R-:W-:Y:S01]  /*3a00*/  UIADD3 UR24, UR20, UR25, URZ ;  /* 0x0000001914187290 */ /* 0x000fe2000fffe03f */
[----:B------:R-:W-:Y:S01]  /*3a10*/  SEL R3, R3, R221, !P0 ;  /* 0x000000dd03037207 */ /* 0x000fe20004000000 */
[----:B------:R-:W-:Y:S01]  /*3a20*/  UIADD3 UR36, UR20, UR37, URZ ;  /* 0x0000002514247290 */ /* 0x000fe2000fffe03f */
[----:B------:R-:W-:Y:S01]  /*3a30*/  LEA R212, R212, UR4, 0x1 ;  /* 0x00000004d4d47c11 */ /* 0x000fe2000f8e08ff */
[----:B------:R-:W-:Y:S01]  /*3a40*/  UIADD3 UR23, UR20, UR24, URZ ;  /* 0x0000001814177290 */ /* 0x000fe2000fffe03f */
[----:B------:R-:W-:Y:S01]  /*3a50*/  LEA R3, R3, UR4, 0x1 ;  /* 0x0000000403037c11 */ /* 0x000fe2000f8e08ff */
[----:B------:R-:W-:-:S02]  /*3a60*/  UIADD3 UR35, UR20, UR36, URZ ;  /* 0x0000002414237290 */ /* 0x000fc4000fffe03f */
[----:B------:R-:W-:Y:S02]  /*3a70*/  UIADD3 UR28, UR20, UR23, URZ ;  /* 0x00000017141c7290 */ /* 0x000fe4000fffe03f */
[----:B------:R-:W-:Y:S01]  /*3a80*/  UIADD3 UR40, UR20, UR35, URZ ;  /* 0x0000002314287290 */ /* 0x000fe2000fffe03f */
[----:B--2---:R1:W-:Y:S04]  /*3a90*/  STL [R1+0x10], R18 ;  /* 0x0000101201007387 */ /* 0x0043e80000100800 */
[----:B---3--:R1:W-:Y:S04]  /*3aa0*/  STL [R1+0x14], R15 ;  /* 0x0000140f01007387 */ /* 0x0083e80000100800 */
[----:B----4-:R1:W-:Y:S04]  /*3ab0*/  STL [R1+0x8], R14 ;  /* 0x0000080e01007387 */ /* 0x0103e80000100800 */
[----:B-----5:R1:W-:Y:S04]  /*3ac0*/  STL [R1+0xc], R11 ;  /* 0x00000c0b01007387 */ /* 0x0203e80000100800 */
[----:B------:R1:W-:Y:S04]  /*3ad0*/  STL [R1+0x30], R4 ;  /* 0x0000300401007387 */ /* 0x0003e80000100800 */
[----:B------:R1:W-:Y:S02]  /*3ae0*/  STL [R1+0x2c], R0 ;  /* 0x00002c0001007387 */ /* 0x0003e40000100800 */
.L_x_646:
[----:B------:R-:W2:Y:S01]  /*3af0*/  LDL R225, [R1+0x34] ;  /* 0x0000340001e17983 */ /* 0x000ea20000100800 */
[----:B-1----:R-:W-:Y:S01]  /*3b00*/  IADD3 R0, R222, R212, RZ ;  /* 0x000000d4de007210 */ /* 0x002fe20007ffe0ff */
        /* <DEDUP_REMOVED lines=20> */
[----:B------:R-:W4:Y:S01]  /*3c50*/  LDSM.16.M88.4 R156, [R213+0xb000] ;  /* 0x00b00000d59c783b */ /* 0x000f220000000200 */
[-C--:B------:R-:W-:Y:S06]  /*3c60*/  HMMA.16816.F32 R20, R32, R132.reuse, RZ ;  /* 0x000000842014723c */ /* 0x080fec00000018ff */
[C---:B------:R-:W-:Y:S01]  /*3c70*/  HMMA.16816.F32 R24, R28.reuse, R132, RZ ;  /* 0x000000841c18723c */ /* 0x040fe200000018ff */
[----:B-----5:R-:W4:Y:S05]  /*3c80*/  LDSM.16.M88.4 R160, [R212+0x1800] ;  /* 0x00180000d4a0783b */ /* 0x020f2a0000000200 */
[-C--:B------:R-:W-:Y:S06]  /*3c90*/  HMMA.16816.F32 R28, R28, R134.reuse, RZ ;  /* 0x000000861c1c723c */ /* 0x080fec00000018ff */
[----:B------:R-:W-:Y:S01]  /*3ca0*/  HMMA.16816.F32 R32, R32, R134, RZ ;  /* 0x000000862020723c */ /* 0x000fe200000018ff */
[----:B------:R-:W4:Y:S05]  /*3cb0*/  LDSM.16.M88.4 R132, [R213+0xb400] ;  /* 0x00b40000d584783b */ /* 0x000f2a0000000200 */
[-C--:B------:R-:W-:Y:S06]  /*3cc0*/  HMMA.16816.F32 R4, R136, R140.reuse, R4 ;  /* 0x0000008c8804723c */ /* 0x080fec0000001804 */
[C---:B-1----:R-:W-:Y:S06]  /*3cd0*/  HMMA.16816.F32 R8, R144.reuse, R140, R8 ;  /* 0x0000008c9008723c */ /* 0x042fec0000001808 */
[-C--:B------:R-:W-:Y:S06]  /*3ce0*/  HMMA.16816.F32 R12, R144, R142.reuse, R12 ;  /* 0x0000008e900c723c */ /* 0x080fec000000180c */
[C---:B------:R-:W-:Y:S01]  /*3cf0*/  HMMA.16816.F32 R16, R136.reuse, R142, R16 ;  /* 0x0000008e8810723c */ /* 0x040fe20000001810 */
[----:B------:R-:W-:Y:S05]  /*3d00*/  LDSM.16.M88.4 R140, [R214+0xb000] ;  /* 0x00b00000d68c783b */ /* 0x000fea0000000200 */
[-C--:B----4-:R-:W-:Y:S06]  /*3d10*/  HMMA.16816.F32 R20, R136, R148.reuse, R20 ;  /* 0x000000948814723c */ /* 0x090fec0000001814 */
[C---:B------:R-:W-:Y:S06]  /*3d20*/  HMMA.16816.F32 R24, R144.reuse, R148, R24 ;  /* 0x000000949018723c */ /* 0x040fec0000001818 */
[-C--:B------:R-:W-:Y:S01]  /*3d30*/  HMMA.16816.F32 R28, R144, R150.reuse, R28 ;  /* 0x00000096901c723c */ /* 0x080fe2000000181c */
[----:B------:R-:W-:Y:S05]  /*3d40*/  LDSM.16.M88.4 R144, [R0+0x1800] ;  /* 0x001800000090783b */ /* 0x000fea0000000200 */
[----:B------:R-:W-:Y:S03]  /*3d50*/  HMMA.16816.F32 R32, R136, R150, R32 ;  /* 0x000000968820723c */ /* 0x000fe60000001820 */
[----:B------:R-:W1:Y:S03]  /*3d60*/  LDSM.16.M88.4 R136, [R0+0x1000] ;  /* 0x001000000088783b */ /* 0x000e660000000200 */
[-C--:B------:R-:W-:Y:S06]  /*3d70*/  HMMA.16816.F32 R4, R152, R156.reuse, R4 ;  /* 0x0000009c9804723c */ /* 0x080fec0000001804 */
[C---:B------:R-:W-:Y:S06]  /*3d80*/  HMMA.16816.F32 R8, R160.reuse, R156, R8 ;  /* 0x0000009ca008723c */ /* 0x040fec0000001808 */
[-C--:B------:R-:W-:Y:S06]  /*3d90*/  HMMA.16816.F32 R12, R160, R158.reuse, R12 ;  /* 0x0000009ea00c723c */ /* 0x080fec000000180c */
[C---:B------:R-:W-:Y:S01]  /*3da0*/  HMMA.16816.F32 R16, R152.reuse, R158, R16 ;  /* 0x0000009e9810723c */ /* 0x040fe20000001810 */
[----:B------:R-:W-:Y:S05]  /*3db0*/  LDSM.16.M88.4 R156, [R0+0x2800] ;  /* 0x00280000009c783b */ /* 0x000fea0000000200 */
[-C--:B------:R-:W-:Y:S06]  /*3dc0*/  HMMA.16816.F32 R20, R152, R132.reuse, R20 ;  /* 0x000000849814723c */ /* 0x080fec0000001814 */
[C---:B------:R-:W-:Y:S06]  /*3dd0*/  HMMA.16816.F32 R24, R160.reuse, R132, R24 ;  /* 0x00000084a018723c */ /* 0x040fec0000001818 */
[-C--:B------:R-:W-:Y:S06]  /*3de0*/  HMMA.16816.F32 R28, R160, R134.reuse, R28 ;  /* 0x00000086a01c723c */ /* 0x080fec000000181c */
[----:B------:R-:W-:Y:S01]  /*3df0*/  HMMA.16816.F32 R32, R152, R134, R32 ;  /* 0x000000869820723c */ /* 0x000fe20000001820 */
[----:B------:R-:W-:Y:S05]  /*3e00*/  LDSM.16.M88.4 R132, [R212+0x2000] ;  /* 0x00200000d484783b */ /* 0x000fea0000000200 */
[-C--:B-1----:R-:W-:Y:S03]  /*3e10*/  HMMA.16816.F32 R4, R136, R140.reuse, R4 ;  /* 0x0000008c8804723c */ /* 0x082fe60000001804 */
        /* <DEDUP_REMOVED lines=8> */
[----:B------:R-:W5:Y:S04]  /*3ea0*/  LDG.E R227, desc[UR10][R148.64] ;  /* 0x0000000a94e37981 */ /* 0x000f68000c1e1900 */
        /* <DEDUP_REMOVED lines=14> */
[C---:B------:R-:W-:Y:S06]  /*3f90*/  HMMA.16816.F32 R16, R132.reuse, R154, R16 ;  /* 0x0000009a8410723c */ /* 0x040fec0000001810 */
[-C--:B-1----:R-:W-:Y:S06]  /*3fa0*/  HMMA.16816.F32 R20, R132, R144.reuse, R20 ;  /* 0x000000908414723c */ /* 0x082fec0000001814 */
[C---:B------:R-:W-:Y:S06]  /*3fb0*/  HMMA.16816.F32 R24, R140.reuse, R144, R24 ;  /* 0x000000908c18723c */ /* 0x040fec0000001818 */
[-C--:B------:R-:W-:Y:S06]  /*3fc0*/  HMMA.16816.F32 R28, R140, R146.reuse, R28 ;  /* 0x000000928c1c723c */ /* 0x080fec000000181c */
[----:B------:R-:W-:Y:S06]  /*3fd0*/  HMMA.16816.F32 R32, R132, R146, R32 ;  /* 0x000000928420723c */ /* 0x000fec0000001820 */
[-C--:B--2---:R-:W-:Y:S06]  /*3fe0*/  HMMA.16816.F32 R4, R136, R148.reuse, R4 ;  /* 0x000000948804723c */ /* 0x084fec0000001804 */
        /* <DEDUP_REMOVED lines=117> */
.L_x_642:
        /* <DEDUP_REMOVED lines=130> */
.L_x_643:
[----:B------:R-:W2:Y:S01]  /*4f60*/  LDL R0, [R1+0x10] ;  /* 0x0000100001007983 */ /* 0x000ea20000100800 */
[----:B------:R-:W-:Y:S03]  /*4f70*/  UISETP.GT.AND UP3, UPT, UR7, UR22, UPT ;  /* 0x000000160700728c */ /* 0x000fe6000bf64270 */
[----:B------:R-:W3:Y:S03]  /*4f80*/  LDL R4, [R1+0x14] ;  /* 0x0000140001047983 */ /* 0x000ee60000100800 */
[----:B------:R-:W-:Y:S01]  /*4f90*/  PLOP3.LUT P1, PT, PT, PT, UP3, 0x80, 0x0 ;  /* 0x000000000000781c */ /* 0x000fe20003f2f038 */
        /* <DEDUP_REMOVED lines=56> */
[----:B------:R-:W-:Y:S04]  /*5320*/  FFMA.FTZ R19, R23, UR8, -R4 ;  /* 0x0000000817137c23 */ /* 0x000fe80008010804 */
        /* <DEDUP_REMOVED lines=77> */
[----:B------:R-:W2:Y:S04]  /*5800*/  LDSM.16.M88.4 R32, [R215+0x6000] ;  /* 0x00600000d720783b */ /* 0x000ea80000000200 */
[----:B------:R-:W3:Y:S04]  /*5810*/  LDSM.16.M88.4 R28, [R215+0x6800] ;  /* 0x00680000d71c783b */ /* 0x000ee80000000200 */
[----:B------:R-:W4:Y:S04]  /*5820*/  LDSM.16.M88.4 R132, [R216+0x6000] ;  /* 0x00600000d884783b */ /* 0x000f280000000200 */
        /* <DEDUP_REMOVED lines=55> */
[-C--:B------:R-:W-:Y:S05]  /*5ba0*/  HMMA.16816.F32 R20, R132, R208.reuse, R20 ;  /* 0x000000d08414723c */ /* 0x080fea0000001814 */
[----:B-----5:R-:W-:Y:S01]  /*5bb0*/  FADD.FTZ R6, -R226, R6 ;  /* 0x00000006e2067221 */ /* 0x020fe20000010100 */
[----:B------:R-:W-:Y:S01]  /*5bc0*/  FADD.FTZ R10, -R224, R10 ;  /* 0x0000000ae00a7221 */ /* 0x000fe20000010100 */
[----:B------:R-:W-:Y:S01]  /*5bd0*/  FADD.FTZ R5, -R227, R5 ;  /* 0x00000005e3057221 */ /* 0x000fe20000010100 */
[C---:B------:R-:W-:Y:S01]  /*5be0*/  FADD.FTZ R9, -R225.reuse, R9 ;  /* 0x00000009e1097221 */ /* 0x040fe20000010100 */
[C---:B------:R-:W-:Y:S04]  /*5bf0*/  HMMA.16816.F32 R24, R136.reuse, R208, R24 ;  /* 0x000000d08818723c */ /* 0x040fe80000001818 */
[----:B------:R-:W-:Y:S01]  /*5c00*/  FMUL.FTZ R236, R236, R6 ;  /* 0x00000006ecec7220 */ /* 0x000fe20000410000 */
[C---:B------:R-:W-:Y:S01]  /*5c10*/  FADD.FTZ R12, -R225.reuse, R12 ;  /* 0x0000000ce10c7221 */ /* 0x040fe20000010100 */
[----:B------:R-:W-:Y:S01]  /*5c20*/  FADD.FTZ R13, -R225, R13 ;  /* 0x0000000de10d7221 */ /* 0x000fe20000010100 */
[----:B------:R-:W-:Y:S01]  /*5c30*/  FFMA.FTZ R6, -R143, R143, 1 ;  /* 0x3f8000008f067423 */ /* 0x000fe2000001018f */
[----:B------:R-:W-:Y:S01]  /*5c40*/  FADD.FTZ R14, -R224, R14 ;  /* 0x0000000ee00e7221 */ /* 0x000fe20000010100 */
[-C--:B------:R-:W-:Y:S03]  /*5c50*/  HMMA.16816.F32 R28, R136, R210.reuse, R28 ;  /* 0x000000d2881c723c */ /* 0x080fe6000000181c */
[----:B------:R-:W-:Y:S01]  /*5c60*/  FMUL.FTZ R143, R56, R13 ;  /* 0x0000000d388f7220 */ /* 0x000fe20000410000 */
[----:B------:R-:W-:Y:S01]  /*5c70*/  FADD.FTZ R15, -R224, R15 ;  /* 0x0000000fe00f7221 */ /* 0x000fe20000010100 */
        /* <DEDUP_REMOVED lines=9> */
[----:B------:R-:W-:Y:S03]  /*5d10*/  FADD.FTZ R24, -R225, R24 ;  /* 0x00000018e1187221 */ /* 0x000fe60000010100 */
[----:B------:R-:W-:Y:S01]  /*5d20*/  FMUL.FTZ R22, R47, R22 ;  /* 0x000000162f167220 */ /* 0x000fe20000410000 */
[----:B------:R-:W-:Y:S01]  /*5d30*/  FMUL.FTZ R132, R45, R24 ;  /* 0x000000182d847220 */ /* 0x000fe20000410000 */
[C---:B------:R-:W-:Y:S01]  /*5d40*/  FADD.FTZ R25, -R225.reuse, R25 ;  /* 0x00000019e1197221 */ /* 0x040fe20000010100 */
[C---:B------:R-:W-:Y:S01]  /*5d50*/  FADD.FTZ R26, -R224.reuse, R26 ;  /* 0x0000001ae01a7221 */ /* 0x040fe20000010100 */
[----:B------:R-:W-:Y:S01]  /*5d60*/  FADD.FTZ R27, -R224, R27 ;  /* 0x0000001be01b7221 */ /* 0x000fe20000010100 */
[----:B------:R-:W-:Y:S01]  /*5d70*/  FADD.FTZ R28, -R225, R28 ;  /* 0x0000001ce11c7221 */ /* 0x000fe20000010100 */
[----:B------:R-:W-:Y:S01]  /*5d80*/  FMUL.FTZ R25, R44, R25 ;  /* 0x000000192c197220 */ /* 0x000fe20000410000 */
[----:B------:R-:W-:Y:S01]  /*5d90*/  FMUL.FTZ R24, R43, R26 ;  /* 0x0000001a2b187220 */ /* 0x000fe20000410000 */
[----:B------:R-:W-:Y:S01]  /*5da0*/  FADD.FTZ R29, -R225, R29 ;  /* 0x0000001de11d7221 */ /* 0x000fe20000010100 */
[C---:B------:R-:W-:Y:S01]  /*5db0*/  FADD.FTZ R30, -R224.reuse, R30 ;  /* 0x0000001ee01e7221 */ /* 0x040fe20000010100 */
[----:B------:R-:W-:Y:S01]  /*5dc0*/  FADD.FTZ R31, -R224, R31 ;  /* 0x0000001fe01f7221 */ /* 0x000fe20000010100 */
[----:B------:R-:W-:Y:S01]  /*5dd0*/  FMUL.FTZ R240, R240, R10 ;  /* 0x0000000af0f07220 */ /* 0x000fe20000410000 */
[----:B------:R-:W-:Y:S01]  /*5de0*/  FMUL.FTZ R237, R237, R5 ;  /* 0x00000005eded7220 */ /* 0x000fe20000410000 */
[----:B------:R-:W-:Y:S01]  /*5df0*/  FFMA.FTZ R5, -R142, R142, 1 ;  /* 0x3f8000008e057423 */ /* 0x000fe2000001018e */
        /* <DEDUP_REMOVED lines=9> */
[----:B------:R-:W-:Y:S01]  /*5e90*/  FMUL.FTZ R6, R6, UR5 ;  /* 0x0000000506067c20 */ /* 0x000fe20008410000 */
[----:B------:R-:W-:Y:S01]  /*5ea0*/  FMUL.FTZ R241, R241, R9 ;  /* 0x00000009f1f17220 */ /* 0x000fe20000410000 */
[----:B------:R-:W-:Y:S01]  /*5eb0*/  FADD.FTZ R4, -R227, R4 ;  /* 0x00000004e3047221 */ /* 0x000fe20000010100 */
[----:B------:R-:W-:Y:S01]  /*5ec0*/  FMUL.FTZ R5, R5, UR5 ;  /* 0x0000000505057c20 */ /* 0x000fe20008410000 */
[----:B------:R-:W-:Y:S01]  /*5ed0*/  FADD.FTZ R7, -R226, R7 ;  /* 0x00000007e2077221 */ /* 0x000fe20000010100 */
[----:B------:R-:W-:Y:S01]  /*5ee0*/  FADD.FTZ R8, -R225, R8 ;  /* 0x00000008e1087221 */ /* 0x000fe20000010100 */
[----:B------:R-:W-:Y:S01]  /*5ef0*/  FMUL.FTZ R238, R238, R4 ;  /* 0x00000004eeee7220 */ /* 0x000fe20000410000 */
        /* <DEDUP_REMOVED lines=9> */
[----:B------:R-:W-:Y:S01]  /*5f90*/  FMUL.FTZ R19, R46, R23 ;  /* 0x000000172e137220 */ /* 0x000fe20000410000 */
[----:B------:R-:W-:Y:S01]  /*5fa0*/  FMUL.FTZ R23, R42, R27 ;  /* 0x0000001b2a177220 */ /* 0x000fe20000410000 */
[----:B------:R-:W-:Y:S01]  /*5fb0*/  F2FP.F16.F32.PACK_AB R141, R141, R9 ;  /* 0x000000098d8d723e */ /* 0x000fe200000000ff */
[----:B------:R-:W-:Y:S01]  /*5fc0*/  FMUL.FTZ R9, R53, R16 ;  /* 0x0000001035097220 */ /* 0x000fe20000410000 */
[----:B------:R-:W-:Y:S01]  /*5fd0*/  FMUL.FTZ R10, R236, R4 ;  /* 0x00000004ec0a7220 */ /* 0x000fe20000410000 */
[----:B------:R-:W-:Y:S01]  /*5fe0*/  FMUL.FTZ R236, R57, R12 ;  /* 0x0000000c39ec7220 */ /* 0x000fe20000410000 */
[----:B------:R-:W-:Y:S01]  /*5ff0*/  FMUL.FTZ R12, R54, R15 ;  /* 0x0000000f360c7220 */ /* 0x000fe20000410000 */
[----:B------:R1:W5:Y:S01]  /*6000*/  LDL.LU R57, [R1+0xa8] ;  /* 0x0000a80001397983 */ /* 0x0003620000300800 */
        /* <DEDUP_REMOVED lines=8> */
[----:B------:R-:W-:Y:S01]  /*6090*/  FMUL.FTZ R0, R0, UR5 ;  /* 0x0000000500007c20 */ /* 0x000fe20008410000 */
[----:B------:R-:W-:Y:S01]  /*60a0*/  FMUL.FTZ R6, R6, UR5 ;  /* 0x0000000506067c20 */ /* 0x000fe20008410000 */
[----:B------:R-:W-:Y:S01]  /*60b0*/  FMUL.FTZ R5, R5, UR5 ;  /* 0x0000000505057c20 */ /* 0x000fe20008410000 */
[----:B------:R1:W5:Y:S01]  /*60c0*/  LDL.LU R54, [R1+0x9c] ;  /* 0x00009c0001367983 */ /* 0x0003620000300800 */
[----:B------:R-:W-:Y:S01]  /*60d0*/  FMUL.FTZ R4, R4, UR5 ;  /* 0x0000000504047c20 */ /* 0x000fe20008410000 */
[----:B------:R-:W-:Y:S01]  /*60e0*/  FMUL.FTZ R8, R8, R6 ;  /* 0x0000000608087220 */ /* 0x000fe20000410000 */
[----:B------:R-:W-:Y:S01]  /*60f0*/  FMUL.FTZ R7, R241, R5 ;  /* 0x00000005f1077220 */ /* 0x000fe20000410000 */
[----:B------:R1:W5:Y:S01]  /*6100*/  LDL.LU R53, [R1+0x98] ;  /* 0x0000980001357983 */ /* 0x0003620000300800 */
[----:B------:R-:W-:Y:S01]  /*6110*/  FFMA.FTZ R6, -R151, R151, 1 ;  /* 0x3f80000097067423 */ /* 0x000fe20000010197 */
[----:B------:R-:W-:Y:S01]  /*6120*/  FADD.FTZ R11, -R224, R11 ;  /* 0x0000000be00b7221 */ /* 0x000fe20000010100 */
[----:B------:R-:W-:Y:S01]  /*6130*/  FFMA.FTZ R5, -R150, R150, 1 ;  /* 0x3f80000096057423 */ /* 0x000fe20000010196 */
[----:B------:R1:W5:Y:S01]  /*6140*/  LDL.LU R52, [R1+0x94] ;  /* 0x0000940001347983 */ /* 0x0003620000300800 */
[----:B------:R-:W-:Y:S01]  /*6150*/  F2FP.F16.F32.PACK_AB R16, R7, R8 ;  /* 0x000000080710723e */ /* 0x000fe200000000ff */
[----:B------:R-:W-:Y:S01]  /*6160*/  FMUL.FTZ R7, R49, R20 ;  /* 0x0000001431077220 */ /* 0x000fe20000410000 */
[----:B------:R-:W-:Y:S01]  /*6170*/  FMUL.FTZ R8, R48, R21 ;  /* 0x0000001530087220 */ /* 0x000fe20000410000 */
[----:B------:R1:W5:Y:S01]  /*6180*/  LDL.LU R51, [R1+0x90] ;  /* 0x0000900001337983 */ /* 0x0003620000300800 */
[----:B------:R-:W-:Y:S01]  /*6190*/  FMUL.FTZ R20, R41, R28 ;  /* 0x0000001c29147220 */ /* 0x000fe20000410000 */
[----:B------:R-:W-:Y:S01]  /*61a0*/  FMUL.FTZ R21, R38, R31 ;  /* 0x0000001f26157220 */ /* 0x000fe20000410000 */
        /* <DEDUP_REMOVED lines=10> */
[----:B------:R-:W-:Y:S01]  /*6250*/  FMUL.FTZ R11, R240, R4 ;  /* 0x00000004f00b7220 */ /* 0x000fe20000410000 */
[----:B------:R-:W-:Y:S01]  /*6260*/  F2FP.F16.F32.PACK_AB R14, R14, R13 ;  /* 0x0000000d0e0e723e */ /* 0x000fe200000000ff */
[----:B------:R-:W-:Y:S01]  /*6270*/  FMUL.FTZ R0, R0, UR5 ;  /* 0x0000000500007c20 */ /* 0x000fe20008410000 */
[----:B------:R1:W5:Y:S01]  /*6280*/  LDL.LU R47, [R1+0x80] ;  /* 0x00008000012f7983 */ /* 0x0003620000300800 */
[----:B------:R-:W-:Y:S01]  /*6290*/  FFMA.FTZ R4, -R149, R149, 1 ;  /* 0x3f80000095047423 */ /* 0x000fe20000010195 */
[----:B------:R-:W-:Y:S01]  /*62a0*/  F2FP.F16.F32.PACK_AB R15, R15, R11 ;  /* 0x0000000b0f0f723e */ /* 0x000fe200000000ff */
[----:B------:R-:W-:Y:S01]  /*62b0*/  FMUL.FTZ R17, R12, R0 ;  /* 0x000000000c117220 */ /* 0x000fe20000410000 */
[----:B------:R1:W5:Y:S01]  /*62c0*/  LDL.LU R46, [R1+0x7c] ;  /* 0x00007c00012e7983 */ /* 0x0003620000300800 */
[----:B------:R-:W-:Y:S01]  /*62d0*/  FMUL.FTZ R4, R4, UR5 ;  /* 0x0000000504047c20 */ /* 0x000fe20008410000 */
[----:B------:R-:W-:Y:S01]  /*62e0*/  FFMA.FTZ R0, -R152, R152, 1 ;  /* 0x3f80000098007423 */ /* 0x000fe20000010198 */
[----:B------:R-:W-:Y:S01]  /*62f0*/  FFMA.FTZ R5, -R154, R154, 1 ;  /* 0x3f8000009a057423 */ /* 0x000fe2000001019a */
[----:B------:R1:W5:Y:S01]  /*6300*/  LDL.LU R45, [R1+0x78] ;  /* 0x00007800012d7983 */ /* 0x0003620000300800 */
[----:B------:R-:W-:Y:S01]  /*6310*/  FMUL.FTZ R18, R142, R4 ;  /* 0x000000048e127220 */ /* 0x000fe20000410000 */
[----:B------:R-:W-:Y:S01]  /*6320*/  FMUL.FTZ R0, R0, UR5 ;  /* 0x0000000500007c20 */ /* 0x000fe20008410000 */
[----:B------:R-:W-:Y:S01]  /*6330*/  FFMA.FTZ R4, -R153, R153, 1 ;  /* 0x3f80000099047423 */ /* 0x000fe20000010199 */
[----:B------:R1:W5:Y:S01]  /*6340*/  LDL.LU R44, [R1+0x74] ;  /* 0x00007400012c7983 */ /* 0x0003620000300800 */
[----:B------:R-:W-:Y:S01]  /*6350*/  FMUL.FTZ R5, R5, UR5 ;  /* 0x0000000505057c20 */ /* 0x000fe20008410000 */
[----:B------:R-:W-:Y:S01]  /*6360*/  F2FP.F16.F32.PACK_AB R13, R17, R18 ;  /* 0x00000012110d723e */ /* 0x000fe200000000ff */
[----:B------:R-:W-:Y:S01]  /*6370*/  FMUL.FTZ R4, R4, UR5 ;  /* 0x0000000504047c20 */ /* 0x000fe20008410000 */
[----:B------:R1:W5:Y:S01]  /*6380*/  LDL.LU R43, [R1+0x70] ;  /* 0x00007000012b7983 */ /* 0x0003620000300800 */
[----:B------:R-:W-:Y:S01]  /*6390*/  FMUL.FTZ R11, R144, R0 ;  /* 0x00000000900b7220 */ /* 0x000fe20000410000 */
[----:B------:R-:W-:Y:S01]  /*63a0*/  FFMA.FTZ R0, -R156, R156, 1 ;  /* 0x3f8000009c007423 */ /* 0x000fe2000001019c */
[----:B------:R-:W-:Y:S01]  /*63b0*/  FMUL.FTZ R10, R10, R4 ;  /* 0x000000040a0a7220 */ /* 0x000fe20000410000 */
[----:B------:R1:W5:Y:S01]  /*63c0*/  LDL.LU R42, [R1+0x6c] ;  /* 0x00006c00012a7983 */ /* 0x0003620000300800 */
[----:B------:R-:W-:Y:S01]  /*63d0*/  FFMA.FTZ R4, -R160, R160, 1 ;  /* 0x3f800000a0047423 */ /* 0x000fe200000101a0 */
[----:B------:R-:W-:Y:S01]  /*63e0*/  FMUL.FTZ R0, R0, UR5 ;  /* 0x0000000500007c20 */ /* 0x000fe20008410000 */
[----:B------:R-:W-:Y:S01]  /*63f0*/  FMUL.FTZ R12, R145, R5 ;  /* 0x00000005910c7220 */ /* 0x000fe20000410000 */
[----:B------:R1:W5:Y:S01]  /*6400*/  LDL.LU R41, [R1+0x68] ;  /* 0x0000680001297983 */ /* 0x0003620000300800 */
[----:B------:R-:W-:Y:S01]  /*6410*/  FMUL.FTZ R4, R4, UR5 ;  /* 0x0000000504047c20 */ /* 0x000fe20008410000 */
[----:B------:R-:W-:Y:S01]  /*6420*/  FMUL.FTZ R17, R19, R0 ;  /* 0x0000000013117220 */ /* 0x000fe20000410000 */
[----:B------:R-:W-:Y:S01]  /*6430*/  FMUL.FTZ R19, R40, R29 ;  /* 0x0000001d28137220 */ /* 0x000fe20000410000 */
[----:B------:R-:W-:Y:S01]  /*6440*/  FFMA.FTZ R6, -R155, R155, 1 ;  /* 0x3f8000009b067423 */ /* 0x000fe2000001019b */
[----:B------:R1:W5:Y:S01]  /*6450*/  LDL.LU R40, [R1+0x64] ;  /* 0x0000640001287983 */ /* 0x0003620000300800 */
[----:B------:R-:W-:Y:S01]  /*6460*/  FMUL.FTZ R18, R22, R4 ;  /* 0x0000000416127220 */ /* 0x000fe20000410000 */
        /* <DEDUP_REMOVED lines=9> */
[----:B------:R-:W-:Y:S01]  /*6500*/  FMUL.FTZ R8, R8, R5 ;  /* 0x0000000508087220 */ /* 0x000fe20000410000 */
[----:B------:R1:W5:Y:S01]  /*6510*/  LDL.LU R37, [R1+0x58] ;  /* 0x0000580001257983 */ /* 0x0003620000300800 */
[----:B------:R-:W-:Y:S01]  /*6520*/  FFMA.FTZ R6, -R162, R162, 1 ;  /* 0x3f800000a2067423 */ /* 0x000fe200000101a2 */
[----:B------:R-:W-:Y:S01]  /*6530*/  FFMA.FTZ R5, -R163, R163, 1 ;  /* 0x3f800000a3057423 */ /* 0x000fe200000101a3 */
[----:B------:R-:W-:Y:S01]  /*6540*/  FFMA.FTZ R4, -R159, R159, 1 ;  /* 0x3f8000009f047423 */ /* 0x000fe2000001019f */
[----:B------:R1:W5:Y:S01]  /*6550*/  LDL.LU R36, [R1+0x54] ;  /* 0x0000540001247983 */ /* 0x0003620000300800 */
[----:B------:R-:W-:Y:S01]  /*6560*/  FMUL.FTZ R23, R23, R0 ;  /* 0x0000000017177220 */ /* 0x000fe20000410000 */
[----:B------:R-:W-:Y:S01]  /*6570*/  FMUL.FTZ R6, R6, UR5 ;  /* 0x0000000506067c20 */ /* 0x000fe20008410000 */
[----:B------:R-:W-:Y:S01]  /*6580*/  FMUL.FTZ R5, R5, UR5 ;  /* 0x0000000505057c20 */ /* 0x000fe20008410000 */
[----:B------:R1:W5:Y:S01]  /*6590*/  LDL.LU R3, [R1+0x50] ;  /* 0x0000500001037983 */ /* 0x0003620000300800 */
[----:B------:R-:W-:Y:S01]  /*65a0*/  FMUL.FTZ R4, R4, UR5 ;  /* 0x0000000504047c20 */ /* 0x000fe20008410000 */
[----:B------:R-:W-:Y:S01]  /*65b0*/  FFMA.FTZ R0, -R158, R158, 1 ;  /* 0x3f8000009e007423 */ /* 0x000fe2000001019e */
[----:B------:R-:W-:Y:S01]  /*65c0*/  F2FP.F16.F32.PACK_AB R12, R12, R9 ;  /* 0x000000090c0c723e */ /* 0x000fe200000000ff */
[----:B------:R1:W5:Y:S01]  /*65d0*/  LDL.LU R2, [R1+0x4c] ;  /* 0x00004c0001027983 */ /* 0x0003620000300800 */
[----:B------:R-:W-:Y:S01]  /*65e0*/  FMUL.FTZ R7, R7, R6 ;  /* 0x0000000607077220 */ /* 0x000fe20000410000 */
[----:B------:R-:W-:Y:S01]  /*65f0*/  FMUL.FTZ R9, R25, R5 ;  /* 0x0000000519097220 */ /* 0x000fe20000410000 */
[----:B------:R-:W-:Y:S01]  /*6600*/  FMUL.FTZ R24, R24, R4 ;  /* 0x0000000418187220 */ /* 0x000fe20000410000 */
[----:B------:R-:W-:Y:S01]  /*6610*/  FMUL.FTZ R0, R0, UR5 ;  /* 0x0000000500007c20 */ /* 0x000fe20008410000 */
[----:B------:R-:W-:Y:S01]  /*6620*/  FFMA.FTZ R6, -R228, R228, 1 ;  /* 0x3f800000e4067423 */ /* 0x000fe200000101e4 */
[----:B------:R-:W-:Y:S01]  /*6630*/  FFMA.FTZ R5, -R230, R230, 1 ;  /* 0x3f800000e6057423 */ /* 0x000fe200000101e6 */
[----:B------:R-:W-:Y:S01]  /*6640*/  FFMA.FTZ R4, -R229, R229, 1 ;  /* 0x3f800000e5047423 */ /* 0x000fe200000101e5 */
[----:B------:R-:W-:Y:S01]  /*6650*/  FMUL.FTZ R21, R21, R0 ;  /* 0x0000000015157220 */ /* 0x000fe20000410000 */
[----:B------:R-:W-:Y:S01]  /*6660*/  FMUL.FTZ R6, R6, UR5 ;  /* 0x0000000506067c20 */ /* 0x000fe20008410000 */
[----:B------:R-:W-:Y:S01]  /*6670*/  FMUL.FTZ R5, R5, UR5 ;  /* 0x0000000505057c20 */ /* 0x000fe20008410000 */
[----:B------:R-:W-:Y:S01]  /*6680*/  FMUL.FTZ R4, R4, UR5 ;  /* 0x0000000504047c20 */ /* 0x000fe20008410000 */
[----:B------:R-:W-:Y:S01]  /*6690*/  FFMA.FTZ R0, -R235, R235, 1 ;  /* 0x3f800000eb007423 */ /* 0x000fe200000101eb */
[----:B------:R-:W-:Y:S01]  /*66a0*/  F2FP.F16.F32.PACK_AB R8, R8, R7 ;  /* 0x000000070808723e */ /* 0x000fe200000000ff */
[----:B------:R-:W-:Y:S01]  /*66b0*/  FMUL.FTZ R19, R19, R5 ;  /* 0x0000000513137220 */ /* 0x000fe20000410000 */
[----:B------:R-:W-:Y:S01]  /*66c0*/  F2FP.F16.F32.PACK_AB R11, R11, R10 ;  /* 0x0000000a0b0b723e */ /* 0x000fe200000000ff */
[----:B------:R-:W-:Y:S01]  /*66d0*/  FMUL.FTZ R10, R132, R6 ;  /* 0x00000006840a7220 */ /* 0x000fe20000410000 */
[----:B------:R-:W-:Y:S01]  /*66e0*/  F2FP.F16.F32.PACK_AB R7, R17, R18 ;  /* 0x000000121107723e */ /* 0x000fe200000000ff */
[----:B------:R-:W-:Y:S01]  /*66f0*/  FMUL.FTZ R22, R22, R4 ;  /* 0x0000000416167220 */ /* 0x000fe20000410000 */
[----:B------:R-:W-:Y:S01]  /*6700*/  FMUL.FTZ R18, R0, UR5 ;  /* 0x0000000500127c20 */ /* 0x000fe20008410000 */
[----:B------:R-:W-:Y:S01]  /*6710*/  FFMA.FTZ R6, -R231, R231, 1 ;  /* 0x3f800000e7067423 */ /* 0x000fe200000101e7 */
[----:B------:R-:W-:Y:S01]  /*6720*/  FFMA.FTZ R5, -R234, R234, 1 ;  /* 0x3f800000ea057423 */ /* 0x000fe200000101ea */
[----:B------:R-:W-:Y:S01]  /*6730*/  FFMA.FTZ R4, -R233, R233, 1 ;  /* 0x3f800000e9047423 */ /* 0x000fe200000101e9 */
[----:B------:R-:W-:Y:S01]  /*6740*/  FFMA.FTZ R0, -R232, R232, 1 ;  /* 0x3f800000e8007423 */ /* 0x000fe200000101e8 */
[----:B------:R-:W-:Y:S01]  /*6750*/  FMUL.FTZ R6, R6, UR5 ;  /* 0x0000000506067c20 */ /* 0x000fe20008410000 */
[----:B------:R-:W-:Y:S01]  /*6760*/  FMUL.FTZ R5, R5, UR5 ;  /* 0x0000000505057c20 */ /* 0x000fe20008410000 */
[----:B------:R-:W-:Y:S01]  /*6770*/  FMUL.FTZ R17, R4, UR5 ;  /* 0x0000000504117c20 */ /* 0x000fe20008410000 */
[----:B------:R-:W-:Y:S01]  /*6780*/  FMUL.FTZ R0, R0, UR5 ;  /* 0x0000000500007c20 */ /* 0x000fe20008410000 */
[----:B------:R-:W-:Y:S01]  /*6790*/  FMUL.FTZ R20, R20, R6 ;  /* 0x0000000614147220 */ /* 0x000fe20000410000 */
        /* <DEDUP_REMOVED lines=8> */
[----:B------:R-:W-:Y:S04]  /*6820*/  F2FP.F16.F32.PACK_AB R4, R4, R18 ;  /* 0x000000120404723e */ /* 0x000fe800000000ff */
[----:B------:R-:W-:Y:S01]  /*6830*/  F2FP.F16.F32.PACK_AB R0, R0, R17 ;  /* 0x000000110000723e */ /* 0x000fe200000000ff */
[----:B-1----:R-:W-:Y:S06]  /*6840*/  @!P1 BRA `(.L_x_644) ;  /* 0x00000000004c9947 */ /* 0x002fec0003800000 */
        /* <DEDUP_REMOVED lines=19> */
.L_x_644:
        /* <DEDUP_REMOVED lines=18> */
[----:B-----5:R-:W-:Y:S04]  /*6aa0*/  LDSM.16.MT88.4 R4, [R2+0x13000] ;  /* 0x013000000204783b */ /* 0x020fe80000004200 */
        /* <DEDUP_REMOVED lines=86> */
.L_x_645:
[----:B------:R-:W2:Y:S01]  /*7010*/  LDL R227, [R1+0x2c] ;  /* 0x00002c0001e37983 */ /* 0x000ea20000100800 */
[----:B------:R-:W-:Y:S02]  /*7020*/  ULOP3.LUT UR9, UR7, 0x1, URZ, 0xc0, !UPT ;  /* 0x0000000107097892 */ /* 0x000fe4000f8ec03f */
[----:B------:R-:W-:Y:S01]  /*7030*/  UISETP.GT.AND UP2, UPT, UR7, UR22, UPT ;  /* 0x000000160700728c */ /* 0x000fe2000bf44270 */
[----:B------:R-:W3:Y:S01]  /*7040*/  LDL.LU.64 R228, [R1] ;  /* 0x0000000001e47983 */ /* 0x000ee20000300a00 */
[----:B------:R-:W-:Y:S02]  /*7050*/  UISETP.NE.U32.AND UP0, UPT, UR9, 0x1, UPT ;  /* 0x000000010900788c */ /* 0x000fe4000bf05070 */
[----:B------:R-:W-:Y:S01]  /*7060*/  UIADD3 UR7, UR7, -0x1, URZ ;  /* 0xffffffff07077890 */ /* 0x000fe2000fffe03f */
[----:B------:R-:W4:Y:S04]  /*7070*/  LDL R225, [R1+0x38] ;  /* 0x0000380001e17983 */ /* 0x000f280000100800 */
[----:B------:R-:W-:Y:S04]  /*7080*/  LDSM.16.M88.4 R24, [R217] ;  /* 0x00000000d918783b */ /* 0x000fe80000000200 */
[----:B------:R-:W1:Y:S04]  /*7090*/  LDSM.16.MT88.4 R8, [R0+0x9000] ;  /* 0x009000000008783b */ /* 0x000e680000004200 */
        /* <DEDUP_REMOVED lines=111> */
[-C--:B------:R-:W-:Y:S02]  /*7790*/  LEA.HI.X.SX32 R35, R31, R29.reuse, 0x2, P2 ;  /* 0x0000001d1f237211 */ /* 0x080fe400010f16ff */
[-C--:B------:R-:W-:Y:S01]  /*77a0*/  LEA.HI.X.SX32 R133, R0, R29.reuse, 0x2, P0 ;  /* 0x0000001d00857211 */ /* 0x080fe200000f16ff */
[----:B------:R-:W-:Y:S04]  /*77b0*/  IMAD.U32 R0, RZ, RZ, UR31 ;  /* 0x0000001fff007e24 */ /* 0x000fe8000f8e00ff */
[----:B------:R1:W-:Y:S04]  /*77c0*/  REDG.E.ADD.F32.FTZ.RN.STRONG.GPU desc[UR10][R132.64], R6 ;  /* 0x00000006840079a6 */ /* 0x0003e8000c10f38a */
[----:B------:R1:W-:Y:S04]  /*77d0*/  REDG.E.ADD.F32.FTZ.RN.STRONG.GPU desc[UR10][R34.64], R7 ;  /* 0x00000007220079a6 */ /* 0x0003e8000c10f38a */
[----:B------:R-:W-:Y:S01]  /*77e0*/  LDSM.16.MT88.4 R132, [R2+0x11800] ;  /* 0x011800000284783b */ /* 0x000fe20000004200 */
[----:B-1----:R-:W-:Y:S02]  /*77f0*/  IMAD.U32 R4, RZ, RZ, UR31 ;  /* 0x0000001fff047e24 */ /* 0x002fe4000f8e00ff */
[----:B------:R-:W-:Y:S03]  /*7800*/  IMAD.U32 R5, RZ, RZ, UR32 ;  /* 0x00000020ff057e24 */ /* 0x000fe6000f8e00ff */
[-C--:B------:R-:W-:Y:S01]  /*7810*/  LEA R4, P0, R4, R28.reuse, 0x2 ;  /* 0x0000001c04047211 */ /* 0x080fe200078010ff */
[----:B------:R-:W-:Y:S02]  /*7820*/  IMAD.U32 R6, RZ, RZ, UR27 ;  /* 0x0000001bff067e24 */ /* 0x000fe4000f8e00ff */
[----:B------:R-:W-:Y:S01]  /*7830*/  IMAD.U32 R7, RZ, RZ, UR26 ;  /* 0x0000001aff077e24 */ /* 0x000fe2000f8e00ff */
[----:B--2---:R-:W-:Y:S04]  /*7840*/  @P1 STL [R1+0xc], R161 ;  /* 0x00000ca101001387 */ /* 0x004fe80000100800 */
[----:B---3--:R-:W-:Y:S04]  /*7850*/  @P1 STL [R1+0x8], R162 ;  /* 0x000008a201001387 */ /* 0x008fe80000100800 */
[----:B----4-:R-:W-:Y:S04]  /*7860*/  @P1 STL [R1+0x14], R163 ;  /* 0x000014a301001387 */ /* 0x010fe80000100800 */
[----:B------:R-:W-:Y:S01]  /*7870*/  @P1 STL [R1+0x10], R224 ;  /* 0x000010e001001387 */ /* 0x000fe20000100800 */
[-C--:B------:R-:W-:Y:S04]  /*7880*/  LEA R30, P1, R30, R28.reuse, 0x2 ;  /* 0x0000001c1e1e7211 */ /* 0x080fe800078210ff */
[-C--:B------:R-:W-:Y:S02]  /*7890*/  LEA.HI.X.SX32 R31, R5, R29.reuse, 0x2, P1 ;  /* 0x0000001d051f7211 */ /* 0x080fe400008f16ff */
[-C--:B------:R-:W-:Y:S01]  /*78a0*/  LEA.HI.X.SX32 R5, R0, R29.reuse, 0x2, P0 ;  /* 0x0000001d00057211 */ /* 0x080fe200000f16ff */
[----:B------:R-:W-:Y:S02]  /*78b0*/  IMAD.U32 R0, RZ, RZ, UR30 ;  /* 0x0000001eff007e24 */ /* 0x000fe4000f8e00ff */
[----:B------:R1:W-:Y:S04]  /*78c0*/  REDG.E.ADD.F32.FTZ.RN.STRONG.GPU desc[UR10][R30.64], R8 ;  /* 0x000000081e0079a6 */ /* 0x0003e8000c10f38a */
[----:B------:R2:W-:Y:S01]  /*78d0*/  REDG.E.ADD.F32.FTZ.RN.STRONG.GPU desc[UR10][R4.64], R9 ;  /* 0x00000009040079a6 */ /* 0x0005e2000c10f38a */
[----:B-1----:R-:W-:Y:S02]  /*78e0*/  IMAD.U32 R8, RZ, RZ, UR29 ;  /* 0x0000001dff087e24 */ /* 0x002fe4000f8e00ff */
[----:B------:R-:W-:Y:S02]  /*78f0*/  IMAD.U32 R30, RZ, RZ, UR27 ;  /* 0x0000001bff1e7e24 */ /* 0x000fe4000f8e00ff */
[----:B--2---:R-:W-:Y:S01]  /*7900*/  IMAD.U32 R5, RZ, RZ, UR30 ;  /* 0x0000001eff057e24 */ /* 0x004fe2000f8e00ff */
        /* <DEDUP_REMOVED lines=306> */
.L_x_647:
[----:B------:R-:W-:Y:S01]  /*8c30*/  @UP0 UIADD3 UR5, UR43, UR46, URZ ;  /* 0x0000002e2b050290 */ /* 0x000fe2000fffe03f */
[----:B-1---5:R-:W-:Y:S01]  /*8c40*/  LEA R0, R160, UR4, 0x1 ;  /* 0x00000004a0007c11 */ /* 0x022fe2000f8e08ff */
        /* <DEDUP_REMOVED lines=17> */
.L_x_648:
        /* <DEDUP_REMOVED lines=52> */
.L_x_650:
[----:B------:R-:W-:Y:S05]  /*90a0*/  BSYNC B0 ;  /* 0x0000000000007941 */ /* 0x000fea0003800000 */
.L_x_649:
        /* <DEDUP_REMOVED lines=16> */
.L_x_652:
[----:B------:R-:W-:Y:S05]  /*91b0*/  BSYNC B0 ;  /* 0x0000000000007941 */ /* 0x000fea0003800000 */
.L_x_651:
        /* <DEDUP_REMOVED lines=31> */
.L_x_654:
[----:B------:R-:W-:Y:S05]  /*93b0*/  BSYNC B0 ;  /* 0x0000000000007941 */ /* 0x000fea0003800000 */
.L_x_653:
        /* <DEDUP_REMOVED lines=14> */
.L_x_641:
[----:B------:R-:W-:Y:S05]  /*94a0*/  BSYNC B1 ;  /* 0x0000000000017941 */ /* 0x000fea0003800000 */
.L_x_627:
        /* <DEDUP_REMOVED lines=8> */
.L_x_655:
[----:B------:R-:W-:Y:S05]  /*9530*/  EXIT ;  /* 0x000000000000794d */ /* 0x000fea0003800000 */
.L_x_657:
        /* <DEDUP_REMOVED lines=12> */
.L_x_1297:


//--------------------- .text._ZN5flash44flash_bwd_dq_dk_dv_loop_seqk_parallel_kernelI23Flash_bwd_kernel_traitsILi96ELi64ELi128ELi8ELi2ELi4ELi4ELb1ELb0EN7cutlass6half_tE19Flash_kernel_traitsILi96ELi64ELi128ELi8ES3_EELb1ELb0ELb1ELb1ELb0ELb0ELb0EEEvNS_16Flash_bwd_paramsE --------------------------
	.section	.text._ZN5flash44flash_bwd_dq_dk_dv_loop_seqk_parallel_kernelI23Flash_bwd_kernel_traitsILi96ELi64ELi128ELi8ELi2ELi4ELi4ELb1ELb0EN7cutlass6half_tE19Flash_kernel_traitsILi96ELi64ELi128ELi8ES3_EELb1ELb0ELb1ELb1ELb0ELb0ELb0EEEvNS_16Flash_bwd_paramsE,"ax",@progbits
	.align	128
        .global         _ZN5flash44flash_bwd_dq_dk_dv_loop_seqk_parallel_kernelI23Flash_bwd_kernel_traitsILi96ELi64ELi128ELi8ELi2ELi4ELi4ELb1ELb0EN7cutlass6half_tE19Flash_kernel_traitsILi96ELi64ELi128ELi8ES3_EELb1ELb0ELb1ELb1ELb0ELb0ELb0EEEvNS_16Flash_bwd_paramsE
        .type           _ZN5flash44flash_bwd_dq_dk_dv_loop_seqk_parallel_kernelI23Flash_bwd_kernel_traitsILi96ELi64ELi128ELi8ELi2ELi4ELi4ELb1ELb0EN7cutlass6half_tE19Flash_kernel_traitsILi96ELi64ELi128ELi8ES3_EELb1ELb0ELb1ELb1ELb0ELb0ELb0EEEvNS_16Flash_bwd_paramsE,@function
        .size           _ZN5flash44flash_bwd_dq_dk_dv_loop_seqk_parallel_kernelI23Flash_bwd_kernel_traitsILi96ELi64ELi128ELi8ELi2ELi4ELi4ELb1ELb0EN7cutlass6half_tE19Flash_kernel_traitsILi96ELi64ELi128ELi8ES3_EELb1ELb0ELb1ELb1ELb0ELb0ELb0EEEvNS_16Flash_bwd_paramsE,(.L_x_1298 - _ZN5flash44flash_bwd_dq_dk_dv_loop_seqk_parallel_kernelI23Flash_bwd_kernel_traitsILi96ELi64ELi128ELi8ELi2ELi4ELi4ELb1ELb0EN7cutlass6half_tE19Flash_kernel_traitsILi96ELi64ELi128ELi8ES3_EELb1ELb0ELb1ELb1ELb0ELb0ELb0EEEvNS_16Flash_bwd_paramsE)
        .other          _ZN5flash44flash_bwd_dq_dk_dv_loop_seqk_parallel_kernelI23Flash_bwd_kernel_traitsILi96ELi64ELi128ELi8ELi2ELi4ELi4ELb1ELb0EN7cutlass6half_tE19Flash_kernel_traitsILi96ELi64ELi128ELi8ES3_EELb1ELb0ELb1ELb1ELb0ELb0ELb0EEEvNS_16Flash_bwd_paramsE,@"STO_CUDA_ENTRY STV_DEFAULT"
_ZN5flash44flash_bwd_dq_dk_dv_loop_seqk_parallel_kernelI23Flash_bwd_kernel_traitsILi96ELi64ELi128ELi8ELi2ELi4ELi4ELb1ELb0EN7cutlass6half_tE19Flash_kernel_traitsILi96ELi64ELi128ELi8ES3_EELb1ELb0ELb1ELb1ELb0ELb0ELb0EEEvNS_16Flash_bwd_paramsE:
.text._ZN5flash44flash_bwd_dq_dk_dv_loop_seqk_parallel_kernelI23Flash_bwd_kernel_traitsILi96ELi64ELi128ELi8ELi2ELi4ELi4ELb1ELb0EN7cutlass6half_tE19Flash_kernel_traitsILi96ELi64ELi128ELi8ES3_EELb1ELb0ELb1ELb1ELb0ELb0ELb0EEEvNS_16Flash_bwd_paramsE:
        /* <DEDUP_REMOVED lines=20> */
[----:B------:R-:W-:Y:S02]  /*0140*/  UMOV UR60, 0xffffd000 ;  /* 0xffffd000003c7882 */ /* 0x000fe40000000000 */
        /* <DEDUP_REMOVED lines=16> */
[C---:B------:R-:W-:Y:S02]  /*0250*/  LOP3.LUT R5, R4.reuse, 0xfffffffc, RZ, 0xc0, !PT ;  /* 0xfffffffc04057812 */ /* 0x040fe400078ec0ff */
[-C--:B------:R-:W-:Y:S02]  /*0260*/  LEA.HI R3, R3, R0.reuse, RZ, 0x3 ;  /* 0x0000000003037211 */ /* 0x080fe400078f18ff */
[----:B------:R-:W-:Y:S01]  /*0270*/  LEA.HI R4, R4, R0, RZ, 0x1 ;  /* 0x0000000004047211 */ /* 0x000fe200078f08ff */
[----:B------:R-:W-:Y:S01]  /*0280*/  IMAD.IADD R20, R10, 0x1, -R5 ;  /* 0x000000010a147824 */ /* 0x000fe200078e0a05 */
[----:B------:R-:W-:-:S02]  /*0290*/  LOP3.LUT R6, R2, 0xffffffe0, RZ, 0xc0, !PT ;  /* 0xffffffe002067812 */ /* 0x000fc400078ec0ff */
[----:B------:R-:W-:Y:S01]  /*02a0*/  LOP3.LUT R11, R15, 0xfffffff8, RZ, 0xc0, !PT ;  /* 0xfffffff80f0b7812 */ /* 0x000fe200078ec0ff */
[----:B------:R-:W-:Y:S01]  /*02b0*/  IMAD.SHL.U32 R24, R20, 0x8, RZ ;  /* 0x0000000814187824 */ /* 0x000fe200078e00ff */
[----:B------:R-:W-:Y:S01]  /*02c0*/  LOP3.LUT R12, R7, 0xfffffff0, RZ, 0xc0, !PT ;  /* 0xfffffff0070c7812 */ /* 0x000fe200078ec0ff */
[C---:B------:R-:W-:Y:S01]  /*02d0*/  IMAD.IADD R9, R10.reuse, 0x1, -R6 ;  /* 0x000000010a097824 */ /* 0x040fe200078e0a06 */
[----:B------:R-:W-:Y:S01]  /*02e0*/  LOP3.LUT R3, R3, 0xfffffff8, RZ, 0xc0, !PT ;  /* 0xfffffff803037812 */ /* 0x000fe200078ec0ff */
[C---:B------:R-:W-:Y:S01]  /*02f0*/  IMAD.IADD R11, R10.reuse, 0x1, -R11 ;  /* 0x000000010a0b7824 */ /* 0x040fe200078e0a0b */
[----:B------:R-:W-:Y:S01]  /*0300*/  SHF.R.S32.HI R8, RZ, 0x4, R7 ;  /* 0x00000004ff087819 */ /* 0x000fe20000011407 */
[----:B------:R-:W-:Y:S01]  /*0310*/  IMAD.IADD R6, R10, 0x1, -R12 ;  /* 0x000000010a067824 */ /* 0x000fe200078e0a0c */
[----:B------:R-:W-:Y:S01]  /*0320*/  LOP3.LUT R5, R4, 0x7fffffe, RZ, 0xc0, !PT ;  /* 0x07fffffe04057812 */ /* 0x000fe200078ec0ff */
[C---:B------:R-:W-:Y:S01]  /*0330*/  IMAD.IADD R10, R0.reuse, 0x1, -R3 ;  /* 0x00000001000a7824 */ /* 0x040fe200078e0a03 */
[----:B------:R-:W-:Y:S01]  /*0340*/  LEA.HI R4, R7, R8, RZ, 0x1 ;  /* 0x0000000807047211 */ /* 0x000fe200078f08ff */
[----:B------:R-:W-:Y:S01]  /*0350*/  STL [R1], R24 ;  /* 0x0000001801007387 */ /* 0x000fe20000100800 */
[----:B------:R-:W-:Y:S01]  /*0360*/  SHF.R.S32.HI R3, RZ, 0x3, R15 ;  /* 0x00000003ff037819 */ /* 0x000fe2000001140f */
[----:B------:R-:W-:Y:S01]  /*0370*/  IMAD.IADD R7, R0, 0x1, -R5 ;  /* 0x0000000100077824 */ /* 0x000fe200078e0a05 */
[----:B------:R-:W-:-:S02]  /*0380*/  SHF.R.S32.HI R0, RZ, 0x5, R2 ;  /* 0x00000005ff007819 */ /* 0x000fc40000011402 */
[----:B------:R-:W-:Y:S01]  /*0390*/  LOP3.LUT R5, R4, 0xfffffffe, RZ, 0xc0, !PT ;  /* 0xfffffffe04057812 */ /* 0x000fe200078ec0ff */
[----:B------:R-:W-:Y:S01]  /*03a0*/  IMAD.SHL.U32 R3, R3, 0x40, RZ ;  /* 0x0000004003037824 */ /* 0x000fe200078e00ff */
[----:B------:R-:W-:Y:S02]  /*03b0*/  SHF.R.S32.HI R4, RZ, 0x1f, R2 ;  /* 0x0000001fff047819 */ /* 0x000fe40000011402 */
[-C--:B------:R-:W-:Y:S01]  /*03c0*/  LEA.HI R2, R2, R0.reuse, RZ, 0x1 ;  /* 0x0000000002027211 */ /* 0x080fe200078f08ff */
[----:B------:R-:W-:Y:S01]  /*03d0*/  IMAD.IADD R17, R8, 0x1, -R5 ;  /* 0x0000000108117824 */ /* 0x000fe200078e0a05 */
[----:B------:R-:W-:Y:S02]  /*03e0*/  LEA.HI R4, R4, R0, RZ, 0x2 ;  /* 0x0000000004047211 */ /* 0x000fe400078f10ff */
[----:B------:R-:W-:Y:S02]  /*03f0*/  LOP3.LUT R5, R2, 0xfffffffe, RZ, 0xc0, !PT ;  /* 0xfffffffe02057812 */ /* 0x000fe400078ec0ff */
[----:B------:R-:W-:-:S02]  /*0400*/  LOP3.LUT R2, R3, 0xc0, RZ, 0xc0, !PT ;  /* 0x000000c003027812 */ /* 0x000fc400078ec0ff */
[----:B------:R-:W-:Y:S01]  /*0410*/  LOP3.LUT R3, R4, 0xfffffffc, RZ, 0xc0, !PT ;  /* 0xfffffffc04037812 */ /* 0x000fe200078ec0ff */
[----:B------:R-:W-:Y:S01]  /*0420*/  IMAD.IADD R22, R0, 0x1, -R5 ;  /* 0x0000000100167824 */ /* 0x000fe200078e0a05 */
[----:B------:R-:W-:Y:S02]  /*0430*/  SHF.R.U32.HI R4, RZ, 0x3, R2 ;  /* 0x00000003ff047819 */ /* 0x000fe40000011602 */
[----:B------:R-:W-:Y:S01]  /*0440*/  LOP3.LUT R2, R2, 0x18, R24, 0xf8, !PT ;  /* 0x0000001802027812 */ /* 0x000fe200078ef818 */
[C---:B------:R-:W-:Y:S01]  /*0450*/  IMAD.IADD R12, R0.reuse, 0x1, -R3 ;  /* 0x00000001000c7824 */ /* 0x040fe200078e0a03 */
[----:B------:R-:W-:Y:S01]  /*0460*/  SHF.R.S32.HI R14, RZ, 0x1f, R6 ;  /* 0x0000001fff0e7819 */ /* 0x000fe20000011406 */
[----:B------:R-:W-:Y:S01]  /*0470*/  IMAD R0, R0, 0x8, R7 ;  /* 0x0000000800007824 */ /* 0x000fe200078e0207 */
[----:B------:R-:W-:Y:S01]  /*0480*/  LOP3.LUT R2, R2, R4, RZ, 0x3c, !PT ;  /* 0x0000000402027212 */ /* 0x000fe200078e3cff */
[----:B------:R-:W-:Y:S01]  /*0490*/  STL [R1+0x38], R22 ;  /* 0x0000381601007387 */ /* 0x000fe20000100800 */
[----:B------:R-:W-:-:S02]  /*04a0*/  LEA.HI R5, R11, R11, RZ, 0x1 ;  /* 0x0000000b0b057211 */ /* 0x000fc400078f08ff */
[-C--:B------:R-:W-:Y:S01]  /*04b0*/  LEA.HI R14, R14, R6.reuse, RZ, 0x3 ;  /* 0x000000060e0e7211 */ /* 0x080fe200078f18ff */
[----:B------:R-:W-:Y:S01]  /*04c0*/  IMAD.U32 R2, R0, 0x20, R2 ;  /* 0x0000002000027824 */ /* 0x000fe200078e0002 */
[----:B------:R-:W-:Y:S02]  /*04d0*/  LOP3.LUT R0, R5, 0x7fffffe, RZ, 0xc0, !PT ;  /* 0x07fffffe05007812 */ /* 0x000fe400078ec0ff */
[----:B------:R-:W-:Y:S02]  /*04e0*/  SHF.R.S32.HI R13, RZ, 0x6, R13 ;  /* 0x00000006ff0d7819 */ /* 0x000fe4000001140d */
[----:B------:R1:W-:Y:S01]  /*04f0*/  STL [R1+0x20], R2 ;  /* 0x0000200201007387 */ /* 0x0003e20000100800 */
[----:B------:R-:W-:Y:S01]  /*0500*/  SHF.R.S32.HI R8, RZ, 0x1f, R9 ;  /* 0x0000001fff087819 */ /* 0x000fe20000011409 */
[----:B------:R-:W-:Y:S01]  /*0510*/  IMAD.IADD R4, R11, 0x1, -R0 ;  /* 0x000000010b047824 */ /* 0x000fe200078e0a00 */
[----:B------:R-:W-:Y:S01]  /*0520*/  LEA.HI R3, R6, R6, RZ, 0x1 ;  /* 0x0000000606037211 */ /* 0x000fe200078f08ff */
[----:B------:R-:W-:Y:S01]  /*0530*/  IMAD R0, R13, 0x4, R17 ;  /* 0x000000040d007824 */ /* 0x000fe200078e0211 */
[----:B------:R-:W-:Y:S01]  /*0540*/  LEA.HI R247, R8, R9, RZ, 0x2 ;  /* 0x0000000908f77211 */ /* 0x000fe200078f10ff */
[----:B------:R-:W-:Y:S01]  /*0550*/  IMAD.SHL.U32 R8, R11, 0x40, RZ ;  /* 0x000000400b087824 */ /* 0x000fe200078e00ff */
[----:B------:R-:W-:Y:S01]  /*0560*/  LOP3.LUT R7, R3, 0x7fffffe, RZ, 0xc0, !PT ;  /* 0x07fffffe03077812 */ /* 0x000fe200078ec0ff */
[----:B------:R-:W-:Y:S01]  /*0570*/  IMAD R0, R0, 0x8, R4 ;  /* 0x0000000800007824 */ /* 0x000fe200078e0204 */
[----:B------:R-:W-:Y:S01]  /*0580*/  SHF.R.S32.HI R9, RZ, 0x1, R3 ;  /* 0x00000001ff097819 */ /* 0x000fe20000011403 */
[----:B------:R-:W-:Y:S01]  /*0590*/  IMAD.SHL.U32 R4, R12, 0x10, RZ ;  /* 0x000000100c047824 */ /* 0x000fe200078e00ff */
[----:B------:R-:W-:Y:S01]  /*05a0*/  LOP3.LUT R8, R8, 0x1c0, RZ, 0xc0, !PT ;  /* 0x000001c008087812 */ /* 0x000fe200078ec0ff */
[----:B------:R-:W-:Y:S01]  /*05b0*/  IMAD.IADD R19, R6, 0x1, -R7 ;  /* 0x0000000106137824 */ /* 0x000fe200078e0a07 */
[----:B------:R-:W-:-:S02]  /*05c0*/  LOP3.LUT P2, RZ, R10, 0x2, RZ, 0xc0, !PT ;  /* 0x000000020aff7812 */ /* 0x000fc4000784c0ff */
[----:B------:R-:W-:-:S05]  /*05d0*/  SHF.R.S32.HI R247, RZ, 0x2, R247 ;  /* 0x00000002fff77819 */ /* 0x000fca00000114f7 */
[----:B------:R-:W-:Y:S01]  /*05e0*/  IMAD R247, R22, 0x10, R247 ;  /* 0x0000001016f77824 */ /* 0x000fe200078e02f7 */
[----:B-1----:R-:W-:-:S05]  /*05f0*/  LOP3.LUT R2, R14, 0xfffffff8, RZ, 0xc0, !PT ;  /* 0xfffffff80e027812 */ /* 0x002fca00078ec0ff */
[----:B------:R-:W-:Y:S01]  /*0600*/  IMAD.IADD R16, R6, 0x1, -R2 ;  /* 0x0000000106107824 */ /* 0x000fe200078e0a02 */
[----:B------:R-:W-:Y:S02]  /*0610*/  SHF.R.S32.HI R2, RZ, 0x1, R5 ;  /* 0x00000001ff027819 */ /* 0x000fe40000011405 */
[----:B------:R-:W-:Y:S02]  /*0620*/  SHF.R.S32.HI R5, RZ, 0x1f, R3 ;  /* 0x0000001fff057819 */ /* 0x000fe40000011403 */
[C---:B------:R-:W-:Y:S01]  /*0630*/  LOP3.LUT P4, RZ, R2.reuse, 0x2, RZ, 0xc0, !PT ;  /* 0x0000000202ff7812 */ /* 0x040fe2000788c0ff */
[----:B------:R-:W-:Y:S01]  /*0640*/  IMAD.SHL.U32 R2, R2, 0x40, RZ ;  /* 0x0000004002027824 */ /* 0x000fe200078e00ff */
[----:B------:R-:W-:Y:S02]  /*0650*/  LOP3.LUT R3, R10, 0x1, RZ, 0xc0, !PT ;  /* 0x000000010a037812 */ /* 0x000fe400078ec0ff */
[----:B------:R-:W-:Y:S02]  /*0660*/  LEA.HI R5, R5, R9, RZ, 0x2 ;  /* 0x0000000905057211 */ /* 0x000fe400078f10ff */
[----:B------:R-:W-:-:S02]  /*0670*/  ISETP.NE.U32.AND P3, PT, R3, 0x1, PT ;  /* 0x000000010300780c */ /* 0x000fc40003f65070 */
[----:B------:R-:W-:Y:S02]  /*0680*/  LOP3.LUT R3, R8, 0x30, R4, 0xf8, !PT ;  /* 0x0000003008037812 */ /* 0x000fe400078ef804 */
[----:B------:R-:W-:Y:S02]  /*0690*/  LOP3.LUT R2, R2, 0xc0, RZ, 0xc0, !PT ;  /* 0x000000c002027812 */ /* 0x000fe400078ec0ff */
[----:B------:R-:W-:Y:S02]  /*06a0*/  LOP3.LUT R7, R5, 0xfffffffc, RZ, 0xc0, !PT ;  /* 0xfffffffc05077812 */ /* 0x000fe400078ec0ff */
[--C-:B------:R-:W-:Y:S02]  /*06b0*/  LOP3.LUT R5, R3, 0x8, R15.reuse, 0xf8, !PT ;  /* 0x0000000803057812 */ /* 0x100fe400078ef80f */
[----:B------:R-:W-:Y:S01]  /*06c0*/  SHF.R.U32.HI R4, RZ, 0x3, R8 ;  /* 0x00000003ff047819 */ /* 0x000fe20000011608 */
[----:B------:R-:W-:Y:S01]  /*06d0*/  IMAD.SHL.U32 R8, R13, 0x20, RZ ;  /* 0x000000200d087824 */ /* 0x000fe200078e00ff */
[----:B------:R-:W-:Y:S01]  /*06e0*/  LOP3.LUT R6, R2, 0x8, R15, 0xf8, !PT ;  /* 0x0000000802067812 */ /* 0x000fe200078ef80f */
[----:B------:R-:W-:Y:S01]  /*06f0*/  IMAD.IADD R15, R9, 0x1, -R7 ;  /* 0x00000001090f7824 */ /* 0x000fe200078e0a07 */
[----:B------:R-:W-:-:S02]  /*0700*/  LEA.HI R3, R10, R10, RZ, 0x1 ;  /* 0x0000000a0a037211 */ /* 0x000fc400078f08ff */
[----:B------:R-:W-:Y:S02]  /*0710*/  SHF.R.U32.HI R2, RZ, 0x3, R2 ;  /* 0x00000003ff027819 */ /* 0x000fe40000011602 */
[----:B------:R-:W-:Y:S02]  /*0720*/  LOP3.LUT R18, R5, R4, RZ, 0x3c, !PT ;  /* 0x0000000405127212 */ /* 0x000fe400078e3cff */
[----:B------:R-:W-:Y:S02]  /*0730*/  LOP3.LUT R5, R3, 0x3fffffe, RZ, 0xc0, !PT ;  /* 0x03fffffe03057812 */ /* 0x000fe400078ec0ff */
[----:B------:R-:W-:Y:S01]  /*0740*/  LOP3.LUT R2, R6, R2, RZ, 0x3c, !PT ;  /* 0x0000000206027212 */ /* 0x000fe200078e3cff */
[C---:B------:R-:W-:Y:S01]  /*0750*/  IMAD.SHL.U32 R6, R10.reuse, 0x40, RZ ;  /* 0x000000400a067824 */ /* 0x040fe200078e00ff */
[----:B------:R-:W-:Y:S01]  /*0760*/  SHF.R.S32.HI R4, RZ, 0x3, R14 ;  /* 0x00000003ff047819 */ /* 0x000fe2000001140e */
[----:B------:R-:W-:Y:S01]  /*0770*/  IMAD.IADD R11, R10, 0x1, -R5 ;  /* 0x000000010a0b7824 */ /* 0x000fe200078e0a05 */
[----:B------:R-:W-:Y:S01]  /*0780*/  SHF.R.S32.HI R3, RZ, 0x1, R3 ;  /* 0x00000001ff037819 */ /* 0x000fe20000011403 */
[----:B------:R-:W-:Y:S01]  /*0790*/  IMAD.SHL.U32 R5, R20, 0x2, RZ ;  /* 0x0000000214057824 */ /* 0x000fe200078e00ff */
[----:B------:R-:W-:Y:S01]  /*07a0*/  SHF.R.S32.HI R7, RZ, 0x7, R21 ;  /* 0x00000007ff077819 */ /* 0x000fe20000011415 */
[----:B------:R-:W-:Y:S01]  /*07b0*/  IMAD R19, R4, 0x8, R19 ;  /* 0x0000000804137824 */ /* 0x000fe200078e0213 */
[C---:B------:R-:W-:Y:S01]  /*07c0*/  LOP3.LUT P1, RZ, R3.reuse, 0x2, RZ, 0xc0, !PT ;  /* 0x0000000203ff7812 */ /* 0x040fe2000782c0ff */
[----:B------:R-:W-:Y:S01]  /*07d0*/  IMAD R213, R12, 0x2, R4 ;  /* 0x000000020cd57824 */ /* 0x000fe200078e0204 */
[----:B------:R-:W-:Y:S01]  /*07e0*/  LOP3.LUT R4, R6, 0x1c0, RZ, 0xc0, !PT ;  /* 0x000001c006047812 */ /* 0x000fe200078ec0ff */
[----:B------:R-:W-:Y:S01]  /*07f0*/  IMAD.SHL.U32 R3, R3, 0x40, RZ ;  /* 0x0000004003037824 */ /* 0x000fe200078e00ff */
[----:B------:R-:W-:Y:S01]  /*0800*/  LOP3.LUT P5, RZ, R16, 0x2, RZ, 0xc0, !PT ;  /* 0x0000000210ff7812 */ /* 0x000fe200078ac0ff */
[--C-:B------:R-:W-:Y:S01]  /*0810*/  IMAD R9, R12, 0x200, R5.reuse ;  /* 0x000002000c097824 */ /* 0x100fe200078e0205 */
[----:B------:R-:W-:Y:S01]  /*0820*/  LOP3.LUT R6, R4, 0x20, R8, 0xf8, !PT ;  /* 0x0000002004067812 */ /* 0x000fe200078ef808 */
[C---:B------:R-:W-:Y:S01]  /*0830*/  IMAD R10, R7.reuse, 0x1000, R5 ;  /* 0x00001000070a7824 */ /* 0x040fe200078e0205 */
[----:B------:R-:W-:Y:S01]  /*0840*/  SHF.R.U32.HI R5, RZ, 0x3, R4 ;  /* 0x00000003ff057819 */ /* 0x000fe20000011604 */
[----:B------:R-:W-:Y:S01]  /*0850*/  IMAD.SHL.U32 R4, R7, 0x8, RZ ;  /* 0x0000000807047824 */ /* 0x000fe200078e00ff */
[----:B------:R-:W-:Y:S01]  /*0860*/  LOP3.LUT R3, R3, 0xc0, RZ, 0xc0, !PT ;  /* 0x000000c003037812 */ /* 0x000fe200078ec0ff */
[----:B------:R-:W-:Y:S01]  /*0870*/  IMAD R7, R22, 0x400, R10 ;  /* 0x0000040016077824 */ /* 0x000fe200078e020a */
[----:B------:R-:W-:Y:S01]  /*0880*/  LOP3.LUT R8, R6, R5, RZ, 0x3c, !PT ;  /* 0x0000000506087212 */ /* 0x000fe200078e3cff */
[----:B------:R-:W-:Y:S01]  /*0890*/  IMAD.U32 R218, R0, 0x20, R2 ;  /* 0x0000002000da7824 */ /* 0x000fe200078e0002 */
[----:B------:R-:W-:Y:S01]  /*08a0*/  LOP3.LUT R4, R4, 0x8, RZ, 0xc0, !PT ;  /* 0x0000000804047812 */ /* 0x000fe200078ec0ff */
[----:B------:R-:W-:Y:S01]  /*08b0*/  IMAD.SHL.U32 R0, R16, 0x40, RZ ;  /* 0x0000004010007824 */ /* 0x000fe200078e00ff */
[----:B------:R-:W-:Y:S01]  /*08c0*/  SHF.R.U32.HI R5, RZ, 0x3, R3 ;  /* 0x00000003ff057819 */ /* 0x000fe20000011603 */
[----:B------:R-:W-:Y:S01]  /*08d0*/  IMAD.IADD R239, R8, 0x1, R7 ;  /* 0x0000000108ef7824 */ /* 0x000fe200078e0207 */
[----:B------:R-:W-:Y:S01]  /*08e0*/  LEA R210, R218, UR5, 0x1 ;  /* 0x00000005dad27c11 */ /* 0x000fe2000f8e08ff */
[----:B------:R-:W-:Y:S01]  /*08f0*/  IMAD.SHL.U32 R6, R17, 0x10, RZ ;  /* 0x0000001011067824 */ /* 0x000fe200078e00ff */
[----:B------:R-:W-:Y:S01]  /*0900*/  LOP3.LUT R8, R5, R3, R4, 0x1e, !PT ;  /* 0x0000000305087212 */ /* 0x000fe200078e1e04 */
[----:B------:R-:W-:Y:S01]  /*0910*/  IMAD.SHL.U32 R5, R17, 0x8, RZ ;  /* 0x0000000811057824 */ /* 0x000fe200078e00ff */
[----:B------:R-:W-:Y:S01]  /*0920*/  LOP3.LUT R0, R0, 0x1c0, RZ, 0xc0, !PT ;  /* 0x000001c000007812 */ /* 0x000fe200078ec0ff */
[----:B------:R-:W-:Y:S01]  /*0930*/  IMAD.SHL.U32 R3, R15, 0x40, RZ ;  /* 0x000000400f037824 */ /* 0x000fe200078e00ff */
[----:B------:R-:W-:Y:S01]  /*0940*/  LOP3.LUT R7, R4, 0x10, R6, 0xf8, !PT ;  /* 0x0000001004077812 */ /* 0x000fe200078ef806 */
[----:B------:R-:W-:Y:S01]  /*0950*/  IMAD R9, R11, 0x20, R9 ;  /* 0x000000200b097824 */ /* 0x000fe200078e0209 */
[----:B------:R-:W-:Y:S01]  /*0960*/  LOP3.LUT R5, R5, 0x8, RZ, 0xc0, !PT ;  /* 0x0000000805057812 */ /* 0x000fe200078ec0ff */
[----:B------:R-:W-:Y:S01]  /*0970*/  IMAD R4, R17, 0x200, R18 ;  /* 0x0000020011047824 */ /* 0x000fe200078e0212 */
[----:B------:R-:W-:Y:S01]  /*0980*/  SHF.R.U32.HI R6, RZ, 0x3, R0 ;  /* 0x00000003ff067819 */ /* 0x000fe20000011600 */
[----:B------:R-:W-:Y:S01]  /*0990*/  IMAD.IADD R8, R8, 0x1, R9 ;  /* 0x0000000108087824 */ /* 0x000fe200078e0209 */
[----:B------:R-:W-:-:S02]  /*09a0*/  LOP3.LUT R3, R3, 0xc0, RZ, 0xc0, !PT ;  /* 0x000000c003037812 */ /* 0x000fc400078ec0ff */
[----:B------:R-:W-:Y:S02]  /*09b0*/  LOP3.LUT R6, R6, R0, R5, 0x1e, !PT ;  /* 0x0000000006067212 */ /* 0x000fe400078e1e05 */
        /* <DEDUP_REMOVED lines=8> */
[----:B------:R-:W-:Y:S01]  /*0a40*/  USHF.R.S32.HI UR6, URZ, 0x1f, UR51 ;  /* 0x0000001f3f067899 */ /* 0x000fe20008011433 */
[----:B------:R-:W-:Y:S01]  /*0a50*/  IMAD.SHL.U32 R2, R19, 0x20, RZ ;  /* 0x0000002013027824 */ /* 0x000fe200078e00ff */
[----:B------:R-:W-:Y:S01]  /*0a60*/  LOP3.LUT P6, RZ, R16, 0x4, RZ, 0xc0, !PT ;  /* 0x0000000410ff7812 */ /* 0x000fe200078cc0ff */
[----:B------:R-:W-:Y:S01]  /*0a70*/  IMAD.U32 R0, RZ, RZ, UR7 ;  /* 0x00000007ff007e24 */ /* 0x000fe2000f8e00ff */
[----:B------:R-:W-:Y:S01]  /*0a80*/  USHF.R.S32.HI UR7, URZ, 0x1f, UR56 ;  /* 0x0000001f3f077899 */ /* 0x000fe20008011438 */
[----:B------:R-:W-:Y:S01]  /*0a90*/  IMAD R220, R22, 0x200, R2 ;  /* 0x0000020016dc7824 */ /* 0x000fe200078e0202 */
[----:B------:R-:W-:Y:S01]  /*0aa0*/  LOP3.LUT P0, RZ, R15, 0x2, RZ, 0xc0, !PT ;  /* 0x000000020fff7812 */ /* 0x000fe2000780c0ff */
[----:B------:R-:W-:Y:S01]  /*0ab0*/  IMAD.IADD R217, R2, 0x1, R3 ;  /* 0x0000000102d97824 */ /* 0x000fe200078e0203 */
[----:B------:R-:W-:Y:S01]  /*0ac0*/  SEL R214, R219, 0xffffffe0, !P5 ;  /* 0xffffffe0dbd67807 */ /* 0x000fe20006800000 */
[----:B------:R-:W-:Y:S01]  /*0ad0*/  IMAD.U32 R2, RZ, RZ, UR6 ;  /* 0x00000006ff027e24 */ /* 0x000fe2000f8e00ff */
[----:B------:R-:W-:Y:S01]  /*0ae0*/  UIADD3 UR6, UR4, 0x9000, URZ ;  /* 0x0000900004067890 */ /* 0x000fe2000fffe03f */
[----:B------:R-:W-:Y:S01]  /*0af0*/  IMAD.U32 R2, RZ, RZ, UR7 ;  /* 0x00000007ff027e24 */ /* 0x000fe2000f8e00ff */
[----:B------:R-:W-:Y:S01]  /*0b00*/  LEA R213, R213, UR5, 0x1 ;  /* 0x00000005d5d57c11 */ /* 0x000fe2000f8e08ff */
[----:B------:R-:W-:Y:S01]  /*0b10*/  VIADD R3, R24, 0x20 ;  /* 0x0000002018037836 */ /* 0x000fe20000000000 */
[----:B------:R-:W-:Y:S01]  /*0b20*/  SEL R240, R240, 0x10, !P3 ;  /* 0x00000010f0f07807 */ /* 0x000fe20005800000 */
[----:B------:R-:W-:Y:S01]  /*0b30*/  IMAD.IADD R220, R220, 0x1, R5 ;  /* 0x00000001dcdc7824 */ /* 0x000fe200078e0205 */
[----:B------:R-:W-:Y:S01]  /*0b40*/  LEA R5, R8, UR6, 0x1 ;  /* 0x0000000608057c11 */ /* 0x000fe2000f8e08ff */
[----:B------:R-:W-:Y:S01]  /*0b50*/  VIADD R2, R24, 0x40 ;  /* 0x0000004018027836 */ /* 0x000fe20000000000 */
[----:B------:R1:W-:Y:S01]  /*0b60*/  STL [R1+0x10], R3 ;  /* 0x0000100301007387 */ /* 0x0003e20000100800 */
[----:B------:R-:W-:Y:S01]  /*0b70*/  IMAD.MOV.U32 R0, RZ, RZ, 0x40 ;  /* 0x00000040ff007424 */ /* 0x000fe200078e00ff */
[----:B------:R-:W-:Y:S01]  /*0b80*/  SEL R219, R219, 0xffffffe0, !P0 ;  /* 0xffffffe0dbdb7807 */ /* 0x000fe20004000000 */
[----:B------:R-:W-:Y:S01]  /*0b90*/  IMAD.SHL.U32 R211, R220, 0x2, RZ ;  /* 0x00000002dcd37824 */ /* 0x000fe200078e00ff */
[----:B------:R2:W-:Y:S01]  /*0ba0*/  STL [R1+0x14], R2 ;  /* 0x0000140201007387 */ /* 0x0005e20000100800 */
[C---:B------:R-:W-:Y:S01]  /*0bb0*/  VIADD R241, R239.reuse, 0x20 ;  /* 0x00000020eff17836 */ /* 0x040fe20000000000 */
[----:B------:R-:W-:Y:S01]  /*0bc0*/  SEL R0, R0, 0xffffffc0, !P6 ;  /* 0xffffffc000007807 */ /* 0x000fe20007000000 */
[----:B------:R-:W-:Y:S01]  /*0bd0*/  @P2 VIADD R241, R239, 0xffffffe0 ;  /* 0xffffffe0eff12836 */ /* 0x000fe20000000000 */
[----:B------:R3:W-:Y:S01]  /*0be0*/  STL [R1+0x24], R5 ;  /* 0x0000240501007387 */ /* 0x0007e20000100800 */
[----:B------:R-:W-:Y:S01]  /*0bf0*/  IADD3 R212, R211, 0x6000, R212 ;  /* 0x00006000d3d47810 */ /* 0x000fe20007ffe0d4 */
[----:B------:R-:W-:-:S02]  /*0c00*/  IMAD.IADD R214, R213, 0x1, R214 ;  /* 0x00000001d5d67824 */ /* 0x000fc400078e02d6 */
[----:B------:R-:W-:Y:S02]  /*0c10*/  IMAD.IADD R242, R239, 0x1, R240 ;  /* 0x00000001eff27824 */ /* 0x000fe400078e02f0 */
        /* <DEDUP_REMOVED lines=8> */
.L_x_701:
        /* <DEDUP_REMOVED lines=20> */
[----:B---3--:R-:W-:Y:S01]  /*0de0*/  IMAD.U32 R5, RZ, RZ, UR7 ;  /* 0x00000007ff057e24 */ /* 0x008fe2000f8e00ff */
        /* <DEDUP_REMOVED lines=46> */
.L_x_658:
        /* <DEDUP_REMOVED lines=34> */
[----:B------:R-:W-:Y:S02]  /*12f0*/  @!UP2 UIMAD UR5, UR57, UR6, URZ ;  /* 0x000000063905a2a4 */ /* 0x000fe4000f8e023f */
[----:B------:R-:W-:Y:S02]  /*1300*/  UIADD3 UR6, UR18, 0x80, UR48 ;  /* 0x0000008012067890 */ /* 0x000fe4000fffe030 */
        /* <DEDUP_REMOVED lines=11> */
[----:B------:R-:W-:Y:S02]  /*13c0*/  @UP2 ULDC.64 UR10, c[0x0][0x420] ;  /* 0x00010800000a2ab9 */ /* 0x000fe40000000a00 */
[----:B------:R-:W-:Y:S01]  /*13d0*/  @UP1 UIADD3 UR32, UR7, UR8, URZ ;  /* 0x0000000807201290 */ /* 0x000fe2000fffe03f */
[----:B------:R-:W1:Y:S01]  /*13e0*/  F2I.FTZ.U32.TRUNC.NTZ R5, R4 ;  /* 0x0000000400057305 */ /* 0x000e62000021f000 */
[----:B------:R-:W-:Y:S02]  /*13f0*/  USHF.R.S32.HI UR8, URZ, 0x1f, UR5 ;  /* 0x0000001f3f087899 */ /* 0x000fe40008011405 */
[----:B------:R-:W-:Y:S02]  /*1400*/  @UP2 UIMAD.WIDE.U32 UR38, UR16, UR10, URZ ;  /* 0x0000000a102622a5 */ /* 0x000fe4000f8e003f */
[----:B------:R-:W-:-:S02]  /*1410*/  ULEA.HI UR19, UR8, UR5, URZ, 0x6 ;  /* 0x0000000508137291 */ /* 0x000fc4000f8f303f */
[----:B------:R-:W-:Y:S01]  /*1420*/  UIMAD UR5, UR33, UR51, URZ ;  /* 0x00000033210572a4 */ /* 0x000fe2000f8e023f */
[----:B------:R-:W-:Y:S01]  /*1430*/  ULDC.U8 UR10, c[0x0][0x480] ;  /* 0x00012000000a7ab9 */ /* 0x000fe20000000000 */
[----:B------:R-:W-:Y:S02]  /*1440*/  @UP2 UIMAD UR44, UR16, UR11, UR39 ;  /* 0x0000000b102c22a4 */ /* 0x000fe4000f8e0227 */
[----:B------:R-:W-:Y:S02]  /*1450*/  UISETP.NE.AND UP4, UPT, UR10, URZ, UPT ;  /* 0x0000003f0a00728c */ /* 0x000fe4000bf85270 */
[----:B------:R-:W-:Y:S01]  /*1460*/  UIMAD.WIDE.U32 UR10, UR51, UR58, URZ ;  /* 0x0000003a330a72a5 */ /* 0x000fe2000f8e003f */
[----:B-1----:R-:W-:Y:S01]  /*1470*/  IMAD.MOV R0, RZ, RZ, -R5 ;  /* 0x000000ffff007224 */ /* 0x002fe200078e0a05 */
[----:B------:R-:W-:Y:S01]  /*1480*/  UIMAD UR5, UR57, UR58, UR5 ;  /* 0x0000003a390572a4 */ /* 0x000fe2000f8e0205 */
[----:B------:R-:W-:Y:S01]  /*1490*/  IMAD.MOV.U32 R4, RZ, RZ, RZ ;  /* 0x000000ffff047224 */ /* 0x000fe200078e00ff */
[----:B------:R-:W-:Y:S01]  /*14a0*/  UIMAD.WIDE.U32 UR14, UR16, UR34, URZ ;  /* 0x00000022100e72a5 */ /* 0x000fe2000f8e003f */
[----:B------:R-:W-:Y:S01]  /*14b0*/  IMAD R0, R0, R6, RZ ;  /* 0x0000000600007224 */ /* 0x000fe200078e02ff */
[----:B------:R-:W-:-:S02]  /*14c0*/  UIMAD UR17, UR16, UR35, URZ ;  /* 0x00000023101172a4 */ /* 0x000fc4000f8e023f */
[----:B------:R-:W-:Y:S01]  /*14d0*/  UIADD3 UR11, UR11, UR5, URZ ;  /* 0x000000050b0b7290 */ /* 0x000fe2000fffe03f */
[----:B------:R-:W-:Y:S01]  /*14e0*/  IMAD.HI.U32 R0, R5, R0, R4 ;  /* 0x0000000005007227 */ /* 0x000fe200078e0004 */
[----:B------:R-:W-:Y:S01]  /*14f0*/  ULDC UR40, c[0x0][0x2c4] ;  /* 0x0000b10000287ab9 */ /* 0x000fe20000000800 */
[----:B------:R-:W-:Y:S02]  /*1500*/  USHF.R.S32.HI UR8, URZ, 0x6, UR26 ;  /* 0x000000063f087899 */ /* 0x000fe4000801141a */
[----:B------:R-:W-:Y:S02]  /*1510*/  USHF.R.S32.HI UR5, URZ, 0x6, UR19 ;  /* 0x000000063f057899 */ /* 0x000fe40008011413 */
[----:B------:R-:W-:Y:S01]  /*1520*/  IMAD.HI.U32 R0, R0, R2, RZ ;  /* 0x0000000200007227 */ /* 0x000fe200078e00ff */
[----:B------:R-:W-:Y:S01]  /*1530*/  ULDC UR43, c[0x0][0x2dc] ;  /* 0x0000b700002b7ab9 */ /* 0x000fe20000000800 */
[----:B------:R-:W-:Y:S01]  /*1540*/  ULDC UR61, c[0x0][0x270] ;  /* 0x00009c00003d7ab9 */ /* 0x000fe20000000800 */
[----:B------:R-:W-:-:S02]  /*1550*/  @UP2 UIADD3 UR41, UR15, UR17, URZ ;  /* 0x000000110f292290 */ /* 0x000fc4000fffe03f */
[----:B------:R-:W-:Y:S01]  /*1560*/  IADD3 R4, -R0, RZ, RZ ;  /* 0x000000ff00047210 */ /* 0x000fe20007ffe1ff */
[----:B------:R-:W-:Y:S01]  /*1570*/  @UP1 UMOV UR29, UR6 ;  /* 0x00000006001d1c82 */ /* 0x000fe20008000000 */
[----:B------:R-:W-:Y:S02]  /*1580*/  @UP3 UIMAD UR17, UR51, UR40, URZ ;  /* 0x00000028331132a4 */ /* 0x000fe4000f8e023f */
[----:B------:R-:W-:Y:S01]  /*1590*/  UIMAD.WIDE UR6, UR43, UR61, URZ ;  /* 0x0000003d2b0672a5 */ /* 0x000fe2000f8e023f */
[C---:B------:R-:W-:Y:S01]  /*15a0*/  IMAD R2, R6.reuse, R4, R2 ;  /* 0x0000000406027224 */ /* 0x040fe200078e0202 */
[----:B------:R-:W-:Y:S02]  /*15b0*/  USEL UR22, UR22, URZ, UP0 ;  /* 0x0000003f16167287 */ /* 0x000fe40008000000 */
[----:B------:R-:W-:Y:S02]  /*15c0*/  UISETP.LT.AND UP0, UPT, UR8, UR5, UPT ;  /* 0x000000050800728c */ /* 0x000fe4000bf01270 */
[----:B------:R-:W-:Y:S01]  /*15d0*/  ISETP.GT.U32.AND P1, PT, R6, R2, PT ;  /* 0x000000020600720c */ /* 0x000fe20003f24070 */
[----:B------:R-:W-:-:S02]  /*15e0*/  USEL UR54, UR20, UR14, !UP2 ;  /* 0x0000000e14367287 */ /* 0x000fc4000d000000 */
[----:B------:R-:W-:Y:S02]  /*15f0*/  @UP3 USEL UR17, UR17, UR16, !UP2 ;  /* 0x0000001011113287 */ /* 0x000fe4000d000000 */
[----:B------:R-:W-:Y:S02]  /*1600*/  UIMAD.WIDE.U32 UR14, UR6, UR10, URZ ;  /* 0x0000000a060e72a5 */ /* 0x000fe4000f8e003f */
[----:B------:R-:W-:Y:S02]  /*1610*/  UIMAD UR20, UR7, UR10, URZ ;  /* 0x0000000a071472a4 */ /* 0x000fe4000f8e023f */
[----:B------:R-:W-:Y:S01]  /*1620*/  @!UP3 UIMAD UR19, UR51, UR61, UR56 ;  /* 0x0000003d3313b2a4 */ /* 0x000fe2000f8e0238 */
[----:B------:R-:W-:Y:S01]  /*1630*/  @UP3 ULDC UR10, c[0x0][0x2e4] ;  /* 0x0000b900000a3ab9 */ /* 0x000fe20000000800 */
[----:B------:R-:W-:Y:S02]  /*1640*/  USEL UR21, UR8, UR5, UP0 ;  /* 0x0000000508157287 */ /* 0x000fe40008000000 */
[----:B------:R-:W-:Y:S01]  /*1650*/  @!P1 IMAD.IADD R2, R2, 0x1, -R6 ;  /* 0x0000000102029824 */ /* 0x000fe200078e0a06 */
[----:B------:R-:W-:Y:S01]  /*1660*/  @!UP2 UIADD3 UR44, UR37, UR23, URZ ;  /* 0x00000017252ca290 */ /* 0x000fe2000fffe03f */
[----:B------:R-:W-:Y:S01]  /*1670*/  @!P1 VIADD R0, R0, 0x1 ;  /* 0x0000000100009836 */ /* 0x000fe20000000000 */
[----:B------:R-:W-:Y:S01]  /*1680*/  @UP3 UIMAD UR23, UR56, UR10, UR17 ;  /* 0x0000000a381732a4 */ /* 0x000fe2000f8e0211 */
[----:B------:R-:W-:Y:S01]  /*1690*/  PLOP3.LUT P1, PT, PT, PT, UP1, 0x80, 0x0 ;  /* 0x000000000000781c */ /* 0x000fe20003f2f018 */
[----:B------:R-:W-:Y:S01]  /*16a0*/  @!UP3 UIMAD UR23, UR19, UR40, URZ ;  /* 0x000000281317b2a4 */ /* 0x000fe2000f8e023f */
[----:B------:R-:W-:Y:S01]  /*16b0*/  ISETP.GE.U32.AND P0, PT, R2, R6, PT ;  /* 0x000000060200720c */ /* 0x000fe20003f06070 */
[----:B------:R-:W-:Y:S01]  /*16c0*/  ULEA UR19, UR21, 0xffffffc0, 0x6 ;  /* 0xffffffc015137891 */ /* 0x000fe2000f8e303f */
[----:B------:R-:W-:Y:S01]  /*16d0*/  LOP3.LUT R2, R7, UR56, RZ, 0x3c, !PT ;  /* 0x0000003807027c12 */ /* 0x000fe2000f8e3cff */
[----:B------:R-:W-:-:S02]  /*16e0*/  UIMAD UR17, UR6, UR11, UR20 ;  /* 0x0000000b061172a4 */ /* 0x000fc4000f8e0214 */
[----:B------:R-:W-:Y:S01]  /*16f0*/  UIMAD.WIDE.U32 UR10, UR6, UR16, URZ ;  /* 0x00000010060a72a5 */ /* 0x000fe2000f8e003f */
[----:B------:R-:W-:Y:S01]  /*1700*/  ISETP.GE.AND P2, PT, R2, RZ, PT ;  /* 0x000000ff0200720c */ /* 0x000fe20003f46270 */
[----:B------:R-:W-:Y:S02]  /*1710*/  USHF.R.S32.HI UR20, URZ, 0x1f, UR19 ;  /* 0x0000001f3f147899 */ /* 0x000fe40008011413 */
[----:B------:R-:W-:Y:S02]  /*1720*/  UIADD3 UR5, UP0, UR19, UR27, URZ ;  /* 0x0000001b13057290 */ /* 0x000fe4000ff1e03f */
[----:B------:R-:W-:Y:S02]  /*1730*/  USEL UR55, UR14, UR10, !UP2 ;  /* 0x0000000a0e377287 */ /* 0x000fe4000d000000 */
[----:B------:R-:W-:Y:S01]  /*1740*/  UIMAD UR8, UR7, UR16, URZ ;  /* 0x00000010070872a4 */ /* 0x000fe2000f8e023f */
[----:B------:R-:W-:Y:S01]  /*1750*/  @P0 IADD3 R0, R0, 0x1, RZ ;  /* 0x0000000100000810 */ /* 0x000fe20007ffe0ff */
[----:B------:R-:W-:Y:S01]  /*1760*/  UIADD3.X UR10, UR20, UR22, URZ, UP0, !UPT ;  /* 0x00000016140a7290 */ /* 0x000fe200087fe43f */
[----:B------:R-:W-:Y:S01]  /*1770*/  PLOP3.LUT P0, PT, PT, PT, UP3, 0x80, 0x0 ;  /* 0x000000000000781c */ /* 0x000fe20003f0f038 */
[----:B------:R-:W-:-:S02]  /*1780*/  UIMAD UR7, UR7, UR5, URZ ;  /* 0x00000005070772a4 */ /* 0x000fc4000f8e023f */
[----:B------:R-:W-:Y:S01]  /*1790*/  @UP1 UIADD3 UR31, UR47, UR49, URZ ;  /* 0x000000312f1f1290 */ /* 0x000fe2000fffe03f */
[----:B------:R-:W-:Y:S01]  /*17a0*/  IMAD.MOV.U32 R14, RZ, RZ, R0 ;  /* 0x000000ffff0e7224 */ /* 0x000fe200078e0000 */
[----:B------:R-:W-:Y:S02]  /*17b0*/  UIADD3 UR42, UR15, UR17, URZ ;  /* 0x000000110f2a7290 */ /* 0x000fe4000fffe03f */
        /* <DEDUP_REMOVED lines=29> */
.L_x_660:
        /* <DEDUP_REMOVED lines=13> */
.L_x_661:
        /* <DEDUP_REMOVED lines=11> */
.L_x_662:
[----:B------:R-:W-:-:S04]  /*1b10*/  UIMAD UR5, UR51, UR61, UR56 ;  /* 0x0000003d330572a4 */ /* 0x000fc8000f8e0238 */
[----:B------:R-:W-:-:S12]  /*1b20*/  UIMAD UR5, UR5, UR58, URZ ;  /* 0x0000003a050572a4 */ /* 0x000fd8000f8e023f */
.L_x_663:
[----:B------:R-:W2:Y:S01]  /*1b30*/  LDL.64 R4, [R1] ;  /* 0x0000000001047983 */ /* 0x000ea20000100a00 */
[----:B------:R-:W-:-:S03]  /*1b40*/  ULDC UR7, c[0x0][0x2dc] ;  /* 0x0000b70000077ab9 */ /* 0x000fc60000000800 */
[----:B------:R1:W2:Y:S01]  /*1b50*/  LDL.64 R22, [R1] ;  /* 0x0000000001167983 */ /* 0x0002a20000100a00 */
[----:B------:R-:W-:Y:S01]  /*1b60*/  UIADD3 UR5, UR19, UR5, URZ ;  /* 0x0000000513057290 */ /* 0x000fe2000fffe03f */
[----:B------:R-:W-:Y:S01]  /*1b70*/  BSSY B1, `(.L_x_659) ;  /* 0x0000955000017945 */ /* 0x000fe20003800000 */
[----:B------:R-:W-:Y:S01]  /*1b80*/  UIMAD UR38, UR7, UR61, URZ ;  /* 0x0000003d072672a4 */ /* 0x000fe2000f8e023f */
[----:B------:R-:W3:Y:S01]  /*1b90*/  S2R R20, SR_TID.X ;  /* 0x0000000000147919 */ /* 0x000ee20000002100 */
[----:B------:R-:W-:Y:S01]  /*1ba0*/  ULDC.64 UR36, c[0x0][0x478] ;  /* 0x00011e0000247ab9 */ /* 0x000fe20000000a00 */
[----:B------:R-:W-:Y:S02]  /*1bb0*/  USHF.R.S32.HI UR39, URZ, 0x1f, UR56 ;  /* 0x0000001f3f277899 */ /* 0x000fe40008011438 */
[----:B------:R-:W-:Y:S01]  /*1bc0*/  UIADD3 UR11, -UR9, UR18, UR48 ;  /* 0x00000012090b7290 */ /* 0x000fe2000fffe130 */
[----:B------:R-:W-:Y:S01]  /*1bd0*/  ULDC.64 UR16, c[0x0][0x258] ;  /* 0x0000960000107ab9 */ /* 0x000fe20000000a00 */
[----:B------:R-:W-:Y:S01]  /*1be0*/  USHF.L.U32 UR28, UR38, 0x6, URZ ;  /* 0x00000006261c7899 */ /* 0x000fe2000800063f */
[----:B------:R-:W-:Y:S01]  /*1bf0*/  IMAD.U32 R9, RZ, RZ, UR16 ;  /* 0x00000010ff097e24 */ /* 0x000fe2000f8e00ff */
[----:B------:R-:W-:-:S02]  /*1c00*/  UIMAD UR8, UR39, UR16, URZ ;  /* 0x00000010270872a4 */ /* 0x000fc4000f8e023f */
[----:B------:R-:W-:Y:S02]  /*1c10*/  UIADD3 UR10, UR21, -0x1, URZ ;  /* 0xffffffff150a7890 */ /* 0x000fe4000fffe03f */
[----:B------:R-:W-:-:S03]  /*1c20*/  UIMAD UR31, UR56, UR17, UR8 ;  /* 0x00000011381f72a4 */ /* 0x000fc6000f8e0208 */
[----:B------:R-:W-:Y:S02]  /*1c30*/  ULDC.64 UR16, c[0x0][0x428] ;  /* 0x00010a0000107ab9 */ /* 0x000fe40000000a00 */
[----:B------:R-:W-:-:S04]  /*1c40*/  UIMAD UR8, UR39, UR16, URZ ;  /* 0x00000010270872a4 */ /* 0x000fc8000f8e023f */
[----:B------:R-:W-:Y:S01]  /*1c50*/  UIMAD UR8, UR56, UR17, UR8 ;  /* 0x00000011380872a4 */ /* 0x000fe2000f8e0208 */
[----:B---3--:R-:W-:-:S04]  /*1c60*/  SHF.R.S32.HI R21, RZ, 0x1f, R20 ;  /* 0x0000001fff157819 */ /* 0x008fc80000011414 */
[CC--:B------:R-:W-:Y:S02]  /*1c70*/  LEA.HI R2, R21.reuse, R20.reuse, RZ, 0x2 ;  /* 0x0000001415027211 */ /* 0x0c0fe400078f10ff */
[----:B------:R-:W-:Y:S02]  /*1c80*/  LEA.HI R8, R21, R20, RZ, 0x5 ;  /* 0x0000001415087211 */ /* 0x000fe400078f28ff */
[----:B------:R-:W-:-:S04]  /*1c90*/  SHF.R.S32.HI R2, RZ, 0x2, R2 ;  /* 0x00000002ff027819 */ /* 0x000fc80000011402 */
[----:B------:R-:W-:Y:S02]  /*1ca0*/  SHF.R.S32.HI R19, RZ, 0x1f, R2 ;  /* 0x0000001fff137819 */ /* 0x000fe40000011402 */
[----:B------:R-:W-:Y:S01]  /*1cb0*/  IADD3 R0, P0, R2, UR19, RZ ;  /* 0x0000001302007c10 */ /* 0x000fe2000ff1e0ff */
[----:B--2---:R-:W-:-:S03]  /*1cc0*/  IMAD.MOV.U32 R22, RZ, RZ, R4 ;  /* 0x000000ffff167224 */ /* 0x004fc600078e0004 */
[----:B------:R-:W-:Y:S02]  /*1cd0*/  IADD3.X R4, R19, UR20, RZ, P0, !PT ;  /* 0x0000001413047c10 */ /* 0x000fe400087fe4ff */
[----:B------:R-:W-:-:S03]  /*1ce0*/  SHF.R.S32.HI R23, RZ, 0x1f, R22 ;  /* 0x0000001fff177819 */ /* 0x000fc60000011416 */
[----:B------:R-:W-:Y:S02]  /*1cf0*/  IMAD R6, R4, UR34, RZ ;  /* 0x0000002204067c24 */ /* 0x000fe4000f8e02ff */
[C---:B------:R-:W-:Y:S01]  /*1d00*/  IMAD.WIDE.U32 R4, R0.reuse, UR34, R22 ;  /* 0x0000002200047c25 */ /* 0x040fe2000f8e0016 */
[----:B------:R-:W-:Y:S01]  /*1d10*/  UIADD3 UR34, UR19, UR23, URZ ;  /* 0x0000001713227290 */ /* 0x000fe2000fffe03f */
[----:B------:R1:W-:Y:S01]  /*1d20*/  STL [R1+0x4], R23 ;  /* 0x0000041701007387 */ /* 0x0003e20000100800 */
[----:B------:R-:W-:Y:S01]  /*1d30*/  UIMAD.WIDE UR22, UR5, 0x4, UR36 ;  /* 0x00000004051678a5 */ /* 0x000fe2000f8e0224 */
[----:B------:R-:W-:Y:S01]  /*1d40*/  IMAD R0, R0, UR35, R6 ;  /* 0x0000002300007c24 */ /* 0x000fe2000f8e0206 */
[----:B------:R-:W-:Y:S01]  /*1d50*/  IADD3 R6, P0, R4, UR54, RZ ;  /* 0x0000003604067c10 */ /* 0x000fe2000ff1e0ff */
[----:B------:R-:W-:Y:S01]  /*1d60*/  ULDC UR54, c[0x0][0x398] ;  /* 0x0000e60000367ab9 */ /* 0x000fe20000000800 */
[----:B------:R-:W-:Y:S02]  /*1d70*/  ULDC.64 UR36, c[0x0][0x210] ;  /* 0x0000840000247ab9 */ /* 0x000fe40000000a00 */
[----:B------:R-:W-:-:S02]  /*1d80*/  IADD3.X R7, R5, UR41, R0, P0, !PT ;  /* 0x0000002905077c10 */ /* 0x000fc400087fe400 */
[----:B------:R-:W-:Y:S01]  /*1d90*/  IADD3 R4, P0, R22, UR6, RZ ;  /* 0x0000000616047c10 */ /* 0x000fe2000ff1e0ff */
[----:B------:R-:W-:Y:S02]  /*1da0*/  ULDC.64 UR6, c[0x0][0x420] ;  /* 0x0001080000067ab9 */ /* 0x000fe40000000a00 */
[----:B------:R-:W-:Y:S01]  /*1db0*/  IMAD.U32 R0, RZ, RZ, UR6 ;  /* 0x00000006ff007e24 */ /* 0x000fe2000f8e00ff */
[----:B------:R-:W-:Y:S01]  /*1dc0*/  IADD3.X R5, R23, UR44, RZ, P0, !PT ;  /* 0x0000002c17057c10 */ /* 0x000fe200087fe4ff */
[----:B------:R-:W-:Y:S01]  /*1dd0*/  UIMAD UR5, UR20, UR6, URZ ;  /* 0x00000006140572a4 */ /* 0x000fe2000f8e023f */
[----:B------:R-:W-:Y:S01]  /*1de0*/  IMAD.WIDE.U32 R6, R9, UR56, R6 ;  /* 0x0000003809067c25 */ /* 0x000fe2000f8e0006 */
[----:B------:R-:W-:-:S03]  /*1df0*/  UIADD3 UR20, UP2, UP0, UR26, UR28, UR43 ;  /* 0x0000001c1a147290 */ /* 0x000fc6000f85e02b */
[----:B------:R-:W-:Y:S01]  /*1e00*/  IMAD.WIDE.U32 R4, R0, UR19, R4 ;  /* 0x0000001300047c25 */ /* 0x000fe2000f8e0004 */
[----:B------:R-:W-:Y:S01]  /*1e10*/  UIMAD UR19, UR19, UR7, UR5 ;  /* 0x00000007131372a4 */ /* 0x000fe2000f8e0205 */
[----:B------:R-:W-:Y:S01]  /*1e20*/  LEA R245, P4, R6, UR36, 0x1 ;  /* 0x0000002406f57c11 */ /* 0x000fe2000f8808ff */
[----:B------:R-:W-:Y:S01]  /*1e30*/  UIADD3 UR5, UR11, -UR54, URZ ;  /* 0x800000360b057290 */ /* 0x000fe2000fffe03f */
[----:B------:R-:W-:Y:S01]  /*1e40*/  IMAD.U32 R0, RZ, RZ, UR16 ;  /* 0x00000010ff007e24 */ /* 0x000fe2000f8e00ff */
[----:B------:R-:W-:Y:S01]  /*1e50*/  USHF.R.S32.HI UR11, URZ, 0x1f, UR28 ;  /* 0x0000001f3f0b7899 */ /* 0x000fe2000801141c */
[----:B------:R-:W-:Y:S01]  /*1e60*/  IMAD R9, R19, UR6, RZ ;  /* 0x0000000613097c24 */ /* 0x000fe2000f8e02ff */
[----:B------:R-:W-:Y:S01]  /*1e70*/  USHF.R.S32.HI UR35, URZ, 0x1f, UR5 ;  /* 0x0000001f3f237899 */ /* 0x000fe20008011405 */
[----:B------:R-:W-:Y:S01]  /*1e80*/  VIADD R5, R5, UR19 ;  /* 0x0000001305057c36 */ /* 0x000fe20008000000 */
[----:B------:R-:W-:Y:S01]  /*1e90*/  UIADD3.X UR11, UR45, UR11, UR46, UP2, UP0 ;  /* 0x0000000b2d0b7290 */ /* 0x000fe200097e042e */
[----:B------:R-:W-:Y:S01]  /*1ea0*/  IMAD R9, R2, UR7, R9 ;  /* 0x0000000702097c24 */ /* 0x000fe2000f8e0209 */
[----:B------:R-:W-:Y:S01]  /*1eb0*/  ULEA.HI UR35, UR35, UR5, URZ, 0x6 ;  /* 0x0000000523237291 */ /* 0x000fe2000f8f303f */
[----:B------:R-:W-:Y:S01]  /*1ec0*/  IMAD.WIDE.U32 R4, R0, UR56, R4 ;  /* 0x0000003800047c25 */ /* 0x000fe2000f8e0004 */
[----:B------:R-:W-:Y:S01]  /*1ed0*/  LOP3.LUT R0, R8, 0xffffffe0, RZ, 0xc0, !PT ;  /* 0xffffffe008007812 */ /* 0x000fe200078ec0ff */
[----:B------:R-:W-:Y:S01]  /*1ee0*/  UIADD3 UR5, UP3, UP2, UR53, UR20, UR55 ;  /* 0x0000001435057290 */ /* 0x000fe2000fa7e037 */
[----:B------:R-:W-:Y:S01]  /*1ef0*/  SHF.R.S32.HI R8, RZ, 0x5, R8 ;  /* 0x00000005ff087819 */ /* 0x000fe20000011408 */
[----:B------:R-:W-:Y:S01]  /*1f00*/  USHF.R.S32.HI UR35, URZ, 0x6, UR35 ;  /* 0x000000063f237899 */ /* 0x000fe20008011423 */
[----:B------:R-:W-:Y:S01]  /*1f10*/  VIADD R5, R5, UR8 ;  /* 0x0000000805057c36 */ /* 0x000fe20008000000 */
[----:B------:R-:W-:Y:S01]  /*1f20*/  UIADD3.X UR8, UR50, UR11, UR42, UP3, UP2 ;  /* 0x0000000b32087290 */ /* 0x000fe20009fe442a */
[----:B------:R-:W-:Y:S01]  /*1f30*/  IMAD.IADD R18, R20, 0x1, -R0 ;  /* 0x0000000114127824 */ /* 0x000fe200078e0a00 */
[----:B------:R-:W-:Y:S01]  /*1f40*/  UISETP.LT.AND UP0, UPT, URZ, UR35, UPT ;  /* 0x000000233f00728c */ /* 0x000fe2000bf01270 */
[----:B------:R-:W-:Y:S01]  /*1f50*/  IMAD.WIDE.U32 R4, R2, UR6, R4 ;  /* 0x0000000602047c25 */ /* 0x000fe2000f8e0004 */
[----:B------:R-:W-:Y:S01]  /*1f60*/  ULDC.64 UR26, c[0x0][0x3e0] ;  /* 0x0000f800001a7ab9 */ /* 0x000fe20000000a00 */
[----:B------:R-:W-:Y:S01]  /*1f70*/  ULDC.64 UR16, c[0x0][0x400] ;  /* 0x0001000000107ab9 */ /* 0x000fe20000000a00 */
[----:B------:R-:W-:Y:S01]  /*1f80*/  USEL UR35, URZ, UR35, !UP0 ;  /* 0x000000233f237287 */ /* 0x000fe2000c000000 */
[----:B------:R-:W-:Y:S01]  /*1f90*/  IMAD R8, R8, UR38, R18 ;  /* 0x0000002608087c24 */ /* 0x000fe2000f8e0212 */
[----:B------:R-:W-:Y:S01]  /*1fa0*/  LEA R246, P3, R4, UR26, 0x1 ;  /* 0x0000001a04f67c11 */ /* 0x000fe2000f8608ff */
[----:B------:R-:W-:Y:S01]  /*1fb0*/  IMAD.IADD R5, R5, 0x1, R9 ;  /* 0x0000000105057824 */ /* 0x000fe200078e0209 */
[----:B------:R-:W-:Y:S01]  /*1fc0*/  UISETP.GT.AND UP0, UPT, UR21, UR35, UPT ;  /* 0x000000231500728c */ /* 0x000fe2000bf04270 */
[----:B------:R-:W-:Y:S01]  /*1fd0*/  VIADD R7, R7, UR31 ;  /* 0x0000001f07077c36 */ /* 0x000fe20008000000 */
[----:B------:R-:W-:Y:S01]  /*1fe0*/  IADD3 R0, P0, R8, UR5, RZ ;  /* 0x0000000508007c10 */ /* 0x000fe2000ff1e0ff */
[----:B------:R-:W-:Y:S01]  /*1ff0*/  ULDC.64 UR44, c[0x0][0x2b0] ;  /* 0x0000ac00002c7ab9 */ /* 0x000fe20000000a00 */
[----:B------:R-:W-:Y:S01]  /*2000*/  LEA.HI.X R244, R4, UR27, R5, 0x1, P3 ;  /* 0x0000001b04f47c11 */ /* 0x000fe200098f0c05 */
[----:B------:R-:W-:Y:S01]  /*2010*/  UIMAD.WIDE UR20, UR34, 0x4, UR44 ;  /* 0x00000004221478a5 */ /* 0x000fe2000f8e022c */
[----:B------:R-:W-:Y:S01]  /*2020*/  LEA.HI.X.SX32 R8, R8, UR8, 0x1, P0 ;  /* 0x0000000808087c11 */ /* 0x000fe200080f0eff */
[----:B------:R-:W-:Y:S01]  /*2030*/  UMOV UR19, UR23 ;  /* 0x0000001700137c82 */ /* 0x000fe20008000000 */
[----:B------:R-:W-:-:S02]  /*2040*/  PLOP3.LUT P0, PT, PT, PT, UP0, 0x80, 0x0 ;  /* 0x000000000000781c */ /* 0x000fc40003f0f008 */
[----:B------:R-:W-:Y:S02]  /*2050*/  LEA R226, P2, R0, UR16, 0x2 ;  /* 0x0000001000e27c11 */ /* 0x000fe4000f8410ff */
[----:B------:R-:W-:Y:S02]  /*2060*/  LEA.HI.X R243, R6, UR37, R7, 0x1, P4 ;  /* 0x0000002506f37c11 */ /* 0x000fe4000a0f0c07 */
[----:B------:R-:W-:-:S07]  /*2070*/  LEA.HI.X R225, R0, UR17, R8, 0x2, P2 ;  /* 0x0000001100e17c11 */ /* 0x000fce00090f1408 */
        /* <DEDUP_REMOVED lines=20> */
.L_x_665:
        /* <DEDUP_REMOVED lines=19> */
.L_x_666:
        /* <DEDUP_REMOVED lines=38> */
.L_x_668:
[----:B------:R-:W-:Y:S05]  /*2550*/  BSYNC B0 ;  /* 0x0000000000007941 */ /* 0x000fea0003800000 */
.L_x_667:
        /* <DEDUP_REMOVED lines=19> */
.L_x_670:
[----:B------:R-:W-:Y:S05]  /*2690*/  BSYNC B0 ;  /* 0x0000000000007941 */ /* 0x000fea0003800000 */
.L_x_669:
        /* <DEDUP_REMOVED lines=32> */
.L_x_672:
[----:B------:R-:W-:Y:S05]  /*28a0*/  BSYNC B0 ;  /* 0x0000000000007941 */ /* 0x000fea0003800000 */
.L_x_671:
        /* <DEDUP_REMOVED lines=20> */
.L_x_664:
        /* <DEDUP_REMOVED lines=72> */
.L_x_675:
[----:B------:R-:W-:Y:S05]  /*2e70*/  BSYNC B0 ;  /* 0x0000000000007941 */ /* 0x000fea0003800000 */
.L_x_674:
        /* <DEDUP_REMOVED lines=44> */
.L_x_677:
[----:B------:R-:W-:Y:S05]  /*3140*/  BSYNC B0 ;  /* 0x0000000000007941 */ /* 0x000fea0003800000 */
.L_x_676:
        /* <DEDUP_REMOVED lines=41> */
.L_x_679:
[----:B------:R-:W-:Y:S05]  /*33e0*/  BSYNC B0 ;  /* 0x0000000000007941 */ /* 0x000fea0003800000 */
.L_x_678:
        /* <DEDUP_REMOVED lines=16> */
.L_x_681:
        /* <DEDUP_REMOVED lines=37> */
.L_x_682:
[----:B------:R-:W-:Y:S05]  /*3740*/  BSYNC B0 ;  /* 0x0000000000007941 */ /* 0x000fea0003800000 */
.L_x_680:
[----:B-1----:R-:W-:Y:S01]  /*3750*/  IMAD.U32 R4, RZ, RZ, UR24 ;  /* 0x00000018ff047e24 */ /* 0x002fe2000f8e00ff */
[----:B------:R-:W-:Y:S01]  /*3760*/  UIMAD UR6, UR30, UR24, URZ ;  /* 0x000000181e0672a4 */ /* 0x000fe2000f8e023f */
[----:B------:R1:W-:Y:S01]  /*3770*/  @P1 STS [R0+0x9000], RZ ;  /* 0x009000ff00001388 */ /* 0x0003e20000000800 */
[----:B----4-:R-:W-:Y:S01]  /*3780*/  VIADD R8, R247, 0x8 ;  /* 0x00000008f7087836 */ /* 0x010fe20000000000 */
[----:B------:R-:W-:Y:S01]  /*3790*/  BSSY B0, `(.L_x_683) ;  /* 0x000003f000007945 */ /* 0x000fe20003800000 */
[----:B------:R-:W-:Y:S01]  /*37a0*/  IMAD.WIDE.U32 R4, R4, UR48, R22 ;  /* 0x0000003004047c25 */ /* 0x000fe2000f8e0016 */
[----:B------:R-:W-:Y:S01]  /*37b0*/  UIMAD UR6, UR48, UR25, UR6 ;  /* 0x00000019300672a4 */ /* 0x000fe2000f8e0206 */
        /* <DEDUP_REMOVED lines=60> */
.L_x_684:
[----:B------:R-:W-:Y:S05]  /*3b80*/  BSYNC B0 ;  /* 0x0000000000007941 */ /* 0x000fea0003800000 */
.L_x_683:
        /* <DEDUP_REMOVED lines=11> */
[----:B------:R-:W-:-:S04]  /*3c40*/  IMAD.X R4, RZ, RZ, R19, P1 ;  /* 0x000000ffff047224 */ /* 0x000fc800008e0613 */
[----:B------:R-:W-:Y:S02]  /*3c50*/  IMAD R7, R4, UR24, RZ ;  /* 0x0000001804077c24 */ /* 0x000fe4000f8e02ff */
[----:B--2-4-:R-:W1:Y:S01]  /*3c60*/  @!P4 LDC.64 R10, c[0x0][0x218] ;  /* 0x00008600ff0acb82 */ /* 0x014e620000000a00 */
        /* <DEDUP_REMOVED lines=11> */
[----:B-----5:R-:W-:Y:S02]  /*3d20*/  ISETP.GE.AND P3, PT, R8, UR5, PT ;  /* 0x0000000508007c0c */ /* 0x020fe4000bf66270 */
[----:B---3--:R-:W-:-:S11]  /*3d30*/  ISETP.GE.AND P2, PT, R12, UR5, PT ;  /* 0x000000050c007c0c */ /* 0x008fd6000bf46270 */
[----:B------:R-:W1:Y:S01]  /*3d40*/  @!P3 LDC.64 R8, c[0x0][0x218] ;  /* 0x00008600ff08bb82 */ /* 0x000e620000000a00 */
[----:B------:R2:W-:Y:S07]  /*3d50*/  @P3 STS.128 [R0+0xc000], RZ ;  /* 0x00c000ff00003388 */ /* 0x0005ee0000000c00 */
[----:B------:R-:W3:Y:S01]  /*3d60*/  @!P2 LDC.64 R6, c[0x0][0x218] ;  /* 0x00008600ff06ab82 */ /* 0x000ee20000000a00 */
[----:B-1----:R-:W-:-:S04]  /*3d70*/  @!P3 LEA R8, P1, R4, R8, 0x1 ;  /* 0x000000080408b211 */ /* 0x002fc800078208ff */
[C---:B------:R-:W-:Y:S02]  /*3d80*/  @!P3 LEA.HI.X R9, R4.reuse, R9, R2, 0x1, P1 ;  /* 0x000000090409b211 */ /* 0x040fe400008f0c02 */
[----:B---3--:R-:W-:-:S03]  /*3d90*/  @!P2 LEA R6, P1, R4, R6, 0x1 ;  /* 0x000000060406a211 */ /* 0x008fc600078208ff */
        /* <DEDUP_REMOVED lines=10> */
.L_x_686:
[----:B------:R-:W-:Y:S05]  /*3e40*/  BSYNC B0 ;  /* 0x0000000000007941 */ /* 0x000fea0003800000 */
.L_x_685:
[----:B------:R-:W0:Y:S01]  /*3e50*/  LDGDEPBAR ;  /* 0x00000000000079af */ /* 0x000e220000000000 */
[----:B------:R-:W-:Y:S01]  /*3e60*/  ULDC.64 UR14, c[0x0][0x3c8] ;  /* 0x0000f200000e7ab9 */ /* 0x000fe20000000a00 */
[----:B------:R-:W-:Y:S01]  /*3e70*/  ISETP.NE.AND P3, PT, R15, RZ, PT ;  /* 0x000000ff0f00720c */ /* 0x000fe20003f65270 */
[----:B------:R-:W-:Y:S01]  /*3e80*/  UISETP.NE.U32.AND UP1, UPT, UR14, URZ, UPT ;  /* 0x0000003f0e00728c */ /* 0x000fe2000bf25070 */
[----:B------:R-:W-:Y:S01]  /*3e90*/  ISETP.NE.AND P2, PT, R16, RZ, PT ;  /* 0x000000ff1000720c */ /* 0x000fe20003f45270 */
[----:B--2---:R-:W-:Y:S01]  /*3ea0*/  IMAD.MOV.U32 R6, RZ, RZ, 0x4 ;  /* 0x00000004ff067424 */ /* 0x004fe200078e00ff */
[----:B------:R-:W-:Y:S01]  /*3eb0*/  USHF.R.S32.HI UR6, URZ, 0x1f, UR56 ;  /* 0x0000001f3f067899 */ /* 0x000fe20008011438 */
[----:B------:R-:W-:Y:S01]  /*3ec0*/  IMAD.MOV.U32 R4, RZ, RZ, 0x4 ;  /* 0x00000004ff047424 */ /* 0x000fe200078e00ff */
[----:B------:R-:W-:Y:S01]  /*3ed0*/  UISETP.NE.AND.EX UP1, UPT, UR15, URZ, UPT, UP1 ;  /* 0x0000003f0f00728c */ /* 0x000fe2000bf25310 */
[----:B------:R-:W-:Y:S01]  /*3ee0*/  IMAD.MOV.U32 R252, RZ, RZ, 0x7f800000 ;  /* 0x7f800000fffc7424 */ /* 0x000fe200078e00ff */
[----:B-1--4-:R-:W1:Y:S01]  /*3ef0*/  LDC.64 R10, c[0x0][0x3b8] ;  /* 0x0000ee00ff0a7b82 */ /* 0x012e620000000a00 */
[----:B------:R-:W-:Y:S01]  /*3f00*/  IMAD.MOV.U32 R2, RZ, RZ, 0x7f800000 ;  /* 0x7f800000ff027424 */ /* 0x000fe200078e00ff */
[----:B------:R-:W-:Y:S01]  /*3f10*/  ULDC UR46, c[0x0][0x2d0] ;  /* 0x0000b400002e7ab9 */ /* 0x000fe20000000800 */
[----:B---3--:R-:W-:Y:S01]  /*3f20*/  IMAD.MOV.U32 R0, RZ, RZ, 0x7f800000 ;  /* 0x7f800000ff007424 */ /* 0x008fe200078e00ff */
[----:B------:R-:W-:Y:S01]  /*3f30*/  PLOP3.LUT P1, PT, PT, PT, UP1, 0x80, 0x0 ;  /* 0x000000000000781c */ /* 0x000fe20003f2f018 */
[----:B------:R-:W-:Y:S01]  /*3f40*/  IMAD.MOV.U32 R251, RZ, RZ, 0x7f800000 ;  /* 0x7f800000fffb7424 */ /* 0x000fe200078e00ff */
[----:B------:R-:W-:Y:S01]  /*3f50*/  ULDC UR50, c[0x0][0x398] ;  /* 0x0000e60000327ab9 */ /* 0x000fe20000000800 */
[----:B------:R-:W-:-:S02]  /*3f60*/  IMAD.WIDE R4, R247, R4, UR20 ;  /* 0x00000014f7047e25 */ /* 0x000fc4000f8e0204 */
[----:B------:R-:W-:Y:S01]  /*3f70*/  @UP1 ULDC.64 UR16, c[0x0][0x3d0] ;  /* 0x0000f40000101ab9 */ /* 0x000fe20000000a00 */
[----:B------:R-:W-:Y:S01]  /*3f80*/  @UP1 UMOV UR7, UR6 ;  /* 0x0000000600071c82 */ /* 0x000fe20008000000 */
[----:B------:R-:W-:Y:S01]  /*3f90*/  @!P5 IMAD.WIDE R6, R14, R6, UR20 ;  /* 0x000000140e06de25 */ /* 0x000fe2000f8e0206 */
[----:B------:R-:W2:Y:S01]  /*3fa0*/  @!P3 LDG.E R2, desc[UR12][R4.64] ;  /* 0x0000000c0402b981 */ /* 0x000ea2000c1e1900 */
[----:B------:R-:W-:Y:S01]  /*3fb0*/  @UP1 UIMAD UR5, UR57, UR16, URZ ;  /* 0x00000010390512a4 */ /* 0x000fe2000f8e023f */
[----:B------:R-:W-:-:S04]  /*3fc0*/  DEPBAR.LE SB0, 0x1 ;  /* 0x000080400000791a */ /* 0x000fc80000000000 */
[----:B------:R-:W3:Y:S01]  /*3fd0*/  @!P2 LDG.E R0, desc[UR12][R4.64+0x20] ;  /* 0x0000200c0400a981 */ /* 0x000ee2000c1e1900 */
[----:B------:R-:W-:Y:S01]  /*3fe0*/  @UP1 UMOV UR6, UR56 ;  /* 0x0000003800061c82 */ /* 0x000fe20008000000 */
[----:B------:R-:W-:Y:S02]  /*3ff0*/  @UP1 UIMAD UR5, UR51, UR17, UR5 ;  /* 0x00000011330512a4 */ /* 0x000fe4000f8e0205 */
[----:B------:R4:W5:Y:S01]  /*4000*/  @!P6 LDG.E R251, desc[UR12][R4.64+0x80] ;  /* 0x0000800c04fbe981 */ /* 0x000962000c1e1900 */
[----:B------:R-:W-:-:S03]  /*4010*/  @UP1 UIMAD.WIDE.U32 UR6, UR51, UR16, UR6 ;  /* 0x00000010330612a5 */ /* 0x000fc6000f8e0006 */
[----:B------:R-:W5:Y:S01]  /*4020*/  @!P5 LDG.E R252, desc[UR12][R6.64] ;  /* 0x0000000c06fcd981 */ /* 0x000f62000c1e1900 */
[----:B------:R-:W-:Y:S02]  /*4030*/  @UP1 ULEA UR14, UP0, UR6, UR14, 0x2 ;  /* 0x0000000e060e1291 */ /* 0x000fe4000f80103f */
[----:B------:R-:W-:Y:S01]  /*4040*/  @UP1 UIADD3 UR5, UR7, UR5, URZ ;  /* 0x0000000507051290 */ /* 0x000fe2000fffe03f */
[----:B------:R-:W-:Y:S03]  /*4050*/  BAR.SYNC.DEFER_BLOCKING 0x0 ;  /* 0x0000000000007b1d */ /* 0x000fe60000010000 */
[----:B------:R-:W-:-:S03]  /*4060*/  @UP1 ULEA.HI.X UR15, UR6, UR15, UR5, 0x2, UP0 ;  /* 0x0000000f060f1291 */ /* 0x000fc600080f1405 */
[----:B------:R-:W-:Y:S01]  /*4070*/  @UP1 ULDC UR5, c[0x0][0x2e8] ;  /* 0x0000ba0000051ab9 */ /* 0x000fe20000000800 */
[----:B------:R-:W-:Y:S01]  /*4080*/  LEA R196, R218, UR4, 0x1 ;  /* 0x00000004dac47c11 */ /* 0x000fe2000f8e08ff */
[----:B------:R-:W-:Y:S01]  /*4090*/  IMAD.U32 R233, RZ, RZ, UR52 ;  /* 0x00000034ffe97e24 */ /* 0x000fe2000f8e00ff */
[----:B------:R-:W-:Y:S02]  /*40a0*/  USHF.L.U32 UR24, UR38, 0x4, URZ ;  /* 0x0000000426187899 */ /* 0x000fe4000800063f */
[----:B------:R-:W-:Y:S01]  /*40b0*/  USHF.L.U32 UR23, UR38, 0x3, URZ ;  /* 0x0000000326177899 */ /* 0x000fe2000800063f */
[----:B------:R-:W-:Y:S01]  /*40c0*/  VIADD R208, R217, 0x1800 ;  /* 0x00001800d9d07836 */ /* 0x000fe20000000000 */
[----:B------:R-:W-:Y:S01]  /*40d0*/  UIADD3 UR43, UR48, UR18, URZ ;  /* 0x00000012302b7290 */ /* 0x000fe2000fffe03f */
[----:B------:R-:W-:Y:S01]  /*40e0*/  IMAD.MOV.U32 R250, RZ, RZ, R238 ;  /* 0x000000fffffa7224 */ /* 0x000fe200078e00ee */
[----:B------:R-:W-:Y:S02]  /*40f0*/  CS2R R126, SRZ ;  /* 0x00000000007e7805 */ /* 0x000fe4000001ff00 */
[----:B------:R-:W-:Y:S01]  /*4100*/  CS2R R124, SRZ ;  /* 0x00000000007c7805 */ /* 0x000fe2000001ff00 */
[----:B----4-:R-:W-:Y:S01]  /*4110*/  IMAD.U32 R4, RZ, RZ, UR14 ;  /* 0x0000000eff047e24 */ /* 0x010fe2000f8e00ff */
[----:B------:R-:W-:Y:S01]  /*4120*/  CS2R R130, SRZ ;  /* 0x0000000000827805 */ /* 0x000fe2000001ff00 */
[----:B------:R-:W-:Y:S01]  /*4130*/  IMAD.U32 R5, RZ, RZ, UR15 ;  /* 0x0000000fff057e24 */ /* 0x000fe2000f8e00ff */
[----:B------:R-:W-:-:S02]  /*4140*/  CS2R R128, SRZ ;  /* 0x0000000000807805 */ /* 0x000fc4000001ff00 */
[----:B------:R-:W-:Y:S02]  /*4150*/  CS2R R122, SRZ ;  /* 0x00000000007a7805 */ /* 0x000fe4000001ff00 */
[----:B------:R-:W-:Y:S02]  /*4160*/  CS2R R120, SRZ ;  /* 0x0000000000787805 */ /* 0x000fe4000001ff00 */
[----:B------:R-:W-:Y:S01]  /*4170*/  CS2R R118, SRZ ;  /* 0x0000000000767805 */ /* 0x000fe2000001ff00 */
[----:B------:R-:W4:Y:S01]  /*4180*/  @P1 LDG.E R6, desc[UR12][R4.64] ;  /* 0x0000000c04061981 */ /* 0x000f22000c1e1900 */
[----:B------:R-:W-:Y:S02]  /*4190*/  CS2R R116, SRZ ;  /* 0x0000000000747805 */ /* 0x000fe4000001ff00 */
[----:B------:R-:W-:Y:S02]  /*41a0*/  CS2R R110, SRZ ;  /* 0x00000000006e7805 */ /* 0x000fe4000001ff00 */
[----:B------:R-:W-:Y:S01]  /*41b0*/  CS2R R108, SRZ ;  /* 0x00000000006c7805 */ /* 0x000fe2000001ff00 */
[----:B-1----:R-:W4:Y:S01]  /*41c0*/  LDG.E.64 R8, desc[UR12][R10.64] ;  /* 0x0000000c0a087981 */ /* 0x002f22000c1e1b00 */
        /* <DEDUP_REMOVED lines=23> */
[----:B------:R1:W4:Y:S01]  /*4340*/  LDG.E.64 R4, desc[UR12][R10.64+0x8] ;  /* 0x0000080c0a047981 */ /* 0x000322000c1e1b00 */
[----:B------:R-:W-:-:S02]  /*4350*/  CS2R R74, SRZ ;  /* 0x00000000004a7805 */ /* 0x000fc4000001ff00 */
[----:B------:R-:W-:Y:S02]  /*4360*/  CS2R R72, SRZ ;  /* 0x0000000000487805 */ /* 0x000fe4000001ff00 */
[----:B------:R-:W-:Y:S01]  /*4370*/  CS2R R70, SRZ ;  /* 0x0000000000467805 */ /* 0x000fe2000001ff00 */
[----:B------:R-:W2:Y:S01]  /*4380*/  LDSM.16.M88.4 R196, [R196+0x13400] ;  /* 0x01340000c4c4783b */ /* 0x000ea20000000200 */
[----:B------:R-:W-:Y:S02]  /*4390*/  CS2R R68, SRZ ;  /* 0x0000000000447805 */ /* 0x000fe4000001ff00 */
[----:B------:R-:W-:Y:S02]  /*43a0*/  CS2R R62, SRZ ;  /* 0x00000000003e7805 */ /* 0x000fe4000001ff00 */
[----:B------:R-:W-:Y:S01]  /*43b0*/  CS2R R60, SRZ ;  /* 0x00000000003c7805 */ /* 0x000fe2000001ff00 */
[----:B------:R-:W2:Y:S01]  /*43c0*/  LDSM.16.M88.4 R168, [R210] ;  /* 0x00000000d2a8783b */ /* 0x000ea20000000200 */
[----:B------:R-:W-:-:S02]  /*43d0*/  CS2R R66, SRZ ;  /* 0x0000000000427805 */ /* 0x000fc4000001ff00 */
[----:B------:R-:W-:Y:S02]  /*43e0*/  CS2R R64, SRZ ;  /* 0x0000000000407805 */ /* 0x000fe4000001ff00 */
[----:B------:R-:W-:Y:S01]  /*43f0*/  CS2R R58, SRZ ;  /* 0x00000000003a7805 */ /* 0x000fe2000001ff00 */
[----:B------:R-:W2:Y:S01]  /*4400*/  LDSM.16.M88.4 R172, [R210+0x400] ;  /* 0x00040000d2ac783b */ /* 0x000ea20000000200 */
[----:B------:R-:W-:Y:S02]  /*4410*/  CS2R R56, SRZ ;  /* 0x0000000000387805 */ /* 0x000fe4000001ff00 */
[----:B------:R-:W-:Y:S02]  /*4420*/  CS2R R54, SRZ ;  /* 0x0000000000367805 */ /* 0x000fe4000001ff00 */
[----:B------:R-:W-:Y:S01]  /*4430*/  CS2R R52, SRZ ;  /* 0x0000000000347805 */ /* 0x000fe2000001ff00 */
[----:B------:R-:W2:Y:S01]  /*4440*/  LDSM.16.M88.4 R184, [R210+0x2000] ;  /* 0x00200000d2b8783b */ /* 0x000ea20000000200 */
        /* <DEDUP_REMOVED lines=9> */
[----:B------:R-:W-:Y:S01]  /*44e0*/  CS2R R36, SRZ ;  /* 0x0000000000247805 */ /* 0x000fe2000001ff00 */
[----:B------:R-:W-:Y:S01]  /*44f0*/  ULDC UR8, c[0x0][0x394] ;  /* 0x0000e50000087ab9 */ /* 0x000fe20000000800 */
[----:B-1----:R-:W1:Y:S01]  /*4500*/  S2R R10, SR_TID.X ;  /* 0x00000000000a7919 */ /* 0x002e620000002100 */
[----:B------:R-:W-:Y:S02]  /*4510*/  UIMAD UR42, UR38, 0x18, URZ ;  /* 0x00000018262a78a4 */ /* 0x000fe4000f8e023f */
[----:B------:R-:W-:Y:S01]  /*4520*/  USHF.L.U32 UR41, UR38, 0x5, URZ ;  /* 0x0000000526297899 */ /* 0x000fe2000800063f */
[----:B------:R-:W2:Y:S01]  /*4530*/  LDSM.16.M88.4 R204, [R210+0x4400] ;  /* 0x00440000d2cc783b */ /* 0x000ea20000000200 */
[----:B------:R-:W-:Y:S02]  /*4540*/  UIADD3 UR34, UR24, 0x20, URZ ;  /* 0x0000002018227890 */ /* 0x000fe4000fffe03f */
[----:B------:R-:W-:Y:S01]  /*4550*/  UIADD3 UR29, UR24, 0x40, URZ ;  /* 0x00000040181d7890 */ /* 0x000fe2000fffe03f */
[----:B------:R-:W-:Y:S01]  /*4560*/  SEL R208, R208, R217, !P0 ;  /* 0x000000d9d0d07207 */ /* 0x000fe20004000000 */
[----:B------:R-:W-:-:S02]  /*4570*/  UIADD3 UR44, -UR9, 0x80, UR43 ;  /* 0x00000080092c7890 */ /* 0x000fc4000fffe12b */
[----:B------:R-:W-:Y:S02]  /*4580*/  UIMAD UR40, UR38, 0x28, URZ ;  /* 0x00000028262878a4 */ /* 0x000fe4000f8e023f */
[----:B------:R-:W-:Y:S02]  /*4590*/  UIMAD UR39, UR38, 0x30, URZ ;  /* 0x00000030262778a4 */ /* 0x000fe4000f8e023f */
[----:B------:R-:W-:Y:S01]  /*45a0*/  UIADD3 UR45, UR48, 0x80, URZ ;  /* 0x00000080302d7890 */ /* 0x000fe2000fffe03f */
[----:B------:R-:W-:Y:S01]  /*45b0*/  ULDC.U8 UR16, c[0x0][0x388] ;  /* 0x0000e20000107ab9 */ /* 0x000fe20000000000 */
[----:B------:R-:W-:Y:S01]  /*45c0*/  ULDC UR15, c[0x0][0x2ec] ;  /* 0x0000bb00000f7ab9 */ /* 0x000fe20000000800 */
[----:B-1----:R-:W-:Y:S01]  /*45d0*/  IMAD.SHL.U32 R10, R10, 0x2, RZ ;  /* 0x000000020a0a7824 */ /* 0x002fe200078e00ff */
[----:B------:R-:W-:-:S04]  /*45e0*/  UIADD3 UR33, UR23, UR34, URZ ;  /* 0x0000002217217290 */ /* 0x000fc8000fffe03f */
[----:B------:R-:W-:-:S04]  /*45f0*/  UIADD3 UR32, UR23, UR33, URZ ;  /* 0x0000002117207290 */ /* 0x000fc8000fffe03f */
[----:B------:R-:W-:Y:S01]  /*4600*/  UIADD3 UR31, UR23, UR32, URZ ;  /* 0x00000020171f7290 */ /* 0x000fe2000fffe03f */
[----:B------:R-:W-:-:S03]  /*4610*/  LEA R208, R208, UR4, 0x1 ;  /* 0x00000004d0d07c11 */ /* 0x000fc6000f8e08ff */
[----:B------:R-:W-:Y:S01]  /*4620*/  UIADD3 UR30, UR23, UR31, URZ ;  /* 0x0000001f171e7290 */ /* 0x000fe2000fffe03f */
[----:B------:R-:W-:Y:S01]  /*4630*/  UMOV UR17, UR8 ;  /* 0x0000000800117c82 */ /* 0x000fe20008000000 */
[----:B------:R-:W-:Y:S02]  /*4640*/  UIMAD UR38, UR38, 0x38, URZ ;  /* 0x00000038262678a4 */ /* 0x000fe4000f8e023f */
[----:B------:R-:W-:Y:S02]  /*4650*/  UIADD3 UR44, UR44, -UR54, URZ ;  /* 0x800000362c2c7290 */ /* 0x000fe4000fffe03f */
[----:B------:R-:W-:Y:S01]  /*4660*/  UIADD3 UR37, UR23, UR30, URZ ;  /* 0x0000001e17257290 */ /* 0x000fe2000fffe03f */
[----:B--2---:R1:W-:Y:S04]  /*4670*/  STL [R1+0x8], R2 ;  /* 0x0000080201007387 */ /* 0x0043e80000100800 */
[----:B---3--:R2:W-:Y:S01]  /*4680*/  STL [R1+0xc], R0 ;  /* 0x00000c0001007387 */ /* 0x0085e20000100800 */
[----:B-1----:R-:W4:Y:S01]  /*4690*/  @P1 MUFU.RCP R2, UR5 ;  /* 0x0000000500021d08 */ /* 0x002f220008001000 */
[----:B------:R-:W-:Y:S01]  /*46a0*/  UIMAD UR5, UR51, UR61, UR56 ;  /* 0x0000003d330572a4 */ /* 0x000fe2000f8e0238 */
[----:B--2---:R-:W-:-:S03]  /*46b0*/  LEA.HI R0, R21, R20, RZ, 0x6 ;  /* 0x0000001415007211 */ /* 0x004fc600078f30ff */
[----:B------:R-:W-:Y:S01]  /*46c0*/  USHF.L.U32 UR5, UR5, 0x5, URZ ;  /* 0x0000000505057899 */ /* 0x000fe2000800063f */
[----:B------:R-:W-:-:S03]  /*46d0*/  SHF.R.S32.HI R0, RZ, 0x6, R0 ;  /* 0x00000006ff007819 */ /* 0x000fc60000011400 */
[----:B------:R-:W-:Y:S01]  /*46e0*/  USHF.R.S32.HI UR6, URZ, 0x1f, UR5 ;  /* 0x0000001f3f067899 */ /* 0x000fe20008011405 */
[----:B----4-:R-:W-:Y:S01]  /*46f0*/  @P1 FMUL.FTZ R6, R6, R2 ;  /* 0x0000000206061220 */ /* 0x010fe20000410000 */
[----:B------:R-:W-:Y:S02]  /*4700*/  IMAD.U32 R2, RZ, RZ, UR52 ;  /* 0x00000034ff027e24 */ /* 0x000fe4000f8e00ff */
[----:B------:R-:W-:Y:S01]  /*4710*/  IMAD.SHL.U32 R7, R0, 0x20, RZ ;  /* 0x0000002000077824 */ /* 0x000fe200078e00ff */
[----:B------:R-:W-:Y:S01]  /*4720*/  R2UR UR11, R9 ;  /* 0x00000000090b72ca */ /* 0x000fe200000e0000 */
[----:B------:R-:W-:Y:S01]  /*4730*/  IMAD R2, R2, 0x4, R0 ;  /* 0x0000000402027824 */ /* 0x000fe200078e0200 */
[----:B------:R-:W-:Y:S02]  /*4740*/  @P1 R2UR UR7, R6 ;  /* 0x00000000060712ca */ /* 0x000fe400000e0000 */
[----:B------:R-:W-:Y:S02]  /*4750*/  SHF.R.S32.HI R0, RZ, 0x1f, R18 ;  /* 0x0000001fff007819 */ /* 0x000fe40000011412 */
[----:B------:R-:W-:-:S02]  /*4760*/  R2UR UR14, R8 ;  /* 0x00000000080e72ca */ /* 0x000fc400000e0000 */
[----:B------:R-:W-:-:S05]  /*4770*/  LOP3.LUT R7, R7, 0x6, R10, 0xf8, !PT ;  /* 0x0000000607077812 */ /* 0x000fca00078ef80a */
[----:B------:R-:W-:Y:S01]  /*4780*/  IMAD R233, R233, 0x80, R7 ;  /* 0x00000080e9e97824 */ /* 0x000fe200078e0207 */
[----:B------:R-:W-:-:S04]  /*4790*/  IADD3 R18, P2, P1, R4, UR5, R18 ;  /* 0x0000000504127c10 */ /* 0x000fc8000f95e012 */
[----:B------:R-:W-:Y:S01]  /*47a0*/  IADD3.X R4, R5, UR6, R0, P2, P1 ;  /* 0x0000000605047c10 */ /* 0x000fe200097e2400 */
[----:B------:R-:W-:Y:S02]  /*47b0*/  VIADD R0, R220, 0x1800 ;  /* 0x00001800dc007836 */ /* 0x000fe40000000000 */
[----:B------:R-:W-:-:S03]  /*47c0*/  IMAD.WIDE.U32 R6, R18, -0x2daee0ad, RZ ;  /* 0xd2511f5312067825 */ /* 0x000fc600078e00ff */
[----:B------:R-:W-:Y:S01]  /*47d0*/  SEL R209, R0, R220, !P0 ;  /* 0x000000dc00d17207 */ /* 0x000fe20004000000 */
[----:B------:R-:W-:Y:S01]  /*47e0*/  IMAD R5, RZ, RZ, -UR28 ;  /* 0x8000001cff057e24 */ /* 0x000fe2000f8e02ff */
[----:B------:R-:W-:Y:S02]  /*47f0*/  LOP3.LUT R0, R2, UR11, RZ, 0x3c, !PT ;  /* 0x0000000b02007c12 */ /* 0x000fe4000f8e3cff */
[----:B------:R-:W-:Y:S02]  /*4800*/  LOP3.LUT R2, R4, UR14, RZ, 0x3c, !PT ;  /* 0x0000000e04027c12 */ /* 0x000fe4000f8e3cff */
[----:B------:R-:W-:Y:S01]  /*4810*/  LOP3.LUT R0, R7, R0, RZ, 0x3c, !PT ;  /* 0x0000000007007212 */ /* 0x000fe200078e3cff */
[----:B------:R1:W-:Y:S04]  /*4820*/  STL [R1+0x1c], R5 ;  /* 0x00001c0501007387 */ /* 0x0003e80000100800 */
[----:B------:R1:W-:Y:S04]  /*4830*/  STL.64 [R1+0x30], R6 ;  /* 0x0000300601007387 */ /* 0x0003e80000100a00 */
[----:B------:R1:W-:Y:S04]  /*4840*/  STL [R1+0x18], R2 ;  /* 0x0000180201007387 */ /* 0x0003e80000100800 */
[----:B------:R1:W-:Y:S01]  /*4850*/  STL [R1+0x2c], R0 ;  /* 0x00002c0001007387 */ /* 0x0003e20000100800 */
[----:B------:R-:W-:-:S04]  /*4860*/  UIADD3 UR28, UR23, UR29, URZ ;  /* 0x0000001d171c7290 */ /* 0x000fc8000fffe03f */
[----:B------:R-:W-:-:S04]  /*4870*/  UIADD3 UR27, UR23, UR28, URZ ;  /* 0x0000001c171b7290 */ /* 0x000fc8000fffe03f */
[----:B------:R-:W-:Y:S01]  /*4880*/  UIADD3 UR26, UR23, UR27, URZ ;  /* 0x0000001b171a7290 */ /* 0x000fe2000fffe03f */
[----:B------:R-:W-:-:S03]  /*4890*/  LEA R209, R209, UR4, 0x1 ;  /* 0x00000004d1d17c11 */ /* 0x000fc6000f8e08ff */
[----:B------:R-:W-:Y:S01]  /*48a0*/  UIADD3 UR25, UR23, UR26, URZ ;  /* 0x0000001a17197290 */ /* 0x000fe2000fffe03f */
[----:B------:R-:W-:Y:S01]  /*48b0*/  UMOV UR5, URZ ;  /* 0x0000003f00057c82 */ /* 0x000fe20008000000 */
[----:B------:R-:W-:Y:S02]  /*48c0*/  @UP1 UMOV UR5, UR7 ;  /* 0x0000000700051c82 */ /* 0x000fe40008000000 */
[----:B------:R-:W-:-:S12]  /*48d0*/  UIADD3 UR36, UR23, UR25, URZ ;  /* 0x0000001917247290 */ /* 0x000fd8000fffe03f */
.L_x_691:
[----:B------:R-:W0:Y:S01]  /*48e0*/  LDGDEPBAR ;  /* 0x00000000000079af */ /* 0x000e220000000000 */
[----:B-1----:R-:W-:Y:S01]  /*48f0*/  LEA R0, R218, UR4, 0x1 ;  /* 0x00000004da007c11 */ /* 0x002fe2000f8e08ff */
[----:B------:R-:W-:Y:S01]  /*4900*/  IMAD.IADD R2, R219, 0x1, R209 ;  /* 0x00000001db027824 */ /* 0x000fe200078e02d1 */
[----:B------:R-:W-:Y:S01]  /*4910*/  USHF.L.U32 UR6, UR10, 0x6, URZ ;  /* 0x000000060a067899 */ /* 0x000fe2000800063f */
[----:B------:R-:W-:Y:S01]  /*4920*/  IMAD.MOV.U32 R248, RZ, RZ, R226 ;  /* 0x000000fffff87224 */ /* 0x000fe200078e00e2 */
[----:B------:R-:W-:Y:S01]  /*4930*/  UMOV UR8, UR59 ;  /* 0x0000003b00087c82 */ /* 0x000fe20008000000 */
[----:B------:R-:W-:Y:S01]  /*4940*/  IMAD.MOV.U32 R249, RZ, RZ, R225 ;  /* 0x000000fffff97224 */ /* 0x000fe200078e00e1 */
[----:B------:R-:W-:Y:S01]  /*4950*/  UISETP.GE.AND UP0, UPT, UR6, UR44, UPT ;  /* 0x0000002c0600728c */ /* 0x000fe2000bf06270 */
[----:B------:R-:W-:Y:S04]  /*4960*/  DEPBAR.LE SB0, 0x0 ;  /* 0x000080000000791a */ /* 0x000fe80000000000 */
[----:B------:R-:W-:Y:S06]  /*4970*/  BAR.SYNC.DEFER_BLOCKING 0x0 ;  /* 0x0000000000007b1d */ /* 0x000fec0000010000 */
[----:B------:R-:W-:Y:S06]  /*4980*/  LDSM.16.M88.4 R32, [R209] ;  /* 0x00000000d120783b */ /* 0x000fec0000000200 */
[----:B------:R-:W1:Y:S06]  /*4990*/  LDSM.16.M88.4 R16, [R0+0x9000] ;  /* 0x009000000010783b */ /* 0x000e6c0000000200 */
[----:B------:R-:W2:Y:S06]  /*49a0*/  LDSM.16.M88.4 R28, [R209+0x800] ;  /* 0x00080000d11c783b */ /* 0x000eac0000000200 */
[----:B------:R-:W3:Y:S06]  /*49b0*/  LDSM.16.M88.4 R132, [R0+0x9400] ;  /* 0x009400000084783b */ /* 0x000eec0000000200 */
[----:B------:R-:W-:Y:S06]  /*49c0*/  LDSM.16.M88.4 R136, [R2] ;  /* 0x000000000288783b */ /* 0x000fec0000000200 */
[----:B------:R-:W4:Y:S06]  /*49d0*/  LDSM.16.M88.4 R140, [R210+-0x6000] ;  /* 0xffa00000d28c783b */ /* 0x000f2c0000000200 */
[----:B------:R-:W4:Y:S06]  /*49e0*/  LDSM.16.M88.4 R144, [R2+0x800] ;  /* 0x000800000290783b */ /* 0x000f2c0000000200 */
[----:B------:R-:W4:Y:S01]  /*49f0*/  LDSM.16.M88.4 R148, [R210+-0x5c00] ;  /* 0xffa40000d294783b */ /* 0x000f220000000200 */
[-C--:B-1----:R-:W-:Y:S05]  /*4a00*/  HMMA.16816.F32 R4, R32, R16.reuse, RZ ;  /* 0x000000102004723c */ /* 0x082fea00000018ff */
[----:B------:R-:W-:Y:S01]  /*4a10*/  LDSM.16.M88.4 R152, [R209+0x1800] ;  /* 0x00180000d198783b */ /* 0x000fe20000000200 */
[C---:B--2---:R-:W-:Y:S05]  /*4a20*/  HMMA.16816.F32 R8, R28.reuse, R16, RZ ;  /* 0x000000101c08723c */ /* 0x044fea00000018ff */
[----:B------:R-:W-:Y:S01]  /*4a30*/  LDSM.16.M88.4 R156, [R0+0xb400] ;  /* 0x00b40000009c783b */ /* 0x000fe20000000200 */
        /* <DEDUP_REMOVED lines=16> */
[----:B------:R-:W-:Y:S01]  /*4b40*/  IMAD.U32 R144, RZ, RZ, UR22 ;  /* 0x00000016ff907e24 */ /* 0x000fe2000f8e00ff */
[----:B------:R-:W-:Y:S03]  /*4b50*/  LDSM.16.M88.4 R136, [R2+0x1000] ;  /* 0x001000000288783b */ /* 0x000fe60000000200 */
[----:B------:R-:W-:Y:S01]  /*4b60*/  IMAD.U32 R145, RZ, RZ, UR19 ;  /* 0x00000013ff917e24 */ /* 0x000fe2000f8e00ff */
[C---:B------:R-:W-:Y:S02]  /*4b70*/  LEA R144, P0, R247.reuse, R144, 0x2 ;  /* 0x00000090f7907211 */ /* 0x040fe400078010ff */
[----:B------:R-:W-:Y:S03]  /*4b80*/  LDSM.16.M88.4 R148, [R209+0x2800] ;  /* 0x00280000d194783b */ /* 0x000fe60000000200 */
[C---:B------:R-:W-:Y:S05]  /*4b90*/  LEA.HI.X.SX32 R145, R247.reuse, R145, 0x2, P0 ;  /* 0x00000091f7917211 */ /* 0x040fea00000f16ff */
[----:B-----5:R-:W5:Y:S01]  /*4ba0*/  LDG.E R224, desc[UR12][R144.64] ;  /* 0x0000000c90e07981 */ /* 0x020f62000c1e1900 */
[-C--:B-1----:R-:W-:Y:S05]  /*4bb0*/  HMMA.16816.F32 R4, R132, R140.reuse, R4 ;  /* 0x0000008c8404723c */ /* 0x082fea0000001804 */
[----:B------:R-:W5:Y:S01]  /*4bc0*/  LDG.E R223, desc[UR12][R144.64+0x20] ;  /* 0x0000200c90df7981 */ /* 0x000f62000c1e1900 */
[C---:B------:R-:W-:Y:S05]  /*4bd0*/  HMMA.16816.F32 R8, R152.reuse, R140, R8 ;  /* 0x0000008c9808723c */ /* 0x040fea0000001808 */
[----:B------:R-:W5:Y:S06]  /*4be0*/  LDG.E R222, desc[UR12][R144.64+0x80] ;  /* 0x0000800c90de7981 */ /* 0x000f6c000c1e1900 */
[----:B------:R1:W5:Y:S01]  /*4bf0*/  LDG.E R221, desc[UR12][R144.64+0xa0] ;  /* 0x0000a00c90dd7981 */ /* 0x000362000c1e1900 */
[-C--:B------:R-:W-:Y:S06]  /*4c00*/  HMMA.16816.F32 R12, R152, R142.reuse, R12 ;  /* 0x0000008e980c723c */ /* 0x080fec000000180c */
[C---:B------:R-:W-:Y:S01]  /*4c10*/  HMMA.16816.F32 R16, R132.reuse, R142, R16 ;  /* 0x0000008e8410723c */ /* 0x040fe20000001810 */
[----:B------:R-:W2:Y:S05]  /*4c20*/  LDSM.16.M88.4 R140, [R210+-0x4000] ;  /* 0xffc00000d28c783b */ /* 0x000eaa0000000200 */
[-C--:B------:R-:W-:Y:S06]  /*4c30*/  HMMA.16816.F32 R20, R132, R156.reuse, R20 ;  /* 0x0000009c8414723c */ /* 0x080fec0000001814 */
[C---:B------:R-:W-:Y:S06]  /*4c40*/  HMMA.16816.F32 R24, R152.reuse, R156, R24 ;  /* 0x0000009c9818723c */ /* 0x040fec0000001818 */
[-C--:B------:R-:W-:Y:S01]  /*4c50*/  HMMA.16816.F32 R28, R152, R158.reuse, R28 ;  /* 0x0000009e981c723c */ /* 0x080fe2000000181c */
[----:B-1----:R-:W1:Y:S05]  /*4c60*/  LDSM.16.M88.4 R144, [R2+0x1800] ;  /* 0x001800000290783b */ /* 0x002e6a0000000200 */
[----:B------:R-:W-:Y:S01]  /*4c70*/  HMMA.16816.F32 R32, R132, R158, R32 ;  /* 0x0000009e8420723c */ /* 0x000fe20000001820 */
[----:B------:R-:W3:Y:S06]  /*4c80*/  LDSM.16.M88.4 R132, [R210+-0x3c00] ;  /* 0xffc40000d284783b */ /* 0x000eec0000000200 */
[----:B------:R-:W-:Y:S01]  /*4c90*/  LDSM.16.M88.4 R152, [R0+0xd400] ;  /* 0x00d400000098783b */ /* 0x000fe20000000200 */
[-C--:B--2---:R-:W-:Y:S06]  /*4ca0*/  HMMA.16816.F32 R4, R136, R140.reuse, R4 ;  /* 0x0000008c8804723c */ /* 0x084fec0000001804 */
[C---:B-1----:R-:W-:Y:S06]  /*4cb0*/  HMMA.16816.F32 R8, R144.reuse, R140, R8 ;  /* 0x0000008c9008723c */ /* 0x042fec0000001808 */
[-C--:B------:R-:W-:Y:S06]  /*4cc0*/  HMMA.16816.F32 R12, R144, R142.reuse, R12 ;  /* 0x0000008e900c723c */ /* 0x080fec000000180c */
[C---:B------:R-:W-:Y:S01]  /*4cd0*/  HMMA.16816.F32 R16, R136.reuse, R142, R16 ;  /* 0x0000008e8810723c */ /* 0x040fe20000001810 */
[----:B------:R-:W-:Y:S05]  /*4ce0*/  LDSM.16.M88.4 R140, [R209+0x2000] ;  /* 0x00200000d18c783b */ /* 0x000fea0000000200 */
[-C--:B---3--:R-:W-:Y:S06]  /*4cf0*/  HMMA.16816.F32 R20, R136, R132.reuse, R20 ;  /* 0x000000848814723c */ /* 0x088fec0000001814 */
[C---:B------:R-:W-:Y:S06]  /*4d00*/  HMMA.16816.F32 R24, R144.reuse, R132, R24 ;  /* 0x000000849018723c */ /* 0x040fec0000001818 */
[-C--:B------:R-:W-:Y:S01]  /*4d10*/  HMMA.16816.F32 R28, R144, R134.reuse, R28 ;  /* 0x00000086901c723c */ /* 0x080fe2000000181c */
[----:B------:R1:W2:Y:S05]  /*4d20*/  LDSM.16.M88.4 R144, [R0+0xd000] ;  /* 0x00d000000090783b */ /* 0x0002aa0000000200 */
[----:B------:R-:W-:Y:S01]  /*4d30*/  HMMA.16816.F32 R32, R136, R134, R32 ;  /* 0x000000868820723c */ /* 0x000fe20000001820 */
[----:B------:R-:W-:Y:S06]  /*4d40*/  LDSM.16.M88.4 R132, [R2+0x2000] ;  /* 0x002000000284783b */ /* 0x000fec0000000200 */
[----:B------:R-:W3:Y:S01]  /*4d50*/  LDSM.16.M88.4 R136, [R210+-0x2000] ;  /* 0xffe00000d288783b */ /* 0x000ee20000000200 */
[----:B-1----:R-:W-:Y:S05]  /*4d60*/  IADD3 R0, R247, -UR18, -R233 ;  /* 0x80000012f7007c10 */ /* 0x002fea000fffe8e9 */
[----:B------:R-:W-:Y:S04]  /*4d70*/  VIADD R0, R0, UR9 ;  /* 0x0000000900007c36 */ /* 0x000fe80008000000 */
[----:B------:R-:W-:Y:S01]  /*4d80*/  VIADD R0, R0, UR6 ;  /* 0x0000000600007c36 */ /* 0x000fe20008000000 */
[-C--:B--2---:R-:W-:Y:S06]  /*4d90*/  HMMA.16816.F32 R4, R140, R144.reuse, R4 ;  /* 0x000000908c04723c */ /* 0x084fec0000001804 */
[C---:B------:R-:W-:Y:S06]  /*4da0*/  HMMA.16816.F32 R8, R148.reuse, R144, R8 ;  /* 0x000000909408723c */ /* 0x040fec0000001808 */
[-C--:B------:R-:W-:Y:S06]  /*4db0*/  HMMA.16816.F32 R12, R148, R146.reuse, R12 ;  /* 0x00000092940c723c */ /* 0x080fec000000180c */
[C---:B------:R-:W-:Y:S01]  /*4dc0*/  HMMA.16816.F32 R16, R140.reuse, R146, R16 ;  /* 0x000000928c10723c */ /* 0x040fe20000001810 */
[----:B------:R1:W2:Y:S05]  /*4dd0*/  LDSM.16.M88.4 R144, [R2+0x2800] ;  /* 0x002800000290783b */ /* 0x0002aa0000000200 */
[-C--:B------:R-:W-:Y:S06]  /*4de0*/  HMMA.16816.F32 R20, R140, R152.reuse, R20 ;  /* 0x000000988c14723c */ /* 0x080fec0000001814 */
[C---:B------:R-:W-:Y:S06]  /*4df0*/  HMMA.16816.F32 R24, R148.reuse, R152, R24 ;  /* 0x000000989418723c */ /* 0x040fec0000001818 */
[-C--:B------:R-:W-:Y:S01]  /*4e00*/  HMMA.16816.F32 R28, R148, R154.reuse, R28 ;  /* 0x0000009a941c723c */ /* 0x080fe2000000181c */
[----:B------:R-:W4:Y:S04]  /*4e10*/  LDSM.16.M88.4 R148, [R210+-0x1c00] ;  /* 0xffe40000d294783b */ /* 0x000f280000000200 */
[C---:B------:R-:W-:Y:S01]  /*4e20*/  VIADD R152, R0.reuse, 0xffffffe8 ;  /* 0xffffffe800987836 */ /* 0x040fe20000000000 */
[----:B------:R-:W-:Y:S05]  /*4e30*/  HMMA.16816.F32 R32, R140, R154, R32 ;  /* 0x0000009a8c20723c */ /* 0x000fea0000001820 */
[----:B-1----:R-:W-:Y:S01]  /*4e40*/  VIADD R2, R0, 0x28 ;  /* 0x0000002800027836 */ /* 0x002fe20000000000 */
[-C--:B---3--:R-:W-:Y:S05]  /*4e50*/  HMMA.16816.F32 R4, R132, R136.reuse, R4 ;  /* 0x000000888404723c */ /* 0x088fea0000001804 */
[----:B------:R-:W-:Y:S01]  /*4e60*/  ISETP.GE.AND P0, PT, R2, RZ, PT ;  /* 0x000000ff0200720c */ /* 0x000fe20003f06270 */
[C---:B------:R-:W-:Y:S02]  /*4e70*/  VIADD R142, R0.reuse, 0xffffffff ;  /* 0xffffffff008e7836 */ /* 0x040fe40000000000 */
[----:B------:R-:W-:Y:S03]  /*4e80*/  VIADD R141, R0, 0x8 ;  /* 0x00000008008d7836 */ /* 0x000fe60000000000 */
[----:B------:R-:W-:Y:S01]  /*4e90*/  ISETP.GE.AND P1, PT, R142, RZ, PT ;  /* 0x000000ff8e00720c */ /* 0x000fe20003f26270 */
[C---:B--2---:R-:W-:Y:S04]  /*4ea0*/  HMMA.16816.F32 R8, R144.reuse, R136, R8 ;  /* 0x000000889008723c */ /* 0x044fe80000001808 */
[----:B------:R-:W-:Y:S01]  /*4eb0*/  ISETP.GE.AND P6, PT, R141, RZ, PT ;  /* 0x000000ff8d00720c */ /* 0x000fe20003fc6270 */
[C---:B------:R-:W-:Y:S01]  /*4ec0*/  VIADD R140, R0.reuse, 0x7 ;  /* 0x00000007008c7836 */ /* 0x040fe20000000000 */
[----:B------:R-:W-:Y:S01]  /*4ed0*/  @!P0 IADD3 R2, -R0, -0x28, RZ ;  /* 0xffffffd800028810 */ /* 0x000fe20007ffe1ff */
[-C--:B------:R-:W-:Y:S03]  /*4ee0*/  HMMA.16816.F32 R12, R144, R138.reuse, R12 ;  /* 0x0000008a900c723c */ /* 0x080fe6000000180c */
[----:B------:R-:W-:Y:S01]  /*4ef0*/  ISETP.GE.AND P5, PT, R140, RZ, PT ;  /* 0x000000ff8c00720c */ /* 0x000fe20003fa6270 */
[C---:B------:R-:W-:Y:S01]  /*4f00*/  VIADD R137, R0.reuse, 0x18 ;  /* 0x0000001800897836 */ /* 0x040fe20000000000 */
[----:B------:R-:W-:Y:S01]  /*4f10*/  I2FP.F32.S32 R2, R2 ;  /* 0x0000000200027245 */ /* 0x000fe20000201400 */
[C---:B------:R-:W-:Y:S04]  /*4f20*/  HMMA.16816.F32 R16, R132.reuse, R138, R16 ;  /* 0x0000008a8410723c */ /* 0x040fe80000001810 */
[----:B------:R-:W-:Y:S01]  /*4f30*/  ISETP.GE.AND P2, PT, R137, RZ, PT ;  /* 0x000000ff8900720c */ /* 0x000fe20003f46270 */
[C---:B------:R-:W-:Y:S01]  /*4f40*/  VIADD R136, R0.reuse, 0x17 ;  /* 0x0000001700887836 */ /* 0x040fe20000000000 */
[----:B------:R-:W-:Y:S01]  /*4f50*/  @!P1 IADD3 R142, -R0, 0x1, RZ ;  /* 0x00000001008e9810 */ /* 0x000fe20007ffe1ff */
[-C--:B----4-:R-:W-:Y:S03]  /*4f60*/  HMMA.16816.F32 R20, R132, R148.reuse, R20 ;  /* 0x000000948414723c */ /* 0x090fe60000001814 */
[----:B------:R-:W-:Y:S01]  /*4f70*/  ISETP.GE.AND P1, PT, R136, RZ, PT ;  /* 0x000000ff8800720c */ /* 0x000fe20003f26270 */
[----:B------:R-:W-:Y:S01]  /*4f80*/  FFMA.FTZ R10, R2, -UR5, R10 ;  /* 0x80000005020a7c23 */ /* 0x000fe2000801000a */
[C---:B------:R-:W-:Y:S01]  /*4f90*/  @!P6 IADD3 R141, -R0.reuse, -0x8, RZ ;  /* 0xfffffff8008de810 */ /* 0x040fe20007ffe1ff */
[C---:B------:R-:W-:Y:S05]  /*4fa0*/  HMMA.16816.F32 R24, R144.reuse, R148, R24 ;  /* 0x000000949018723c */ /* 0x040fea0000001818 */
[C---:B------:R-:W-:Y:S01]  /*4fb0*/  @!P5 IADD3 R140, -R0.reuse, -0x7, RZ ;  /* 0xfffffff9008cd810 */ /* 0x040fe20007ffe1ff */
[-C--:B------:R-:W-:Y:S05]  /*4fc0*/  HMMA.16816.F32 R28, R144, R150.reuse, R28 ;  /* 0x00000096901c723c */ /* 0x080fea000000181c */
[C---:B------:R-:W-:Y:S01]  /*4fd0*/  @!P2 IADD3 R137, -R0.reuse, -0x18, RZ ;  /* 0xffffffe80089a810 */ /* 0x040fe20007ffe1ff */
[C---:B------:R-:W-:Y:S01]  /*4fe0*/  VIADD R2, R0.reuse, 0x27 ;  /* 0x0000002700027836 */ /* 0x040fe20000000000 */
[C---:B------:R-:W-:Y:S01]  /*4ff0*/  @!P1 IADD3 R136, -R0.reuse, -0x17, RZ ;  /* 0xffffffe900889810 */ /* 0x040fe20007ffe1ff */
[----:B------:R-:W-:Y:S01]  /*5000*/  VIADD R139, R0, 0x20 ;  /* 0x00000020008b7836 */ /* 0x000fe20000000000 */
[----:B------:R-:W-:Y:S01]  /*5010*/  ISETP.GE.AND P1, PT, R152, RZ, PT ;  /* 0x000000ff9800720c */ /* 0x000fe20003f26270 */
[----:B------:R-:W-:Y:S04]  /*5020*/  HMMA.16816.F32 R32, R132, R150, R32 ;  /* 0x000000968420723c */ /* 0x000fe80000001820 */
[----:B------:R-:W-:Y:S01]  /*5030*/  ISETP.GE.AND P0, PT, R2, RZ, PT ;  /* 0x000000ff0200720c */ /* 0x000fe20003f06270 */
[C---:B------:R-:W-:Y:S01]  /*5040*/  VIADD R138, R0.reuse, 0x1f ;  /* 0x0000001f008a7836 */ /* 0x040fe20000000000 */
[----:B------:R-:W-:Y:S01]  /*5050*/  ISETP.GE.AND P4, PT, R139, RZ, PT ;  /* 0x000000ff8b00720c */ /* 0x000fe20003f86270 */
[----:B------:R-:W-:Y:S01]  /*5060*/  VIADD R144, R0, 0xfffffff8 ;  /* 0xfffffff800907836 */ /* 0x000fe20000000000 */
[----:B------:R-:W-:Y:S02]  /*5070*/  I2FP.F32.S32 R142, R142 ;  /* 0x0000008e008e7245 */ /* 0x000fe40000201400 */
[----:B------:R-:W-:Y:S01]  /*5080*/  ISETP.GE.AND P3, PT, R138, RZ, PT ;  /* 0x000000ff8a00720c */ /* 0x000fe20003f66270 */
[----:B------:R-:W-:Y:S01]  /*5090*/  VIADD R146, R0, 0xfffffff0 ;  /* 0xfffffff000927836 */ /* 0x000fe20000000000 */
[----:B------:R-:W-:Y:S01]  /*50a0*/  ISETP.GE.AND P6, PT, R144, RZ, PT ;  /* 0x000000ff9000720c */ /* 0x000fe20003fc6270 */
[C---:B------:R-:W-:Y:S01]  /*50b0*/  VIADD R143, R0.reuse, 0xfffffff7 ;  /* 0xfffffff7008f7836 */ /* 0x040fe20000000000 */
[C---:B------:R-:W-:Y:S01]  /*50c0*/  @!P1 IADD3 R152, -R0.reuse, 0x18, RZ ;  /* 0x0000001800989810 */ /* 0x040fe20007ffe1ff */
[C---:B------:R-:W-:Y:S01]  /*50d0*/  VIADD R145, R0.reuse, 0xffffffef ;  /* 0xffffffef00917836 */ /* 0x040fe20000000000 */
[----:B------:R-:W-:Y:S01]  /*50e0*/  I2FP.F32.S32 R141, R141 ;  /* 0x0000008d008d7245 */ /* 0x000fe20000201400 */
[C---:B------:R-:W-:Y:S01]  /*50f0*/  VIADD R148, R0.reuse, 0x10 ;  /* 0x0000001000947836 */ /* 0x040fe20000000000 */
[C---:B------:R-:W-:Y:S01]  /*5100*/  @!P0 IADD3 R2, -R0.reuse, -0x27, RZ ;  /* 0xffffffd900028810 */ /* 0x040fe20007ffe1ff */
[----:B------:R-:W-:Y:S01]  /*5110*/  VIADD R147, R0, 0xf ;  /* 0x0000000f00937836 */ /* 0x000fe20000000000 */
[----:B------:R-:W-:Y:S01]  /*5120*/  ISETP.GE.AND P0, PT, R146, RZ, PT ;  /* 0x000000ff9200720c */ /* 0x000fe20003f06270 */
[C---:B------:R-:W-:Y:S01]  /*5130*/  VIADD R149, R0.reuse, 0xffffffe7 ;  /* 0xffffffe700957836 */ /* 0x040fe20000000000 */
[----:B------:R-:W-:Y:S01]  /*5140*/  @!P4 IADD3 R139, -R0, -0x20, RZ ;  /* 0xffffffe0008bc810 */ /* 0x000fe20007ffe1ff */
[----:B------:R-:W-:Y:S01]  /*5150*/  FFMA.FTZ R5, R142, -UR5, R5 ;  /* 0x800000058e057c23 */ /* 0x000fe20008010005 */
[C---:B------:R-:W-:Y:S01]  /*5160*/  @!P3 IADD3 R138, -R0.reuse, -0x1f, RZ ;  /* 0xffffffe1008ab810 */ /* 0x040fe20007ffe1ff */
[----:B------:R-:W-:Y:S01]  /*5170*/  FFMA.FTZ R6, R141, -UR5, R6 ;  /* 0x800000058d067c23 */ /* 0x000fe20008010006 */
[----:B------:R-:W-:Y:S01]  /*5180*/  @!P6 IADD3 R144, -R0, 0x8, RZ ;  /* 0x000000080090e810 */ /* 0x000fe20007ffe1ff */
[----:B------:R-:W-:Y:S01]  /*5190*/  FFMA.FTZ R19, R142, -UR5, R19 ;  /* 0x800000058e137c23 */ /* 0x000fe20008010013 */
[----:B------:R-:W-:Y:S01]  /*51a0*/  ISETP.GE.AND P5, PT, R143, RZ, PT ;  /* 0x000000ff8f00720c */ /* 0x000fe20003fa6270 */
[----:B------:R-:W-:Y:S01]  /*51b0*/  FFMA.FTZ R28, R141, -UR5, R28 ;  /* 0x800000058d1c7c23 */ /* 0x000fe2000801001c */
[----:B------:R-:W-:Y:S02]  /*51c0*/  ISETP.GE.AND P4, PT, R145, RZ, PT ;  /* 0x000000ff9100720c */ /* 0x000fe40003f86270 */
[----:B------:R-:W-:Y:S02]  /*51d0*/  ISETP.GE.AND P3, PT, R148, RZ, PT ;  /* 0x000000ff9400720c */ /* 0x000fe40003f66270 */
[----:B------:R-:W-:Y:S02]  /*51e0*/  ISETP.GE.AND P2, PT, R147, RZ, PT ;  /* 0x000000ff9300720c */ /* 0x000fe40003f46270 */
[----:B------:R-:W-:Y:S02]  /*51f0*/  ISETP.GE.AND P6, PT, R149, RZ, PT ;  /* 0x000000ff9500720c */ /* 0x000fe40003fc6270 */
[C---:B------:R-:W-:Y:S02]  /*5200*/  @!P0 IADD3 R146, -R0.reuse, 0x10, RZ ;  /* 0x0000001000928810 */ /* 0x040fe40007ffe1ff */
[----:B------:R-:W-:Y:S02]  /*5210*/  PLOP3.LUT P0, PT, PT, PT, UP0, 0x80, 0x0 ;  /* 0x000000000000781c */ /* 0x000fe40003f0f008 */
[C---:B------:R-:W-:Y:S02]  /*5220*/  @!P5 IADD3 R143, -R0.reuse, 0x9, RZ ;  /* 0x00000009008fd810 */ /* 0x040fe40007ffe1ff */
[C---:B------:R-:W-:Y:S02]  /*5230*/  @!P4 IADD3 R145, -R0.reuse, 0x11, RZ ;  /* 0x000000110091c810 */ /* 0x040fe40007ffe1ff */
[C---:B------:R-:W-:Y:S02]  /*5240*/  @!P3 IADD3 R148, -R0.reuse, -0x10, RZ ;  /* 0xfffffff00094b810 */ /* 0x040fe40007ffe1ff */
[C---:B------:R-:W-:Y:S02]  /*5250*/  @!P2 IADD3 R147, -R0.reuse, -0xf, RZ ;  /* 0xfffffff10093a810 */ /* 0x040fe40007ffe1ff */
[----:B------:R-:W-:Y:S02]  /*5260*/  @!P6 IADD3 R149, -R0, 0x19, RZ ;  /* 0x000000190095e810 */ /* 0x000fe40007ffe1ff */
[----:B------:R-:W-:Y:S02]  /*5270*/  IABS R0, R0 ;  /* 0x0000000000007213 */ /* 0x000fe40000000000 */
        /* <DEDUP_REMOVED lines=34> */
[C---:B------:R-:W-:Y:S01]  /*54a0*/  FFMA.FTZ R25, R147.reuse, -UR5, R25 ;  /* 0x8000000593197c23 */ /* 0x040fe20008010019 */
[----:B------:R-:W-:Y:S01]  /*54b0*/  FFMA.FTZ R29, R140, -UR5, R29 ;  /* 0x800000058c1d7c23 */ /* 0x000fe2000801001d */
[----:B------:R-:W-:Y:S01]  /*54c0*/  FFMA.FTZ R30, R148, -UR5, R30 ;  /* 0x80000005941e7c23 */ /* 0x000fe2000801001e */
[----:B------:R-:W-:Y:S01]  /*54d0*/  FFMA.FTZ R31, R147, -UR5, R31 ;  /* 0x80000005931f7c23 */ /* 0x000fe2000801001f */
[----:B------:R-:W-:Y:S01]  /*54e0*/  FFMA.FTZ R34, R146, -UR5, R34 ;  /* 0x8000000592227c23 */ /* 0x000fe20008010022 */
[----:B------:R-:W-:Y:S01]  /*54f0*/  FFMA.FTZ R35, R145, -UR5, R35 ;  /* 0x8000000591237c23 */ /* 0x000fe20008010023 */
[----:B------:R-:W-:Y:S01]  /*5500*/  FFMA.FTZ R32, R152, -UR5, R32 ;  /* 0x8000000598207c23 */ /* 0x000fe20008010020 */
[----:B------:R-:W-:Y:S01]  /*5510*/  FFMA.FTZ R33, R149, -UR5, R33 ;  /* 0x8000000595217c23 */ /* 0x000fe20008010021 */
[----:B------:R-:W-:Y:S06]  /*5520*/  @!P0 BRA `(.L_x_687) ;  /* 0x0000000000248947 */ /* 0x000fec0003800000 */
        /* <DEDUP_REMOVED lines=9> */
.L_x_687:
[----:B------:R-:W-:Y:S01]  /*55c0*/  UIADD3 UR17, UR9, 0x1, -UR18 ;  /* 0x0000000109117890 */ /* 0x000fe2000fffe812 */
[----:B------:R-:W-:Y:S01]  /*55d0*/  VIADD R132, R247, UR6 ;  /* 0x00000006f7847c36 */ /* 0x000fe20008000000 */
[----:B------:R-:W-:Y:S01]  /*55e0*/  UIADD3 UR7, -UR8, UR9, -UR18 ;  /* 0x0000000908077290 */ /* 0x000fe2000fffe912 */
[C---:B------:R-:W-:Y:S01]  /*55f0*/  VIADD R140, R233.reuse, 0x1 ;  /* 0x00000001e98c7836 */ /* 0x040fe20000000000 */
[----:B------:R-:W-:Y:S01]  /*5600*/  UIADD3 UR6, UR17, UR50, URZ ;  /* 0x0000003211067290 */ /* 0x000fe2000fffe03f */
[C---:B------:R-:W-:Y:S02]  /*5610*/  VIADD R139, R233.reuse, 0x8 ;  /* 0x00000008e98b7836 */ /* 0x040fe40000000000 */
[C---:B------:R-:W-:Y:S01]  /*5620*/  VIADD R138, R233.reuse, 0x9 ;  /* 0x00000009e98a7836 */ /* 0x040fe20000000000 */
[----:B------:R-:W-:Y:S01]  /*5630*/  VIADDMNMX R2, R132, UR7, RZ, !PT ;  /* 0x0000000784027c46 */ /* 0x000fe2000f8001ff */
[C---:B------:R-:W-:Y:S01]  /*5640*/  VIADD R137, R233.reuse, 0x10 ;  /* 0x00000010e9897836 */ /* 0x040fe20000000000 */
[----:B------:R-:W-:Y:S01]  /*5650*/  UMOV UR17, UR8 ;  /* 0x0000000800117c82 */ /* 0x000fe20008000000 */
[----:B------:R-:W-:Y:S01]  /*5660*/  IMAD.U32 R0, RZ, RZ, UR6 ;  /* 0x00000006ff007e24 */ /* 0x000fe2000f8e00ff */
[CC--:B------:R-:W-:Y:S01]  /*5670*/  ISETP.GE.AND P2, PT, R233.reuse, R2.reuse, PT ;  /* 0x00000002e900720c */ /* 0x0c0fe20003f46270 */
[C---:B------:R-:W-:Y:S01]  /*5680*/  VIADD R136, R233.reuse, 0x11 ;  /* 0x00000011e9887836 */ /* 0x040fe20000000000 */
[----:B------:R-:W-:Y:S01]  /*5690*/  ISETP.GE.AND P1, PT, R140, R2, PT ;  /* 0x000000028c00720c */ /* 0x000fe20003f26270 */
[C---:B------:R-:W-:Y:S01]  /*56a0*/  VIADD R135, R233.reuse, 0x18 ;  /* 0x00000018e9877836 */ /* 0x040fe20000000000 */
[C---:B------:R-:W-:Y:S01]  /*56b0*/  VIADDMNMX R0, R132.reuse, R0, UR9, PT ;  /* 0x0000000984007e46 */ /* 0x040fe2000b800100 */
[----:B------:R-:W-:Y:S01]  /*56c0*/  VIADD R134, R233, 0x19 ;  /* 0x00000019e9867836 */ /* 0x000fe20000000000 */
        /* <DEDUP_REMOVED lines=27> */
[CC--:B------:R-:W-:Y:S02]  /*5880*/  ISETP.GE.AND P0, PT, R140.reuse, R2.reuse, PT ;  /* 0x000000028c00720c */ /* 0x0c0fe40003f06270 */
[----:B------:R-:W-:Y:S02]  /*5890*/  ISETP.GE.AND P6, PT, R139, R2, PT ;  /* 0x000000028b00720c */ /* 0x000fe40003fc6270 */
        /* <DEDUP_REMOVED lines=28> */
[----:B------:R-:W-:Y:S02]  /*5a60*/  ISETP.GE.OR P6, PT, R140, R132, !P6 ;  /* 0x000000848c00720c */ /* 0x000fe400077c6670 */
[----:B------:R-:W-:Y:S02]  /*5a70*/  VIADDMNMX R2, R2, UR7, RZ, !PT ;  /* 0x0000000702027c46 */ /* 0x000fe4000f8001ff */
        /* <DEDUP_REMOVED lines=50> */
.L_x_688:
[----:B------:R-:W2:Y:S01]  /*5da0*/  LDL R133, [R1+0x8] ;  /* 0x0000080001857983 */ /* 0x000ea20000100800 */
[----:B------:R-:W-:Y:S02]  /*5db0*/  UIADD3 UR7, UR14, 0x3c6ef372, URZ ;  /* 0x3c6ef3720e077890 */ /* 0x000fe4000fffe03f */
[----:B------:R-:W-:Y:S01]  /*5dc0*/  UIADD3 UR6, UR14, -0x61c88647, URZ ;  /* 0x9e3779b90e067890 */ /* 0x000fe2000fffe03f */
[----:B------:R-:W3:Y:S01]  /*5dd0*/  LDL R0, [R1+0xc] ;  /* 0x00000c0001007983 */ /* 0x000ee20000100800 */
[----:B------:R-:W-:Y:S02]  /*5de0*/  UIADD3 UR8, UR11, -0x126145ec, URZ ;  /* 0xed9eba140b087890 */ /* 0x000fe4000fffe03f */
[----:B------:R-:W-:Y:S01]  /*5df0*/  UISETP.GT.AND UP3, UPT, UR10, UR35, UPT ;  /* 0x000000230a00728c */ /* 0x000fe2000bf64270 */
[----:B------:R-:W4:Y:S04]  /*5e00*/  LDL R136, [R1+0x38] ;  /* 0x0000380001887983 */ /* 0x000f280000100800 */
[----:B------:R-:W4:Y:S04]  /*5e10*/  LDL R132, [R1+0x2c] ;  /* 0x00002c0001847983 */ /* 0x000f280000100800 */
[----:B------:R-:W4:Y:S01]  /*5e20*/  LDL.64 R134, [R1+0x30] ;  /* 0x0000300001867983 */ /* 0x000f220000100a00 */
[C---:B--2---:R-:W-:Y:S01]  /*5e30*/  FSETP.NEU.FTZ.AND P1, PT, R133.reuse, -INF , PT ;  /* 0xff8000008500780b */ /* 0x044fe20003f3d000 */
[----:B------:R-:W-:Y:S04]  /*5e40*/  FMUL.FTZ R2, R133, 1.4426950216293334961 ;  /* 0x3fb8aa3b85027820 */ /* 0x000fe80000410000 */
[----:B------:R-:W2:Y:S01]  /*5e50*/  LDL R133, [R1+0x18] ;  /* 0x0000180001857983 */ /* 0x000ea20000100800 */
[C---:B---3--:R-:W-:Y:S01]  /*5e60*/  FSETP.NEU.FTZ.AND P0, PT, R0.reuse, -INF , PT ;  /* 0xff8000000000780b */ /* 0x048fe20003f1d000 */
[----:B------:R-:W-:Y:S01]  /*5e70*/  FMUL.FTZ R0, R0, 1.4426950216293334961 ;  /* 0x3fb8aa3b00007820 */ /* 0x000fe20000410000 */
[----:B------:R-:W-:Y:S04]  /*5e80*/  FSEL R2, R2, RZ, P1 ;  /* 0x000000ff02027208 */ /* 0x000fe80000800000 */
[----:B------:R-:W-:Y:S01]  /*5e90*/  FSEL R0, R0, RZ, P0 ;  /* 0x000000ff00007208 */ /* 0x000fe20000000000 */
[--C-:B------:R-:W-:Y:S01]  /*5ea0*/  FFMA.FTZ R20, R20, UR15, -R2.reuse ;  /* 0x0000000f14147c23 */ /* 0x100fe20008010802 */
[----:B------:R-:W-:Y:S01]  /*5eb0*/  FSETP.NEU.FTZ.AND P0, PT, R251, -INF , PT ;  /* 0xff800000fb00780b */ /* 0x000fe20003f1d000 */
[--C-:B------:R-:W-:Y:S01]  /*5ec0*/  FFMA.FTZ R32, R32, UR15, -R2.reuse ;  /* 0x0000000f20207c23 */ /* 0x100fe20008010802 */
[----:B------:R-:W-:Y:S01]  /*5ed0*/  FFMA.FTZ R16, R16, UR15, -R2 ;  /* 0x0000000f10107c23 */ /* 0x000fe20008010802 */
        /* <DEDUP_REMOVED lines=8> */
[----:B------:R3:W-:Y:S01]  /*5f60*/  MUFU.EX2 R236, R32 ;  /* 0x0000002000ec7308 */ /* 0x0007e20000000800 */
[----:B------:R-:W-:Y:S01]  /*5f70*/  FFMA.FTZ R141, R6, UR15, -R0 ;  /* 0x0000000f068d7c23 */ /* 0x000fe20008010800 */
[----:B----4-:R-:W-:Y:S04]  /*5f80*/  IMAD.WIDE.U32 R6, R132, -0x326172a9, RZ ;  /* 0xcd9e8d5784067825 */ /* 0x010fe800078e00ff */
[--C-:B------:R-:W-:Y:S01]  /*5f90*/  FFMA.FTZ R159, R21, UR15, -R2.reuse ;  /* 0x0000000f159f7c23 */ /* 0x100fe20008010802 */
[--C-:B------:R-:W-:Y:S01]  /*5fa0*/  FFMA.FTZ R156, R4, UR15, -R2.reuse ;  /* 0x0000000f049c7c23 */ /* 0x100fe20008010802 */
[--C-:B------:R-:W-:Y:S01]  /*5fb0*/  FFMA.FTZ R33, R33, UR15, -R2.reuse ;  /* 0x0000000f21217c23 */ /* 0x100fe20008010802 */
[--C-:B------:R-:W-:Y:S01]  /*5fc0*/  FFMA.FTZ R154, R17, UR15, -R2.reuse ;  /* 0x0000000f119a7c23 */ /* 0x100fe20008010802 */
[----:B------:R4:W-:Y:S01]  /*5fd0*/  MUFU.EX2 R231, R23 ;  /* 0x0000001700e77308 */ /* 0x0009e20000000800 */
[----:B-1----:R-:W-:Y:S01]  /*5fe0*/  FMUL.FTZ R20, R251, 1.4426950216293334961 ;  /* 0x3fb8aa3bfb147820 */ /* 0x002fe20000410000 */
[----:B------:R-:W-:Y:S04]  /*5ff0*/  FFMA.FTZ R2, R5, UR15, -R2 ;  /* 0x0000000f05027c23 */ /* 0x000fe80008010802 */
[----:B------:R-:W-:Y:S02]  /*6000*/  FSEL R0, R20, RZ, P0 ;  /* 0x000000ff14007208 */ /* 0x000fe40000000000 */
[----:B------:R-:W-:Y:S01]  /*6010*/  FSETP.NEU.FTZ.AND P0, PT, R252, -INF , PT ;  /* 0xff800000fc00780b */ /* 0x000fe20003f1d000 */
[----:B---3--:R-:W-:Y:S01]  /*6020*/  IMAD.U32 R32, RZ, RZ, UR10 ;  /* 0x0000000aff207e24 */ /* 0x008fe2000f8e00ff */
[----:B------:R1:W-:Y:S01]  /*6030*/  MUFU.EX2 R235, R34 ;  /* 0x0000002200eb7308 */ /* 0x0003e20000000800 */
[--C-:B------:R-:W-:Y:S01]  /*6040*/  FFMA.FTZ R28, R28, UR15, -R0.reuse ;  /* 0x0000000f1c1c7c23 */ /* 0x100fe20008010800 */
[----:B------:R-:W-:Y:S01]  /*6050*/  FFMA.FTZ R29, R29, UR15, -R0 ;  /* 0x0000000f1d1d7c23 */ /* 0x000fe20008010800 */
[----:B------:R-:W-:Y:S02]  /*6060*/  IMAD R22, R32, 0x4, R136 ;  /* 0x0000000420167824 */ /* 0x000fe400078e0288 */
[--C-:B------:R-:W-:Y:S01]  /*6070*/  FFMA.FTZ R146, R8, UR15, -R0.reuse ;  /* 0x0000000f08927c23 */ /* 0x100fe20008010800 */
[--C-:B------:R-:W-:Y:S01]  /*6080*/  FFMA.FTZ R142, R9, UR15, -R0.reuse ;  /* 0x0000000f098e7c23 */ /* 0x100fe20008010800 */
[--C-:B------:R-:W-:Y:S01]  /*6090*/  FFMA.FTZ R24, R24, UR15, -R0.reuse ;  /* 0x0000000f18187c23 */ /* 0x100fe20008010800 */
[C---:B------:R-:W-:Y:S02]  /*60a0*/  VIADD R18, R22.reuse, 0x2 ;  /* 0x0000000216127836 */ /* 0x040fe40000000000 */
[----:B------:R3:W-:Y:S01]  /*60b0*/  MUFU.EX2 R234, R28 ;  /* 0x0000001c00ea7308 */ /* 0x0007e20000000800 */
[----:B----4-:R-:W-:Y:S04]  /*60c0*/  IMAD.WIDE.U32 R22, R22, -0x326172a9, RZ ;  /* 0xcd9e8d5716167825 */ /* 0x010fe800078e00ff */
[--C-:B------:R-:W-:Y:S01]  /*60d0*/  FFMA.FTZ R25, R25, UR15, -R0.reuse ;  /* 0x0000000f19197c23 */ /* 0x100fe20008010800 */
[----:B------:R-:W-:Y:S01]  /*60e0*/  FFMA.FTZ R158, R12, UR15, -R0 ;  /* 0x0000000f0c9e7c23 */ /* 0x000fe20008010800 */
[----:B------:R-:W-:Y:S01]  /*60f0*/  IMAD.WIDE.U32 R18, R18, -0x326172a9, RZ ;  /* 0xcd9e8d5712127825 */ /* 0x000fe200078e00ff */
[----:B------:R-:W-:Y:S02]  /*6100*/  LOP3.LUT R132, R7, UR6, R22, 0x96, !PT ;  /* 0x0000000607847c12 */ /* 0x000fe4000f8e9616 */
[----:B------:R4:W-:Y:S01]  /*6110*/  MUFU.EX2 R229, R16 ;  /* 0x0000001000e57308 */ /* 0x0009e20000000800 */
[----:B------:R-:W-:Y:S01]  /*6120*/  FFMA.FTZ R144, R13, UR15, -R0 ;  /* 0x0000000f0d907c23 */ /* 0x000fe20008010800 */
[----:B-1----:R-:W-:Y:S01]  /*6130*/  LOP3.LUT R34, R7, UR6, R18, 0x96, !PT ;  /* 0x0000000607227c12 */ /* 0x002fe2000f8e9612 */
[----:B------:R-:W-:Y:S01]  /*6140*/  UIADD3 UR6, UR11, 0x76cf5d0a, URZ ;  /* 0x76cf5d0a0b067890 */ /* 0x000fe2000fffe03f */
[----:B------:R-:W-:Y:S06]  /*6150*/  FMUL.FTZ R0, R252, 1.4426950216293334961 ;  /* 0x3fb8aa3bfc007820 */ /* 0x000fec0000410000 */
[----:B------:R1:W2:Y:S01]  /*6160*/  MUFU.EX2 R237, R35 ;  /* 0x0000002300ed7308 */ /* 0x0002a20000000800 */
[----:B---3--:R-:W-:Y:S01]  /*6170*/  LOP3.LUT R28, R6, UR7, RZ, 0x3c, !PT ;  /* 0x00000007061c7c12 */ /* 0x008fe2000f8e3cff */
[----:B------:R-:W-:Y:S01]  /*6180*/  UIADD3 UR7, UR11, -0x4498517b, URZ ;  /* 0xbb67ae850b077890 */ /* 0x000fe2000fffe03f */
[----:B------:R-:W-:Y:S07]  /*6190*/  FSEL R0, R0, RZ, P0 ;  /* 0x000000ff00007208 */ /* 0x000fee0000000000 */
[----:B------:R-:W-:Y:S01]  /*61a0*/  MUFU.EX2 R230, R33 ;  /* 0x0000002100e67308 */ /* 0x000fe20000000800 */
[----:B----4-:R-:W-:Y:S01]  /*61b0*/  LOP3.LUT R16, R134, UR7, RZ, 0x3c, !PT ;  /* 0x0000000786107c12 */ /* 0x010fe2000f8e3cff */
[--C-:B------:R-:W-:Y:S01]  /*61c0*/  FFMA.FTZ R31, R31, UR15, -R0.reuse ;  /* 0x0000000f1f1f7c23 */ /* 0x100fe20008010800 */
[----:B------:R-:W-:Y:S01]  /*61d0*/  UIADD3 UR7, UR11, 0x32370b8f, URZ ;  /* 0x32370b8f0b077890 */ /* 0x000fe2000fffe03f */
[--C-:B------:R-:W-:Y:S01]  /*61e0*/  FFMA.FTZ R15, R15, UR15, -R0.reuse ;  /* 0x0000000f0f0f7c23 */ /* 0x100fe20008010800 */
[--C-:B------:R-:W-:Y:S01]  /*61f0*/  FFMA.FTZ R143, R10, UR15, -R0.reuse ;  /* 0x0000000f0a8f7c23 */ /* 0x100fe20008010800 */
[--C-:B------:R-:W-:Y:S01]  /*6200*/  FFMA.FTZ R147, R14, UR15, -R0.reuse ;  /* 0x0000000f0e937c23 */ /* 0x100fe20008010800 */
[--C-:B------:R-:W-:Y:S03]  /*6210*/  FFMA.FTZ R145, R11, UR15, -R0.reuse ;  /* 0x0000000f0b917c23 */ /* 0x100fe60008010800 */
[----:B------:R-:W-:Y:S01]  /*6220*/  MUFU.EX2 R155, R31 ;  /* 0x0000001f009b7308 */ /* 0x000fe20000000800 */
[----:B-1----:R-:W-:Y:S04]  /*6230*/  IMAD.WIDE.U32 R34, R34, -0x2daee0ad, RZ ;  /* 0xd2511f5322227825 */ /* 0x002fe800078e00ff */
[--C-:B------:R-:W-:Y:S01]  /*6240*/  FFMA.FTZ R27, R27, UR15, -R0.reuse ;  /* 0x0000000f1b1b7c23 */ /* 0x100fe20008010800 */
[--C-:B------:R-:W-:Y:S01]  /*6250*/  FFMA.FTZ R26, R26, UR15, -R0.reuse ;  /* 0x0000000f1a1a7c23 */ /* 0x100fe20008010800 */
[----:B------:R-:W-:Y:S03]  /*6260*/  FFMA.FTZ R0, R30, UR15, -R0 ;  /* 0x0000000f1e007c23 */ /* 0x000fe60008010800 */
[----:B------:R-:W-:Y:S10]  /*6270*/  MUFU.EX2 R153, R29 ;  /* 0x0000001d00997308 */ /* 0x000ff40000000800 */
[----:B------:R-:W1:Y:S10]  /*6280*/  MUFU.EX2 R227, R227 ;  /* 0x000000e300e37308 */ /* 0x000e740000000800 */
[----:B------:R-:W-:Y:S10]  /*6290*/  MUFU.EX2 R148, R0 ;  /* 0x0000000000947308 */ /* 0x000ff40000000800 */
[----:B------:R3:W-:Y:S10]  /*62a0*/  MUFU.EX2 R157, R15 ;  /* 0x0000000f009d7308 */ /* 0x0007f40000000800 */
        /* <DEDUP_REMOVED lines=15> */
[----:B------:R-:W1:Y:S10]  /*63a0*/  MUFU.EX2 R152, R24 ;  /* 0x0000001800987308 */ /* 0x000e740000000800 */
[----:B------:R-:W1:Y:S10]  /*63b0*/  MUFU.EX2 R150, R27 ;  /* 0x0000001b00967308 */ /* 0x000e740000000800 */
[----:B------:R-:W-:Y:S10]  /*63c0*/  MUFU.EX2 R151, R25 ;  /* 0x0000001900977308 */ /* 0x000ff40000000800 */
[----:B------:R-:W1:Y:S01]  /*63d0*/  MUFU.EX2 R149, R26 ;  /* 0x0000001a00957308 */ /* 0x000e620000000800 */
[-C--:B--2---:R-:W-:Y:S02]  /*63e0*/  LOP3.LUT R20, R23, R133.reuse, RZ, 0x3c, !PT ;  /* 0x0000008517147212 */ /* 0x084fe400078e3cff */
[----:B------:R-:W-:Y:S01]  /*63f0*/  LOP3.LUT R6, R19, R133, RZ, 0x3c, !PT ;  /* 0x0000008513067212 */ /* 0x000fe200078e3cff */
[----:B------:R-:W-:Y:S04]  /*6400*/  IMAD.WIDE.U32 R132, R132, -0x2daee0ad, RZ ;  /* 0xd2511f5384847825 */ /* 0x000fe800078e00ff */
[----:B------:R-:W-:Y:S04]  /*6410*/  IMAD.WIDE.U32 R18, R20, -0x2daee0ad, RZ ;  /* 0xd2511f5314127825 */ /* 0x000fe800078e00ff */
[----:B------:R-:W-:Y:S01]  /*6420*/  IMAD.WIDE.U32 R6, R6, -0x2daee0ad, RZ ;  /* 0xd2511f5306067825 */ /* 0x000fe200078e00ff */
[C---:B------:R-:W-:Y:S02]  /*6430*/  LOP3.LUT R19, R16.reuse, R19, RZ, 0x3c, !PT ;  /* 0x0000001310137212 */ /* 0x040fe400078e3cff */
[----:B------:R-:W-:Y:S02]  /*6440*/  LOP3.LUT R22, R133, UR6, R18, 0x96, !PT ;  /* 0x0000000685167c12 */ /* 0x000fe4000f8e9612 */
[----:B------:R-:W-:Y:S01]  /*6450*/  LOP3.LUT R134, R35, UR6, R6, 0x96, !PT ;  /* 0x0000000623867c12 */ /* 0x000fe2000f8e9606 */
[----:B------:R-:W-:Y:S01]  /*6460*/  UIADD3 UR6, UR14, -0x255992d5, URZ ;  /* 0xdaa66d2b0e067890 */ /* 0x000fe2000fffe03f */
[----:B------:R-:W-:Y:S01]  /*6470*/  LOP3.LUT R7, R16, R7, RZ, 0x3c, !PT ;  /* 0x0000000710077212 */ /* 0x000fe200078e3cff */
[----:B------:R-:W-:Y:S04]  /*6480*/  IMAD.WIDE.U32 R18, R19, -0x326172a9, RZ ;  /* 0xcd9e8d5713127825 */ /* 0x000fe800078e00ff */
[----:B------:R-:W-:Y:S01]  /*6490*/  IMAD.WIDE.U32 R22, R22, -0x326172a9, RZ ;  /* 0xcd9e8d5716167825 */ /* 0x000fe200078e00ff */
[----:B------:R-:W-:Y:S03]  /*64a0*/  LOP3.LUT R19, R28, R19, RZ, 0x3c, !PT ;  /* 0x000000131c137212 */ /* 0x000fe600078e3cff */
[----:B------:R-:W-:Y:S01]  /*64b0*/  IMAD.WIDE.U32 R134, R134, -0x326172a9, RZ ;  /* 0xcd9e8d5786867825 */ /* 0x000fe200078e00ff */
[----:B------:R-:W-:Y:S03]  /*64c0*/  LOP3.LUT R20, R23, UR6, R18, 0x96, !PT ;  /* 0x0000000617147c12 */ /* 0x000fe6000f8e9612 */
[----:B------:R-:W-:Y:S04]  /*64d0*/  IMAD.WIDE.U32 R6, R7, -0x326172a9, RZ ;  /* 0xcd9e8d5707067825 */ /* 0x000fe800078e00ff */
[----:B------:R-:W-:Y:S01]  /*64e0*/  IMAD.WIDE.U32 R18, R19, -0x2daee0ad, RZ ;  /* 0xd2511f5313127825 */ /* 0x000fe200078e00ff */
[----:B------:R-:W-:Y:S02]  /*64f0*/  LOP3.LUT R7, R28, R7, RZ, 0x3c, !PT ;  /* 0x000000071c077212 */ /* 0x000fe400078e3cff */
[----:B------:R-:W-:Y:S01]  /*6500*/  LOP3.LUT R16, R135, UR6, R6, 0x96, !PT ;  /* 0x0000000687107c12 */ /* 0x000fe2000f8e9606 */
[----:B------:R-:W-:Y:S01]  /*6510*/  IMAD.WIDE.U32 R20, R20, -0x2daee0ad, RZ ;  /* 0xd2511f5314147825 */ /* 0x000fe200078e00ff */
[----:B------:R-:W-:Y:S01]  /*6520*/  LOP3.LUT R132, R19, UR7, R132, 0x96, !PT ;  /* 0x0000000713847c12 */ /* 0x000fe2000f8e9684 */
[----:B------:R-:W-:Y:S02]  /*6530*/  UIADD3 UR6, UR14, 0x78dde6e4, URZ ;  /* 0x78dde6e40e067890 */ /* 0x000fe4000fffe03f */
[----:B------:R-:W-:Y:S01]  /*6540*/  IMAD.WIDE.U32 R6, R7, -0x2daee0ad, RZ ;  /* 0xd2511f5307067825 */ /* 0x000fe200078e00ff */
[----:B------:R-:W-:Y:S03]  /*6550*/  LOP3.LUT R4, R21, UR8, R18, 0x96, !PT ;  /* 0x0000000815047c12 */ /* 0x000fe6000f8e9612 */
[----:B------:R-:W-:Y:S01]  /*6560*/  IMAD.WIDE.U32 R18, R16, -0x2daee0ad, RZ ;  /* 0xd2511f5310127825 */ /* 0x000fe200078e00ff */
[----:B------:R-:W-:Y:S01]  /*6570*/  LOP3.LUT R5, R7, UR7, R34, 0x96, !PT ;  /* 0x0000000707057c12 */ /* 0x000fe2000f8e9622 */
[----:B------:R-:W-:Y:S02]  /*6580*/  UIADD3 UR7, UR14, 0x1715609d, URZ ;  /* 0x1715609d0e077890 */ /* 0x000fe4000fffe03f */
[----:B------:R-:W-:Y:S01]  /*6590*/  IMAD.WIDE.U32 R8, R132, -0x326172a9, RZ ;  /* 0xcd9e8d5784087825 */ /* 0x000fe200078e00ff */
[----:B------:R-:W-:Y:S01]  /*65a0*/  LOP3.LUT R16, R19, UR8, R6, 0x96, !PT ;  /* 0x0000000813107c12 */ /* 0x000fe2000f8e9606 */
[----:B------:R-:W-:Y:S02]  /*65b0*/  UIADD3 UR8, UR11, -0x56f99767, URZ ;  /* 0xa90668990b087890 */ /* 0x000fe4000fffe03f */
[----:B------:R-:W-:Y:S01]  /*65c0*/  IMAD.WIDE.U32 R12, R4, -0x326172a9, RZ ;  /* 0xcd9e8d57040c7825 */ /* 0x000fe200078e00ff */
[----:B------:R-:W-:Y:S03]  /*65d0*/  LOP3.LUT R6, R9, UR6, R22, 0x96, !PT ;  /* 0x0000000609067c12 */ /* 0x000fe6000f8e9616 */
[----:B------:R-:W-:Y:S01]  /*65e0*/  IMAD.WIDE.U32 R4, R5, -0x326172a9, RZ ;  /* 0xcd9e8d5705047825 */ /* 0x000fe200078e00ff */
[----:B------:R-:W-:Y:S03]  /*65f0*/  LOP3.LUT R8, R13, UR7, R8, 0x96, !PT ;  /* 0x000000070d087c12 */ /* 0x000fe6000f8e9608 */
[----:B------:R-:W-:Y:S01]  /*6600*/  IMAD.WIDE.U32 R16, R16, -0x326172a9, RZ ;  /* 0xcd9e8d5710107825 */ /* 0x000fe200078e00ff */
[----:B------:R-:W-:Y:S01]  /*6610*/  LOP3.LUT R134, R5, UR6, R134, 0x96, !PT ;  /* 0x0000000605867c12 */ /* 0x000fe2000f8e9686 */
[----:B------:R-:W-:Y:S02]  /*6620*/  UIADD3 UR6, UR11, 0x646e171e, URZ ;  /* 0x646e171e0b067890 */ /* 0x000fe4000fffe03f */
[----:B------:R-:W-:Y:S01]  /*6630*/  IMAD.WIDE.U32 R6, R6, -0x2daee0ad, RZ ;  /* 0xd2511f5306067825 */ /* 0x000fe200078e00ff */
[----:B------:R-:W-:Y:S03]  /*6640*/  LOP3.LUT R13, R17, UR7, R4, 0x96, !PT ;  /* 0x00000007110d7c12 */ /* 0x000fe6000f8e9604 */
[----:B------:R-:W-:Y:S01]  /*6650*/  IMAD.WIDE.U32 R4, R8, -0x2daee0ad, RZ ;  /* 0xd2511f5308047825 */ /* 0x000fe200078e00ff */
[----:B------:R-:W-:Y:S04]  /*6660*/  LOP3.LUT R20, R7, UR8, R20, 0x96, !PT ;  /* 0x0000000807147c12 */ /* 0x000fe8000f8e9614 */
[----:B------:R-:W-:Y:S01]  /*6670*/  LOP3.LUT R9, R5, UR6, R6, 0x96, !PT ;  /* 0x0000000605097c12 */ /* 0x000fe2000f8e9606 */
[----:B------:R-:W-:Y:S01]  /*6680*/  IMAD.WIDE.U32 R6, R134, -0x2daee0ad, RZ ;  /* 0xd2511f5386067825 */ /* 0x000fe200078e00ff */
[--C-:B------:R-:W-:Y:S02]  /*6690*/  SHF.R.U32.HI R10, RZ, 0x18, R4.reuse ;  /* 0x00000018ff0a7819 */ /* 0x100fe40000011604 */
[----:B------:R-:W-:Y:S02]  /*66a0*/  SHF.R.U32.HI R14, RZ, 0x10, R4 ;  /* 0x00000010ff0e7819 */ /* 0x000fe40000011604 */
[C---:B------:R-:W-:Y:S02]  /*66b0*/  LOP3.LUT R8, R4.reuse, 0xff, RZ, 0xc0, !PT ;  /* 0x000000ff04087812 */ /* 0x040fe400078ec0ff */
[----:B---3--:R-:W-:Y:S01]  /*66c0*/  LOP3.LUT R15, R4, 0xffff, RZ, 0xc0, !PT ;  /* 0x0000ffff040f7812 */ /* 0x008fe200078ec0ff */
[----:B------:R-:W-:Y:S01]  /*66d0*/  IMAD.WIDE.U32 R4, R13, -0x2daee0ad, RZ ;  /* 0xd2511f530d047825 */ /* 0x000fe200078e00ff */
[----:B------:R-:W-:Y:S02]  /*66e0*/  ISETP.LE.U32.AND P2, PT, R10, UR16, PT ;  /* 0x000000100a007c0c */ /* 0x000fe4000bf43070 */
[----:B------:R-:W-:Y:S02]  /*66f0*/  LOP3.LUT R18, R7, UR8, R18, 0x96, !PT ;  /* 0x0000000807127c12 */ /* 0x000fe4000f8e9612 */
[----:B------:R-:W-:Y:S02]  /*6700*/  LOP3.LUT R10, R14, 0xff, RZ, 0xc0, !PT ;  /* 0x000000ff0e0a7812 */ /* 0x000fe400078ec0ff */
[----:B------:R-:W-:Y:S02]  /*6710*/  LOP3.LUT R7, R9, 0xff, RZ, 0xc0, !PT ;  /* 0x000000ff09077812 */ /* 0x000fe400078ec0ff */
[----:B------:R-:W-:Y:S02]  /*6720*/  ISETP.LE.U32.AND P3, PT, R8, UR16, PT ;  /* 0x0000001008007c0c */ /* 0x000fe4000bf63070 */
[----:B------:R-:W-:Y:S01]  /*6730*/  LOP3.LUT R8, R5, UR6, R6, 0x96, !PT ;  /* 0x0000000605087c12 */ /* 0x000fe2000f8e9606 */
[----:B------:R-:W-:Y:S01]  /*6740*/  UIADD3 UR6, UR14, -0x4ab325aa, URZ ;  /* 0xb54cda560e067890 */ /* 0x000fe2000fffe03f */
[C---:B------:R-:W-:Y:S01]  /*6750*/  LOP3.LUT R11, R4.reuse, 0xff, RZ, 0xc0, !PT ;  /* 0x000000ff040b7812 */ /* 0x040fe200078ec0ff */
[----:B------:R-:W-:Y:S01]  /*6760*/  @!P2 FADD.FTZ R237, -R237, -RZ ;  /* 0x800000ffededa221 */ /* 0x000fe20000010100 */
[--C-:B------:R-:W-:Y:S02]  /*6770*/  SHF.R.U32.HI R13, RZ, 0x18, R4.reuse ;  /* 0x00000018ff0d7819 */ /* 0x100fe40000011604 */
[----:B------:R-:W-:Y:S02]  /*6780*/  SHF.R.U32.HI R19, RZ, 0x10, R4 ;  /* 0x00000010ff137819 */ /* 0x000fe40000011604 */
[----:B------:R-:W-:Y:S01]  /*6790*/  LOP3.LUT R21, R4, 0xffff, RZ, 0xc0, !PT ;  /* 0x0000ffff04157812 */ /* 0x000fe200078ec0ff */
[----:B------:R-:W-:Y:S01]  /*67a0*/  IMAD.WIDE.U32 R4, R20, -0x326172a9, RZ ;  /* 0xcd9e8d5714047825 */ /* 0x000fe200078e00ff */
[----:B------:R-:W-:Y:S02]  /*67b0*/  ISETP.LE.U32.AND P5, PT, R10, UR16, PT ;  /* 0x000000100a007c0c */ /* 0x000fe4000bfa3070 */
[--C-:B------:R-:W-:Y:S01]  /*67c0*/  SHF.R.U32.HI R6, RZ, 0x18, R9.reuse ;  /* 0x00000018ff067819 */ /* 0x100fe20000011609 */
[----:B------:R-:W-:Y:S01]  /*67d0*/  @!P3 FADD.FTZ R236, -R236, -RZ ;  /* 0x800000ffececb221 */ /* 0x000fe20000010100 */
[----:B------:R-:W-:Y:S02]  /*67e0*/  ISETP.LE.U32.AND P6, PT, R7, UR16, PT ;  /* 0x0000001007007c0c */ /* 0x000fe4000bfc3070 */
[----:B------:R-:W-:Y:S02]  /*67f0*/  ISETP.LE.U32.AND P1, PT, R6, UR16, PT ;  /* 0x0000001006007c0c */ /* 0x000fe4000bf23070 */
[----:B------:R-:W-:Y:S02]  /*6800*/  ISETP.LE.U32.AND P4, PT, R11, UR16, PT ;  /* 0x000000100b007c0c */ /* 0x000fe4000bf83070 */
[----:B------:R-:W-:Y:S02]  /*6810*/  LOP3.LUT R7, R5, UR6, R12, 0x96, !PT ;  /* 0x0000000605077c12 */ /* 0x000fe4000f8e960c */
[--C-:B------:R-:W-:Y:S01]  /*6820*/  SHF.R.U32.HI R10, RZ, 0x18, R4.reuse ;  /* 0x00000018ff0a7819 */ /* 0x100fe20000011604 */
[----:B------:R-:W-:Y:S01]  /*6830*/  @!P5 FADD.FTZ R235, -R235, -RZ ;  /* 0x800000ffebebd221 */ /* 0x000fe20000010100 */
[----:B------:R-:W-:Y:S02]  /*6840*/  LOP3.LUT R17, R4, 0xffff, RZ, 0xc0, !PT ;  /* 0x0000ffff04117812 */ /* 0x000fe400078ec0ff */
[----:B------:R-:W-:Y:S01]  /*6850*/  SHF.R.U32.HI R5, RZ, 0x10, R9 ;  /* 0x00000010ff057819 */ /* 0x000fe20000011609 */
[----:B------:R-:W-:Y:S01]  /*6860*/  @!P6 FADD.FTZ R232, -R232, -RZ ;  /* 0x800000ffe8e8e221 */ /* 0x000fe20000010100 */
[----:B------:R-:W-:Y:S01]  /*6870*/  LOP3.LUT R6, R4, 0xff, RZ, 0xc0, !PT ;  /* 0x000000ff04067812 */ /* 0x000fe200078ec0ff */
[----:B------:R-:W-:Y:S01]  /*6880*/  @!P1 FADD.FTZ R231, -R231, -RZ ;  /* 0x800000ffe7e79221 */ /* 0x000fe20000010100 */
[----:B------:R-:W-:Y:S01]  /*6890*/  SHF.R.U32.HI R12, RZ, 0x10, R4 ;  /* 0x00000010ff0c7819 */ /* 0x000fe20000011604 */
[----:B------:R-:W-:Y:S01]  /*68a0*/  @!P4 FADD.FTZ R234, -R234, -RZ ;  /* 0x800000ffeaeac221 */ /* 0x000fe20000010100 */
[----:B------:R-:W-:Y:S02]  /*68b0*/  ISETP.LE.U32.AND P2, PT, R10, UR16, PT ;  /* 0x000000100a007c0c */ /* 0x000fe4000bf43070 */
[----:B----4-:R-:W-:Y:S02]  /*68c0*/  LOP3.LUT R2, R8, 0xff, RZ, 0xc0, !PT ;  /* 0x000000ff08027812 */ /* 0x010fe400078ec0ff */
[----:B------:R-:W-:Y:S02]  /*68d0*/  SHF.R.U32.HI R4, RZ, 0x8, R15 ;  /* 0x00000008ff047819 */ /* 0x000fe4000001160f */
[----:B------:R-:W-:Y:S02]  /*68e0*/  LOP3.LUT R10, R5, 0xff, RZ, 0xc0, !PT ;  /* 0x000000ff050a7812 */ /* 0x000fe400078ec0ff */
[----:B------:R-:W-:Y:S02]  /*68f0*/  ISETP.LE.U32.AND P3, PT, R6, UR16, PT ;  /* 0x0000001006007c0c */ /* 0x000fe4000bf63070 */
[----:B------:R-:W-:Y:S02]  /*6900*/  ISETP.LE.U32.AND P5, PT, R2, UR16, PT ;  /* 0x0000001002007c0c */ /* 0x000fe4000bfa3070 */
[----:B------:R-:W-:Y:S01]  /*6910*/  LOP3.LUT R6, R4, 0xffff, RZ, 0xc0, !PT ;  /* 0x0000ffff04067812 */ /* 0x000fe200078ec0ff */
[----:B-1----:R-:W-:Y:S01]  /*6920*/  @!P2 FADD.FTZ R227, -R227, -RZ ;  /* 0x800000ffe3e3a221 */ /* 0x002fe20000010100 */
[----:B------:R-:W-:Y:S01]  /*6930*/  ISETP.LE.U32.AND P6, PT, R10, UR16, PT ;  /* 0x000000100a007c0c */ /* 0x000fe2000bfc3070 */
[----:B------:R-:W-:Y:S01]  /*6940*/  IMAD.WIDE.U32 R4, R18, -0x326172a9, RZ ;  /* 0xcd9e8d5712047825 */ /* 0x000fe200078e00ff */
[----:B------:R-:W-:Y:S02]  /*6950*/  SHF.R.U32.HI R2, RZ, 0x18, R7 ;  /* 0x00000018ff027819 */ /* 0x000fe40000011607 */
[----:B------:R-:W-:Y:S02]  /*6960*/  ISETP.LE.U32.AND P1, PT, R6, UR16, PT ;  /* 0x0000001006007c0c */ /* 0x000fe4000bf23070 */
[----:B------:R-:W-:Y:S01]  /*6970*/  ISETP.LE.U32.AND P4, PT, R2, UR16, PT ;  /* 0x0000001002007c0c */ /* 0x000fe2000bf83070 */
[----:B------:R-:W-:Y:S01]  /*6980*/  @!P3 FADD.FTZ R229, -R229, -RZ ;  /* 0x800000ffe5e5b221 */ /* 0x000fe20000010100 */
[----:B------:R-:W-:Y:S01]  /*6990*/  LOP3.LUT R2, R7, 0xff, RZ, 0xc0, !PT ;  /* 0x000000ff07027812 */ /* 0x000fe200078ec0ff */
[----:B------:R-:W-:Y:S01]  /*69a0*/  @!P5 FADD.FTZ R152, -R152, -RZ ;  /* 0x800000ff9898d221 */ /* 0x000fe20000010100 */
[----:B------:R-:W-:Y:S02]  /*69b0*/  LOP3.LUT R10, R4, 0xff, RZ, 0xc0, !PT ;  /* 0x000000ff040a7812 */ /* 0x000fe400078ec0ff */
[----:B------:R-:W-:Y:S01]  /*69c0*/  ISETP.LE.U32.AND P2, PT, R2, UR16, PT ;  /* 0x0000001002007c0c */ /* 0x000fe2000bf43070 */
[----:B------:R-:W-:Y:S01]  /*69d0*/  @!P6 FADD.FTZ R228, -R228, -RZ ;  /* 0x800000ffe4e4e221 */ /* 0x000fe20000010100 */
[----:B------:R-:W-:Y:S02]  /*69e0*/  LOP3.LUT R2, R12, 0xff, RZ, 0xc0, !PT ;  /* 0x000000ff0c027812 */ /* 0x000fe400078ec0ff */
[----:B------:R-:W-:Y:S01]  /*69f0*/  LOP3.LUT R9, R9, 0xffff, RZ, 0xc0, !PT ;  /* 0x0000ffff09097812 */ /* 0x000fe200078ec0ff */
[----:B------:R-:W-:Y:S01]  /*6a00*/  @!P1 FADD.FTZ R230, -R230, -RZ ;  /* 0x800000ffe6e69221 */ /* 0x000fe20000010100 */
[----:B------:R-:W-:Y:S01]  /*6a10*/  ISETP.LE.U32.AND P6, PT, R2, UR16, PT ;  /* 0x0000001002007c0c */ /* 0x000fe2000bfc3070 */
[----:B------:R-:W-:Y:S01]  /*6a20*/  @!P4 FADD.FTZ R225, -R225, -RZ ;  /* 0x800000ffe1e1c221 */ /* 0x000fe20000010100 */
[----:B------:R-:W-:Y:S02]  /*6a30*/  ISETP.LE.U32.AND P0, PT, R13, UR16, PT ;  /* 0x000000100d007c0c */ /* 0x000fe4000bf03070 */
[--C-:B------:R-:W-:Y:S02]  /*6a40*/  SHF.R.U32.HI R11, RZ, 0x18, R4.reuse ;  /* 0x00000018ff0b7819 */ /* 0x100fe40000011604 */
[----:B------:R-:W-:Y:S01]  /*6a50*/  SHF.R.U32.HI R13, RZ, 0x10, R4 ;  /* 0x00000010ff0d7819 */ /* 0x000fe20000011604 */
[----:B------:R-:W-:Y:S01]  /*6a60*/  @!P2 FADD.FTZ R156, -R156, -RZ ;  /* 0x800000ff9c9ca221 */ /* 0x000fe20000010100 */
[----:B------:R-:W-:Y:S02]  /*6a70*/  LOP3.LUT R14, R4, 0xffff, RZ, 0xc0, !PT ;  /* 0x0000ffff040e7812 */ /* 0x000fe400078ec0ff */
[----:B------:R-:W-:Y:S02]  /*6a80*/  ISETP.LE.U32.AND P1, PT, R10, UR16, PT ;  /* 0x000000100a007c0c */ /* 0x000fe4000bf23070 */
[----:B------:R-:W-:Y:S01]  /*6a90*/  LOP3.LUT R6, R5, UR6, R16, 0x96, !PT ;  /* 0x0000000605067c12 */ /* 0x000fe2000f8e9610 */
[----:B------:R-:W-:Y:S01]  /*6aa0*/  @!P6 FADD.FTZ R226, -R226, -RZ ;  /* 0x800000ffe2e2e221 */ /* 0x000fe20000010100 */
[----:B------:R-:W-:Y:S01]  /*6ab0*/  SHF.R.U32.HI R2, RZ, 0x8, R9 ;  /* 0x00000008ff027819 */ /* 0x000fe20000011609 */
[----:B------:R-:W-:Y:S01]  /*6ac0*/  @!P0 FADD.FTZ R155, -R155, -RZ ;  /* 0x800000ff9b9b8221 */ /* 0x000fe20000010100 */
[----:B------:R-:W-:Y:S02]  /*6ad0*/  SHF.R.U32.HI R4, RZ, 0x18, R8 ;  /* 0x00000018ff047819 */ /* 0x000fe40000011608 */
[----:B------:R-:W-:Y:S02]  /*6ae0*/  SHF.R.U32.HI R5, RZ, 0x10, R7 ;  /* 0x00000010ff057819 */ /* 0x000fe40000011607 */
[----:B------:R-:W-:Y:S02]  /*6af0*/  ISETP.LE.U32.AND P3, PT, R4, UR16, PT ;  /* 0x0000001004007c0c */ /* 0x000fe4000bf63070 */
[----:B------:R-:W-:Y:S01]  /*6b00*/  ISETP.LE.U32.AND P4, PT, R11, UR16, PT ;  /* 0x000000100b007c0c */ /* 0x000fe2000bf83070 */
[----:B------:R-:W-:Y:S01]  /*6b10*/  @!P1 FADD.FTZ R158, -R158, -RZ ;  /* 0x800000ff9e9e9221 */ /* 0x000fe20000010100 */
[----:B------:R-:W-:Y:S02]  /*6b20*/  LOP3.LUT R2, R2, 0xffff, RZ, 0xc0, !PT ;  /* 0x0000ffff02027812 */ /* 0x000fe400078ec0ff */
[----:B------:R-:W-:Y:S02]  /*6b30*/  SHF.R.U32.HI R4, RZ, 0x8, R17 ;  /* 0x00000008ff047819 */ /* 0x000fe40000011611 */
[----:B------:R-:W-:Y:S02]  /*6b40*/  LOP3.LUT R5, R5, 0xff, RZ, 0xc0, !PT ;  /* 0x000000ff05057812 */ /* 0x000fe400078ec0ff */
[----:B------:R-:W-:Y:S02]  /*6b50*/  ISETP.LE.U32.AND P2, PT, R2, UR16, PT ;  /* 0x0000001002007c0c */ /* 0x000fe4000bf43070 */
[----:B------:R-:W-:Y:S01]  /*6b60*/  ISETP.LE.U32.AND P6, PT, R5, UR16, PT ;  /* 0x0000001005007c0c */ /* 0x000fe2000bfc3070 */
[----:B------:R-:W-:Y:S01]  /*6b70*/  @!P3 FADD.FTZ R150, -R150, -RZ ;  /* 0x800000ff9696b221 */ /* 0x000fe20000010100 */
[----:B------:R-:W-:Y:S01]  /*6b80*/  LOP3.LUT R2, R4, 0xffff, RZ, 0xc0, !PT ;  /* 0x0000ffff04027812 */ /* 0x000fe200078ec0ff */
[----:B------:R-:W-:Y:S01]  /*6b90*/  @!P4 FADD.FTZ R157, -R157, -RZ ;  /* 0x800000ff9d9dc221 */ /* 0x000fe20000010100 */
[----:B------:R-:W-:Y:S02]  /*6ba0*/  LOP3.LUT R4, R6, 0xff, RZ, 0xc0, !PT ;  /* 0x000000ff06047812 */ /* 0x000fe400078ec0ff */
[----:B------:R-:W-:Y:S02]  /*6bb0*/  ISETP.LE.U32.AND P1, PT, R2, UR16, PT ;  /* 0x0000001002007c0c */ /* 0x000fe4000bf23070 */
[----:B------:R-:W-:Y:S02]  /*6bc0*/  LOP3.LUT R7, R7, 0xffff, RZ, 0xc0, !PT ;  /* 0x0000ffff07077812 */ /* 0x000fe400078ec0ff */
[--C-:B------:R-:W-:Y:S01]  /*6bd0*/  SHF.R.U32.HI R2, RZ, 0x18, R6.reuse ;  /* 0x00000018ff027819 */ /* 0x100fe20000011606 */
[----:B------:R-:W-:Y:S01]  /*6be0*/  @!P2 FADD.FTZ R159, -R159, -RZ ;  /* 0x800000ff9f9fa221 */ /* 0x000fe20000010100 */
[----:B------:R-:W-:Y:S01]  /*6bf0*/  ISETP.LE.U32.AND P4, PT, R4, UR16, PT ;  /* 0x0000001004007c0c */ /* 0x000fe2000bf83070 */
[----:B------:R-:W-:Y:S01]  /*6c00*/  @!P6 FADD.FTZ R141, -R141, -RZ ;  /* 0x800000ff8d8de221 */ /* 0x000fe20000010100 */
[----:B------:R-:W-:Y:S02]  /*6c10*/  SHF.R.U32.HI R7, RZ, 0x8, R7 ;  /* 0x00000008ff077819 */ /* 0x000fe40000011607 */
[----:B------:R-:W-:Y:S02]  /*6c20*/  LOP3.LUT R4, R13, 0xff, RZ, 0xc0, !PT ;  /* 0x000000ff0d047812 */ /* 0x000fe400078ec0ff */
[----:B------:R-:W-:Y:S01]  /*6c30*/  ISETP.LE.U32.AND P2, PT, R2, UR16, PT ;  /* 0x0000001002007c0c */ /* 0x000fe2000bf43070 */
[----:B------:R-:W-:Y:S01]  /*6c40*/  @!P1 FADD.FTZ R154, -R154, -RZ ;  /* 0x800000ff9a9a9221 */ /* 0x000fe20000010100 */
[----:B------:R-:W-:Y:S02]  /*6c50*/  LOP3.LUT R2, R7, 0xffff, RZ, 0xc0, !PT ;  /* 0x0000ffff07027812 */ /* 0x000fe400078ec0ff */
[----:B------:R-:W-:Y:S02]  /*6c60*/  ISETP.LE.U32.AND P6, PT, R4, UR16, PT ;  /* 0x0000001004007c0c */ /* 0x000fe4000bfc3070 */
[----:B------:R-:W-:Y:S01]  /*6c70*/  SHF.R.U32.HI R4, RZ, 0x10, R6 ;  /* 0x00000010ff047819 */ /* 0x000fe20000011606 */
[----:B------:R-:W-:Y:S01]  /*6c80*/  @!P4 FADD.FTZ R146, -R146, -RZ ;  /* 0x800000ff9292c221 */ /* 0x000fe20000010100 */
[----:B------:R-:W-:Y:S02]  /*6c90*/  LOP3.LUT R6, R6, 0xffff, RZ, 0xc0, !PT ;  /* 0x0000ffff06067812 */ /* 0x000fe400078ec0ff */
[----:B------:R-:W-:Y:S02]  /*6ca0*/  ISETP.LE.U32.AND P1, PT, R2, UR16, PT ;  /* 0x0000001002007c0c */ /* 0x000fe4000bf23070 */
[----:B------:R-:W-:Y:S01]  /*6cb0*/  SHF.R.U32.HI R2, RZ, 0x8, R14 ;  /* 0x00000008ff027819 */ /* 0x000fe2000001160e */
[----:B------:R-:W-:Y:S01]  /*6cc0*/  @!P2 FADD.FTZ R145, -R145, -RZ ;  /* 0x800000ff9191a221 */ /* 0x000fe20000010100 */
[----:B------:R-:W-:Y:S02]  /*6cd0*/  LOP3.LUT R5, R4, 0xff, RZ, 0xc0, !PT ;  /* 0x000000ff04057812 */ /* 0x000fe400078ec0ff */
[----:B------:R-:W-:Y:S01]  /*6ce0*/  SHF.R.U32.HI R4, RZ, 0x8, R6 ;  /* 0x00000008ff047819 */ /* 0x000fe20000011606 */
[----:B------:R-:W-:Y:S01]  /*6cf0*/  @!P6 FADD.FTZ R147, -R147, -RZ ;  /* 0x800000ff9393e221 */ /* 0x000fe20000010100 */
[----:B------:R-:W-:Y:S02]  /*6d00*/  ISETP.LE.U32.AND P4, PT, R5, UR16, PT ;  /* 0x0000001005007c0c */ /* 0x000fe4000bf83070 */
[----:B------:R-:W-:Y:S02]  /*6d10*/  LOP3.LUT R2, R2, 0xffff, RZ, 0xc0, !PT ;  /* 0x0000ffff02027812 */ /* 0x000fe400078ec0ff */
[----:B------:R-:W-:Y:S01]  /*6d20*/  LOP3.LUT R4, R4, 0xffff, RZ, 0xc0, !PT ;  /* 0x0000ffff04047812 */ /* 0x000fe200078ec0ff */
[----:B------:R-:W-:Y:S01]  /*6d30*/  @!P1 FADD.FTZ R140, -R140, -RZ ;  /* 0x800000ff8c8c9221 */ /* 0x000fe20000010100 */
        /* <DEDUP_REMOVED lines=15> */
[----:B------:R-:W-:Y:S01]  /*6e30*/  LOP3.LUT R4, R4, 0xffff, RZ, 0xc0, !PT ;  /* 0x0000ffff04047812 */ /* 0x000fe200078ec0ff */
[----:B------:R-:W-:Y:S01]  /*6e40*/  @!P1 FADD.FTZ R148, -R148, -RZ ;  /* 0x800000ff94949221 */ /* 0x000fe20000010100 */
[----:B------:R-:W-:Y:S02]  /*6e50*/  F2FP.RELU.F16.F32.PACK_AB R7, R140, R156 ;  /* 0x0000009c8c07723e */ /* 0x000fe400000008ff */
[----:B------:R-:W-:Y:S01]  /*6e60*/  LOP3.LUT R5, R5, 0xffff, RZ, 0xc0, !PT ;  /* 0x0000ffff05057812 */ /* 0x000fe200078ec0ff */
[----:B------:R-:W-:Y:S01]  /*6e70*/  @!P4 FADD.FTZ R149, -R149, -RZ ;  /* 0x800000ff9595c221 */ /* 0x000fe20000010100 */
[----:B------:R-:W-:Y:S01]  /*6e80*/  ISETP.LE.U32.AND P2, PT, R4, UR16, PT ;  /* 0x0000001004007c0c */ /* 0x000fe2000bf43070 */
[----:B------:R-:W-:Y:S01]  /*6e90*/  STS [R239+0x13000], R7 ;  /* 0x01300007ef007388 */ /* 0x000fe20000000800 */
[----:B------:R-:W-:Y:S02]  /*6ea0*/  F2FP.RELU.F16.F32.PACK_AB R4, R154, R229 ;  /* 0x000000e59a04723e */ /* 0x000fe400000008ff */
[----:B------:R-:W-:Y:S02]  /*6eb0*/  ISETP.LE.U32.AND P6, PT, R5, UR16, PT ;  /* 0x0000001005007c0c */ /* 0x000fe4000bfc3070 */
[----:B------:R-:W-:Y:S01]  /*6ec0*/  F2FP.RELU.F16.F32.PACK_AB R6, R142, R146 ;  /* 0x000000928e06723e */ /* 0x000fe200000008ff */
[----:B------:R2:W-:Y:S01]  /*6ed0*/  STS [R242+0x13000], R4 ;  /* 0x01300004f2007388 */ /* 0x0005e20000000800 */
[----:B------:R-:W-:Y:S02]  /*6ee0*/  F2FP.RELU.F16.F32.PACK_AB R5, R145, R143 ;  /* 0x0000008f9105723e */ /* 0x000fe400000008ff */
[----:B------:R-:W-:Y:S02]  /*6ef0*/  F2FP.RELU.F16.F32.PACK_AB R0, R230, R236 ;  /* 0x000000ece600723e */ /* 0x000fe400000008ff */
[----:B------:R-:W-:Y:S01]  /*6f00*/  FSETP.GE.FTZ.AND P0, PT, R141, RZ, PT ;  /* 0x000000ff8d00720b */ /* 0x000fe20003f16000 */
[----:B------:R-:W-:Y:S01]  /*6f10*/  @!P2 FADD.FTZ R153, -R153, -RZ ;  /* 0x800000ff9999a221 */ /* 0x000fe20000010100 */
[----:B------:R-:W-:Y:S02]  /*6f20*/  FSETP.GE.FTZ.AND P2, PT, R156, RZ, PT ;  /* 0x000000ff9c00720b */ /* 0x000fe40003f56000 */
[----:B------:R-:W-:Y:S01]  /*6f30*/  FSETP.GE.FTZ.AND P1, PT, R140, RZ, PT ;  /* 0x000000ff8c00720b */ /* 0x000fe20003f36000 */
[----:B------:R-:W-:Y:S01]  /*6f40*/  @!P6 FADD.FTZ R151, -R151, -RZ ;  /* 0x800000ff9797e221 */ /* 0x000fe20000010100 */
[----:B-1----:R-:W-:Y:S02]  /*6f50*/  F2FP.RELU.F16.F32.PACK_AB R2, R227, R226 ;  /* 0x000000e2e302723e */ /* 0x002fe400000008ff */
[----:B------:R-:W-:Y:S03]  /*6f60*/  FSETP.GE.FTZ.AND P3, PT, R146, RZ, PT ;  /* 0x000000ff9200720b */ /* 0x000fe60003f76000 */
[----:B------:R1:W-:Y:S04]  /*6f70*/  STS [R242+0x13400], R2 ;  /* 0x01340002f2007388 */ /* 0x0003e80000000800 */
[----:B------:R3:W-:Y:S04]  /*6f80*/  STS [R239+0x14000], R6 ;  /* 0x01400006ef007388 */ /* 0x0007e80000000800 */
[----:B------:R4:W-:Y:S01]  /*6f90*/  STS [R239+0x14400], R5 ;  /* 0x01440005ef007388 */ /* 0x0009e20000000800 */
[----:B--2---:R-:W-:Y:S02]  /*6fa0*/  F2FP.RELU.F16.F32.PACK_AB R4, R159, R232 ;  /* 0x000000e89f04723e */ /* 0x004fe400000008ff */
[----:B-1----:R-:W-:Y:S02]  /*6fb0*/  F2FP.RELU.F16.F32.PACK_AB R2, R231, R228 ;  /* 0x000000e4e702723e */ /* 0x002fe400000008ff */
[----:B---3--:R-:W-:Y:S02]  /*6fc0*/  F2FP.RELU.F16.F32.PACK_AB R6, R144, R158 ;  /* 0x0000009e9006723e */ /* 0x008fe400000008ff */
        /* <DEDUP_REMOVED lines=77> */
[-C--:B------:R-:W-:Y:S01]  /*74a0*/  FSEL R2, R2, R224.reuse, P1 ;  /* 0x000000e002027208 */ /* 0x080fe20000800000 */
[----:B------:R-:W-:Y:S01]  /*74b0*/  FADD.FTZ R11, -R221, R11 ;  /* 0x0000000bdd0b7221 */ /* 0x000fe20000010100 */
[----:B------:R-:W-:Y:S01]  /*74c0*/  FSETP.GE.FTZ.AND P0, PT, R225, RZ, PT ;  /* 0x000000ffe100720b */ /* 0x000fe20003f16000 */
[----:B------:R-:W-:Y:S01]  /*74d0*/  FADD.FTZ R5, -R222, R8 ;  /* 0x00000008de057221 */ /* 0x000fe20000010100 */
[----:B------:R-:W-:Y:S01]  /*74e0*/  FSETP.GE.FTZ.AND P1, PT, R143, RZ, PT ;  /* 0x000000ff8f00720b */ /* 0x000fe20003f36000 */
[C---:B------:R-:W-:Y:S04]  /*74f0*/  HMMA.16816.F32 R24, R136.reuse, R204, R24 ;  /* 0x000000cc8818723c */ /* 0x040fe80000001818 */
[----:B------:R-:W-:Y:S01]  /*7500*/  FSEL R4, R4, R224, P2 ;  /* 0x000000e004047208 */ /* 0x000fe20001000000 */
        /* <DEDUP_REMOVED lines=8> */
[----:B------:R-:W-:Y:S01]  /*7590*/  FMUL.FTZ R140, R140, R2 ;  /* 0x000000028c8c7220 */ /* 0x000fe20000410000 */
[----:B------:R-:W-:Y:S01]  /*75a0*/  FSETP.GE.FTZ.AND P3, PT, R158, RZ, PT ;  /* 0x000000ff9e00720b */ /* 0x000fe20003f76000 */
[----:B------:R-:W-:Y:S01]  /*75b0*/  FADD.FTZ R4, -R222, R9 ;  /* 0x00000009de047221 */ /* 0x000fe20000010100 */
[----:B------:R-:W-:Y:S04]  /*75c0*/  HMMA.16816.F32 R32, R132, R206, R32 ;  /* 0x000000ce8420723c */ /* 0x000fe80000001820 */
[----:B------:R-:W-:Y:S01]  /*75d0*/  FSEL R4, R4, R222, P2 ;  /* 0x000000de04047208 */ /* 0x000fe20001000000 */
[----:B------:R-:W-:Y:S01]  /*75e0*/  FADD.FTZ R2, -R221, R10 ;  /* 0x0000000add027221 */ /* 0x000fe20000010100 */
[----:B------:R-:W-:Y:S01]  /*75f0*/  FSETP.GE.FTZ.AND P2, PT, R144, RZ, PT ;  /* 0x000000ff9000720b */ /* 0x000fe20003f56000 */
[----:B------:R-:W-:Y:S01]  /*7600*/  FMUL.FTZ R225, R225, R0 ;  /* 0x00000000e1e17220 */ /* 0x000fe20000410000 */
[-C--:B------:R-:W-:Y:S02]  /*7610*/  FSEL R0, R11, R221.reuse, P0 ;  /* 0x000000dd0b007208 */ /* 0x080fe40000000000 */
[----:B------:R-:W-:Y:S01]  /*7620*/  FSETP.GE.FTZ.AND P0, PT, R157, RZ, PT ;  /* 0x000000ff9d00720b */ /* 0x000fe20003f16000 */
[C---:B------:R-:W-:Y:S01]  /*7630*/  FADD.FTZ R15, -R221.reuse, R15 ;  /* 0x0000000fdd0f7221 */ /* 0x040fe20000010100 */
[-C--:B------:R-:W-:Y:S01]  /*7640*/  FSEL R2, R2, R221.reuse, P1 ;  /* 0x000000dd02027208 */ /* 0x080fe20000800000 */
[----:B------:R-:W-:Y:S01]  /*7650*/  FADD.FTZ R7, -R221, R14 ;  /* 0x0000000edd077221 */ /* 0x000fe20000010100 */
[----:B------:R-:W-:Y:S01]  /*7660*/  FSETP.GE.FTZ.AND P1, PT, R147, RZ, PT ;  /* 0x000000ff9300720b */ /* 0x000fe20003f36000 */
[----:B------:R-:W-:Y:S01]  /*7670*/  FMUL.FTZ R142, R142, R4 ;  /* 0x000000048e8e7220 */ /* 0x000fe20000410000 */
[----:B------:R-:W-:Y:S01]  /*7680*/  F2FP.F16.F32.PACK_AB R140, R140, R156 ;  /* 0x0000009c8c8c723e */ /* 0x000fe200000000ff */
[----:B------:R-:W-:Y:S01]  /*7690*/  FMUL.FTZ R14, R145, R0 ;  /* 0x00000000910e7220 */ /* 0x000fe20000410000 */
[-C--:B------:R-:W-:Y:S01]  /*76a0*/  FSEL R4, R7, R221.reuse, P1 ;  /* 0x000000dd07047208 */ /* 0x080fe20000800000 */
[----:B------:R-:W-:Y:S01]  /*76b0*/  FADD.FTZ R19, -R223, R19 ;  /* 0x00000013df137221 */ /* 0x000fe20000010100 */
[----:B------:R-:W-:Y:S01]  /*76c0*/  FSEL R0, R15, R221, P0 ;  /* 0x000000dd0f007208 */ /* 0x000fe20000000000 */
[----:B------:R-:W-:Y:S01]  /*76d0*/  FADD.FTZ R6, -R222, R12 ;  /* 0x0000000cde067221 */ /* 0x000fe20000010100 */
[----:B------:R-:W-:Y:S01]  /*76e0*/  FSETP.GE.FTZ.AND P1, PT, R226, RZ, PT ;  /* 0x000000ffe200720b */ /* 0x000fe20003f36000 */
[----:B------:R-:W-:Y:S01]  /*76f0*/  FADD.FTZ R18, -R223, R18 ;  /* 0x00000012df127221 */ /* 0x000fe20000010100 */
[----:B------:R-:W-:Y:S01]  /*7700*/  FSETP.GE.FTZ.AND P0, PT, R227, RZ, PT ;  /* 0x000000ffe300720b */ /* 0x000fe20003f16000 */
[----:B------:R-:W-:Y:S01]  /*7710*/  FADD.FTZ R13, -R222, R13 ;  /* 0x0000000dde0d7221 */ /* 0x000fe20000010100 */
[----:B------:R-:W-:Y:S01]  /*7720*/  FSEL R6, R6, R222, P3 ;  /* 0x000000de06067208 */ /* 0x000fe20001800000 */
[----:B------:R-:W-:Y:S01]  /*7730*/  FMUL.FTZ R147, R147, R4 ;  /* 0x0000000493937220 */ /* 0x000fe20000410000 */
[----:B------:R-:W-:Y:S01]  /*7740*/  FSEL R4, R18, R223, P1 ;  /* 0x000000df12047208 */ /* 0x000fe20000800000 */
[----:B------:R-:W-:Y:S01]  /*7750*/  FMUL.FTZ R146, R146, R5 ;  /* 0x0000000592927220 */ /* 0x000fe20000410000 */
[----:B------:R-:W-:Y:S01]  /*7760*/  FSEL R5, R13, R222, P2 ;  /* 0x000000de0d057208 */ /* 0x000fe20001000000 */
[----:B------:R-:W-:Y:S01]  /*7770*/  FMUL.FTZ R12, R157, R0 ;  /* 0x000000009d0c7220 */ /* 0x000fe20000410000 */
[-C--:B------:R-:W-:Y:S01]  /*7780*/  FSEL R0, R19, R223.reuse, P0 ;  /* 0x000000df13007208 */ /* 0x080fe20000000000 */
[----:B------:R-:W-:Y:S01]  /*7790*/  FADD.FTZ R16, -R224, R16 ;  /* 0x00000010e0107221 */ /* 0x000fe20000010100 */
[----:B------:R-:W-:Y:S01]  /*77a0*/  FSETP.GE.FTZ.AND P3, PT, R229, RZ, PT ;  /* 0x000000ffe500720b */ /* 0x000fe20003f76000 */
[C---:B------:R-:W-:Y:S01]  /*77b0*/  FADD.FTZ R22, -R223.reuse, R22 ;  /* 0x00000016df167221 */ /* 0x040fe20000010100 */
[----:B------:R-:W-:Y:S01]  /*77c0*/  FSETP.GE.FTZ.AND P2, PT, R154, RZ, PT ;  /* 0x000000ff9a00720b */ /* 0x000fe20003f56000 */
[----:B------:R-:W-:Y:S01]  /*77d0*/  FADD.FTZ R8, -R223, R23 ;  /* 0x00000017df087221 */ /* 0x000fe20000010100 */
[----:B------:R-:W-:Y:S01]  /*77e0*/  FSETP.GE.FTZ.AND P1, PT, R228, RZ, PT ;  /* 0x000000ffe400720b */ /* 0x000fe20003f36000 */
[----:B------:R-:W-:Y:S01]  /*77f0*/  FADD.FTZ R17, -R224, R17 ;  /* 0x00000011e0117221 */ /* 0x000fe20000010100 */
[----:B------:R-:W-:Y:S01]  /*7800*/  FSETP.GE.FTZ.AND P0, PT, R231, RZ, PT ;  /* 0x000000ffe700720b */ /* 0x000fe20003f16000 */
[----:B------:R-:W-:Y:S01]  /*7810*/  FMUL.FTZ R158, R158, R6 ;  /* 0x000000069e9e7220 */ /* 0x000fe20000410000 */
[----:B------:R-:W-:Y:S01]  /*7820*/  FSEL R6, R16, R224, P3 ;  /* 0x000000e010067208 */ /* 0x000fe20001800000 */
[----:B------:R-:W-:Y:S01]  /*7830*/  FMUL.FTZ R226, R226, R4 ;  /* 0x00000004e2e27220 */ /* 0x000fe20000410000 */
[----:B------:R-:W-:Y:S01]  /*7840*/  FSEL R4, R22, R223, P1 ;  /* 0x000000df16047208 */ /* 0x000fe20000800000 */
[----:B------:R-:W-:Y:S01]  /*7850*/  FMUL.FTZ R13, R144, R5 ;  /* 0x00000005900d7220 */ /* 0x000fe20000410000 */
        /* <DEDUP_REMOVED lines=8> */
[----:B------:R-:W-:Y:S01]  /*78e0*/  FSETP.GE.FTZ.AND P2, PT, R159, RZ, PT ;  /* 0x000000ff9f00720b */ /* 0x000fe20003f56000 */
[----:B------:R1:W5:Y:S01]  /*78f0*/  LDL R231, [R1+0x10] ;  /* 0x0000100001e77983 */ /* 0x0003620000100800 */
[----:B------:R-:W-:Y:S01]  /*7900*/  F2FP.F16.F32.PACK_AB R11, R11, R229 ;  /* 0x000000e50b0b723e */ /* 0x000fe200000000ff */
[----:B------:R-:W-:Y:S01]  /*7910*/  FMUL.FTZ R10, R227, R0 ;  /* 0x00000000e30a7220 */ /* 0x000fe20000410000 */
[----:B------:R-:W-:Y:S01]  /*7920*/  F2FP.F16.F32.PACK_AB R8, R8, R228 ;  /* 0x000000e40808723e */ /* 0x000fe200000000ff */
[----:B------:R1:W5:Y:S01]  /*7930*/  LDL R227, [R1+0x14] ;  /* 0x0000140001e37983 */ /* 0x0003620000100800 */
[----:B------:R-:W-:Y:S01]  /*7940*/  FSETP.GE.FTZ.AND P1, PT, R149, RZ, PT ;  /* 0x000000ff9500720b */ /* 0x000fe20003f36000 */
[----:B------:R-:W-:Y:S01]  /*7950*/  FADD.FTZ R20, -R224, R20 ;  /* 0x00000014e0147221 */ /* 0x000fe20000010100 */
[----:B------:R-:W-:Y:S01]  /*7960*/  F2FP.F16.F32.PACK_AB R15, R142, R146 ;  /* 0x000000928e0f723e */ /* 0x000fe200000000ff */
[----:B------:R1:W5:Y:S01]  /*7970*/  LDL.64 R228, [R1] ;  /* 0x0000000001e47983 */ /* 0x0003620000100a00 */
[----:B------:R-:W-:Y:S01]  /*7980*/  F2FP.F16.F32.PACK_AB R13, R13, R158 ;  /* 0x0000009e0d0d723e */ /* 0x000fe200000000ff */
[----:B------:R-:W-:Y:S01]  /*7990*/  FADD.FTZ R27, -R221, R27 ;  /* 0x0000001bdd1b7221 */ /* 0x000fe20000010100 */
[----:B------:R-:W-:Y:S01]  /*79a0*/  FSEL R0, R20, R224, P3 ;  /* 0x000000e014007208 */ /* 0x000fe20001800000 */
[----:B------:R-:W-:Y:S01]  /*79b0*/  FADD.FTZ R6, -R222, R24 ;  /* 0x00000018de067221 */ /* 0x000fe20000010100 */
[----:B------:R-:W-:Y:S01]  /*79c0*/  FSETP.GE.FTZ.AND P3, PT, R152, RZ, PT ;  /* 0x000000ff9800720b */ /* 0x000fe20003f76000 */
[----:B------:R-:W-:Y:S01]  /*79d0*/  FADD.FTZ R9, -R224, R21 ;  /* 0x00000015e0097221 */ /* 0x000fe20000010100 */
        /* <DEDUP_REMOVED lines=8> */
[----:B------:R-:W-:Y:S01]  /*7a60*/  FSEL R9, R9, R224, P2 ;  /* 0x000000e009097208 */ /* 0x000fe20001000000 */
[----:B------:R-:W-:Y:S01]  /*7a70*/  FMUL.FTZ R7, R152, R6 ;  /* 0x0000000698077220 */ /* 0x000fe20000410000 */
[----:B------:R-:W-:Y:S01]  /*7a80*/  FSETP.GE.FTZ.AND P2, PT, R151, RZ, PT ;  /* 0x000000ff9700720b */ /* 0x000fe20003f56000 */
[----:B------:R-:W-:Y:S01]  /*7a90*/  FMUL.FTZ R6, R150, R0 ;  /* 0x0000000096067220 */ /* 0x000fe20000410000 */
[----:B------:R-:W-:Y:S01]  /*7aa0*/  FSEL R4, R26, R221, P1 ;  /* 0x000000dd1a047208 */ /* 0x000fe20000800000 */
[----:B------:R-:W-:Y:S01]  /*7ab0*/  FADD.FTZ R0, -R221, R30 ;  /* 0x0000001edd007221 */ /* 0x000fe20000010100 */
[----:B------:R-:W-:Y:S01]  /*7ac0*/  FSEL R5, R5, R222, P2 ;  /* 0x000000de05057208 */ /* 0x000fe20001000000 */
[----:B------:R-:W-:Y:S01]  /*7ad0*/  FADD.FTZ R32, -R224, R32 ;  /* 0x00000020e0207221 */ /* 0x000fe20000010100 */
[----:B------:R-:W-:Y:S01]  /*7ae0*/  FSETP.GE.FTZ.AND P2, PT, R153, RZ, PT ;  /* 0x000000ff9900720b */ /* 0x000fe20003f56000 */
[----:B------:R-:W-:Y:S01]  /*7af0*/  FMUL.FTZ R149, R149, R4 ;  /* 0x0000000495957220 */ /* 0x000fe20000410000 */
[----:B------:R-:W-:Y:S01]  /*7b00*/  FSETP.GE.FTZ.AND P1, PT, R148, RZ, PT ;  /* 0x000000ff9400720b */ /* 0x000fe20003f36000 */
[----:B------:R-:W-:Y:S01]  /*7b10*/  FADD.FTZ R4, -R222, R28 ;  /* 0x0000001cde047221 */ /* 0x000fe20000010100 */
[----:B------:R-:W-:Y:S01]  /*7b20*/  FSETP.GE.FTZ.AND P3, PT, R234, RZ, PT ;  /* 0x000000ffea00720b */ /* 0x000fe20003f76000 */
[----:B------:R-:W-:Y:S01]  /*7b30*/  FMUL.FTZ R5, R151, R5 ;  /* 0x0000000597057220 */ /* 0x000fe20000410000 */
[----:B------:R-:W-:Y:S01]  /*7b40*/  FSEL R0, R0, R221, P1 ;  /* 0x000000dd00007208 */ /* 0x000fe20000800000 */
[----:B------:R-:W-:Y:S01]  /*7b50*/  @P0 FADD.FTZ R221, -R221, R31 ;  /* 0x0000001fdddd0221 */ /* 0x000fe20000010100 */
[----:B------:R-:W-:Y:S01]  /*7b60*/  FSETP.GE.FTZ.AND P0, PT, R237, RZ, PT ;  /* 0x000000ffed00720b */ /* 0x000fe20003f16000 */
[----:B------:R-:W-:Y:S01]  /*7b70*/  FMUL.FTZ R143, R143, R2 ;  /* 0x000000028f8f7220 */ /* 0x000fe20000410000 */
        /* <DEDUP_REMOVED lines=26> */
[----:B------:R-:W-:Y:S01]  /*7d20*/  F2FP.F16.F32.PACK_AB R4, R4, R0 ;  /* 0x000000000404723e */ /* 0x000fe200000000ff */
[----:B-1----:R-:W-:Y:S06]  /*7d30*/  @!P0 BRA `(.L_x_689) ;  /* 0x0000000000c08947 */ /* 0x002fec0003800000 */
[----:B------:R-:W1:Y:S01]  /*7d40*/  LDC R0, c[0x0][0x240] ;  /* 0x00009000ff007b82 */ /* 0x000e620000000800 */
[----:B------:R-:W-:Y:S01]  /*7d50*/  ULOP3.LUT UR6, UR10, 0x1, URZ, 0xc0, !UPT ;  /* 0x000000010a067892 */ /* 0x000fe2000f8ec03f */
[----:B-----5:R-:W-:Y:S02]  /*7d60*/  ISETP.GE.AND P3, PT, R228, UR46, PT ;  /* 0x0000002ee4007c0c */ /* 0x020fe4000bf66270 */
[----:B------:R-:W-:Y:S01]  /*7d70*/  ISETP.GE.AND P2, PT, R231, UR46, PT ;  /* 0x0000002ee7007c0c */ /* 0x000fe2000bf46270 */
        /* <DEDUP_REMOVED lines=44> */
.L_x_689:
        /* <DEDUP_REMOVED lines=94> */
[----:B-----5:R-:W-:Y:S02]  /*8620*/  ISETP.GE.AND P3, PT, R228, UR46, PT ;  /* 0x0000002ee4007c0c */ /* 0x020fe4000bf66270 */
[----:B------:R-:W-:Y:S02]  /*8630*/  ISETP.GE.AND P2, PT, R231, UR46, PT ;  /* 0x0000002ee7007c0c */ /* 0x000fe4000bf46270 */
        /* <DEDUP_REMOVED lines=30> */
.L_x_690:
[----:B------:R-:W-:Y:S01]  /*8820*/  LDSM.16.M88.4 R24, [R213] ;  /* 0x00000000d518783b */ /* 0x000fe20000000200 */
[----:B------:R-:W-:Y:S01]  /*8830*/  IMAD.MOV.U32 R223, RZ, RZ, 0x4 ;  /* 0x00000004ffdf7424 */ /* 0x000fe200078e00ff */
[----:B------:R-:W-:Y:S02]  /*8840*/  ULOP3.LUT UR6, UR10, 0x1, URZ, 0xc0, !UPT ;  /* 0x000000010a067892 */ /* 0x000fe4000f8ec03f */
[----:B--2---:R-:W1:Y:S01]  /*8850*/  LDSM.16.MT88.4 R8, [R0+0x9000] ;  /* 0x009000000008783b */ /* 0x004e620000004200 */
[----:B------:R-:W-:Y:S02]  /*8860*/  UISETP.GT.AND UP2, UPT, UR10, UR35, UPT ;  /* 0x000000230a00728c */ /* 0x000fe4000bf44270 */
[----:B------:R-:W-:Y:S01]  /*8870*/  UISETP.NE.U32.AND UP0, UPT, UR6, 0x1, UPT ;  /* 0x000000010600788c */ /* 0x000fe2000bf05070 */
[----:B------:R-:W2:Y:S01]  /*8880*/  LDL R2, [R1+0xc] ;  /* 0x00000c0001027983 */ /* 0x000ea20000100800 */
[----:B------:R-:W-:Y:S02]  /*8890*/  @UP3 UIADD3 UR8, UP1, UR20, -0x100, URZ ;  /* 0xffffff0014083890 */ /* 0x000fe4000ff3e03f */
[----:B------:R-:W-:Y:S01]  /*88a0*/  UIADD3 UR6, UR10, -0x1, URZ ;  /* 0xffffffff0a067890 */ /* 0x000fe2000fffe03f */
[----:B------:R-:W3:Y:S01]  /*88b0*/  LDSM.16.MT88.4 R16, [R0+0xb000] ;  /* 0x00b000000010783b */ /* 0x000ee20000004200 */
[----:B------:R-:W-:Y:S03]  /*88c0*/  @UP3 UIADD3.X UR7, UR21, -0x1, URZ, UP1, !UPT ;  /* 0xffffffff15073890 */ /* 0x000fe60008ffe43f */
[----:B------:R-:W4:Y:S02]  /*88d0*/  LDSM.16.MT88.4 R28, [R0+0xd000] ;  /* 0x00d00000001c783b */ /* 0x000f240000004200 */
[----:B------:R-:W-:Y:S02]  /*88e0*/  UMOV UR10, UR6 ;  /* 0x00000006000a7c82 */ /* 0x000fe40008000000 */
[----:B------:R-:W2:Y:S04]  /*88f0*/  LDL R222, [R1+0x8] ;  /* 0x0000080001de7983 */ /* 0x000ea80000100800 */
[----:B------:R-:W-:Y:S04]  /*8900*/  LDSM.16.M88.4 R32, [R214] ;  /* 0x00000000d620783b */ /* 0x000fe80000000200 */
[----:B------:R-:W4:Y:S04]  /*8910*/  LDSM.16.MT88.4 R132, [R0+0x9400] ;  /* 0x009400000084783b */ /* 0x000f280000004200 */
[----:B------:R-:W4:Y:S04]  /*8920*/  LDSM.16.MT88.4 R136, [R0+0xb400] ;  /* 0x00b400000088783b */ /* 0x000f280000004200 */
[----:B------:R-:W4:Y:S04]  /*8930*/  LDSM.16.MT88.4 R140, [R0+0xd400] ;  /* 0x00d40000008c783b */ /* 0x000f280000004200 */
[----:B------:R-:W-:Y:S01]  /*8940*/  LDSM.16.M88.4 R144, [R216] ;  /* 0x00000000d890783b */ /* 0x000fe20000000200 */
[C---:B-1----:R-:W-:Y:S03]  /*8950*/  HMMA.16816.F32 R4, R24.reuse, R8, RZ ;  /* 0x000000081804723c */ /* 0x042fe600000018ff */
[----:B------:R-:W1:Y:S04]  /*8960*/  LDSM.16.MT88.4 R148, [R0+0x9800] ;  /* 0x009800000094783b */ /* 0x000e680000004200 */
[----:B------:R-:W-:Y:S01]  /*8970*/  LDSM.16.MT88.4 R152, [R0+0xd800] ;  /* 0x00d800000098783b */ /* 0x000fe20000004200 */
[C---:B------:R-:W-:Y:S03]  /*8980*/  HMMA.16816.F32 R8, R24.reuse, R10, RZ ;  /* 0x0000000a1808723c */ /* 0x040fe600000018ff */
[----:B------:R-:W-:Y:S03]  /*8990*/  LDSM.16.MT88.4 R156, [R0+0xc000] ;  /* 0x00c00000009c783b */ /* 0x000fe60000004200 */
[C---:B---3--:R-:W-:Y:S01]  /*89a0*/  HMMA.16816.F32 R12, R24.reuse, R16, RZ ;  /* 0x00000010180c723c */ /* 0x048fe200000018ff */
[----:B------:R-:W3:Y:S05]  /*89b0*/  LDL R224, [R1+0x1c] ;  /* 0x00001c0001e07983 */ /* 0x000eea0000100800 */
[C---:B------:R-:W-:Y:S06]  /*89c0*/  HMMA.16816.F32 R16, R24.reuse, R18, RZ ;  /* 0x000000121810723c */ /* 0x040fec00000018ff */
[C---:B----4-:R-:W-:Y:S06]  /*89d0*/  HMMA.16816.F32 R20, R24.reuse, R28, RZ ;  /* 0x0000001c1814723c */ /* 0x050fec00000018ff */
[----:B------:R-:W-:Y:S01]  /*89e0*/  HMMA.16816.F32 R24, R24, R30, RZ ;  /* 0x0000001e1818723c */ /* 0x000fe200000018ff */
[----:B------:R-:W4:Y:S05]  /*89f0*/  LDSM.16.MT88.4 R28, [R0+0xb800] ;  /* 0x00b80000001c783b */ /* 0x000f2a0000004200 */
[C---:B------:R-:W-:Y:S06]  /*8a00*/  HMMA.16816.F32 R4, R32.reuse, R132, R4 ;  /* 0x000000842004723c */ /* 0x040fec0000001804 */
[C---:B------:R-:W-:Y:S01]  /*8a10*/  HMMA.16816.F32 R8, R32.reuse, R134, R8 ;  /* 0x000000862008723c */ /* 0x040fe20000001808 */
[----:B------:R-:W-:Y:S05]  /*8a20*/  LDSM.16.M88.4 R132, [R215] ;  /* 0x00000000d784783b */ /* 0x000fea0000000200 */
[C---:B------:R-:W-:Y:S06]  /*8a30*/  HMMA.16816.F32 R12, R32.reuse, R136, R12 ;  /* 0x00000088200c723c */ /* 0x040fec000000180c */
[C---:B------:R-:W-:Y:S01]  /*8a40*/  HMMA.16816.F32 R16, R32.reuse, R138, R16 ;  /* 0x0000008a2010723c */ /* 0x040fe20000001810 */
[----:B------:R-:W4:Y:S05]  /*8a50*/  LDSM.16.MT88.4 R136, [R0+0x9c00] ;  /* 0x009c00000088783b */ /* 0x000f2a0000004200 */
[C---:B------:R-:W-:Y:S06]  /*8a60*/  HMMA.16816.F32 R20, R32.reuse, R140, R20 ;  /* 0x0000008c2014723c */ /* 0x040fec0000001814 */
[----:B------:R-:W-:Y:S01]  /*8a70*/  HMMA.16816.F32 R24, R32, R142, R24 ;  /* 0x0000008e2018723c */ /* 0x000fe20000001818 */
[----:B------:R-:W4:Y:S04]  /*8a80*/  LDSM.16.MT88.4 R32, [R0+0xbc00] ;  /* 0x00bc00000020783b */ /* 0x000f280000004200 */
[----:B------:R-:W4:Y:S01]  /*8a90*/  LDSM.16.MT88.4 R140, [R0+0xdc00] ;  /* 0x00dc0000008c783b */ /* 0x000f220000004200 */
[C---:B-1----:R-:W-:Y:S06]  /*8aa0*/  HMMA.16816.F32 R4, R144.reuse, R148, R4 ;  /* 0x000000949004723c */ /* 0x042fec0000001804 */
[C---:B------:R-:W-:Y:S01]  /*8ab0*/  HMMA.16816.F32 R8, R144.reuse, R150, R8 ;  /* 0x000000969008723c */ /* 0x040fe20000001808 */
[----:B------:R-:W-:Y:S05]  /*8ac0*/  LDSM.16.MT88.4 R148, [R0+0xa000] ;  /* 0x00a000000094783b */ /* 0x000fea0000004200 */
[C---:B----4-:R-:W-:Y:S06]  /*8ad0*/  HMMA.16816.F32 R12, R144.reuse, R28, R12 ;  /* 0x0000001c900c723c */ /* 0x050fec000000180c */
        /* <DEDUP_REMOVED lines=8> */
[----:B------:R-:W4:Y:S05]  /*8b60*/  LDSM.16.MT88.4 R136, [R0+0xe000] ;  /* 0x00e000000088783b */ /* 0x000f2a0000004200 */
[C---:B------:R-:W-:Y:S06]  /*8b70*/  HMMA.16816.F32 R12, R132.reuse, R32, R12 ;  /* 0x00000020840c723c */ /* 0x040fec000000180c */
[C---:B------:R-:W-:Y:S01]  /*8b80*/  HMMA.16816.F32 R16, R132.reuse, R34, R16 ;  /* 0x000000228410723c */ /* 0x040fe20000001810 */
[----:B------:R-:W4:Y:S05]  /*8b90*/  LDSM.16.M88.4 R32, [R214+0x2000] ;  /* 0x00200000d620783b */ /* 0x000f2a0000000200 */
[C---:B------:R-:W-:Y:S06]  /*8ba0*/  HMMA.16816.F32 R20, R132.reuse, R140, R20 ;  /* 0x0000008c8414723c */ /* 0x040fec0000001814 */
[----:B------:R-:W-:Y:S01]  /*8bb0*/  HMMA.16816.F32 R24, R132, R142, R24 ;  /* 0x0000008e8418723c */ /* 0x000fe20000001818 */
[----:B------:R-:W4:Y:S04]  /*8bc0*/  LDSM.16.MT88.4 R132, [R0+0xe400] ;  /* 0x00e400000084783b */ /* 0x000f280000004200 */
[----:B------:R-:W-:Y:S01]  /*8bd0*/  LDSM.16.M88.4 R140, [R216+0x2000] ;  /* 0x00200000d88c783b */ /* 0x000fe20000000200 */
[C---:B-1----:R-:W-:Y:S06]  /*8be0*/  HMMA.16816.F32 R4, R28.reuse, R148, R4 ;  /* 0x000000941c04723c */ /* 0x042fec0000001804 */
[C---:B------:R-:W-:Y:S01]  /*8bf0*/  HMMA.16816.F32 R8, R28.reuse, R150, R8 ;  /* 0x000000961c08723c */ /* 0x040fe20000001808 */
[----:B------:R-:W1:Y:S05]  /*8c00*/  LDSM.16.MT88.4 R148, [R0+0xa800] ;  /* 0x00a800000094783b */ /* 0x000e6a0000004200 */
        /* <DEDUP_REMOVED lines=15> */
[----:B------:R4:W2:Y:S01]  /*8d00*/  LDSM.16.MT88.4 R32, [R0+0xec00] ;  /* 0x00ec00000020783b */ /* 0x0008a20000004200 */
[----:B------:R-:W-:Y:S04]  /*8d10*/  IMAD.U32 R132, RZ, RZ, UR23 ;  /* 0x00000017ff847e24 */ /* 0x000fe8000f8e00ff */
[C---:B-1----:R-:W-:Y:S06]  /*8d20*/  HMMA.16816.F32 R4, R140.reuse, R148, R4 ;  /* 0x000000948c04723c */ /* 0x042fec0000001804 */
[C---:B------:R-:W-:Y:S06]  /*8d30*/  HMMA.16816.F32 R8, R140.reuse, R150, R8 ;  /* 0x000000968c08723c */ /* 0x040fec0000001808 */
[C---:B------:R-:W-:Y:S06]  /*8d40*/  HMMA.16816.F32 R12, R140.reuse, R156, R12 ;  /* 0x0000009c8c0c723c */ /* 0x040fec000000180c */
[C---:B------:R-:W-:Y:S01]  /*8d50*/  HMMA.16816.F32 R16, R140.reuse, R158, R16 ;  /* 0x0000009e8c10723c */ /* 0x040fe20000001810 */
[----:B----4-:R-:W-:Y:S05]  /*8d60*/  IMAD.U32 R0, RZ, RZ, UR23 ;  /* 0x00000017ff007e24 */ /* 0x010fea000f8e00ff */
[C---:B------:R-:W-:Y:S06]  /*8d70*/  HMMA.16816.F32 R20, R140.reuse, R28, R20 ;  /* 0x0000001c8c14723c */ /* 0x040fec0000001814 */
[----:B------:R-:W-:Y:S01]  /*8d80*/  HMMA.16816.F32 R24, R140, R30, R24 ;  /* 0x0000001e8c18723c */ /* 0x000fe20000001818 */
[----:B------:R-:W-:Y:S05]  /*8d90*/  LDSM.16.MT88.4 R140, [R208+0x1800] ;  /* 0x00180000d08c783b */ /* 0x000fea0000004200 */
[C---:B------:R-:W-:Y:S05]  /*8da0*/  HMMA.16816.F32 R4, R136.reuse, R144, R4 ;  /* 0x000000908804723c */ /* 0x040fea0000001804 */
[----:B------:R-:W-:Y:S01]  /*8db0*/  @P0 VIADD R30, R247, 0xffffffc0 ;  /* 0xffffffc0f71e0836 */ /* 0x000fe20000000000 */
[C---:B------:R-:W-:Y:S01]  /*8dc0*/  HMMA.16816.F32 R8, R136.reuse, R146, R8 ;  /* 0x000000928808723c */ /* 0x040fe20000001808 */
[----:B------:R-:W-:Y:S04]  /*8dd0*/  LDSM.16.MT88.4 R144, [R208+0x1c00] ;  /* 0x001c0000d090783b */ /* 0x000fe80000004200 */
        /* <DEDUP_REMOVED lines=8> */
[----:B------:R-:W4:Y:S04]  /*8e60*/  @P0 LDG.E R222, desc[UR12][R30.64] ;  /* 0x0000000c1ede0981 */ /* 0x000f28000c1e1900 */
[----:B------:R1:W5:Y:S01]  /*8e70*/  @P0 LDG.E R252, desc[UR12][R30.64+0xa0] ;  /* 0x0000a00c1efc0981 */ /* 0x000362000c1e1900 */
[----:B------:R-:W-:Y:S01]  /*8e80*/  HMMA.16816.F32 R24, R136, R34, R24 ;  /* 0x000000228818723c */ /* 0x000fe20000001818 */
[----:B------:R-:W-:Y:S02]  /*8e90*/  IMAD.U32 R32, RZ, RZ, UR42 ;  /* 0x0000002aff207e24 */ /* 0x000fe4000f8e00ff */
[----:B------:R-:W-:Y:S02]  /*8ea0*/  LDSM.16.MT88.4 R136, [R208+0x2400] ;  /* 0x00240000d088783b */ /* 0x000fe40000004200 */
[----:B-1----:R-:W-:Y:S01]  /*8eb0*/  IMAD.U32 R30, RZ, RZ, UR41 ;  /* 0x00000029ff1e7e24 */ /* 0x002fe2000f8e00ff */
[C---:B---3--:R-:W-:Y:S05]  /*8ec0*/  LEA R226, P1, R224.reuse, R248, 0x2 ;  /* 0x000000f8e0e27211 */ /* 0x048fea00078210ff */
        /* <DEDUP_REMOVED lines=13> */
[----:B--2---:R1:W-:Y:S04]  /*8fa0*/  @P0 STL [R1+0xc], R2 ;  /* 0x00000c0201000387 */ /* 0x0043e80000100800 */
[----:B----4-:R-:W-:Y:S01]  /*8fb0*/  @P0 STL [R1+0x8], R222 ;  /* 0x000008de01000387 */ /* 0x010fe20000100800 */
        /* <DEDUP_REMOVED lines=381> */
.L_x_692:
        /* <DEDUP_REMOVED lines=19> */
.L_x_693:
        /* <DEDUP_REMOVED lines=53> */
.L_x_695:
[----:B------:R-:W-:Y:S05]  /*ac10*/  BSYNC B0 ;  /* 0x0000000000007941 */ /* 0x000fea0003800000 */
.L_x_694:
        /* <DEDUP_REMOVED lines=19> */
.L_x_697:
[----:B------:R-:W-:Y:S05]  /*ad50*/  BSYNC B0 ;  /* 0x0000000000007941 */ /* 0x000fea0003800000 */
.L_x_696:
        /* <DEDUP_REMOVED lines=35> */
.L_x_699:
[----:B------:R-:W-:Y:S05]  /*af90*/  BSYNC B0 ;  /* 0x0000000000007941 */ /* 0x000fea0003800000 */
.L_x_698:
        /* <DEDUP_REMOVED lines=18> */
.L_x_673:
[----:B------:R-:W-:Y:S05]  /*b0c0*/  BSYNC B1 ;  /* 0x0000000000017941 */ /* 0x000fea0003800000 */
.L_x_659:
        /* <DEDUP_REMOVED lines=8> */
.L_x_700:
[----:B------:R-:W-:Y:S05]  /*b150*/  EXIT ;  /* 0x000000000000794d */ /* 0x000fea0003800000 */
.L_x_702:
        /* <DEDUP_REMOVED lines=10> */
.L_x_1298:


//--------------------- .text._ZN5flash44flash_bwd_dq_dk_dv_loop_seqk_parallel_kernelI23Flash_bwd_kernel_traitsILi96ELi64ELi128ELi8ELi2ELi4ELi4ELb1ELb0EN7cutlass6half_tE19Flash_kernel_traitsILi96ELi64ELi128ELi8ES3_EELb0ELb0ELb1ELb1ELb0ELb0ELb1EEEvNS_16Flash_bwd_paramsE --------------------------
	.section	.text._ZN5flash44flash_bwd_dq_dk_dv_loop_seqk_parallel_kernelI23Flash_bwd_kernel_traitsILi96ELi64ELi128ELi8ELi2ELi4ELi4ELb1ELb0EN7cutlass6half_tE19Flash_kernel_traitsILi96ELi64ELi128ELi8ES3_EELb0ELb0ELb1ELb1ELb0ELb0ELb1EEEvNS_16Flash_bwd_paramsE,"ax",@progbits
	.align	128
        .global         _ZN5flash44flash_bwd_dq_dk_dv_loop_seqk_parallel_kernelI23Flash_bwd_kernel_traitsILi96ELi64ELi128ELi8ELi2ELi4ELi4ELb1ELb0EN7cutlass6half_tE19Flash_kernel_traitsILi96ELi64ELi128ELi8ES3_EELb0ELb0ELb1ELb1ELb0ELb0ELb1EEEvNS_16Flash_bwd_paramsE
        .type           _ZN5flash44flash_bwd_dq_dk_dv_loop_seqk_parallel_kernelI23Flash_bwd_kernel_traitsILi96ELi64ELi128ELi8ELi2ELi4ELi4ELb1ELb0EN7cutlass6half_tE19Flash_kernel_traitsILi96ELi64ELi128ELi8ES3_EELb0ELb0ELb1ELb1ELb0ELb0ELb1EEEvNS_16Flash_bwd_paramsE,@function
        .size           _ZN5flash44flash_bwd_dq_dk_dv_loop_seqk_parallel_kernelI23Flash_bwd_kernel_traitsILi96ELi64ELi128ELi8ELi2ELi4ELi4ELb1ELb0EN7cutlass6half_tE19Flash_kernel_traitsILi96ELi64ELi128ELi8ES3_EELb0ELb0ELb1ELb1ELb0ELb0ELb1EEEvNS_16Flash_bwd_paramsE,(.L_x_1299 - _ZN5flash44flash_bwd_dq_dk_dv_loop_seqk_parallel_kernelI23Flash_bwd_kernel_traitsILi96ELi64ELi128ELi8ELi2ELi4ELi4ELb1ELb0EN7cutlass6half_tE19Flash_kernel_traitsILi96ELi64ELi128ELi8ES3_EELb0ELb0ELb1ELb1ELb0ELb0ELb1EEEvNS_16Flash_bwd_paramsE)
        .other          _ZN5flash44flash_bwd_dq_dk_dv_loop_seqk_parallel_kernelI23Flash_bwd_kernel_traitsILi96ELi64ELi128ELi8ELi2ELi4ELi4ELb1ELb0EN7cutlass6half_tE19Flash_kernel_traitsILi96ELi64ELi128ELi8ES3_EELb0ELb0ELb1ELb1ELb0ELb0ELb1EEEvNS_16Flash_bwd_paramsE,@"STO_CUDA_ENTRY STV_DEFAULT"
_ZN5flash44flash_bwd_dq_dk_dv_loop_seqk_parallel_kernelI23Flash_bwd_kernel_traitsILi96ELi64ELi128ELi8ELi2ELi4ELi4ELb1ELb0EN7cutlass6half_tE19Flash_kernel_traitsILi96ELi64ELi128ELi8ES3_EELb0ELb0ELb1ELb1ELb0ELb0ELb1EEEvNS_16Flash_bwd_paramsE:
.text._ZN5flash44flash_bwd_dq_dk_dv_loop_seqk_parallel_kernelI23Flash_bwd_kernel_traitsILi96ELi64ELi128ELi8ELi2ELi4ELi4ELb1ELb0EN7cutlass6half_tE19Flash_kernel_traitsILi96ELi64ELi128ELi8ES3_EELb0ELb0ELb1ELb1ELb0ELb0ELb1EEEvNS_16Flash_bwd_paramsE:
        /* <DEDUP_REMOVED lines=18> */
[----:B------:R-:W-:Y:S02]  /*0120*/  IMAD.MOV.U32 R234, RZ, RZ, -0x10 ;  /* 0xfffffff0ffea7424 */ /* 0x000fe400078e00ff */
        /* <DEDUP_REMOVED lines=27> */
[-C--:B------:R-:W-:Y:S01]  /*02e0*/  LEA.HI R4, R2, R0.reuse, RZ, 0x1 ;  /* 0x0000000002047211 */ /* 0x080fe200078f08ff */
[----:B------:R-:W-:Y:S01]  /*02f0*/  STL [R1+0x8], R22 ;  /* 0x0000081601007387 */ /* 0x000fe20000100800 */
        /* <DEDUP_REMOVED lines=38> */
[----:B------:R-:W-:Y:S02]  /*0560*/  LOP3.LUT R8, R8, 0xfffffffc, RZ, 0xc0, !PT ;  /* 0xfffffffc08087812 */ /* 0x000fe400078ec0ff */
[----:B------:R-:W-:Y:S01]  /*0570*/  LOP3.LUT R6, R0, 0x1, RZ, 0xc0, !PT ;  /* 0x0000000100067812 */ /* 0x000fe200078ec0ff */
[----:B------:R-:W-:Y:S01]  /*0580*/  IMAD.IADD R9, R9, 0x1, -R7 ;  /* 0x0000000109097824 */ /* 0x000fe200078e0a07 */
[----:B-1----:R-:W-:Y:S01]  /*0590*/  SHF.R.S32.HI R3, RZ, 0x6, R15 ;  /* 0x00000006ff037819 */ /* 0x002fe2000001140f */
[----:B------:R-:W-:Y:S01]  /*05a0*/  IMAD.IADD R16, R5, 0x1, -R8 ;  /* 0x0000000105107824 */ /* 0x000fe200078e0a08 */
[----:B------:R-:W-:Y:S01]  /*05b0*/  ISETP.NE.U32.AND P3, PT, R6, 0x1, PT ;  /* 0x000000010600780c */ /* 0x000fe20003f65070 */
[----:B------:R-:W-:Y:S01]  /*05c0*/  IMAD.SHL.U32 R7, R17, 0x2, RZ ;  /* 0x0000000211077824 */ /* 0x000fe200078e00ff */
[----:B------:R-:W-:Y:S01]  /*05d0*/  LOP3.LUT P2, RZ, R0, 0x2, RZ, 0xc0, !PT ;  /* 0x0000000200ff7812 */ /* 0x000fe2000784c0ff */
[----:B------:R-:W-:Y:S01]  /*05e0*/  IMAD R2, R3, 0x4, R12 ;  /* 0x0000000403027824 */ /* 0x000fe200078e020c */
[----:B------:R-:W-:Y:S01]  /*05f0*/  LOP3.LUT P6, RZ, R9, 0x4, RZ, 0xc0, !PT ;  /* 0x0000000409ff7812 */ /* 0x000fe200078cc0ff */
[----:B------:R-:W-:Y:S01]  /*0600*/  IMAD.SHL.U32 R15, R3, 0x20, RZ ;  /* 0x00000020030f7824 */ /* 0x000fe200078e00ff */
[----:B------:R-:W-:Y:S01]  /*0610*/  LOP3.LUT P5, RZ, R9, 0x2, RZ, 0xc0, !PT ;  /* 0x0000000209ff7812 */ /* 0x000fe200078ac0ff */
[----:B------:R-:W-:Y:S01]  /*0620*/  IMAD R217, R2, 0x8, R11 ;  /* 0x0000000802d97824 */ /* 0x000fe200078e020b */
[----:B------:R-:W-:Y:S01]  /*0630*/  SHF.R.S32.HI R2, RZ, 0x1, R4 ;  /* 0x00000001ff027819 */ /* 0x000fe20000011404 */
[----:B------:R-:W-:Y:S01]  /*0640*/  IMAD.SHL.U32 R3, R13, 0x40, RZ ;  /* 0x000000400d037824 */ /* 0x000fe200078e00ff */
[----:B------:R-:W-:Y:S01]  /*0650*/  LEA.HI R13, R0, R0, RZ, 0x1 ;  /* 0x00000000000d7211 */ /* 0x000fe200078f08ff */
[----:B------:R-:W-:Y:S01]  /*0660*/  IMAD.SHL.U32 R5, R14, 0x10, RZ ;  /* 0x000000100e057824 */ /* 0x000fe200078e00ff */
[C---:B------:R-:W-:Y:S01]  /*0670*/  LOP3.LUT P4, RZ, R2.reuse, 0x2, RZ, 0xc0, !PT ;  /* 0x0000000202ff7812 */ /* 0x040fe2000788c0ff */
        /* <DEDUP_REMOVED lines=9> */
[----:B------:R-:W-:Y:S01]  /*0710*/  SHF.R.S32.HI R11, RZ, 0x7, R20 ;  /* 0x00000007ff0b7819 */ /* 0x000fe20000011414 */
[----:B------:R-:W-:Y:S01]  /*0720*/  IMAD R20, R3, 0x8, R19 ;  /* 0x0000000803147824 */ /* 0x000fe200078e0213 */
[----:B------:R-:W-:Y:S01]  /*0730*/  LOP3.LUT R0, R0, 0x1c0, RZ, 0xc0, !PT ;  /* 0x000001c000007812 */ /* 0x000fe200078ec0ff */
[----:B------:R-:W-:Y:S01]  /*0740*/  IMAD R19, R14, 0x2, R3 ;  /* 0x000000020e137824 */ /* 0x000fe200078e0203 */
[----:B------:R-:W-:Y:S01]  /*0750*/  LOP3.LUT R8, R4, 0x8, R18, 0xf8, !PT ;  /* 0x0000000804087812 */ /* 0x000fe200078ef812 */
[----:B------:R-:W-:Y:S01]  /*0760*/  IMAD R10, R17, 0x20, R10 ;  /* 0x00000020110a7824 */ /* 0x000fe200078e020a */
[----:B------:R-:W-:-:S02]  /*0770*/  LOP3.LUT R5, R2, 0x8, R18, 0xf8, !PT ;  /* 0x0000000802057812 */ /* 0x000fc400078ef812 */
[----:B------:R-:W-:Y:S02]  /*0780*/  SHF.R.U32.HI R4, RZ, 0x3, R2 ;  /* 0x00000003ff047819 */ /* 0x000fe40000011602 */
        /* <DEDUP_REMOVED lines=14> */
[----:B------:R-:W-:Y:S01]  /*0870*/  LEA R237, R237, UR4, 0x1 ;  /* 0x00000004eded7c11 */ /* 0x000fe2000f8e08ff */
[----:B------:R-:W-:Y:S01]  /*0880*/  IMAD.SHL.U32 R5, R12, 0x8, RZ ;  /* 0x000000080c057824 */ /* 0x000fe200078e00ff */
        /* <DEDUP_REMOVED lines=8> */
[----:B------:R-:W-:Y:S01]  /*0910*/  LOP3.LUT R5, R5, 0x8, RZ, 0xc0, !PT ;  /* 0x0000000805057812 */ /* 0x000fe200078ec0ff */
[C---:B------:R-:W-:Y:S01]  /*0920*/  VIADD R235, R237.reuse, 0x20 ;  /* 0x00000020edeb7836 */ /* 0x040fe20000000000 */
[----:B------:R-:W-:Y:S01]  /*0930*/  SHF.R.U32.HI R221, RZ, 0x3, R6 ;  /* 0x00000003ffdd7819 */ /* 0x000fe20000011606 */
[----:B------:R-:W-:Y:S01]  /*0940*/  @P2 VIADD R235, R237, 0xffffffe0 ;  /* 0xffffffe0edeb2836 */ /* 0x000fe20000000000 */
[----:B------:R-:W-:-:S02]  /*0950*/  LOP3.LUT R0, R0, 0xc0, RZ, 0xc0, !PT ;  /* 0x000000c000007812 */ /* 0x000fc400078ec0ff */
[----:B------:R-:W-:Y:S02]  /*0960*/  SHF.R.U32.HI R4, RZ, 0x3, R2 ;  /* 0x00000003ff047819 */ /* 0x000fe40000011602 */
[----:B------:R-:W-:Y:S02]  /*0970*/  LOP3.LUT R9, R7, 0x10, R9, 0xf8, !PT ;  /* 0x0000001007097812 */ /* 0x000fe400078ef809 */
[----:B------:R-:W-:Y:S02]  /*0980*/  SHF.R.U32.HI R8, RZ, 0x3, R0 ;  /* 0x00000003ff087819 */ /* 0x000fe40000011600 */
[--C-:B------:R-:W-:Y:S02]  /*0990*/  LOP3.LUT R221, R221, R6, R5.reuse, 0x1e, !PT ;  /* 0x00000006dddd7212 */ /* 0x100fe400078e1e05 */
[C---:B------:R-:W-:Y:S02]  /*09a0*/  LOP3.LUT R5, R4.reuse, R2, R5, 0x1e, !PT ;  /* 0x0000000204057212 */ /* 0x040fe400078e1e05 */
[----:B------:R-:W-:Y:S01]  /*09b0*/  LOP3.LUT R2, R4, R9, R2, 0x1e, !PT ;  /* 0x0000000904027212 */ /* 0x000fe200078e1e02 */
[----:B------:R-:W-:Y:S01]  /*09c0*/  IMAD.U32 R221, R19, 0x200, R221 ;  /* 0x0000020013dd7824 */ /* 0x000fe200078e00dd */
[----:B------:R-:W-:-:S02]  /*09d0*/  SHF.R.S32.HI R4, RZ, 0x2, R21 ;  /* 0x00000002ff047819 */ /* 0x000fc40000011415 */
[----:B------:R-:W-:Y:S01]  /*09e0*/  LOP3.LUT R8, R8, R0, R7, 0x1e, !PT ;  /* 0x0000000008087212 */ /* 0x000fe200078e1e07 */
[----:B------:R-:W-:Y:S01]  /*09f0*/  IMAD.SHL.U32 R0, R20, 0x20, RZ ;  /* 0x0000002014007824 */ /* 0x000fe200078e00ff */
[C---:B------:R-:W-:Y:S01]  /*0a00*/  SEL R222, R226.reuse, 0xffffffe0, !P5 ;  /* 0xffffffe0e2de7807 */ /* 0x040fe20006800000 */
[C---:B------:R-:W-:Y:S01]  /*0a10*/  IMAD R4, R227.reuse, 0x10, R4 ;  /* 0x00000010e3047824 */ /* 0x040fe200078e0204 */
[----:B------:R-:W-:Y:S01]  /*0a20*/  SEL R218, R226, 0xffffffe0, !P4 ;  /* 0xffffffe0e2da7807 */ /* 0x000fe20006000000 */
        /* <DEDUP_REMOVED lines=9> */
[----:B------:R-:W-:Y:S01]  /*0ac0*/  SEL R223, R223, 0x40, P6 ;  /* 0x00000040dfdf7807 */ /* 0x000fe20003000000 */
[C---:B------:R-:W-:Y:S01]  /*0ad0*/  VIADD R2, R22.reuse, 0x20 ;  /* 0x0000002016027836 */ /* 0x040fe20000000000 */
[----:B------:R-:W-:Y:S01]  /*0ae0*/  LEA R217, R217, UR4, 0x1 ;  /* 0x00000004d9d97c11 */ /* 0x000fe2000f8e08ff */
        /* <DEDUP_REMOVED lines=8> */
[----:B------:R-:W-:Y:S01]  /*0b70*/  IMAD.IADD R236, R237, 0x1, R234 ;  /* 0x00000001edec7824 */ /* 0x000fe200078e02ea */
[----:B------:R3:W-:Y:S01]  /*0b80*/  STL [R1+0x24], R0 ;  /* 0x0000240001007387 */ /* 0x0007e20000100800 */
[----:B------:R-:W-:Y:S01]  /*0b90*/  IMAD.SHL.U32 R219, R227, 0x2, RZ ;  /* 0x00000002e3db7824 */ /* 0x000fe200078e00ff */
[----:B------:R-:W-:Y:S01]  /*0ba0*/  SEL R226, R226, 0xffffffe0, !P0 ;  /* 0xffffffe0e2e27807 */ /* 0x000fe20004000000 */
[----:B------:R-:W-:-:S02]  /*0bb0*/  IMAD.IADD R222, R221, 0x1, R222 ;  /* 0x00000001ddde7824 */ /* 0x000fc400078e02de */
[----:B------:R-:W-:Y:S01]  /*0bc0*/  IMAD.IADD R224, R221, 0x1, R223 ;  /* 0x00000001dde07824 */ /* 0x000fe200078e02df */
[----:B------:R-:W-:Y:S01]  /*0bd0*/  IADD3 R220, R219, 0x6000, R220 ;  /* 0x00006000dbdc7810 */ /* 0x000fe20007ffe0dc */
[----:B------:R-:W-:Y:S01]  /*0be0*/  IMAD.IADD R218, R218, 0x1, R217 ;  /* 0x00000001dada7824 */ /* 0x000fe200078e02d9 */
[----:B-1----:R-:W-:Y:S01]  /*0bf0*/  LEA R4, R8, UR6, 0x1 ;  /* 0x0000000608047c11 */ /* 0x002fe2000f8e08ff */
[----:B------:R-:W-:Y:S02]  /*0c00*/  IMAD.IADD R234, R234, 0x1, R235 ;  /* 0x00000001eaea7824 */ /* 0x000fe400078e02eb */
[----:B------:R-:W-:Y:S02]  /*0c10*/  IMAD.IADD R223, R222, 0x1, R223 ;  /* 0x00000001dedf7824 */ /* 0x000fe400078e02df */
[----:B------:R1:W-:Y:S01]  /*0c20*/  STL [R1+0x34], R4 ;  /* 0x0000340401007387 */ /* 0x0003e20000100800 */
[----:B------:R-:W-:Y:S01]  /*0c30*/  IMAD.IADD R220, R220, 0x1, R226 ;  /* 0x00000001dcdc7824 */ /* 0x000fe200078e02e2 */
[----:B--2---:R-:W-:Y:S01]  /*0c40*/  LEA R2, R3, UR4, 0x1 ;  /* 0x0000000403027c11 */ /* 0x004fe2000f8e08ff */
[----:B---3--:R-:W-:-:S02]  /*0c50*/  VIADD R0, R4, 0x20 ;  /* 0x0000002004007836 */ /* 0x008fc40000000000 */
[----:B------:R-:W-:-:S05]  /*0c60*/  @P1 VIADD R0, R4, 0xffffffe0 ;  /* 0xffffffe004001836 */ /* 0x000fca0000000000 */
[----:B------:R1:W-:Y:S02]  /*0c70*/  STL [R1+0x38], R0 ;  /* 0x0000380001007387 */ /* 0x0003e40000100800 */
.L_x_746:
        /* <DEDUP_REMOVED lines=67> */
.L_x_703:
        /* <DEDUP_REMOVED lines=84> */
[----:B------:R-:W-:Y:S02]  /*15f0*/  @!UP3 UIMAD UR20, UR50, UR38, UR59 ;  /* 0x000000263214b2a4 */ /* 0x000fe4000f8e023b */
[----:B------:R-:W-:Y:S02]  /*1600*/  UIMAD.WIDE.U32 UR16, UR8, UR12, URZ ;  /* 0x0000000c081072a5 */ /* 0x000fe4000f8e003f */
[----:B------:R-:W-:Y:S02]  /*1610*/  USEL UR38, UR7, UR5, UP0 ;  /* 0x0000000507267287 */ /* 0x000fe40008000000 */
[----:B------:R-:W-:Y:S01]  /*1620*/  @!P1 IMAD.IADD R3, R3, 0x1, -R6 ;  /* 0x0000000103039824 */ /* 0x000fe200078e0a06 */
[----:B------:R-:W-:Y:S01]  /*1630*/  @UP3 ULDC UR12, c[0x0][0x2e4] ;  /* 0x0000b900000c3ab9 */ /* 0x000fe20000000800 */
[----:B------:R-:W-:Y:S01]  /*1640*/  UIMAD UR19, UR8, UR13, UR19 ;  /* 0x0000000d081372a4 */ /* 0x000fe2000f8e0213 */
[----:B------:R-:W-:Y:S01]  /*1650*/  @!P1 VIADD R0, R0, 0x1 ;  /* 0x0000000100009836 */ /* 0x000fe20000000000 */
[----:B------:R-:W-:Y:S01]  /*1660*/  @UP3 UIMAD UR37, UR59, UR12, UR18 ;  /* 0x0000000c3b2532a4 */ /* 0x000fe2000f8e0212 */
        /* <DEDUP_REMOVED lines=8> */
[----:B------:R-:W-:Y:S02]  /*16f0*/  USHF.R.S32.HI UR19, URZ, 0x1f, UR18 ;  /* 0x0000001f3f137899 */ /* 0x000fe40008011412 */
[----:B------:R-:W-:Y:S02]  /*1700*/  UIADD3 UR5, UP0, UR18, UR27, URZ ;  /* 0x0000001b12057290 */ /* 0x000fe4000ff1e03f */
[----:B------:R-:W-:Y:S01]  /*1710*/  USEL UR58, UR16, UR12, !UP2 ;  /* 0x0000000c103a7287 */ /* 0x000fe2000d000000 */
[----:B------:R-:W-:Y:S01]  /*1720*/  @P0 IADD3 R0, R0, 0x1, RZ ;  /* 0x0000000100000810 */ /* 0x000fe20007ffe0ff */
[----:B------:R-:W-:Y:S01]  /*1730*/  UIMAD UR7, UR9, UR14, URZ ;  /* 0x0000000e090772a4 */ /* 0x000fe2000f8e023f */
[----:B------:R-:W-:Y:S01]  /*1740*/  PLOP3.LUT P0, PT, PT, PT, UP3, 0x80, 0x0 ;  /* 0x000000000000781c */ /* 0x000fe20003f0f038 */
[----:B------:R-:W-:Y:S02]  /*1750*/  UIADD3.X UR12, UR19, UR22, URZ, UP0, !UPT ;  /* 0x00000016130c7290 */ /* 0x000fe400087fe43f */
[----:B------:R-:W-:Y:S01]  /*1760*/  UIMAD UR9, UR9, UR5, URZ ;  /* 0x00000005090972a4 */ /* 0x000fe2000f8e023f */
[----:B------:R-:W-:Y:S01]  /*1770*/  IMAD.MOV.U32 R14, RZ, RZ, R0 ;  /* 0x000000ffff0e7224 */ /* 0x000fe200078e0000 */
[----:B------:R-:W-:-:S02]  /*1780*/  @UP1 UIADD3 UR29, UR45, UR47, URZ ;  /* 0x0000002f2d1d1290 */ /* 0x000fc4000fffe03f */
[----:B------:R-:W-:Y:S02]  /*1790*/  @!UP3 UIMAD UR37, UR20, UR39, URZ ;  /* 0x000000271425b2a4 */ /* 0x000fe4000f8e023f */
[----:B------:R-:W-:Y:S01]  /*17a0*/  UIMAD.WIDE.U32 UR26, UR8, UR5, URZ ;  /* 0x00000005081a72a5 */ /* 0x000fe2000f8e003f */
[----:B------:R-:W-:Y:S01]  /*17b0*/  @!P2 IADD3 R14, -R14, RZ, RZ ;  /* 0x000000ff0e0ea210 */ /* 0x000fe20007ffe1ff */
[----:B------:R-:W-:Y:S01]  /*17c0*/  @UP1 ULDC.64 UR20, c[0x0][0x250] ;  /* 0x0000940000141ab9 */ /* 0x000fe20000000a00 */
[----:B------:R-:W-:Y:S01]  /*17d0*/  UIMAD UR5, UR8, UR12, UR9 ;  /* 0x0000000c080572a4 */ /* 0x000fe2000f8e0209 */
[----:B------:R-:W-:Y:S01]  /*17e0*/  @!P3 LOP3.LUT R14, RZ, R7, RZ, 0x33, !PT ;  /* 0x00000007ff0eb212 */ /* 0x000fe200078e33ff */
[----:B------:R-:W-:Y:S02]  /*17f0*/  @UP1 UIMAD.WIDE.U32 UR8, UR29, UR20, URZ ;  /* 0x000000141d0812a5 */ /* 0x000fe4000f8e003f */
[----:B------:R-:W-:Y:S02]  /*1800*/  @UP2 UIADD3 UR43, UR13, UR7, URZ ;  /* 0x000000070d2b2290 */ /* 0x000fe4000fffe03f */
[----:B------:R-:W-:-:S02]  /*1810*/  @UP1 UIMAD UR7, UR29, UR21, URZ ;  /* 0x000000151d0712a4 */ /* 0x000fc4000f8e023f */
[----:B------:R-:W-:Y:S02]  /*1820*/  USHF.R.S32.HI UR33, URZ, 0x1f, UR46 ;  /* 0x0000001f3f217899 */ /* 0x000fe4000801142e */
[----:B------:R-:W-:Y:S02]  /*1830*/  @!UP2 UIADD3 UR52, UR31, UR23, URZ ;  /* 0x000000171f34a290 */ /* 0x000fe4000fffe03f */
[----:B------:R-:W-:Y:S02]  /*1840*/  USHF.R.S32.HI UR57, URZ, 0x1f, UR44 ;  /* 0x0000001f3f397899 */ /* 0x000fe4000801142c */
[----:B------:R-:W-:Y:S02]  /*1850*/  USEL UR56, UR28, URZ, UP4 ;  /* 0x0000003f1c387287 */ /* 0x000fe4000a000000 */
[----:B------:R-:W-:Y:S02]  /*1860*/  @UP1 UIADD3 UR42, UR9, UR7, URZ ;  /* 0x00000007092a1290 */ /* 0x000fe4000fffe03f */
[----:B------:R-:W-:-:S02]  /*1870*/  USEL UR55, UR35, URZ, UP4 ;  /* 0x0000003f23377287 */ /* 0x000fc4000a000000 */
        /* <DEDUP_REMOVED lines=15> */
.L_x_705:
        /* <DEDUP_REMOVED lines=13> */
.L_x_706:
[----:B------:R-:W-:Y:S01]  /*1a40*/  @UP2 UMOV UR12, UR40 ;  /* 0x00000028000c2c82 */ /* 0x000fe20008000000 */
[----:B------:R-:W-:Y:S01]  /*1a50*/  @!UP2 UMOV UR12, UR30 ;  /* 0x0000001e000cac82 */ /* 0x000fe20008000000 */
[----:B------:R-:W-:Y:S01]  /*1a60*/  SHF.R.S32.HI R15, RZ, 0x1f, R14 ;  /* 0x0000001fff0f7819 */ /* 0x000fe2000001140e */
[----:B------:R-:W-:Y:S06]  /*1a70*/  @!P0 BRA `(.L_x_707) ;  /* 0x0000000000208947 */ /* 0x000fec0003800000 */
[----:B------:R-:W-:Y:S01]  /*1a80*/  ULDC UR7, c[0x0][0x2d4] ;  /* 0x0000b50000077ab9 */ /* 0x000fe20000000800 */
[----:B------:R-:W-:Y:S01]  /*1a90*/  ULDC UR5, c[0x0][0x2c0] ;  /* 0x0000b00000057ab9 */ /* 0x000fe20000000800 */
[----:B------:R-:W-:-:S03]  /*1aa0*/  @!UP2 UIMAD UR14, UR50, UR7, URZ ;  /* 0x00000007320ea2a4 */ /* 0x000fc6000f8e023f */
[----:B------:R-:W-:Y:S02]  /*1ab0*/  ULDC UR7, c[0x0][0x2e4] ;  /* 0x0000b90000077ab9 */ /* 0x000fe40000000800 */
[----:B------:R-:W-:Y:S02]  /*1ac0*/  ULEA UR7, UR5, UR7, 0x7 ;  /* 0x0000000705077291 */ /* 0x000fe4000f8e383f */
[----:B------:R-:W-:-:S04]  /*1ad0*/  ULEA UR5, UR50, UR14, 0x7 ;  /* 0x0000000e32057291 */ /* 0x000fc8000f8e383f */
[----:B------:R-:W-:Y:S01]  /*1ae0*/  UIMAD UR5, UR7, UR59, UR5 ;  /* 0x0000003b070572a4 */ /* 0x000fe2000f8e0205 */
[----:B------:R-:W-:Y:S11]  /*1af0*/  BRA `(.L_x_708) ;  /* 0x0000000000107947 */ /* 0x000ff60003800000 */
.L_x_707:
[----:B------:R-:W-:Y:S01]  /*1b00*/  ULDC UR5, c[0x0][0x270] ;  /* 0x00009c0000057ab9 */ /* 0x000fe20000000800 */
[----:B------:R-:W-:Y:S01]  /*1b10*/  ULDC UR7, c[0x0][0x2d4] ;  /* 0x0000b50000077ab9 */ /* 0x000fe20000000800 */
[----:B------:R-:W-:-:S04]  /*1b20*/  UIMAD UR5, UR50, UR5, UR59 ;  /* 0x00000005320572a4 */ /* 0x000fc8000f8e023b */
[----:B------:R-:W-:-:S12]  /*1b30*/  UIMAD UR5, UR5, UR7, URZ ;  /* 0x00000007050572a4 */ /* 0x000fd8000f8e023f */
.L_x_708:
        /* <DEDUP_REMOVED lines=21> */
[----:B------:R-:W-:Y:S02]  /*1c90*/  USHF.L.U32 UR22, UR32, 0x6, URZ ;  /* 0x0000000620167899 */ /* 0x000fe4000800063f */
        /* <DEDUP_REMOVED lines=10> */
[----:B------:R-:W-:Y:S02]  /*1d40*/  ULDC.64 UR12, c[0x0][0x258] ;  /* 0x00009600000c7ab9 */ /* 0x000fe40000000a00 */
[----:B------:R-:W-:Y:S01]  /*1d50*/  UIMAD UR7, UR23, UR12, URZ ;  /* 0x0000000c170772a4 */ /* 0x000fe2000f8e023f */
[----:B------:R-:W-:Y:S01]  /*1d60*/  IADD3.X R5, R23, UR52, RZ, P0, !PT ;  /* 0x0000003417057c10 */ /* 0x000fe200087fe4ff */
[----:B------:R1:W-:Y:S02]  /*1d70*/  STL [R1+0xc], R23 ;  /* 0x00000c1701007387 */ /* 0x0003e40000100800 */
[----:B------:R-:W-:Y:S01]  /*1d80*/  IMAD.WIDE.U32 R4, R0, UR18, R4 ;  /* 0x0000001200047c25 */ /* 0x000fe2000f8e0004 */
[----:B------:R-:W-:Y:S01]  /*1d90*/  IADD3 R0, P0, R3, UR18, RZ ;  /* 0x0000001203007c10 */ /* 0x000fe2000ff1e0ff */
[----:B------:R-:W-:-:S02]  /*1da0*/  UIADD3 UR18, UP2, UP0, UR26, UR22, UR44 ;  /* 0x000000161a127290 */ /* 0x000fc4000f85e02c */
[----:B------:R-:W-:Y:S01]  /*1db0*/  VIADD R5, R5, UR5 ;  /* 0x0000000505057c36 */ /* 0x000fe20008000000 */
[----:B------:R-:W-:Y:S01]  /*1dc0*/  IADD3.X R8, R18, UR19, RZ, P0, !PT ;  /* 0x0000001312087c10 */ /* 0x000fe200087fe4ff */
[----:B------:R-:W-:Y:S01]  /*1dd0*/  IMAD.WIDE.U32 R6, R0, UR48, R22 ;  /* 0x0000003000067c25 */ /* 0x000fe2000f8e0016 */
[----:B------:R-:W-:Y:S02]  /*1de0*/  UIADD3 UR5, UR14, -UR40, URZ ;  /* 0x800000280e057290 */ /* 0x000fe4000fffe03f */
[----:B------:R-:W-:Y:S01]  /*1df0*/  UIMAD UR14, UR59, UR13, UR7 ;  /* 0x0000000d3b0e72a4 */ /* 0x000fe2000f8e0207 */
[----:B------:R-:W-:Y:S01]  /*1e00*/  IMAD R8, R8, UR48, RZ ;  /* 0x0000003008087c24 */ /* 0x000fe2000f8e02ff */
[----:B------:R-:W-:Y:S01]  /*1e10*/  USHF.R.S32.HI UR23, URZ, 0x1f, UR5 ;  /* 0x0000001f3f177899 */ /* 0x000fe20008011405 */
[----:B------:R-:W-:Y:S01]  /*1e20*/  IADD3 R6, P0, R6, UR60, RZ ;  /* 0x0000003c06067c10 */ /* 0x000fe2000ff1e0ff */
[----:B------:R-:W-:Y:S01]  /*1e30*/  IMAD.WIDE.U32 R4, R9, UR59, R4 ;  /* 0x0000003b09047c25 */ /* 0x000fe2000f8e0004 */
[----:B------:R-:W-:Y:S01]  /*1e40*/  ULDC.64 UR26, c[0x0][0x400] ;  /* 0x00010000001a7ab9 */ /* 0x000fe20000000a00 */
[----:B------:R-:W-:-:S02]  /*1e50*/  ULEA.HI UR23, UR23, UR5, URZ, 0x6 ;  /* 0x0000000517177291 */ /* 0x000fc4000f8f303f */
[----:B------:R-:W-:Y:S01]  /*1e60*/  IMAD R0, R0, UR49, R8 ;  /* 0x0000003100007c24 */ /* 0x000fe2000f8e0208 */
[----:B------:R-:W-:Y:S01]  /*1e70*/  LEA.HI R8, R20, R19, RZ, 0x5 ;  /* 0x0000001314087211 */ /* 0x000fe200078f28ff */
[----:B------:R-:W-:Y:S01]  /*1e80*/  USHF.R.S32.HI UR5, URZ, 0x1f, UR22 ;  /* 0x0000001f3f057899 */ /* 0x000fe20008011416 */
[----:B------:R-:W-:Y:S01]  /*1e90*/  VIADD R5, R5, UR35 ;  /* 0x0000002305057c36 */ /* 0x000fe20008000000 */
[----:B------:R-:W-:Y:S01]  /*1ea0*/  USHF.R.S32.HI UR23, URZ, 0x6, UR23 ;  /* 0x000000063f177899 */ /* 0x000fe20008011417 */
[----:B------:R-:W-:Y:S01]  /*1eb0*/  IADD3.X R7, R7, UR53, R0, P0, !PT ;  /* 0x0000003507077c10 */ /* 0x000fe200087fe400 */
[----:B------:R-:W-:Y:S01]  /*1ec0*/  UIADD3.X UR5, UR54, UR5, UR57, UP2, UP0 ;  /* 0x0000000536057290 */ /* 0x000fe200097e0439 */
[----:B------:R-:W-:Y:S01]  /*1ed0*/  LOP3.LUT R0, R8, 0xffffffe0, RZ, 0xc0, !PT ;  /* 0xffffffe008007812 */ /* 0x000fe200078ec0ff */
[----:B------:R-:W-:Y:S01]  /*1ee0*/  UISETP.LT.AND UP0, UPT, URZ, UR23, UPT ;  /* 0x000000173f00728c */ /* 0x000fe2000bf01270 */
[----:B------:R-:W-:Y:S01]  /*1ef0*/  SHF.R.S32.HI R8, RZ, 0x5, R8 ;  /* 0x00000005ff087819 */ /* 0x000fe20000011408 */
[----:B------:R-:W-:Y:S01]  /*1f00*/  UIADD3 UR7, UP3, UP2, UR56, UR18, UR58 ;  /* 0x0000001238077290 */ /* 0x000fe2000fa7e03a */
[----:B------:R-:W-:Y:S01]  /*1f10*/  IMAD R9, R18, UR8, RZ ;  /* 0x0000000812097c24 */ /* 0x000fe2000f8e02ff */
[----:B------:R-:W-:Y:S01]  /*1f20*/  USEL UR23, URZ, UR23, !UP0 ;  /* 0x000000173f177287 */ /* 0x000fe2000c000000 */
[----:B------:R-:W-:Y:S01]  /*1f30*/  IMAD.IADD R0, R19, 0x1, -R0 ;  /* 0x0000000113007824 */ /* 0x000fe200078e0a00 */
[----:B------:R-:W-:Y:S01]  /*1f40*/  UIADD3.X UR5, UR55, UR5, UR43, UP3, UP2 ;  /* 0x0000000537057290 */ /* 0x000fe20009fe442b */
[C---:B------:R-:W-:Y:S01]  /*1f50*/  IMAD R9, R3.reuse, UR9, R9 ;  /* 0x0000000903097c24 */ /* 0x040fe2000f8e0209 */
[----:B------:R-:W-:Y:S01]  /*1f60*/  UISETP.GT.AND UP0, UPT, UR38, UR23, UPT ;  /* 0x000000172600728c */ /* 0x000fe2000bf04270 */
[----:B------:R-:W-:Y:S01]  /*1f70*/  IMAD R8, R8, UR32, R0 ;  /* 0x0000002008087c24 */ /* 0x000fe2000f8e0200 */
[----:B------:R-:W-:Y:S01]  /*1f80*/  ULDC.64 UR48, c[0x0][0x2b0] ;  /* 0x0000ac0000307ab9 */ /* 0x000fe20000000a00 */
[----:B------:R-:W-:Y:S01]  /*1f90*/  IMAD.U32 R0, RZ, RZ, UR12 ;  /* 0x0000000cff007e24 */ /* 0x000fe2000f8e00ff */
[----:B------:R-:W-:Y:S01]  /*1fa0*/  UIMAD.WIDE UR12, UR37, 0x4, UR48 ;  /* 0x00000004250c78a5 */ /* 0x000fe2000f8e0230 */
[----:B------:R-:W-:Y:S01]  /*1fb0*/  IMAD.WIDE.U32 R4, R3, UR8, R4 ;  /* 0x0000000803047c25 */ /* 0x000fe2000f8e0004 */
[----:B------:R-:W-:Y:S01]  /*1fc0*/  UMOV UR19, UR16 ;  /* 0x0000001000137c82 */ /* 0x000fe20008000000 */
[----:B------:R-:W-:Y:S01]  /*1fd0*/  UMOV UR18, UR17 ;  /* 0x0000001100127c82 */ /* 0x000fe20008000000 */
[----:B------:R-:W-:Y:S01]  /*1fe0*/  UIADD3 UR8, UR38, -0x1, URZ ;  /* 0xffffffff26087890 */ /* 0x000fe2000fffe03f */
[----:B------:R-:W-:Y:S01]  /*1ff0*/  IMAD.WIDE.U32 R6, R0, UR59, R6 ;  /* 0x0000003b00067c25 */ /* 0x000fe2000f8e0006 */
[----:B------:R-:W-:Y:S01]  /*2000*/  IADD3 R0, P0, R8, UR7, RZ ;  /* 0x0000000708007c10 */ /* 0x000fe2000ff1e0ff */
[----:B------:R-:W-:Y:S01]  /*2010*/  UMOV UR17, UR12 ;  /* 0x0000000c00117c82 */ /* 0x000fe20008000000 */
[----:B------:R-:W-:Y:S01]  /*2020*/  LEA R251, P3, R4, UR28, 0x1 ;  /* 0x0000001c04fb7c11 */ /* 0x000fe2000f8608ff */
[----:B------:R-:W-:Y:S01]  /*2030*/  IMAD.IADD R5, R5, 0x1, R9 ;  /* 0x0000000105057824 */ /* 0x000fe200078e0209 */
[----:B------:R-:W-:Y:S01]  /*2040*/  LEA.HI.X.SX32 R8, R8, UR5, 0x1, P0 ;  /* 0x0000000508087c11 */ /* 0x000fe200080f0eff */
[----:B------:R-:W-:Y:S01]  /*2050*/  VIADD R7, R7, UR14 ;  /* 0x0000000e07077c36 */ /* 0x000fe20008000000 */
[----:B------:R-:W-:Y:S01]  /*2060*/  PLOP3.LUT P0, PT, PT, PT, UP0, 0x80, 0x0 ;  /* 0x000000000000781c */ /* 0x000fe20003f0f008 */
[----:B------:R-:W-:Y:S01]  /*2070*/  UMOV UR16, UR13 ;  /* 0x0000000d00107c82 */ /* 0x000fe20008000000 */
[----:B------:R-:W-:-:S02]  /*2080*/  LEA R233, P2, R0, UR26, 0x2 ;  /* 0x0000001a00e97c11 */ /* 0x000fc4000f8410ff */
[----:B------:R-:W-:Y:S02]  /*2090*/  LEA R250, P4, R6, UR30, 0x1 ;  /* 0x0000001e06fa7c11 */ /* 0x000fe4000f8808ff */
[----:B------:R-:W-:Y:S02]  /*20a0*/  LEA.HI.X R231, R0, UR27, R8, 0x2, P2 ;  /* 0x0000001b00e77c11 */ /* 0x000fe400090f1408 */
[----:B------:R-:W-:Y:S02]  /*20b0*/  LEA.HI.X R249, R4, UR29, R5, 0x1, P3 ;  /* 0x0000001d04f97c11 */ /* 0x000fe400098f0c05 */
[----:B------:R-:W-:-:S03]  /*20c0*/  LEA.HI.X R248, R6, UR31, R7, 0x1, P4 ;  /* 0x0000001f06f87c11 */ /* 0x000fc6000a0f0c07 */
        /* <DEDUP_REMOVED lines=20> */
.L_x_710:
        /* <DEDUP_REMOVED lines=19> */
.L_x_711:
        /* <DEDUP_REMOVED lines=38> */
.L_x_713:
[----:B------:R-:W-:Y:S05]  /*25a0*/  BSYNC B0 ;  /* 0x0000000000007941 */ /* 0x000fea0003800000 */
.L_x_712:
        /* <DEDUP_REMOVED lines=19> */
.L_x_715:
[----:B------:R-:W-:Y:S05]  /*26e0*/  BSYNC B0 ;  /* 0x0000000000007941 */ /* 0x000fea0003800000 */
.L_x_714:
        /* <DEDUP_REMOVED lines=32> */
.L_x_717:
[----:B------:R-:W-:Y:S05]  /*28f0*/  BSYNC B0 ;  /* 0x0000000000007941 */ /* 0x000fea0003800000 */
.L_x_716:
        /* <DEDUP_REMOVED lines=20> */
.L_x_709:
        /* <DEDUP_REMOVED lines=72> */
.L_x_720:
[----:B------:R-:W-:Y:S05]  /*2ec0*/  BSYNC B0 ;  /* 0x0000000000007941 */ /* 0x000fea0003800000 */
.L_x_719:
        /* <DEDUP_REMOVED lines=44> */
.L_x_722:
[----:B------:R-:W-:Y:S05]  /*3190*/  BSYNC B0 ;  /* 0x0000000000007941 */ /* 0x000fea0003800000 */
.L_x_721:
        /* <DEDUP_REMOVED lines=41> */
.L_x_724:
[----:B------:R-:W-:Y:S05]  /*3430*/  BSYNC B0 ;  /* 0x0000000000007941 */ /* 0x000fea0003800000 */
.L_x_723:
        /* <DEDUP_REMOVED lines=16> */
.L_x_726:
        /* <DEDUP_REMOVED lines=37> */
.L_x_727:
[----:B------:R-:W-:Y:S05]  /*3790*/  BSYNC B0 ;  /* 0x0000000000007941 */ /* 0x000fea0003800000 */
.L_x_725:
        /* <DEDUP_REMOVED lines=9> */
[----:B----4-:R-:W-:-:S02]  /*3830*/  IADD3 R6, P2, R4, UR34, RZ ;  /* 0x0000002204067c10 */ /* 0x010fc4000ff5e0ff */
        /* <DEDUP_REMOVED lines=58> */
.L_x_729:
[----:B------:R-:W-:Y:S05]  /*3be0*/  BSYNC B0 ;  /* 0x0000000000007941 */ /* 0x000fea0003800000 */
.L_x_728:
        /* <DEDUP_REMOVED lines=43> */
.L_x_731:
[----:B------:R-:W-:Y:S05]  /*3ea0*/  BSYNC B0 ;  /* 0x0000000000007941 */ /* 0x000fea0003800000 */
.L_x_730:
[----:B------:R-:W0:Y:S01]  /*3eb0*/  LDGDEPBAR ;  /* 0x00000000000079af */ /* 0x000e220000000000 */
[----:B------:R-:W-:Y:S01]  /*3ec0*/  ULDC.64 UR20, c[0x0][0x3c8] ;  /* 0x0000f20000147ab9 */ /* 0x000fe20000000a00 */
[----:B-12---:R-:W-:Y:S01]  /*3ed0*/  IMAD.SHL.U32 R4, R17, 0x4, RZ ;  /* 0x0000000411047824 */ /* 0x006fe200078e00ff */
[----:B------:R-:W-:Y:S01]  /*3ee0*/  UISETP.NE.U32.AND UP1, UPT, UR20, URZ, UPT ;  /* 0x0000003f1400728c */ /* 0x000fe2000bf25070 */
[----:B------:R-:W-:Y:S01]  /*3ef0*/  ISETP.NE.AND P4, PT, R15, RZ, PT ;  /* 0x000000ff0f00720c */ /* 0x000fe20003f85270 */
[----:B----4-:R-:W-:Y:S01]  /*3f00*/  IMAD.MOV.U32 R10, RZ, RZ, 0x7f800000 ;  /* 0x7f800000ff0a7424 */ /* 0x010fe200078e00ff */
[----:B------:R-:W-:Y:S01]  /*3f10*/  ISETP.NE.AND P3, PT, R16, RZ, PT ;  /* 0x000000ff1000720c */ /* 0x000fe20003f65270 */
[----:B------:R-:W-:Y:S01]  /*3f20*/  UISETP.NE.AND.EX UP1, UPT, UR21, URZ, UPT, UP1 ;  /* 0x0000003f1500728c */ /* 0x000fe2000bf25310 */
[----:B------:R-:W-:Y:S01]  /*3f30*/  SHF.R.S32.HI R8, RZ, 0x1f, R17 ;  /* 0x0000001fff087819 */ /* 0x000fe20000011411 */
[----:B------:R-:W-:Y:S01]  /*3f40*/  IMAD.MOV.U32 R13, RZ, RZ, 0x7f800000 ;  /* 0x7f800000ff0d7424 */ /* 0x000fe200078e00ff */
        /* <DEDUP_REMOVED lines=13> */
[----:B------:R1:W2:Y:S01]  /*4020*/  @!P5 LDG.E R10, desc[UR10][R6.64] ;  /* 0x0000000a060ad981 */ /* 0x0002a2000c1e1900 */
[----:B------:R-:W-:-:S04]  /*4030*/  DEPBAR.LE SB0, 0x1 ;  /* 0x000080400000791a */ /* 0x000fc80000000000 */
[----:B------:R-:W3:Y:S01]  /*4040*/  @!P4 LDG.E R13, desc[UR10][R4.64] ;  /* 0x0000000a040dc981 */ /* 0x000ee2000c1e1900 */
[----:B------:R-:W-:Y:S01]  /*4050*/  @UP1 UMOV UR12, UR59 ;  /* 0x0000003b000c1c82 */ /* 0x000fe20008000000 */
[----:B------:R-:W-:Y:S01]  /*4060*/  @UP1 UMOV UR13, UR7 ;  /* 0x00000007000d1c82 */ /* 0x000fe20008000000 */
[----:B------:R-:W-:Y:S01]  /*4070*/  @UP1 UIMAD UR5, UR50, UR25, UR5 ;  /* 0x00000019320512a4 */ /* 0x000fe2000f8e0205 */
[----:B------:R-:W4:Y:S01]  /*4080*/  @!P3 LDG.E R12, desc[UR10][R4.64+0x20] ;  /* 0x0000200a040cb981 */ /* 0x000f22000c1e1900 */
[----:B------:R-:W-:Y:S01]  /*4090*/  @UP1 UIMAD.WIDE.U32 UR12, UR50, UR24, UR12 ;  /* 0x00000018320c12a5 */ /* 0x000fe2000f8e000c */
[----:B------:R-:W-:Y:S02]  /*40a0*/  ULDC UR44, c[0x0][0x2d0] ;  /* 0x0000b400002c7ab9 */ /* 0x000fe40000000800 */
[----:B------:R5:W2:Y:S01]  /*40b0*/  @!P6 LDG.E R11, desc[UR10][R4.64+0x80] ;  /* 0x0000800a040be981 */ /* 0x000aa2000c1e1900 */
[----:B------:R-:W-:Y:S02]  /*40c0*/  @UP1 ULEA UR20, UP0, UR12, UR20, 0x2 ;  /* 0x000000140c141291 */ /* 0x000fe4000f80103f */
[----:B------:R-:W-:Y:S01]  /*40d0*/  @UP1 UIADD3 UR5, UR13, UR5, URZ ;  /* 0x000000050d051290 */ /* 0x000fe2000fffe03f */
[----:B------:R-:W-:Y:S03]  /*40e0*/  BAR.SYNC.DEFER_BLOCKING 0x0 ;  /* 0x0000000000007b1d */ /* 0x000fe60000010000 */
[----:B------:R-:W-:-:S03]  /*40f0*/  @UP1 ULEA.HI.X UR21, UR12, UR21, UR5, 0x2, UP0 ;  /* 0x000000150c151291 */ /* 0x000fc600080f1405 */
[----:B------:R-:W-:Y:S01]  /*4100*/  @UP1 ULDC UR5, c[0x0][0x2e8] ;  /* 0x0000ba0000051ab9 */ /* 0x000fe20000000800 */
[----:B------:R-:W-:Y:S01]  /*4110*/  LEA.HI R0, R20, R19, RZ, 0x6 ;  /* 0x0000001314007211 */ /* 0x000fe200078f30ff */
[----:B-1----:R-:W-:Y:S01]  /*4120*/  IMAD R6, RZ, RZ, -UR22 ;  /* 0x80000016ff067e24 */ /* 0x002fe2000f8e02ff */
[----:B------:R-:W-:Y:S01]  /*4130*/  STL [R1], R229 ;  /* 0x000000e501007387 */ /* 0x000fe20000100800 */
        /* <DEDUP_REMOVED lines=11> */
[----:B-----5:R-:W-:Y:S01]  /*41f0*/  IMAD.U32 R4, RZ, RZ, UR20 ;  /* 0x00000014ff047e24 */ /* 0x020fe2000f8e00ff */
[----:B------:R-:W-:Y:S01]  /*4200*/  CS2R R114, SRZ ;  /* 0x0000000000727805 */ /* 0x000fe2000001ff00 */
[----:B------:R-:W-:Y:S01]  /*4210*/  IMAD.U32 R5, RZ, RZ, UR21 ;  /* 0x00000015ff057e24 */ /* 0x000fe2000f8e00ff */
[----:B------:R-:W1:Y:S01]  /*4220*/  LDSM.16.M88.4 R168, [R217+0xf000] ;  /* 0x00f00000d9a8783b */ /* 0x000e620000000200 */
[----:B------:R-:W-:-:S02]  /*4230*/  CS2R R112, SRZ ;  /* 0x0000000000707805 */ /* 0x000fc4000001ff00 */
[----:B------:R-:W-:Y:S02]  /*4240*/  CS2R R106, SRZ ;  /* 0x00000000006a7805 */ /* 0x000fe4000001ff00 */
[----:B------:R-:W-:Y:S01]  /*4250*/  CS2R R104, SRZ ;  /* 0x0000000000687805 */ /* 0x000fe2000001ff00 */
[----:B------:R5:W2:Y:S01]  /*4260*/  @P1 LDG.E R4, desc[UR10][R4.64] ;  /* 0x0000000a04041981 */ /* 0x000aa2000c1e1900 */
        /* <DEDUP_REMOVED lines=13> */
[----:B------:R-:W-:Y:S02]  /*4340*/  CS2R R96, SRZ ;  /* 0x0000000000607805 */ /* 0x000fe4000001ff00 */
        /* <DEDUP_REMOVED lines=9> */
[----:B------:R-:W-:Y:S01]  /*43e0*/  CS2R R76, SRZ ;  /* 0x00000000004c7805 */ /* 0x000fe2000001ff00 */
[----:B-----5:R-:W-:Y:S01]  /*43f0*/  IMAD.SHL.U32 R5, R17, 0x4, RZ ;  /* 0x0000000411057824 */ /* 0x020fe200078e00ff */
        /* <DEDUP_REMOVED lines=24> */
[----:B------:R5:W-:Y:S01]  /*4580*/  STL [R1+0x2c], R6 ;  /* 0x00002c0601007387 */ /* 0x000be20000100800 */
[----:B------:R-:W-:Y:S02]  /*4590*/  USHF.L.U32 UR22, UR32, 0x4, URZ ;  /* 0x0000000420167899 */ /* 0x000fe4000800063f */
[----:B------:R-:W-:Y:S02]  /*45a0*/  USHF.L.U32 UR21, UR32, 0x3, URZ ;  /* 0x0000000320157899 */ /* 0x000fe4000800063f */
[----:B------:R-:W-:Y:S02]  /*45b0*/  UIADD3 UR29, UR22, 0x40, URZ ;  /* 0x00000040161d7890 */ /* 0x000fe4000fffe03f */
[----:B------:R-:W-:-:S02]  /*45c0*/  UIADD3 UR28, UR22, 0x20, URZ ;  /* 0x00000020161c7890 */ /* 0x000fc4000fffe03f */
[----:B------:R-:W-:Y:S02]  /*45d0*/  UIADD3 UR42, -UR6, 0x80, UR37 ;  /* 0x00000080062a7890 */ /* 0x000fe4000fffe125 */
[----:B------:R-:W-:Y:S01]  /*45e0*/  UIADD3 UR27, UR21, UR28, URZ ;  /* 0x0000001c151b7290 */ /* 0x000fe2000fffe03f */
[----:B------:R-:W-:Y:S02]  /*45f0*/  CS2R R42, SRZ ;  /* 0x00000000002a7805 */ /* 0x000fe4000001ff00 */
[----:B------:R-:W-:Y:S02]  /*4600*/  CS2R R40, SRZ ;  /* 0x0000000000287805 */ /* 0x000fe4000001ff00 */
[----:B------:R-:W-:Y:S02]  /*4610*/  CS2R R38, SRZ ;  /* 0x0000000000267805 */ /* 0x000fe4000001ff00 */
[----:B------:R-:W-:Y:S01]  /*4620*/  CS2R R36, SRZ ;  /* 0x0000000000247805 */ /* 0x000fe2000001ff00 */
[----:B------:R-:W-:Y:S01]  /*4630*/  ULDC UR9, c[0x0][0x394] ;  /* 0x0000e50000097ab9 */ /* 0x000fe20000000800 */
[----:B------:R-:W-:-:S02]  /*4640*/  UIMAD UR36, UR32, 0x18, URZ ;  /* 0x00000018202478a4 */ /* 0x000fc4000f8e023f */
[----:B------:R-:W-:Y:S02]  /*4650*/  USHF.L.U32 UR35, UR32, 0x5, URZ ;  /* 0x0000000520237899 */ /* 0x000fe4000800063f */
[----:B------:R-:W-:Y:S02]  /*4660*/  UIMAD UR34, UR32, 0x28, URZ ;  /* 0x00000028202278a4 */ /* 0x000fe4000f8e023f */
[----:B------:R-:W-:Y:S01]  /*4670*/  UIMAD UR33, UR32, 0x30, URZ ;  /* 0x00000030202178a4 */ /* 0x000fe2000f8e023f */
[----:B-----5:R-:W-:Y:S01]  /*4680*/  SHF.L.U64.HI R6, R17, 0x2, R8 ;  /* 0x0000000211067819 */ /* 0x020fe20000010208 */
[----:B------:R-:W-:Y:S02]  /*4690*/  UIADD3 UR29, UR21, UR29, URZ ;  /* 0x0000001d151d7290 */ /* 0x000fe4000fffe03f */
[----:B------:R-:W-:Y:S02]  /*46a0*/  UIADD3 UR42, UR42, -UR40, URZ ;  /* 0x800000282a2a7290 */ /* 0x000fe4000fffe03f */
[----:B------:R-:W-:-:S02]  /*46b0*/  UIADD3 UR26, UR21, UR27, URZ ;  /* 0x0000001b151a7290 */ /* 0x000fc4000fffe03f */
[----:B------:R-:W-:Y:S02]  /*46c0*/  UIADD3 UR40, UR21, UR29, URZ ;  /* 0x0000001d15287290 */ /* 0x000fe4000fffe03f */
[----:B------:R-:W-:Y:S02]  /*46d0*/  UIADD3 UR25, UR21, UR26, URZ ;  /* 0x0000001a15197290 */ /* 0x000fe4000fffe03f */
[----:B------:R-:W-:Y:S02]  /*46e0*/  UIADD3 UR39, UR21, UR40, URZ ;  /* 0x0000002815277290 */ /* 0x000fe4000fffe03f */
[----:B------:R-:W-:Y:S02]  /*46f0*/  UIADD3 UR24, UR21, UR25, URZ ;  /* 0x0000001915187290 */ /* 0x000fe4000fffe03f */
[----:B------:R-:W-:Y:S01]  /*4700*/  UIADD3 UR38, UR21, UR39, URZ ;  /* 0x0000002715267290 */ /* 0x000fe2000fffe03f */
[----:B------:R-:W-:Y:S01]  /*4710*/  UMOV UR5, URZ ;  /* 0x0000003f00057c82 */ /* 0x000fe20008000000 */
[----:B------:R-:W-:Y:S01]  /*4720*/  ULDC UR48, c[0x0][0x398] ;  /* 0x0000e60000307ab9 */ /* 0x000fe20000000800 */
[----:B------:R-:W-:-:S02]  /*4730*/  UIADD3 UR43, UR46, 0x80, URZ ;  /* 0x000000802e2b7890 */ /* 0x000fc4000fffe03f */
[----:B------:R-:W-:Y:S02]  /*4740*/  UIMAD UR32, UR32, 0x38, URZ ;  /* 0x00000038202078a4 */ /* 0x000fe4000f8e023f */
[----:B------:R-:W-:Y:S02]  /*4750*/  UIADD3 UR30, UR22, 0x40, URZ ;  /* 0x00000040161e7890 */ /* 0x000fe4000fffe03f */
[----:B------:R-:W-:Y:S02]  /*4760*/  UIADD3 UR31, UR21, UR24, URZ ;  /* 0x00000018151f7290 */ /* 0x000fe4000fffe03f */
[----:B------:R-:W-:Y:S01]  /*4770*/  UIADD3 UR41, UR21, UR38, URZ ;  /* 0x0000002615297290 */ /* 0x000fe2000fffe03f */
[----:B------:R-:W-:Y:S01]  /*4780*/  UMOV UR12, UR9 ;  /* 0x00000009000c7c82 */ /* 0x000fe20008000000 */
[----:B------:R-:W-:Y:S01]  /*4790*/  ULDC UR13, c[0x0][0x2ec] ;  /* 0x0000bb00000d7ab9 */ /* 0x000fe20000000800 */
[----:B---3--:R-:W-:Y:S04]  /*47a0*/  STL [R1+0x18], R13 ;  /* 0x0000180d01007387 */ /* 0x008fe80000100800 */
[----:B------:R3:W-:Y:S04]  /*47b0*/  STL [R1+0x48], R5 ;  /* 0x0000480501007387 */ /* 0x0007e80000100800 */
[----:B----4-:R-:W-:Y:S04]  /*47c0*/  STL [R1+0x1c], R12 ;  /* 0x00001c0c01007387 */ /* 0x010fe80000100800 */
[----:B--2---:R-:W-:Y:S04]  /*47d0*/  STL [R1+0x10], R11 ;  /* 0x0000100b01007387 */ /* 0x004fe80000100800 */
[----:B------:R-:W-:Y:S04]  /*47e0*/  STL [R1+0x14], R10 ;  /* 0x0000140a01007387 */ /* 0x000fe80000100800 */
[----:B------:R-:W-:Y:S01]  /*47f0*/  STL [R1+0x44], R6 ;  /* 0x0000440601007387 */ /* 0x000fe20000100800 */
[----:B-1----:R-:W-:-:S05]  /*4800*/  @P1 FMUL.FTZ R3, R4, R3 ;  /* 0x0000000304031220 */ /* 0x002fca0000410000 */
[----:B------:R-:W-:Y:S01]  /*4810*/  @P1 R2UR UR7, R3 ;  /* 0x00000000030712ca */ /* 0x000fe200000e0000 */
[----:B------:R-:W-:-:S05]  /*4820*/  VIADD R3, R225, 0x1800 ;  /* 0x00001800e1037836 */ /* 0x000fca0000000000 */
[----:B---3--:R-:W-:Y:S02]  /*4830*/  SEL R5, R3, R225, !P0 ;  /* 0x000000e103057207 */ /* 0x008fe40004000000 */
[----:B------:R-:W-:-:S04]  /*4840*/  SHF.R.S32.HI R3, RZ, 0x1f, R0 ;  /* 0x0000001fff037819 */ /* 0x000fc80000011400 */
[C---:B------:R-:W-:Y:S01]  /*4850*/  SHF.L.U64.HI R3, R0.reuse, 0x2, R3 ;  /* 0x0000000200037819 */ /* 0x040fe20000010203 */
[----:B------:R-:W-:-:S04]  /*4860*/  IMAD.SHL.U32 R0, R0, 0x4, RZ ;  /* 0x0000000400007824 */ /* 0x000fc800078e00ff */
[----:B------:R1:W-:Y:S04]  /*4870*/  STL [R1+0x40], R3 ;  /* 0x0000400301007387 */ /* 0x0003e80000100800 */
[----:B------:R2:W-:Y:S01]  /*4880*/  STL [R1+0x3c], R0 ;  /* 0x00003c0001007387 */ /* 0x0005e20000100800 */
[----:B------:R-:W-:-:S05]  /*4890*/  VIADD R4, R227, 0x1800 ;  /* 0x00001800e3047836 */ /* 0x000fca0000000000 */
[----:B------:R-:W-:Y:S01]  /*48a0*/  SEL R4, R4, R227, !P0 ;  /* 0x000000e304047207 */ /* 0x000fe20004000000 */
[----:B------:R-:W-:Y:S01]  /*48b0*/  @UP1 UMOV UR5, UR7 ;  /* 0x0000000700051c82 */ /* 0x000fe20008000000 */
[----:B------:R-:W-:Y:S02]  /*48c0*/  ULDC UR7, c[0x0][0x39c] ;  /* 0x0000e70000077ab9 */ /* 0x000fe40000000800 */
[----:B------:R-:W-:Y:S02]  /*48d0*/  LEA R216, R4, UR4, 0x1 ;  /* 0x0000000404d87c11 */ /* 0x000fe4000f8e08ff */
[----:B-1----:R-:W-:-:S07]  /*48e0*/  LEA R3, R5, UR4, 0x1 ;  /* 0x0000000405037c11 */ /* 0x002fce000f8e08ff */
.L_x_736:
[----:B------:R-:W3:Y:S01]  /*48f0*/  LDL R232, [R1+0x48] ;  /* 0x0000480001e87983 */ /* 0x000ee20000100800 */
[----:B--2---:R-:W-:Y:S01]  /*4900*/  IADD3 R0, R226, R216, RZ ;  /* 0x000000d8e2007210 */ /* 0x004fe20007ffe0ff */
[----:B------:R-:W-:Y:S02]  /*4910*/  USHF.L.U32 UR9, UR8, 0x6, URZ ;  /* 0x0000000608097899 */ /* 0x000fe4000800063f */
[----:B------:R-:W2:Y:S01]  /*4920*/  LDL R230, [R1+0x44] ;  /* 0x0000440001e67983 */ /* 0x000ea20000100800 */
[----:B------:R-:W-:Y:S01]  /*4930*/  ULDC UR14, c[0x0][0x394] ;  /* 0x0000e500000e7ab9 */ /* 0x000fe20000000800 */
[----:B------:R-:W-:Y:S02]  /*4940*/  UISETP.GE.AND UP0, UPT, UR9, UR42, UPT ;  /* 0x0000002a0900728c */ /* 0x000fe4000bf06270 */
[----:B------:R-:W0:Y:S08]  /*4950*/  LDGDEPBAR ;  /* 0x00000000000079af */ /* 0x000e300000000000 */
[----:B------:R-:W4:Y:S01]  /*4960*/  LDL R252, [R1+0x28] ;  /* 0x0000280001fc7983 */ /* 0x000f220000100800 */
        /* <DEDUP_REMOVED lines=24> */
[C---:B-1----:R-:W-:Y:S06]  /*4af0*/  HMMA.16816.F32 R8, R144.reuse, R140, R8 ;  /* 0x0000008c9008723c */ /* 0x042fec0000001808 */
[-C--:B------:R-:W-:Y:S06]  /*4b00*/  HMMA.16816.F32 R12, R144, R142.reuse, R12 ;  /* 0x0000008e900c723c */ /* 0x080fec000000180c */
[C---:B------:R-:W-:Y:S01]  /*4b10*/  HMMA.16816.F32 R16, R136.reuse, R142, R16 ;  /* 0x0000008e8810723c */ /* 0x040fe20000001810 */
[----:B------:R-:W-:Y:S05]  /*4b20*/  LDSM.16.M88.4 R140, [R0+0x1000] ;  /* 0x00100000008c783b */ /* 0x000fea0000000200 */
[-C--:B------:R-:W-:Y:S06]  /*4b30*/  HMMA.16816.F32 R20, R136, R148.reuse, R20 ;  /* 0x000000948814723c */ /* 0x080fec0000001814 */
[C---:B------:R-:W-:Y:S06]  /*4b40*/  HMMA.16816.F32 R24, R144.reuse, R148, R24 ;  /* 0x000000949018723c */ /* 0x040fec0000001818 */
[-C--:B------:R-:W-:Y:S01]  /*4b50*/  HMMA.16816.F32 R28, R144, R150.reuse, R28 ;  /* 0x00000096901c723c */ /* 0x080fe2000000181c */
[----:B------:R-:W1:Y:S05]  /*4b60*/  LDSM.16.M88.4 R144, [R218+0xb000] ;  /* 0x00b00000da90783b */ /* 0x000e6a0000000200 */
[----:B------:R-:W-:Y:S03]  /*4b70*/  HMMA.16816.F32 R32, R136, R150, R32 ;  /* 0x000000968820723c */ /* 0x000fe60000001820 */
[----:B------:R-:W1:Y:S03]  /*4b80*/  LDSM.16.M88.4 R136, [R218+0xb400] ;  /* 0x00b40000da88783b */ /* 0x000e660000000200 */
[-C--:B------:R-:W-:Y:S05]  /*4b90*/  HMMA.16816.F32 R4, R152, R156.reuse, R4 ;  /* 0x0000009c9804723c */ /* 0x080fea0000001804 */
[----:B------:R-:W-:Y:S01]  /*4ba0*/  LDSM.16.M88.4 R148, [R216+0x2000] ;  /* 0x00200000d894783b */ /* 0x000fe20000000200 */
[C---:B------:R-:W-:Y:S06]  /*4bb0*/  HMMA.16816.F32 R8, R160.reuse, R156, R8 ;  /* 0x0000009ca008723c */ /* 0x040fec0000001808 */
[-C--:B------:R-:W-:Y:S06]  /*4bc0*/  HMMA.16816.F32 R12, R160, R158.reuse, R12 ;  /* 0x0000009ea00c723c */ /* 0x080fec000000180c */
[C---:B------:R-:W-:Y:S01]  /*4bd0*/  HMMA.16816.F32 R16, R152.reuse, R158, R16 ;  /* 0x0000009e9810723c */ /* 0x040fe20000001810 */
[----:B------:R-:W1:Y:S05]  /*4be0*/  LDSM.16.M88.4 R156, [R217+0xd000] ;  /* 0x00d00000d99c783b */ /* 0x000e6a0000000200 */
[-C--:B------:R-:W-:Y:S06]  /*4bf0*/  HMMA.16816.F32 R20, R152, R132.reuse, R20 ;  /* 0x000000849814723c */ /* 0x080fec0000001814 */
[C---:B------:R-:W-:Y:S06]  /*4c00*/  HMMA.16816.F32 R24, R160.reuse, R132, R24 ;  /* 0x00000084a018723c */ /* 0x040fec0000001818 */
[-C--:B------:R-:W-:Y:S01]  /*4c10*/  HMMA.16816.F32 R28, R160, R134.reuse, R28 ;  /* 0x00000086a01c723c */ /* 0x080fe2000000181c */
[----:B------:R-:W3:Y:S05]  /*4c20*/  LDSM.16.M88.4 R160, [R216+0x2800] ;  /* 0x00280000d8a0783b */ /* 0x000eea0000000200 */
[----:B------:R-:W-:Y:S03]  /*4c30*/  HMMA.16816.F32 R32, R152, R134, R32 ;  /* 0x000000869820723c */ /* 0x000fe60000001820 */
[----:B------:R-:W4:Y:S03]  /*4c40*/  LDSM.16.M88.4 R132, [R217+0xd400] ;  /* 0x00d40000d984783b */ /* 0x000f260000000200 */
[-C--:B-1----:R-:W-:Y:S05]  /*4c50*/  HMMA.16816.F32 R4, R140, R144.reuse, R4 ;  /* 0x000000908c04723c */ /* 0x082fea0000001804 */
[----:B------:R-:W-:Y:S01]  /*4c60*/  LDSM.16.M88.4 R152, [R218+0xd000] ;  /* 0x00d00000da98783b */ /* 0x000fe20000000200 */
        /* <DEDUP_REMOVED lines=8> */
[----:B------:R4:W1:Y:S05]  /*4cf0*/  LDSM.16.M88.4 R136, [R0+0x2800] ;  /* 0x002800000088783b */ /* 0x00086a0000000200 */
[-C--:B------:R-:W-:Y:S05]  /*4d00*/  HMMA.16816.F32 R4, R148, R156.reuse, R4 ;  /* 0x0000009c9404723c */ /* 0x080fea0000001804 */
[----:B---3--:R-:W-:Y:S01]  /*4d10*/  IADD3 R140, P0, R232, UR19, RZ ;  /* 0x00000013e88c7c10 */ /* 0x008fe2000ff1e0ff */
[C---:B------:R-:W-:Y:S05]  /*4d20*/  HMMA.16816.F32 R8, R160.reuse, R156, R8 ;  /* 0x0000009ca008723c */ /* 0x040fea0000001808 */
[----:B--2---:R-:W-:Y:S01]  /*4d30*/  IADD3.X R141, R230, UR18, RZ, P0, !PT ;  /* 0x00000012e68d7c10 */ /* 0x004fe200087fe4ff */
[-C--:B------:R-:W-:Y:S04]  /*4d40*/  HMMA.16816.F32 R12, R160, R158.reuse, R12 ;  /* 0x0000009ea00c723c */ /* 0x080fe8000000180c */
[----:B------:R-:W5:Y:S02]  /*4d50*/  LDG.E R156, desc[UR10][R140.64] ;  /* 0x0000000a8c9c7981 */ /* 0x000f64000c1e1900 */
[C---:B------:R-:W-:Y:S02]  /*4d60*/  HMMA.16816.F32 R16, R148.reuse, R158, R16 ;  /* 0x0000009e9410723c */ /* 0x040fe40000001810 */
[----:B------:R-:W5:Y:S03]  /*4d70*/  LDG.E R143, desc[UR10][R140.64+0x20] ;  /* 0x0000200a8c8f7981 */ /* 0x000f66000c1e1900 */
[----:B----4-:R-:W-:Y:S01]  /*4d80*/  IADD3 R0, R252, -UR15, -R228 ;  /* 0x8000000ffc007c10 */ /* 0x010fe2000fffe8e4 */
[----:B------:R-:W5:Y:S01]  /*4d90*/  LDG.E R142, desc[UR10][R140.64+0x80] ;  /* 0x0000800a8c8e7981 */ /* 0x000f62000c1e1900 */
[-C--:B------:R-:W-:Y:S04]  /*4da0*/  HMMA.16816.F32 R20, R148, R132.reuse, R20 ;  /* 0x000000849414723c */ /* 0x080fe80000001814 */
[----:B------:R-:W-:Y:S02]  /*4db0*/  IADD3 R0, R0, UR6, RZ ;  /* 0x0000000600007c10 */ /* 0x000fe4000fffe0ff */
[C---:B------:R-:W-:Y:S05]  /*4dc0*/  HMMA.16816.F32 R24, R160.reuse, R132, R24 ;  /* 0x00000084a018723c */ /* 0x040fea0000001818 */
[----:B------:R-:W-:Y:S01]  /*4dd0*/  IADD3 R0, R0, UR9, RZ ;  /* 0x0000000900007c10 */ /* 0x000fe2000fffe0ff */
[-C--:B------:R-:W-:Y:S06]  /*4de0*/  HMMA.16816.F32 R28, R160, R134.reuse, R28 ;  /* 0x00000086a01c723c */ /* 0x080fec000000181c */
[----:B------:R-:W-:Y:S01]  /*4df0*/  HMMA.16816.F32 R32, R148, R134, R32 ;  /* 0x000000869420723c */ /* 0x000fe20000001820 */
[----:B------:R-:W2:Y:S05]  /*4e00*/  LDSM.16.M88.4 R132, [R218+0xd400] ;  /* 0x00d40000da84783b */ /* 0x000eaa0000000200 */
[-C--:B-1----:R-:W-:Y:S03]  /*4e10*/  HMMA.16816.F32 R4, R144, R152.reuse, R4 ;  /* 0x000000989004723c */ /* 0x082fe60000001804 */
[----:B------:R1:W5:Y:S03]  /*4e20*/  LDG.E R140, desc[UR10][R140.64+0xa0] ;  /* 0x0000a00a8c8c7981 */ /* 0x000366000c1e1900 */
[C---:B------:R-:W-:Y:S06]  /*4e30*/  HMMA.16816.F32 R8, R136.reuse, R152, R8 ;  /* 0x000000988808723c */ /* 0x040fec0000001808 */
[-C--:B------:R-:W-:Y:S06]  /*4e40*/  HMMA.16816.F32 R12, R136, R154.reuse, R12 ;  /* 0x0000009a880c723c */ /* 0x080fec000000180c */
[C---:B------:R-:W-:Y:S06]  /*4e50*/  HMMA.16816.F32 R16, R144.reuse, R154, R16 ;  /* 0x0000009a9010723c */ /* 0x040fec0000001810 */
[----:B------:R-:W-:Y:S01]  /*4e60*/  FMUL.FTZ R4, R4, UR7 ;  /* 0x0000000704047c20 */ /* 0x000fe20008410000 */
[----:B------:R-:W-:Y:S01]  /*4e70*/  FMUL.FTZ R6, R6, UR7 ;  /* 0x0000000706067c20 */ /* 0x000fe20008410000 */
[----:B------:R-:W-:Y:S02]  /*4e80*/  FMUL.FTZ R5, R5, UR7 ;  /* 0x0000000705057c20 */ /* 0x000fe40008410000 */
[----:B------:R3:W-:Y:S01]  /*4e90*/  MUFU.TANH R159, R4 ;  /* 0x00000004009f7308 */ /* 0x0007e20000002400 */
[----:B------:R-:W-:Y:S01]  /*4ea0*/  FMUL.FTZ R7, R7, UR7 ;  /* 0x0000000707077c20 */ /* 0x000fe20008410000 */
[----:B------:R-:W-:Y:S01]  /*4eb0*/  FMUL.FTZ R8, R8, UR7 ;  /* 0x0000000708087c20 */ /* 0x000fe20008410000 */
[----:B------:R-:W-:Y:S01]  /*4ec0*/  FMUL.FTZ R10, R10, UR7 ;  /* 0x000000070a0a7c20 */ /* 0x000fe20008410000 */
[----:B------:R-:W-:Y:S01]  /*4ed0*/  FMUL.FTZ R11, R11, UR7 ;  /* 0x000000070b0b7c20 */ /* 0x000fe20008410000 */
[----:B------:R-:W-:Y:S01]  /*4ee0*/  FMUL.FTZ R9, R9, UR7 ;  /* 0x0000000709097c20 */ /* 0x000fe20008410000 */
[-C--:B--2---:R-:W-:Y:S04]  /*4ef0*/  HMMA.16816.F32 R20, R144, R132.reuse, R20 ;  /* 0x000000849014723c */ /* 0x084fe80000001814 */
[----:B------:R2:W-:Y:S01]  /*4f00*/  MUFU.TANH R161, R6 ;  /* 0x0000000600a17308 */ /* 0x0005e20000002400 */
[----:B------:R-:W-:Y:S01]  /*4f10*/  FMUL.FTZ R14, R14, UR7 ;  /* 0x000000070e0e7c20 */ /* 0x000fe20008410000 */
[----:B------:R-:W-:Y:S01]  /*4f20*/  FMUL.FTZ R148, R13, UR7 ;  /* 0x000000070d947c20 */ /* 0x000fe20008410000 */
[C---:B------:R-:W-:Y:S07]  /*4f30*/  HMMA.16816.F32 R24, R136.reuse, R132, R24 ;  /* 0x000000848818723c */ /* 0x040fee0000001818 */
[----:B------:R4:W-:Y:S01]  /*4f40*/  MUFU.TANH R152, R8 ;  /* 0x0000000800987308 */ /* 0x0009e20000002400 */
[----:B---3--:R-:W-:Y:S01]  /*4f50*/  FMUL.FTZ R4, R15, UR7 ;  /* 0x000000070f047c20 */ /* 0x008fe20008410000 */
[-C--:B------:R-:W-:Y:S08]  /*4f60*/  HMMA.16816.F32 R28, R136, R134.reuse, R28 ;  /* 0x00000086881c723c */ /* 0x080ff0000000181c */
[----:B------:R3:W-:Y:S03]  /*4f70*/  MUFU.TANH R136, R4 ;  /* 0x0000000400887308 */ /* 0x0007e60000002400 */
[----:B------:R-:W-:Y:S01]  /*4f80*/  IADD3 R15, R0, 0x8, RZ ;  /* 0x00000008000f7810 */ /* 0x000fe20007ffe0ff */
[----:B--2---:R-:W-:Y:S01]  /*4f90*/  FMUL.FTZ R6, R12, UR7 ;  /* 0x000000070c067c20 */ /* 0x004fe20008410000 */
[----:B------:R-:W-:Y:S01]  /*4fa0*/  FMUL.FTZ R12, R18, UR7 ;  /* 0x00000007120c7c20 */ /* 0x000fe20008410000 */
[----:B------:R-:W-:Y:S04]  /*4fb0*/  HMMA.16816.F32 R32, R144, R134, R32 ;  /* 0x000000869020723c */ /* 0x000fe80000001820 */
[----:B------:R2:W2:Y:S01]  /*4fc0*/  MUFU.TANH R157, R10 ;  /* 0x0000000a009d7308 */ /* 0x0004a20000002400 */
[----:B------:R-:W-:Y:S01]  /*4fd0*/  ISETP.GE.AND P2, PT, R15, RZ, PT ;  /* 0x000000ff0f00720c */ /* 0x000fe20003f46270 */
[----:B------:R-:W-:Y:S01]  /*4fe0*/  FMUL.FTZ R22, R22, UR7 ;  /* 0x0000000716167c20 */ /* 0x000fe20008410000 */
[----:B----4-:R-:W-:Y:S01]  /*4ff0*/  IADD3 R8, R0, 0x17, RZ ;  /* 0x0000001700087810 */ /* 0x010fe20007ffe0ff */
[----:B------:R-:W-:Y:S03]  /*5000*/  FMUL.FTZ R20, R20, UR7 ;  /* 0x0000000714147c20 */ /* 0x000fe60008410000 */
[----:B------:R-:W-:Y:S03]  /*5010*/  FMUL.FTZ R139, R17, UR7 ;  /* 0x00000007118b7c20 */ /* 0x000fe60008410000 */
[----:B-1----:R1:W-:Y:S01]  /*5020*/  MUFU.TANH R141, R14 ;  /* 0x0000000e008d7308 */ /* 0x0023e20000002400 */
[----:B---3--:R-:W-:Y:S01]  /*5030*/  IADD3 R4, R0, 0x27, RZ ;  /* 0x0000002700047810 */ /* 0x008fe20007ffe0ff */
[----:B------:R-:W-:Y:S01]  /*5040*/  FMUL.FTZ R26, R26, UR7 ;  /* 0x000000071a1a7c20 */ /* 0x000fe20008410000 */
[----:B------:R-:W-:Y:S01]  /*5050*/  FMUL.FTZ R155, R25, UR7 ;  /* 0x00000007199b7c20 */ /* 0x000fe20008410000 */
[----:B------:R-:W-:Y:S01]  /*5060*/  FMUL.FTZ R21, R21, UR7 ;  /* 0x0000000715157c20 */ /* 0x000fe20008410000 */
[----:B------:R-:W-:Y:S01]  /*5070*/  ISETP.GE.AND P0, PT, R4, RZ, PT ;  /* 0x000000ff0400720c */ /* 0x000fe20003f06270 */
[----:B------:R-:W-:Y:S01]  /*5080*/  FMUL.FTZ R149, R19, UR7 ;  /* 0x0000000713957c20 */ /* 0x000fe20008410000 */
[C---:B------:R-:W-:Y:S03]  /*5090*/  @!P2 IADD3 R15, -R0.reuse, -0x8, RZ ;  /* 0xfffffff8000fa810 */ /* 0x040fe60007ffe1ff */
[----:B------:R3:W4:Y:S01]  /*50a0*/  MUFU.TANH R153, R11 ;  /* 0x0000000b00997308 */ /* 0x0007220000002400 */
[----:B--2---:R-:W-:Y:S01]  /*50b0*/  IADD3 R10, R0, 0x1f, RZ ;  /* 0x0000001f000a7810 */ /* 0x004fe20007ffe0ff */
[----:B------:R-:W-:Y:S01]  /*50c0*/  FMUL.FTZ R23, R23, UR7 ;  /* 0x0000000717177c20 */ /* 0x000fe20008410000 */
[----:B------:R-:W-:Y:S01]  /*50d0*/  ISETP.GE.AND P2, PT, R8, RZ, PT ;  /* 0x000000ff0800720c */ /* 0x000fe20003f46270 */
[----:B------:R-:W-:Y:S01]  /*50e0*/  FMUL.FTZ R162, R28, UR7 ;  /* 0x000000071ca27c20 */ /* 0x000fe20008410000 */
[----:B------:R-:W-:Y:S01]  /*50f0*/  ISETP.GE.AND P4, PT, R10, RZ, PT ;  /* 0x000000ff0a00720c */ /* 0x000fe20003f86270 */
[----:B------:R-:W-:Y:S01]  /*5100*/  FMUL.FTZ R163, R30, UR7 ;  /* 0x000000071ea37c20 */ /* 0x000fe20008410000 */
[C---:B------:R-:W-:Y:S03]  /*5110*/  IADD3 R133, R0.reuse, -0x8, RZ ;  /* 0xfffffff800857810 */ /* 0x040fe60007ffe0ff */
[----:B------:R2:W-:Y:S01]  /*5120*/  MUFU.TANH R158, R5 ;  /* 0x00000005009e7308 */ /* 0x0005e20000002400 */
[----:B-1----:R-:W-:Y:S01]  /*5130*/  IADD3 R14, R0, 0x7, RZ ;  /* 0x00000007000e7810 */ /* 0x002fe20007ffe0ff */
[----:B------:R-:W-:Y:S01]  /*5140*/  FMUL.FTZ R13, R16, UR7 ;  /* 0x00000007100d7c20 */ /* 0x000fe20008410000 */
[----:B------:R-:W-:Y:S01]  /*5150*/  @!P0 IADD3 R4, -R0, -0x27, RZ ;  /* 0xffffffd900048810 */ /* 0x000fe20007ffe1ff */
[----:B------:R-:W-:Y:S01]  /*5160*/  FMUL.FTZ R167, R34, UR7 ;  /* 0x0000000722a77c20 */ /* 0x000fe20008410000 */
[----:B------:R-:W-:Y:S01]  /*5170*/  ISETP.GE.AND P6, PT, R14, RZ, PT ;  /* 0x000000ff0e00720c */ /* 0x000fe20003fc6270 */
[----:B------:R-:W-:Y:S01]  /*5180*/  FMUL.FTZ R27, R27, UR7 ;  /* 0x000000071b1b7c20 */ /* 0x000fe20008410000 */
[C---:B------:R-:W-:Y:S03]  /*5190*/  IADD3 R134, R0.reuse, -0x1, RZ ;  /* 0xffffffff00867810 */ /* 0x040fe60007ffe0ff */
[----:B------:R-:W1:Y:S01]  /*51a0*/  MUFU.TANH R138, R148 ;  /* 0x00000094008a7308 */ /* 0x000e620000002400 */
[C---:B---3--:R-:W-:Y:S01]  /*51b0*/  IADD3 R11, R0.reuse, 0x20, RZ ;  /* 0x00000020000b7810 */ /* 0x048fe20007ffe0ff */
[----:B------:R-:W-:Y:S01]  /*51c0*/  FMUL.FTZ R165, R31, UR7 ;  /* 0x000000071fa57c20 */ /* 0x000fe20008410000 */
[----:B------:R-:W-:Y:S01]  /*51d0*/  @!P2 IADD3 R8, -R0, -0x17, RZ ;  /* 0xffffffe90008a810 */ /* 0x000fe20007ffe1ff */
[----:B------:R-:W-:Y:S01]  /*51e0*/  FMUL.FTZ R166, R32, UR7 ;  /* 0x0000000720a67c20 */ /* 0x000fe20008410000 */
[----:B------:R-:W-:Y:S01]  /*51f0*/  ISETP.GE.AND P5, PT, R11, RZ, PT ;  /* 0x000000ff0b00720c */ /* 0x000fe20003fa6270 */
[----:B------:R-:W-:Y:S01]  /*5200*/  FMUL.FTZ R154, R24, UR7 ;  /* 0x00000007189a7c20 */ /* 0x000fe20008410000 */
[C---:B------:R-:W-:Y:S03]  /*5210*/  @!P4 IADD3 R10, -R0.reuse, -0x1f, RZ ;  /* 0xffffffe1000ac810 */ /* 0x040fe60007ffe1ff */
[----:B------:R3:W-:Y:S01]  /*5220*/  MUFU.TANH R148, R22 ;  /* 0x0000001600947308 */ /* 0x0007e20000002400 */
[C---:B--2---:R-:W-:Y:S01]  /*5230*/  IADD3 R5, R0.reuse, 0x28, RZ ;  /* 0x0000002800057810 */ /* 0x044fe20007ffe0ff */
[----:B------:R-:W-:Y:S01]  /*5240*/  FFMA.FTZ R28, -R157, R157, 1 ;  /* 0x3f8000009d1c7423 */ /* 0x000fe2000001019d */
[C---:B------:R-:W-:Y:S01]  /*5250*/  @!P6 IADD3 R14, -R0.reuse, -0x7, RZ ;  /* 0xfffffff9000ee810 */ /* 0x040fe20007ffe1ff */
[----:B------:R-:W-:Y:S01]  /*5260*/  FMUL.FTZ R164, R29, UR7 ;  /* 0x000000071da47c20 */ /* 0x000fe20008410000 */
[----:B------:R-:W-:Y:S01]  /*5270*/  ISETP.GE.AND P1, PT, R5, RZ, PT ;  /* 0x000000ff0500720c */ /* 0x000fe20003f26270 */
[----:B------:R-:W-:Y:S01]  /*5280*/  FMUL.FTZ R230, R33, UR7 ;  /* 0x0000000721e67c20 */ /* 0x000fe20008410000 */
[C---:B------:R-:W-:Y:S03]  /*5290*/  IADD3 R18, R0.reuse, -0x11, RZ ;  /* 0xffffffef00127810 */ /* 0x040fe60007ffe0ff */
[----:B------:R2:W-:Y:S01]  /*52a0*/  MUFU.TANH R146, R20 ;  /* 0x0000001400927308 */ /* 0x0005e20000002400 */
[----:B------:R-:W-:Y:S01]  /*52b0*/  ISETP.GE.AND P6, PT, R133, RZ, PT ;  /* 0x000000ff8500720c */ /* 0x000fe20003fc6270 */
[----:B------:R-:W-:Y:S01]  /*52c0*/  FMUL.FTZ R232, R35, UR7 ;  /* 0x0000000723e87c20 */ /* 0x000fe20008410000 */
[----:B------:R-:W-:Y:S02]  /*52d0*/  IADD3 R19, R0, -0x10, RZ ;  /* 0xfffffff000137810 */ /* 0x000fe40007ffe0ff */
[----:B------:R-:W-:Y:S02]  /*52e0*/  ISETP.GE.AND P3, PT, R134, RZ, PT ;  /* 0x000000ff8600720c */ /* 0x000fe40003f66270 */
[----:B------:R-:W-:Y:S03]  /*52f0*/  @!P5 IADD3 R11, -R0, -0x20, RZ ;  /* 0xffffffe0000bd810 */ /* 0x000fe60007ffe1ff */
[----:B------:R-:W-:Y:S01]  /*5300*/  MUFU.TANH R147, R12 ;  /* 0x0000000c00937308 */ /* 0x000fe20000002400 */
[----:B---3--:R-:W-:Y:S02]  /*5310*/  I2FP.F32.S32 R22, R4 ;  /* 0x0000000400167245 */ /* 0x008fe40000201400 */
[----:B------:R-:W-:Y:S01]  /*5320*/  I2FP.F32.S32 R4, R8 ;  /* 0x0000000800047245 */ /* 0x000fe20000201400 */
[----:B------:R-:W-:Y:S01]  /*5330*/  FFMA.FTZ R8, -R159, R159, 1 ;  /* 0x3f8000009f087423 */ /* 0x000fe2000001019f */
[----:B------:R-:W-:Y:S01]  /*5340*/  ISETP.GE.AND P5, PT, R18, RZ, PT ;  /* 0x000000ff1200720c */ /* 0x000fe20003fa6270 */
[----:B----4-:R-:W-:Y:S01]  /*5350*/  FFMA.FTZ R22, R22, -UR5, R153 ;  /* 0x8000000516167c23 */ /* 0x010fe20008010099 */
[----:B------:R-:W-:Y:S03]  /*5360*/  ISETP.GE.AND P0, PT, R19, RZ, PT ;  /* 0x000000ff1300720c */ /* 0x000fe60003f06270 */
[----:B------:R-:W-:Y:S01]  /*5370*/  MUFU.TANH R12, R139 ;  /* 0x0000008b000c7308 */ /* 0x000fe20000002400 */
[----:B--2---:R-:W-:Y:S02]  /*5380*/  I2FP.F32.S32 R20, R10 ;  /* 0x0000000a00147245 */ /* 0x004fe40000201400 */
[C---:B------:R-:W-:Y:S02]  /*5390*/  IADD3 R132, R0.reuse, -0x9, RZ ;  /* 0xfffffff700847810 */ /* 0x040fe40007ffe0ff */
[C---:B------:R-:W-:Y:S02]  /*53a0*/  IADD3 R17, R0.reuse, -0x18, RZ ;  /* 0xffffffe800117810 */ /* 0x040fe40007ffe0ff */
[C---:B------:R-:W-:Y:S03]  /*53b0*/  @!P1 IADD3 R5, -R0.reuse, -0x28, RZ ;  /* 0xffffffd800059810 */ /* 0x040fe60007ffe1ff */
[----:B------:R-:W-:Y:S01]  /*53c0*/  MUFU.TANH R139, R26 ;  /* 0x0000001a008b7308 */ /* 0x000fe20000002400 */
[----:B------:R-:W-:Y:S02]  /*53d0*/  IADD3 R16, R0, -0x19, RZ ;  /* 0xffffffe700107810 */ /* 0x000fe40007ffe0ff */
[----:B------:R-:W-:Y:S02]  /*53e0*/  ISETP.GE.AND P1, PT, R132, RZ, PT ;  /* 0x000000ff8400720c */ /* 0x000fe40003f26270 */
[----:B------:R-:W-:Y:S02]  /*53f0*/  ISETP.GE.AND P2, PT, R17, RZ, PT ;  /* 0x000000ff1100720c */ /* 0x000fe40003f46270 */
[C---:B------:R-:W-:Y:S03]  /*5400*/  @!P6 IADD3 R133, -R0.reuse, 0x8, RZ ;  /* 0x000000080085e810 */ /* 0x040fe60007ffe1ff */
[----:B------:R2:W-:Y:S01]  /*5410*/  MUFU.TANH R26, R155 ;  /* 0x0000009b001a7308 */ /* 0x0005e20000002400 */
[----:B------:R-:W-:Y:S02]  /*5420*/  @!P3 IADD3 R134, -R0, 0x1, RZ ;  /* 0x000000010086b810 */ /* 0x000fe40007ffe1ff */
[----:B------:R-:W-:Y:S02]  /*5430*/  ISETP.GE.AND P6, PT, R16, RZ, PT ;  /* 0x000000ff1000720c */ /* 0x000fe40003fc6270 */
[C---:B------:R-:W-:Y:S02]  /*5440*/  @!P5 IADD3 R18, -R0.reuse, 0x11, RZ ;  /* 0x000000110012d810 */ /* 0x040fe40007ffe1ff */
[----:B------:R-:W-:Y:S03]  /*5450*/  I2FP.F32.S32 R25, R15 ;  /* 0x0000000f00197245 */ /* 0x000fe60000201400 */
[----:B------:R-:W3:Y:S01]  /*5460*/  MUFU.TANH R150, R9 ;  /* 0x0000000900967308 */ /* 0x000ee20000002400 */
[----:B------:R-:W-:Y:S02]  /*5470*/  @!P0 IADD3 R19, -R0, 0x10, RZ ;  /* 0x0000001000138810 */ /* 0x000fe40007ffe1ff */
[----:B------:R-:W-:Y:S01]  /*5480*/  I2FP.F32.S32 R34, R133 ;  /* 0x0000008500227245 */ /* 0x000fe20000201400 */
[----:B------:R-:W-:Y:S01]  /*5490*/  FFMA.FTZ R133, -R141, R141, 1 ;  /* 0x3f8000008d857423 */ /* 0x000fe2000001018d */
[----:B------:R-:W-:Y:S01]  /*54a0*/  I2FP.F32.S32 R31, R18 ;  /* 0x00000012001f7245 */ /* 0x000fe20000201400 */
[----:B------:R-:W-:Y:S01]  /*54b0*/  FFMA.FTZ R18, -R161, R161, 1 ;  /* 0x3f800000a1127423 */ /* 0x000fe200000101a1 */
[----:B------:R-:W-:Y:S03]  /*54c0*/  I2FP.F32.S32 R32, R19 ;  /* 0x0000001300207245 */ /* 0x000fe60000201400 */
[----:B------:R4:W-:Y:S01]  /*54d0*/  MUFU.TANH R145, R21 ;  /* 0x0000001500917308 */ /* 0x0009e20000002400 */
[----:B--2---:R-:W-:Y:S01]  /*54e0*/  FMUL.FTZ R155, R8, UR7 ;  /* 0x00000007089b7c20 */ /* 0x004fe20008410000 */
[----:B------:R-:W-:Y:S01]  /*54f0*/  @!P1 IADD3 R132, -R0, 0x9, RZ ;  /* 0x0000000900849810 */ /* 0x000fe20007ffe1ff */
[----:B------:R-:W-:Y:S01]  /*5500*/  FFMA.FTZ R19, -R153, R153, 1 ;  /* 0x3f80000099137423 */ /* 0x000fe20000010199 */
[----:B------:R-:W-:Y:S01]  /*5510*/  I2FP.F32.S32 R134, R134 ;  /* 0x0000008600867245 */ /* 0x000fe20000201400 */
[----:B------:R-:W-:Y:S01]  /*5520*/  FMUL.FTZ R153, R18, UR7 ;  /* 0x0000000712997c20 */ /* 0x000fe20008410000 */
[----:B------:R-:W-:Y:S01]  /*5530*/  @!P2 IADD3 R17, -R0, 0x18, RZ ;  /* 0x000000180011a810 */ /* 0x000fe20007ffe1ff */
[----:B-1----:R-:W-:Y:S03]  /*5540*/  FFMA.FTZ R18, -R138, R138, 1 ;  /* 0x3f8000008a127423 */ /* 0x002fe6000001018a */
[----:B------:R1:W-:Y:S01]  /*5550*/  MUFU.TANH R151, R23 ;  /* 0x0000001700977308 */ /* 0x0003e20000002400 */
[----:B---3--:R-:W-:Y:S01]  /*5560*/  FFMA.FTZ R8, -R150, R150, 1 ;  /* 0x3f80000096087423 */ /* 0x008fe20000010196 */
[----:B------:R-:W-:Y:S01]  /*5570*/  FFMA.FTZ R30, R20, -UR5, R150 ;  /* 0x80000005141e7c23 */ /* 0x000fe20008010096 */
[----:B------:R-:W-:Y:S01]  /*5580*/  IADD3 R9, R0, 0x18, RZ ;  /* 0x0000001800097810 */ /* 0x000fe20007ffe0ff */
[----:B------:R-:W-:Y:S01]  /*5590*/  FFMA.FTZ R20, R20, -UR5, R136 ;  /* 0x8000000514147c23 */ /* 0x000fe20008010088 */
[----:B------:R-:W-:Y:S02]  /*55a0*/  @!P6 IADD3 R16, -R0, 0x19, RZ ;  /* 0x000000190010e810 */ /* 0x000fe40007ffe1ff */
[----:B------:R-:W-:Y:S03]  /*55b0*/  ISETP.GE.AND P3, PT, R9, RZ, PT ;  /* 0x000000ff0900720c */ /* 0x000fe60003f66270 */
[----:B------:R2:W3:Y:S01]  /*55c0*/  MUFU.TANH R160, R7 ;  /* 0x0000000700a07308 */ /* 0x0004e20000002400 */
[----:B----4-:R-:W-:Y:S01]  /*55d0*/  I2FP.F32.S32 R21, R11 ;  /* 0x0000000b00157245 */ /* 0x010fe20000201400 */
[----:B------:R-:W-:Y:S01]  /*55e0*/  FFMA.FTZ R11, R25, -UR5, R161 ;  /* 0x80000005190b7c23 */ /* 0x000fe200080100a1 */
[----:B------:R-:W-:Y:S01]  /*55f0*/  I2FP.F32.S32 R33, R132 ;  /* 0x0000008400217245 */ /* 0x000fe20000201400 */
[----:B------:R-:W-:Y:S01]  /*5600*/  FMUL.FTZ R161, R19, UR7 ;  /* 0x0000000713a17c20 */ /* 0x000fe20008410000 */
[----:B------:R-:W-:Y:S01]  /*5610*/  I2FP.F32.S32 R132, R17 ;  /* 0x0000001100847245 */ /* 0x000fe20000201400 */
[C---:B------:R-:W-:Y:S01]  /*5620*/  FFMA.FTZ R15, R21.reuse, -UR5, R152 ;  /* 0x80000005150f7c23 */ /* 0x040fe20008010098 */
[----:B------:R-:W-:Y:S03]  /*5630*/  FFMA.FTZ R21, R21, -UR5, R141 ;  /* 0x8000000515157c23 */ /* 0x000fe6000801008d */
[----:B------:R4:W4:Y:S01]  /*5640*/  MUFU.TANH R137, R6 ;  /* 0x0000000600897308 */ /* 0x0009220000002400 */
[----:B-1----:R-:W-:Y:S02]  /*5650*/  I2FP.F32.S32 R23, R5 ;  /* 0x0000000500177245 */ /* 0x002fe40000201400 */
[----:B------:R-:W-:Y:S01]  /*5660*/  I2FP.F32.S32 R135, R16 ;  /* 0x0000001000877245 */ /* 0x000fe20000201400 */
[----:B------:R-:W-:Y:S01]  /*5670*/  FFMA.FTZ R16, -R152, R152, 1 ;  /* 0x3f80000098107423 */ /* 0x000fe20000010198 */
[----:B------:R-:W-:Y:S01]  /*5680*/  @!P3 IADD3 R9, -R0, -0x18, RZ ;  /* 0xffffffe80009b810 */ /* 0x000fe20007ffe1ff */
[----:B------:R-:W-:Y:S01]  /*5690*/  FFMA.FTZ R23, R23, -UR5, R157 ;  /* 0x8000000517177c23 */ /* 0x000fe2000801009d */
[----:B------:R-:W-:Y:S03]  /*56a0*/  FMUL.FTZ R157, R8, UR7 ;  /* 0x00000007089d7c20 */ /* 0x000fe60008410000 */
[----:B------:R1:W-:Y:S01]  /*56b0*/  MUFU.TANH R150, R162 ;  /* 0x000000a200967308 */ /* 0x0003e20000002400 */
[----:B--2---:R-:W-:Y:S01]  /*56c0*/  IADD3 R7, R0, 0x10, RZ ;  /* 0x0000001000077810 */ /* 0x004fe20007ffe0ff */
[----:B---3--:R-:W-:Y:S01]  /*56d0*/  FFMA.FTZ R17, -R160, R160, 1 ;  /* 0x3f800000a0117423 */ /* 0x008fe200000101a0 */
[----:B------:R-:W-:Y:S02]  /*56e0*/  IABS R24, R0 ;  /* 0x0000000000187213 */ /* 0x000fe40000000000 */
[----:B------:R-:W-:Y:S01]  /*56f0*/  ISETP.GE.AND P4, PT, R7, RZ, PT ;  /* 0x000000ff0700720c */ /* 0x000fe20003f86270 */
[----:B------:R-:W-:Y:S01]  /*5700*/  FMUL.FTZ R152, R17, UR7 ;  /* 0x0000000711987c20 */ /* 0x000fe20008410000 */
[----:B------:R-:W-:Y:S03]  /*5710*/  FFMA.FTZ R17, -R136, R136, 1 ;  /* 0x3f80000088117423 */ /* 0x000fe60000010188 */
[----:B------:R-:W2:Y:S01]  /*5720*/  MUFU.TANH R149, R149 ;  /* 0x0000009500957308 */ /* 0x000ea20000002400 */
[----:B----4-:R-:W-:Y:S01]  /*5730*/  IADD3 R6, R0, 0xf, RZ ;  /* 0x0000000f00067810 */ /* 0x010fe20007ffe0ff */
[----:B------:R-:W-:Y:S01]  /*5740*/  FFMA.FTZ R136, -R148, R148, 1 ;  /* 0x3f80000094887423 */ /* 0x000fe20000010194 */
[----:B------:R-:W-:Y:S01]  /*5750*/  I2FP.F32.S32 R35, R14 ;  /* 0x0000000e00237245 */ /* 0x000fe20000201400 */
[----:B------:R-:W-:Y:S01]  /*5760*/  FFMA.FTZ R14, R134, -UR5, R158 ;  /* 0x80000005860e7c23 */ /* 0x000fe2000801009e */
[----:B------:R-:W-:Y:S01]  /*5770*/  ISETP.GE.AND P3, PT, R6, RZ, PT ;  /* 0x000000ff0600720c */ /* 0x000fe20003f66270 */
[----:B------:R-:W-:Y:S01]  /*5780*/  FMUL.FTZ R247, R136, UR7 ;  /* 0x0000000788f77c20 */ /* 0x000fe20008410000 */
[----:B------:R-:W-:Y:S03]  /*5790*/  I2FP.F32.S32 R5, R9 ;  /* 0x0000000900057245 */ /* 0x000fe60000201400 */
[----:B------:R3:W-:Y:S01]  /*57a0*/  MUFU.TANH R141, R163 ;  /* 0x000000a3008d7308 */ /* 0x0007e20000002400 */
[----:B-1----:R-:W-:Y:S01]  /*57b0*/  FMUL.FTZ R162, R28, UR7 ;  /* 0x000000071ca27c20 */ /* 0x002fe20008410000 */
[----:B------:R-:W-:Y:S01]  /*57c0*/  FFMA.FTZ R28, R4, -UR5, R138 ;  /* 0x80000005041c7c23 */ /* 0x000fe2000801008a */
[----:B------:R-:W-:Y:S01]  /*57d0*/  FFMA.FTZ R9, -R158, R158, 1 ;  /* 0x3f8000009e097423 */ /* 0x000fe2000001019e */
[----:B------:R-:W-:Y:S01]  /*57e0*/  FMUL.FTZ R158, R16, UR7 ;  /* 0x00000007109e7c20 */ /* 0x000fe20008410000 */
[----:B------:R-:W-:Y:S01]  /*57f0*/  FFMA.FTZ R16, -R137, R137, 1 ;  /* 0x3f80000089107423 */ /* 0x000fe20000010189 */
[----:B------:R-:W-:Y:S01]  /*5800*/  @!P4 IADD3 R7, -R0, -0x10, RZ ;  /* 0xfffffff00007c810 */ /* 0x000fe20007ffe1ff */
[----:B------:R-:W-:Y:S03]  /*5810*/  FFMA.FTZ R10, R35, -UR5, R160 ;  /* 0x80000005230a7c23 */ /* 0x000fe600080100a0 */
[----:B------:R-:W1:Y:S01]  /*5820*/  MUFU.TANH R13, R13 ;  /* 0x0000000d000d7308 */ /* 0x000e620000002400 */
[----:B--2---:R-:W-:Y:S01]  /*5830*/  FFMA.FTZ R8, R134, -UR5, R149 ;  /* 0x8000000586087c23 */ /* 0x004fe20008010095 */
[----:B------:R-:W-:Y:S01]  /*5840*/  FFMA.FTZ R19, -R149, R149, 1 ;  /* 0x3f80000095137423 */ /* 0x000fe20000010195 */
[----:B------:R-:W-:Y:S01]  /*5850*/  I2FP.F32.S32 R24, R24 ;  /* 0x0000001800187245 */ /* 0x000fe20000201400 */
[----:B------:R-:W-:Y:S01]  /*5860*/  FMUL.FTZ R160, R16, UR7 ;  /* 0x0000000710a07c20 */ /* 0x000fe20008410000 */
[----:B------:R-:W-:Y:S01]  /*5870*/  @!P3 IADD3 R6, -R0, -0xf, RZ ;  /* 0xfffffff10006b810 */ /* 0x000fe20007ffe1ff */
[----:B------:R-:W-:Y:S01]  /*5880*/  FFMA.FTZ R16, -R12, R12, 1 ;  /* 0x3f8000000c107423 */ /* 0x000fe2000001010c */
[----:B------:R-:W-:Y:S03]  /*5890*/  I2FP.F32.S32 R0, R7 ;  /* 0x0000000700007245 */ /* 0x000fe60000201400 */
[----:B------:R-:W2:Y:S01]  /*58a0*/  MUFU.TANH R144, R27 ;  /* 0x0000001b00907308 */ /* 0x000ea20000002400 */
[----:B---3--:R-:W-:Y:S01]  /*58b0*/  FMUL.FTZ R163, R17, UR7 ;  /* 0x0000000711a37c20 */ /* 0x008fe20008410000 */
[----:B------:R-:W-:Y:S01]  /*58c0*/  FFMA.FTZ R7, R24, -UR5, R159 ;  /* 0x8000000518077c23 */ /* 0x000fe2000801009f */
[----:B------:R-:W-:Y:S01]  /*58d0*/  FFMA.FTZ R12, R33, -UR5, R12 ;  /* 0x80000005210c7c23 */ /* 0x000fe2000801000c */
[----:B------:R-:W-:Y:S01]  /*58e0*/  FFMA.FTZ R29, R5, -UR5, R137 ;  /* 0x80000005051d7c23 */ /* 0x000fe20008010089 */
[----:B------:R-:W-:Y:S01]  /*58f0*/  FFMA.FTZ R33, R33, -UR5, R151 ;  /* 0x8000000521217c23 */ /* 0x000fe20008010097 */
[----:B------:R-:W-:Y:S01]  /*5900*/  FFMA.FTZ R137, -R147, R147, 1 ;  /* 0x3f80000093897423 */ /* 0x000fe20000010193 */
[----:B------:R-:W-:Y:S03]  /*5910*/  FFMA.FTZ R134, R32, -UR5, R146 ;  /* 0x8000000520867c23 */ /* 0x000fe60008010092 */
[----:B------:R3:W-:Y:S01]  /*5920*/  MUFU.TANH R27, R154 ;  /* 0x0000009a001b7308 */ /* 0x0007e20000002400 */
[----:B-1----:R-:W-:Y:S01]  /*5930*/  FFMA.FTZ R17, -R13, R13, 1 ;  /* 0x3f8000000d117423 */ /* 0x002fe2000001010d */
[C---:B------:R-:W-:Y:S01]  /*5940*/  FFMA.FTZ R13, R34.reuse, -UR5, R13 ;  /* 0x80000005220d7c23 */ /* 0x040fe2000801000d */
[----:B------:R-:W-:Y:S01]  /*5950*/  FFMA.FTZ R34, R34, -UR5, R148 ;  /* 0x8000000522227c23 */ /* 0x000fe20008010094 */
[----:B------:R-:W-:Y:S01]  /*5960*/  PLOP3.LUT P0, PT, PT, PT, UP0, 0x80, 0x0 ;  /* 0x000000000000781c */ /* 0x000fe20003f0f008 */
[----:B------:R-:W-:Y:S01]  /*5970*/  FMUL.FTZ R159, R18, UR7 ;  /* 0x00000007129f7c20 */ /* 0x000fe20008410000 */
[----:B------:R-:W-:Y:S01]  /*5980*/  I2FP.F32.S32 R6, R6 ;  /* 0x0000000600067245 */ /* 0x000fe20000201400 */
[----:B------:R-:W-:Y:S03]  /*5990*/  FMUL.FTZ R238, R137, UR7 ;  /* 0x0000000789ee7c20 */ /* 0x000fe60008410000 */
[----:B------:R1:W4:Y:S01]  /*59a0*/  MUFU.TANH R138, R164 ;  /* 0x000000a4008a7308 */ /* 0x0003220000002400 */
[----:B--2---:R-:W-:Y:S01]  /*59b0*/  FFMA.FTZ R18, R4, -UR5, R144 ;  /* 0x8000000504127c23 */ /* 0x004fe20008010090 */
[----:B------:R-:W-:Y:S01]  /*59c0*/  FFMA.FTZ R4, -R26, R26, 1 ;  /* 0x3f8000001a047423 */ /* 0x000fe2000001011a */
[----:B------:R-:W-:Y:S01]  /*59d0*/  FFMA.FTZ R137, -R144, R144, 1 ;  /* 0x3f80000090897423 */ /* 0x000fe20000010190 */
[----:B------:R-:W-:Y:S01]  /*59e0*/  FFMA.FTZ R25, R25, -UR5, R150 ;  /* 0x8000000519197c23 */ /* 0x000fe20008010096 */
[----:B------:R-:W-:Y:S01]  /*59f0*/  FFMA.FTZ R144, -R150, R150, 1 ;  /* 0x3f80000096907423 */ /* 0x000fe20000010196 */
[----:B------:R-:W-:Y:S01]  /*5a00*/  FFMA.FTZ R26, R6, -UR5, R26 ;  /* 0x80000005061a7c23 */ /* 0x000fe2000801001a */
[----:B------:R-:W-:Y:S03]  /*5a10*/  FMUL.FTZ R150, R4, UR7 ;  /* 0x0000000704967c20 */ /* 0x000fe60008410000 */
[----:B------:R2:W2:Y:S01]  /*5a20*/  MUFU.TANH R149, R165 ;  /* 0x000000a500957308 */ /* 0x0004a20000002400 */
[----:B---3--:R-:W-:Y:S01]  /*5a30*/  FMUL.FTZ R154, R9, UR7 ;  /* 0x00000007099a7c20 */ /* 0x008fe20008410000 */
[----:B------:R-:W-:Y:S01]  /*5a40*/  FFMA.FTZ R9, R24, -UR5, R147 ;  /* 0x8000000518097c23 */ /* 0x000fe20008010093 */
[----:B------:R-:W-:Y:S01]  /*5a50*/  FFMA.FTZ R24, -R151, R151, 1 ;  /* 0x3f80000097187423 */ /* 0x000fe20000010197 */
[----:B------:R-:W-:Y:S01]  /*5a60*/  FMUL.FTZ R151, R17, UR7 ;  /* 0x0000000711977c20 */ /* 0x000fe20008410000 */
[----:B------:R-:W-:Y:S01]  /*5a70*/  FFMA.FTZ R17, -R145, R145, 1 ;  /* 0x3f80000091117423 */ /* 0x000fe20000010191 */
[----:B------:R-:W-:Y:S01]  /*5a80*/  FMUL.FTZ R244, R137, UR7 ;  /* 0x0000000789f47c20 */ /* 0x000fe20008410000 */
[----:B------:R-:W-:Y:S03]  /*5a90*/  FMUL.FTZ R246, R24, UR7 ;  /* 0x0000000718f67c20 */ /* 0x000fe60008410000 */
[----:B------:R3:W3:Y:S01]  /*5aa0*/  MUFU.TANH R148, R166 ;  /* 0x000000a600947308 */ /* 0x0006e20000002400 */
[----:B-1----:R-:W-:Y:S01]  /*5ab0*/  FMUL.FTZ R164, R133, UR7 ;  /* 0x0000000785a47c20 */ /* 0x002fe20008410000 */
[----:B------:R-:W-:Y:S01]  /*5ac0*/  FFMA.FTZ R133, R31, -UR5, R145 ;  /* 0x800000051f857c23 */ /* 0x000fe20008010091 */
[----:B----4-:R-:W-:Y:S01]  /*5ad0*/  FFMA.FTZ R24, R35, -UR5, R138 ;  /* 0x8000000523187c23 */ /* 0x010fe2000801008a */
[----:B------:R-:W-:Y:S06]  /*5ae0*/  FFMA.FTZ R138, -R138, R138, 1 ;  /* 0x3f8000008a8a7423 */ /* 0x000fec000001018a */
[----:B------:R1:W4:Y:S01]  /*5af0*/  MUFU.TANH R147, R167 ;  /* 0x000000a700937308 */ /* 0x0003220000002400 */
[----:B--2---:R-:W-:Y:S01]  /*5b00*/  FMUL.FTZ R165, R16, UR7 ;  /* 0x0000000710a57c20 */ /* 0x004fe20008410000 */
[----:B------:R-:W-:Y:S01]  /*5b10*/  FFMA.FTZ R16, -R146, R146, 1 ;  /* 0x3f80000092107423 */ /* 0x000fe20000010192 */
[----:B------:R-:W-:Y:S03]  /*5b20*/  FFMA.FTZ R136, -R149, R149, 1 ;  /* 0x3f80000095887423 */ /* 0x000fe60000010195 */
[----:B------:R-:W-:Y:S01]  /*5b30*/  FMUL.FTZ R242, R16, UR7 ;  /* 0x0000000710f27c20 */ /* 0x000fe20008410000 */
[----:B------:R-:W-:Y:S03]  /*5b40*/  FFMA.FTZ R16, R6, -UR5, R149 ;  /* 0x8000000506107c23 */ /* 0x000fe60008010095 */
[----:B------:R2:W2:Y:S01]  /*5b50*/  MUFU.TANH R145, R232 ;  /* 0x000000e800917308 */ /* 0x0004a20000002400 */
[----:B---3--:R-:W-:Y:S01]  /*5b60*/  FMUL.FTZ R166, R19, UR7 ;  /* 0x0000000713a67c20 */ /* 0x008fe20008410000 */
[----:B------:R-:W-:Y:S01]  /*5b70*/  FFMA.FTZ R19, R5, -UR5, R139 ;  /* 0x8000000505137c23 */ /* 0x000fe2000801008b */
[----:B------:R-:W-:Y:S01]  /*5b80*/  FFMA.FTZ R5, -R27, R27, 1 ;  /* 0x3f8000001b057423 */ /* 0x000fe2000001011b */
[----:B------:R-:W-:Y:S01]  /*5b90*/  FFMA.FTZ R27, R0, -UR5, R27 ;  /* 0x80000005001b7c23 */ /* 0x000fe2000801001b */
[----:B------:R-:W-:Y:S01]  /*5ba0*/  FFMA.FTZ R139, -R139, R139, 1 ;  /* 0x3f8000008b8b7423 */ /* 0x000fe2000001018b */
[----:B------:R-:W-:Y:S01]  /*5bb0*/  FFMA.FTZ R6, -R148, R148, 1 ;  /* 0x3f80000094067423 */ /* 0x000fe20000010194 */
[----:B------:R-:W-:Y:S03]  /*5bc0*/  FFMA.FTZ R132, R132, -UR5, R148 ;  /* 0x8000000584847c23 */ /* 0x000fe60008010094 */
[----:B------:R-:W3:Y:S01]  /*5bd0*/  MUFU.TANH R146, R230 ;  /* 0x000000e600927308 */ /* 0x000ee20000002400 */
[----:B-1----:R-:W-:Y:S01]  /*5be0*/  FMUL.FTZ R167, R17, UR7 ;  /* 0x0000000711a77c20 */ /* 0x002fe20008410000 */
[----:B------:R-:W-:Y:S01]  /*5bf0*/  FFMA.FTZ R17, R0, -UR5, R141 ;  /* 0x8000000500117c23 */ /* 0x000fe2000801008d */
[----:B------:R-:W-:Y:S01]  /*5c00*/  FFMA.FTZ R141, -R141, R141, 1 ;  /* 0x3f8000008d8d7423 */ /* 0x000fe2000001018d */
[----:B----4-:R-:W-:Y:S01]  /*5c10*/  FFMA.FTZ R32, R32, -UR5, R147 ;  /* 0x8000000520207c23 */ /* 0x010fe20008010093 */
[----:B------:R-:W-:Y:S01]  /*5c20*/  FMUL.FTZ R245, R139, UR7 ;  /* 0x000000078bf57c20 */ /* 0x000fe20008410000 */
[----:B------:R-:W-:Y:S01]  /*5c30*/  FMUL.FTZ R149, R144, UR7 ;  /* 0x0000000790957c20 */ /* 0x000fe20008410000 */
[----:B------:R-:W-:Y:S01]  /*5c40*/  FMUL.FTZ R240, R141, UR7 ;  /* 0x000000078df07c20 */ /* 0x000fe20008410000 */
[----:B------:R-:W-:Y:S01]  /*5c50*/  FMUL.FTZ R241, R6, UR7 ;  /* 0x0000000706f17c20 */ /* 0x000fe20008410000 */
[----:B--2---:R-:W-:Y:S01]  /*5c60*/  FMUL.FTZ R232, R5, UR7 ;  /* 0x0000000705e87c20 */ /* 0x004fe20008410000 */
[----:B------:R-:W-:Y:S01]  /*5c70*/  FFMA.FTZ R5, -R147, R147, 1 ;  /* 0x3f80000093057423 */ /* 0x000fe20000010193 */
[----:B------:R-:W-:Y:S01]  /*5c80*/  FFMA.FTZ R0, -R145, R145, 1 ;  /* 0x3f80000091007423 */ /* 0x000fe20000010191 */
[----:B------:R-:W-:Y:S01]  /*5c90*/  FFMA.FTZ R31, R31, -UR5, R145 ;  /* 0x800000051f1f7c23 */ /* 0x000fe20008010091 */
[----:B------:R-:W-:Y:S01]  /*5ca0*/  FMUL.FTZ R147, R136, UR7 ;  /* 0x0000000788937c20 */ /* 0x000fe20008410000 */
[----:B------:R-:W-:Y:S01]  /*5cb0*/  FMUL.FTZ R243, R5, UR7 ;  /* 0x0000000705f37c20 */ /* 0x000fe20008410000 */
[----:B------:R-:W-:Y:S01]  /*5cc0*/  FMUL.FTZ R239, R0, UR7 ;  /* 0x0000000700ef7c20 */ /* 0x000fe20008410000 */
[----:B---3--:R-:W-:Y:S01]  /*5cd0*/  FFMA.FTZ R4, -R146, R146, 1 ;  /* 0x3f80000092047423 */ /* 0x008fe20000010192 */
[----:B------:R-:W-:Y:S01]  /*5ce0*/  FFMA.FTZ R35, R135, -UR5, R146 ;  /* 0x8000000587237c23 */ /* 0x000fe20008010092 */
[----:B------:R-:W-:Y:S01]  /*5cf0*/  FMUL.FTZ R146, R138, UR7 ;  /* 0x000000078a927c20 */ /* 0x000fe20008410000 */
[----:B------:R-:W-:Y:S01]  /*5d00*/  MOV R230, R233 ;  /* 0x000000e900e67202 */ /* 0x000fe20000000f00 */
[----:B------:R-:W-:Y:S01]  /*5d10*/  FMUL.FTZ R148, R4, UR7 ;  /* 0x0000000704947c20 */ /* 0x000fe20008410000 */
        /* <DEDUP_REMOVED lines=10> */
.L_x_732:
        /* <DEDUP_REMOVED lines=8> */
[C---:B------:R-:W-:Y:S02]  /*5e40*/  VIADD R137, R228.reuse, 0x10 ;  /* 0x00000010e4897836 */ /* 0x040fe40000000000 */
[----:B------:R-:W-:Y:S01]  /*5e50*/  IMAD.U32 R0, RZ, RZ, UR9 ;  /* 0x00000009ff007e24 */ /* 0x000fe2000f8e00ff */
[CC--:B------:R-:W-:Y:S01]  /*5e60*/  ISETP.GE.AND P2, PT, R228.reuse, R4.reuse, PT ;  /* 0x00000004e400720c */ /* 0x0c0fe20003f46270 */
[C---:B------:R-:W-:Y:S01]  /*5e70*/  VIADD R136, R228.reuse, 0x11 ;  /* 0x00000011e4887836 */ /* 0x040fe20000000000 */
[----:B------:R-:W-:Y:S01]  /*5e80*/  ISETP.GE.AND P1, PT, R141, R4, PT ;  /* 0x000000048d00720c */ /* 0x000fe20003f26270 */
[C---:B------:R-:W-:Y:S01]  /*5e90*/  VIADD R135, R228.reuse, 0x18 ;  /* 0x00000018e4877836 */ /* 0x040fe20000000000 */
[----:B------:R-:W-:Y:S01]  /*5ea0*/  VIADDMNMX R0, R5, R0, UR6, PT ;  /* 0x0000000605007e46 */ /* 0x000fe2000b800100 */
[C---:B------:R-:W-:Y:S01]  /*5eb0*/  VIADD R6, R228.reuse, 0x19 ;  /* 0x00000019e4067836 */ /* 0x040fe20000000000 */
[----:B------:R-:W-:Y:S02]  /*5ec0*/  ISETP.GE.AND P0, PT, R139, R4, PT ;  /* 0x000000048b00720c */ /* 0x000fe40003f06270 */
[----:B------:R-:W-:Y:S02]  /*5ed0*/  ISETP.GE.OR P2, PT, R228, R0, !P2 ;  /* 0x00000000e400720c */ /* 0x000fe40005746670 */
[-C--:B------:R-:W-:Y:S02]  /*5ee0*/  ISETP.GE.AND P6, PT, R138, R4.reuse, PT ;  /* 0x000000048a00720c */ /* 0x080fe40003fc6270 */
        /* <DEDUP_REMOVED lines=17> */
[----:B------:R-:W-:Y:S02]  /*6000*/  ISETP.GE.AND P1, PT, R228, R4, PT ;  /* 0x00000004e400720c */ /* 0x000fe40003f26270 */
[----:B------:R-:W-:Y:S02]  /*6010*/  VIMNMX R0, R0, UR6, PT ;  /* 0x0000000600007c48 */ /* 0x000fe4000bfe0100 */
[----:B------:R-:W-:Y:S02]  /*6020*/  FSEL R13, R13, -INF , !P0 ;  /* 0xff8000000d0d7808 */ /* 0x000fe40004000000 */
[----:B------:R-:W-:Y:S02]  /*6030*/  ISETP.GE.OR P1, PT, R228, R0, !P1 ;  /* 0x00000000e400720c */ /* 0x000fe40004f26670 */
        /* <DEDUP_REMOVED lines=51> */
[----:B------:R-:W-:Y:S01]  /*6370*/  VIADDMNMX R4, R4, UR12, RZ, !PT ;  /* 0x0000000c04047c46 */ /* 0x000fe2000f8001ff */
[----:B------:R-:W-:Y:S01]  /*6380*/  UMOV UR12, UR14 ;  /* 0x0000000e000c7c82 */ /* 0x000fe20008000000 */
[----:B------:R-:W-:Y:S02]  /*6390*/  FSEL R30, R30, -INF , !P6 ;  /* 0xff8000001e1e7808 */ /* 0x000fe40007000000 */
[----:B------:R-:W-:Y:S02]  /*63a0*/  IADD3 R0, R0, 0x28, R5 ;  /* 0x0000002800007810 */ /* 0x000fe40007ffe005 */
        /* <DEDUP_REMOVED lines=31> */
.L_x_733:
        /* <DEDUP_REMOVED lines=39> */
[----:B------:R-:W-:Y:S01]  /*6810*/  FSEL R5, R5, RZ, P0 ;  /* 0x000000ff05057208 */ /* 0x000fe20000000000 */
[----:B------:R-:W-:Y:S01]  /*6820*/  FFMA.FTZ R14, R14, UR13, -R6 ;  /* 0x0000000d0e0e7c23 */ /* 0x000fe20008010806 */
[----:B------:R-:W-:Y:S01]  /*6830*/  FSETP.NEU.FTZ.AND P0, PT, R0, -INF , PT ;  /* 0xff8000000000780b */ /* 0x000fe20003f1d000 */
[----:B------:R-:W-:Y:S01]  /*6840*/  MUFU.EX2 R145, R7 ;  /* 0x0000000700917308 */ /* 0x000fe20000000800 */
[----:B------:R-:W-:Y:S01]  /*6850*/  FMUL.FTZ R0, R135, 1.4426950216293334961 ;  /* 0x3fb8aa3b87007820 */ /* 0x000fe20000410000 */
[--C-:B------:R-:W-:Y:S01]  /*6860*/  FFMA.FTZ R34, R34, UR13, -R5.reuse ;  /* 0x0000000d22227c23 */ /* 0x100fe20008010805 */
[----:B------:R-:W-:Y:S01]  /*6870*/  FSEL R4, R4, RZ, P0 ;  /* 0x000000ff04047208 */ /* 0x000fe20000000000 */
[--C-:B------:R-:W-:Y:S01]  /*6880*/  FFMA.FTZ R33, R33, UR13, -R5.reuse ;  /* 0x0000000d21217c23 */ /* 0x100fe20008010805 */
[--C-:B------:R-:W-:Y:S01]  /*6890*/  FFMA.FTZ R32, R32, UR13, -R5.reuse ;  /* 0x0000000d20207c23 */ /* 0x100fe20008010805 */
[--C-:B------:R-:W-:Y:S01]  /*68a0*/  FFMA.FTZ R11, R11, UR13, -R5.reuse ;  /* 0x0000000d0b0b7c23 */ /* 0x100fe20008010805 */
[--C-:B------:R-:W-:Y:S01]  /*68b0*/  FFMA.FTZ R10, R10, UR13, -R5.reuse ;  /* 0x0000000d0a0a7c23 */ /* 0x100fe20008010805 */
[--C-:B------:R-:W-:Y:S01]  /*68c0*/  FFMA.FTZ R9, R9, UR13, -R5.reuse ;  /* 0x0000000d09097c23 */ /* 0x100fe20008010805 */
[--C-:B------:R-:W-:Y:S01]  /*68d0*/  FFMA.FTZ R8, R8, UR13, -R5.reuse ;  /* 0x0000000d08087c23 */ /* 0x100fe20008010805 */
        /* <DEDUP_REMOVED lines=8> */
[----:B-1----:R-:W-:Y:S01]  /*6960*/  MUFU.EX2 R2, R5 ;  /* 0x0000000500027308 */ /* 0x002fe20000000800 */
[----:B------:R-:W-:Y:S01]  /*6970*/  FFMA.FTZ R4, R24, UR13, -R4 ;  /* 0x0000000d18047c23 */ /* 0x000fe20008010804 */
[----:B------:R-:W-:Y:S01]  /*6980*/  FSETP.NEU.FTZ.AND P0, PT, R135, -INF , PT ;  /* 0xff8000008700780b */ /* 0x000fe20003f1d000 */
[--C-:B------:R-:W-:Y:S01]  /*6990*/  FFMA.FTZ R134, R134, UR13, -R6.reuse ;  /* 0x0000000d86867c23 */ /* 0x100fe20008010806 */
[--C-:B------:R-:W-:Y:S01]  /*69a0*/  FFMA.FTZ R133, R133, UR13, -R6.reuse ;  /* 0x0000000d85857c23 */ /* 0x100fe20008010806 */
[--C-:B------:R-:W-:Y:S01]  /*69b0*/  FFMA.FTZ R132, R132, UR13, -R6.reuse ;  /* 0x0000000d84847c23 */ /* 0x100fe20008010806 */
[--C-:B------:R-:W-:Y:S01]  /*69c0*/  FFMA.FTZ R13, R13, UR13, -R6.reuse ;  /* 0x0000000d0d0d7c23 */ /* 0x100fe20008010806 */
[--C-:B------:R-:W-:Y:S03]  /*69d0*/  FFMA.FTZ R12, R12, UR13, -R6.reuse ;  /* 0x0000000d0c0c7c23 */ /* 0x100fe60008010806 */
[----:B------:R-:W1:Y:S01]  /*69e0*/  MUFU.EX2 R144, R14 ;  /* 0x0000000e00907308 */ /* 0x000e620000000800 */
[----:B------:R-:W-:Y:S01]  /*69f0*/  FFMA.FTZ R6, R35, UR13, -R6 ;  /* 0x0000000d23067c23 */ /* 0x000fe20008010806 */
[----:B------:R-:W-:Y:S02]  /*6a00*/  FSEL R0, R0, RZ, P0 ;  /* 0x000000ff00007208 */ /* 0x000fe40000000000 */
[----:B------:R-:W-:Y:S03]  /*6a10*/  PLOP3.LUT P0, PT, PT, PT, UP0, 0x80, 0x0 ;  /* 0x000000000000781c */ /* 0x000fe60003f0f008 */
[--C-:B------:R-:W-:Y:S03]  /*6a20*/  FFMA.FTZ R23, R23, UR13, -R0.reuse ;  /* 0x0000000d17177c23 */ /* 0x100fe60008010800 */
[----:B------:R-:W-:Y:S01]  /*6a30*/  MUFU.EX2 R60, R10 ;  /* 0x0000000a003c7308 */ /* 0x000fe20000000800 */
        /* <DEDUP_REMOVED lines=8> */
[----:B-1----:R-:W-:Y:S05]  /*6ac0*/  F2FP.F16.F32.PACK_AB R5, R144, R145 ;  /* 0x000000919005723e */ /* 0x002fea00000000ff */
[----:B------:R1:W-:Y:S04]  /*6ad0*/  STS [R237+0x13000], R5 ;  /* 0x01300005ed007388 */ /* 0x0003e80000000800 */
[----:B------:R-:W2:Y:S10]  /*6ae0*/  MUFU.EX2 R141, R11 ;  /* 0x0000000b008d7308 */ /* 0x000eb40000000800 */
[----:B------:R-:W-:Y:S10]  /*6af0*/  MUFU.EX2 R53, R13 ;  /* 0x0000000d00357308 */ /* 0x000ff40000000800 */
[----:B------:R-:W3:Y:S01]  /*6b00*/  MUFU.EX2 R52, R12 ;  /* 0x0000000c00347308 */ /* 0x000ee20000000800 */
[----:B--2---:R-:W-:Y:S05]  /*6b10*/  F2FP.F16.F32.PACK_AB R4, R60, R141 ;  /* 0x0000008d3c04723e */ /* 0x004fea00000000ff */
[----:B------:R2:W-:Y:S04]  /*6b20*/  STS [R237+0x13400], R4 ;  /* 0x01340004ed007388 */ /* 0x0005e80000000800 */
[----:B------:R-:W-:Y:S10]  /*6b30*/  MUFU.EX2 R51, R9 ;  /* 0x0000000900337308 */ /* 0x000ff40000000800 */
[----:B------:R-:W4:Y:S01]  /*6b40*/  MUFU.EX2 R50, R8 ;  /* 0x0000000800327308 */ /* 0x000f220000000800 */
[----:B---3--:R-:W-:Y:S05]  /*6b50*/  F2FP.F16.F32.PACK_AB R7, R52, R53 ;  /* 0x000000353407723e */ /* 0x008fea00000000ff */
[----:B------:R3:W-:Y:S04]  /*6b60*/  STS [R236+0x13000], R7 ;  /* 0x01300007ec007388 */ /* 0x0007e80000000800 */
[----:B------:R4:W-:Y:S10]  /*6b70*/  MUFU.EX2 R36, R6 ;  /* 0x0000000600247308 */ /* 0x0009f40000000800 */
[----:B------:R-:W-:Y:S10]  /*6b80*/  MUFU.EX2 R59, R15 ;  /* 0x0000000f003b7308 */ /* 0x000ff40000000800 */
[----:B------:R-:W1:Y:S01]  /*6b90*/  MUFU.EX2 R58, R30 ;  /* 0x0000001e003a7308 */ /* 0x000e620000000800 */
[----:B----4-:R-:W-:Y:S05]  /*6ba0*/  F2FP.F16.F32.PACK_AB R6, R50, R51 ;  /* 0x000000333206723e */ /* 0x010fea00000000ff */
[----:B------:R4:W-:Y:S04]  /*6bb0*/  STS [R236+0x13400], R6 ;  /* 0x01340006ec007388 */ /* 0x0009e80000000800 */
[----:B------:R-:W-:Y:S10]  /*6bc0*/  MUFU.EX2 R252, R23 ;  /* 0x0000001700fc7308 */ /* 0x000ff40000000800 */
[----:B------:R-:W2:Y:S01]  /*6bd0*/  MUFU.EX2 R233, R22 ;  /* 0x0000001600e97308 */ /* 0x000ea20000000800 */
[----:B-1----:R-:W-:Y:S05]  /*6be0*/  F2FP.F16.F32.PACK_AB R5, R58, R59 ;  /* 0x0000003b3a05723e */ /* 0x002fea00000000ff */
[----:B------:R1:W-:Y:S04]  /*6bf0*/  STS [R237+0x14000], R5 ;  /* 0x01400005ed007388 */ /* 0x0003e80000000800 */
[----:B------:R-:W-:Y:S10]  /*6c00*/  MUFU.EX2 R57, R29 ;  /* 0x0000001d00397308 */ /* 0x000ff40000000800 */
[----:B------:R-:W3:Y:S01]  /*6c10*/  MUFU.EX2 R56, R28 ;  /* 0x0000001c00387308 */ /* 0x000ee20000000800 */
[----:B--2---:R-:W-:Y:S05]  /*6c20*/  F2FP.F16.F32.PACK_AB R4, R233, R252 ;  /* 0x000000fce904723e */ /* 0x004fea00000000ff */
[----:B------:R2:W-:Y:S04]  /*6c30*/  STS [R237+0x14400], R4 ;  /* 0x01440004ed007388 */ /* 0x0005e80000000800 */
[----:B------:R-:W-:Y:S10]  /*6c40*/  MUFU.EX2 R55, R21 ;  /* 0x0000001500377308 */ /* 0x000ff40000000800 */
[----:B------:R-:W4:Y:S01]  /*6c50*/  MUFU.EX2 R54, R20 ;  /* 0x0000001400367308 */ /* 0x000f220000000800 */
[----:B---3--:R-:W-:Y:S05]  /*6c60*/  F2FP.F16.F32.PACK_AB R7, R56, R57 ;  /* 0x000000393807723e */ /* 0x008fea00000000ff */
[----:B------:R-:W-:Y:S04]  /*6c70*/  STS [R236+0x14000], R7 ;  /* 0x01400007ec007388 */ /* 0x000fe80000000800 */
[----:B------:R-:W-:Y:S10]  /*6c80*/  MUFU.EX2 R49, R134 ;  /* 0x0000008600317308 */ /* 0x000ff40000000800 */
[----:B------:R-:W1:Y:S01]  /*6c90*/  MUFU.EX2 R48, R133 ;  /* 0x0000008500307308 */ /* 0x000e620000000800 */
[----:B----4-:R-:W-:Y:S05]  /*6ca0*/  F2FP.F16.F32.PACK_AB R6, R54, R55 ;  /* 0x000000373606723e */ /* 0x010fea00000000ff */
[----:B------:R-:W-:Y:S04]  /*6cb0*/  STS [R236+0x14400], R6 ;  /* 0x01440006ec007388 */ /* 0x000fe80000000800 */
[----:B------:R-:W-:Y:S10]  /*6cc0*/  MUFU.EX2 R47, R34 ;  /* 0x00000022002f7308 */ /* 0x000ff40000000800 */
[----:B------:R-:W2:Y:S01]  /*6cd0*/  MUFU.EX2 R46, R33 ;  /* 0x00000021002e7308 */ /* 0x000ea20000000800 */
[----:B-1----:R-:W-:Y:S05]  /*6ce0*/  F2FP.F16.F32.PACK_AB R5, R48, R49 ;  /* 0x000000313005723e */ /* 0x002fea00000000ff */
[----:B------:R1:W-:Y:S04]  /*6cf0*/  STS [R235+0x13000], R5 ;  /* 0x01300005eb007388 */ /* 0x0003e80000000800 */
[----:B------:R-:W3:Y:S10]  /*6d00*/  MUFU.EX2 R37, R132 ;  /* 0x0000008400257308 */ /* 0x000ef40000000800 */
[----:B------:R3:W-:Y:S01]  /*6d10*/  MUFU.EX2 R38, R0 ;  /* 0x0000000000267308 */ /* 0x0007e20000000800 */
[----:B--2---:R-:W-:Y:S05]  /*6d20*/  F2FP.F16.F32.PACK_AB R4, R46, R47 ;  /* 0x0000002f2e04723e */ /* 0x004fea00000000ff */
[----:B------:R2:W-:Y:S04]  /*6d30*/  STS [R235+0x13400], R4 ;  /* 0x01340004eb007388 */ /* 0x0005e80000000800 */
[----:B------:R-:W1:Y:S10]  /*6d40*/  MUFU.EX2 R3, R32 ;  /* 0x0000002000037308 */ /* 0x000e740000000800 */
[----:B------:R-:W-:Y:S01]  /*6d50*/  MUFU.EX2 R45, R27 ;  /* 0x0000001b002d7308 */ /* 0x000fe20000000800 */
[----:B---3--:R-:W-:Y:S05]  /*6d60*/  F2FP.F16.F32.PACK_AB R0, R36, R37 ;  /* 0x000000252400723e */ /* 0x008fea00000000ff */
[----:B------:R3:W-:Y:S04]  /*6d70*/  STS [R234+0x13000], R0 ;  /* 0x01300000ea007388 */ /* 0x0007e80000000800 */
[----:B------:R-:W4:Y:S01]  /*6d80*/  MUFU.EX2 R44, R26 ;  /* 0x0000001a002c7308 */ /* 0x000f220000000800 */
[----:B-1----:R-:W-:Y:S05]  /*6d90*/  F2FP.F16.F32.PACK_AB R5, R2, R3 ;  /* 0x000000030205723e */ /* 0x002fea00000000ff */
[----:B------:R-:W-:Y:S04]  /*6da0*/  STS [R234+0x13400], R5 ;  /* 0x01340005ea007388 */ /* 0x000fe80000000800 */
[----:B------:R-:W-:Y:S10]  /*6db0*/  MUFU.EX2 R43, R19 ;  /* 0x00000013002b7308 */ /* 0x000ff40000000800 */
[----:B------:R-:W1:Y:S01]  /*6dc0*/  MUFU.EX2 R42, R18 ;  /* 0x00000012002a7308 */ /* 0x000e620000000800 */
[----:B----4-:R-:W-:Y:S05]  /*6dd0*/  F2FP.F16.F32.PACK_AB R7, R44, R45 ;  /* 0x0000002d2c07723e */ /* 0x010fea00000000ff */
[----:B------:R-:W-:Y:S04]  /*6de0*/  STS [R235+0x14000], R7 ;  /* 0x01400007eb007388 */ /* 0x000fe80000000800 */
[----:B------:R-:W2:Y:S10]  /*6df0*/  MUFU.EX2 R41, R25 ;  /* 0x0000001900297308 */ /* 0x000eb40000000800 */
[----:B------:R-:W3:Y:S01]  /*6e00*/  MUFU.EX2 R39, R17 ;  /* 0x0000001100277308 */ /* 0x000ee20000000800 */
[----:B-1----:R-:W-:Y:S05]  /*6e10*/  F2FP.F16.F32.PACK_AB R6, R42, R43 ;  /* 0x0000002b2a06723e */ /* 0x002fea00000000ff */
[----:B------:R-:W-:Y:S01]  /*6e20*/  STS [R235+0x14400], R6 ;  /* 0x01440006eb007388 */ /* 0x000fe20000000800 */
[----:B--2---:R-:W-:Y:S05]  /*6e30*/  F2FP.F16.F32.PACK_AB R4, R40, R41 ;  /* 0x000000292804723e */ /* 0x004fea00000000ff */
[----:B------:R-:W-:Y:S01]  /*6e40*/  STS [R234+0x14000], R4 ;  /* 0x01400004ea007388 */ /* 0x000fe20000000800 */
[----:B---3--:R-:W-:Y:S05]  /*6e50*/  F2FP.F16.F32.PACK_AB R0, R38, R39 ;  /* 0x000000272600723e */ /* 0x008fea00000000ff */
[----:B------:R-:W-:Y:S04]  /*6e60*/  STS [R234+0x14400], R0 ;  /* 0x01440000ea007388 */ /* 0x000fe80000000800 */
[----:B------:R-:W1:Y:S04]  /*6e70*/  LDSM.16.M88.4 R32, [R219+UR4+0x6000] ;  /* 0x00600004db20783b */ /* 0x000e680008000200 */
[----:B------:R-:W2:Y:S04]  /*6e80*/  LDSM.16.M88.4 R28, [R219+UR4+0x6800] ;  /* 0x00680004db1c783b */ /* 0x000ea80008000200 */
[----:B------:R-:W3:Y:S04]  /*6e90*/  LDSM.16.M88.4 R132, [R220] ;  /* 0x00000000dc84783b */ /* 0x000ee80000000200 */
        /* <DEDUP_REMOVED lines=53> */
[----:B-----5:R-:W-:Y:S01]  /*71f0*/  FADD.FTZ R4, -R156, R4 ;  /* 0x000000049c047221 */ /* 0x020fe20000010100 */
[C---:B------:R-:W-:Y:S01]  /*7200*/  FADD.FTZ R6, -R143.reuse, R6 ;  /* 0x000000068f067221 */ /* 0x040fe20000010100 */
[----:B------:R-:W-:Y:S01]  /*7210*/  FADD.FTZ R7, -R143, R7 ;  /* 0x000000078f077221 */ /* 0x000fe20000010100 */
[-C--:B------:R-:W-:Y:S03]  /*7220*/  HMMA.16816.F32 R20, R132, R212.reuse, R20 ;  /* 0x000000d48414723c */ /* 0x080fe60000001814 */
[----:B------:R-:W-:Y:S01]  /*7230*/  FMUL.FTZ R0, R145, R4 ;  /* 0x0000000491007220 */ /* 0x000fe20000410000 */
[----:B------:R-:W-:Y:S01]  /*7240*/  FMUL.FTZ R4, R141, R6 ;  /* 0x000000068d047220 */ /* 0x000fe20000410000 */
[----:B------:R-:W-:Y:S01]  /*7250*/  FMUL.FTZ R141, R60, R7 ;  /* 0x000000073c8d7220 */ /* 0x000fe20000410000 */
[----:B------:R-:W-:Y:S01]  /*7260*/  FADD.FTZ R8, -R142, R8 ;  /* 0x000000088e087221 */ /* 0x000fe20000010100 */
[----:B------:R1:W5:Y:S01]  /*7270*/  LDL.LU R60, [R1+0xb8] ;  /* 0x0000b800013c7983 */ /* 0x0003620000300800 */
[----:B------:R-:W-:Y:S01]  /*7280*/  FADD.FTZ R5, -R156, R5 ;  /* 0x000000059c057221 */ /* 0x000fe20000010100 */
[C---:B------:R-:W-:Y:S04]  /*7290*/  HMMA.16816.F32 R24, R136.reuse, R212, R24 ;  /* 0x000000d48818723c */ /* 0x040fe80000001818 */
[----:B------:R-:W-:Y:S01]  /*72a0*/  FMUL.FTZ R7, R59, R8 ;  /* 0x000000083b077220 */ /* 0x000fe20000410000 */
[----:B------:R-:W-:Y:S01]  /*72b0*/  FADD.FTZ R9, -R142, R9 ;  /* 0x000000098e097221 */ /* 0x000fe20000010100 */
[----:B------:R1:W5:Y:S01]  /*72c0*/  LDL.LU R59, [R1+0xb4] ;  /* 0x0000b400013b7983 */ /* 0x0003620000300800 */
[----:B------:R-:W-:Y:S01]  /*72d0*/  FMUL.FTZ R5, R144, R5 ;  /* 0x0000000590057220 */ /* 0x000fe20000410000 */
[----:B------:R-:W-:Y:S01]  /*72e0*/  FADD.FTZ R12, -R142, R12 ;  /* 0x0000000c8e0c7221 */ /* 0x000fe20000010100 */
[-C--:B------:R-:W-:Y:S03]  /*72f0*/  HMMA.16816.F32 R28, R136, R214.reuse, R28 ;  /* 0x000000d6881c723c */ /* 0x080fe6000000181c */
[----:B------:R-:W-:Y:S01]  /*7300*/  FMUL.FTZ R6, R58, R9 ;  /* 0x000000093a067220 */ /* 0x000fe20000410000 */
[----:B------:R-:W-:Y:S01]  /*7310*/  FADD.FTZ R11, -R140, R11 ;  /* 0x0000000b8c0b7221 */ /* 0x000fe20000010100 */
[----:B------:R1:W5:Y:S01]  /*7320*/  LDL.LU R58, [R1+0xb0] ;  /* 0x0000b000013a7983 */ /* 0x0003620000300800 */
[----:B------:R-:W-:Y:S01]  /*7330*/  FMUL.FTZ R144, R154, R5 ;  /* 0x000000059a907220 */ /* 0x000fe20000410000 */
[----:B------:R-:W-:Y:S01]  /*7340*/  FMUL.FTZ R5, R57, R12 ;  /* 0x0000000c39057220 */ /* 0x000fe20000410000 */
[----:B------:R-:W-:Y:S01]  /*7350*/  FADD.FTZ R13, -R142, R13 ;  /* 0x0000000d8e0d7221 */ /* 0x000fe20000010100 */
[----:B------:R1:W5:Y:S01]  /*7360*/  LDL.LU R57, [R1+0xac] ;  /* 0x0000ac0001397983 */ /* 0x0003620000300800 */
[----:B------:R-:W-:Y:S04]  /*7370*/  HMMA.16816.F32 R32, R132, R214, R32 ;  /* 0x000000d68420723c */ /* 0x000fe80000001820 */
[----:B------:R-:W-:Y:S01]  /*7380*/  FMUL.FTZ R8, R233, R11 ;  /* 0x0000000be9087220 */ /* 0x000fe20000410000 */
[----:B------:R-:W-:Y:S01]  /*7390*/  FMUL.FTZ R11, R56, R13 ;  /* 0x0000000d380b7220 */ /* 0x000fe20000410000 */
[C---:B------:R-:W-:Y:S01]  /*73a0*/  FADD.FTZ R14, -R140.reuse, R14 ;  /* 0x0000000e8c0e7221 */ /* 0x040fe20000010100 */
[----:B------:R1:W5:Y:S01]  /*73b0*/  LDL.LU R56, [R1+0xa8] ;  /* 0x0000a80001387983 */ /* 0x0003620000300800 */
[----:B------:R-:W-:Y:S03]  /*73c0*/  FADD.FTZ R15, -R140, R15 ;  /* 0x0000000f8c0f7221 */ /* 0x000fe60000010100 */
[----:B------:R-:W-:Y:S01]  /*73d0*/  FMUL.FTZ R145, R55, R14 ;  /* 0x0000000e37917220 */ /* 0x000fe20000410000 */
[----:B------:R-:W-:Y:S01]  /*73e0*/  FMUL.FTZ R14, R54, R15 ;  /* 0x0000000f360e7220 */ /* 0x000fe20000410000 */
[----:B------:R1:W5:Y:S01]  /*73f0*/  LDL.LU R55, [R1+0xa4] ;  /* 0x0000a40001377983 */ /* 0x0003620000300800 */
[----:B------:R-:W-:Y:S01]  /*7400*/  FADD.FTZ R10, -R140, R10 ;  /* 0x0000000a8c0a7221 */ /* 0x000fe20000010100 */
[----:B------:R-:W-:Y:S01]  /*7410*/  FADD.FTZ R16, -R156, R16 ;  /* 0x000000109c107221 */ /* 0x000fe20000010100 */
[----:B------:R-:W-:Y:S01]  /*7420*/  FMUL.FTZ R8, R161, R8 ;  /* 0x00000008a1087220 */ /* 0x000fe20000410000 */
[----:B------:R1:W5:Y:S01]  /*7430*/  LDL.LU R54, [R1+0xa0] ;  /* 0x0000a00001367983 */ /* 0x0003620000300800 */
[----:B------:R-:W-:Y:S01]  /*7440*/  FMUL.FTZ R9, R252, R10 ;  /* 0x0000000afc097220 */ /* 0x000fe20000410000 */
[----:B------:R-:W-:Y:S01]  /*7450*/  FMUL.FTZ R10, R53, R16 ;  /* 0x00000010350a7220 */ /* 0x000fe20000410000 */
[----:B------:R-:W-:Y:S01]  /*7460*/  FADD.FTZ R17, -R156, R17 ;  /* 0x000000119c117221 */ /* 0x000fe20000010100 */
[----:B------:R1:W5:Y:S01]  /*7470*/  LDL.LU R53, [R1+0x9c] ;  /* 0x00009c0001357983 */ /* 0x0003620000300800 */
[----:B------:R-:W-:Y:S01]  /*7480*/  FMUL.FTZ R0, R155, R0 ;  /* 0x000000009b007220 */ /* 0x000fe20000410000 */
[----:B------:R-:W-:Y:S01]  /*7490*/  FADD.FTZ R18, -R143, R18 ;  /* 0x000000128f127221 */ /* 0x000fe20000010100 */
[----:B------:R-:W-:Y:S01]  /*74a0*/  FMUL.FTZ R13, R52, R17 ;  /* 0x00000011340d7220 */ /* 0x000fe20000410000 */
[----:B------:R-:W-:Y:S01]  /*74b0*/  FMUL.FTZ R9, R162, R9 ;  /* 0x00000009a2097220 */ /* 0x000fe20000410000 */
[----:B------:R1:W5:Y:S01]  /*74c0*/  LDL.LU R52, [R1+0x98] ;  /* 0x0000980001347983 */ /* 0x0003620000300800 */
[----:B------:R-:W-:Y:S01]  /*74d0*/  F2FP.F16.F32.PACK_AB R144, R144, R0 ;  /* 0x000000009090723e */ /* 0x000fe200000000ff */
[----:B------:R-:W-:Y:S01]  /*74e0*/  FMUL.FTZ R0, R51, R18 ;  /* 0x0000001233007220 */ /* 0x000fe20000410000 */
[----:B------:R-:W-:Y:S01]  /*74f0*/  FADD.FTZ R19, -R143, R19 ;  /* 0x000000138f137221 */ /* 0x000fe20000010100 */
[----:B------:R1:W5:Y:S01]  /*7500*/  LDL.LU R51, [R1+0x94] ;  /* 0x0000940001337983 */ /* 0x0003620000300800 */
[C---:B------:R-:W-:Y:S01]  /*7510*/  FADD.FTZ R20, -R156.reuse, R20 ;  /* 0x000000149c147221 */ /* 0x040fe20000010100 */
[----:B------:R-:W-:Y:S01]  /*7520*/  FADD.FTZ R21, -R156, R21 ;  /* 0x000000159c157221 */ /* 0x000fe20000010100 */
[----:B------:R-:W-:Y:S01]  /*7530*/  FMUL.FTZ R12, R50, R19 ;  /* 0x00000013320c7220 */ /* 0x000fe20000410000 */
[----:B------:R-:W-:Y:S01]  /*7540*/  FMUL.FTZ R5, R160, R5 ;  /* 0x00000005a0057220 */ /* 0x000fe20000410000 */
[----:B------:R1:W5:Y:S01]  /*7550*/  LDL.LU R50, [R1+0x90] ;  /* 0x0000900001327983 */ /* 0x0003620000300800 */
[----:B------:R-:W-:Y:S01]  /*7560*/  FMUL.FTZ R20, R49, R20 ;  /* 0x0000001431147220 */ /* 0x000fe20000410000 */
[----:B------:R-:W-:Y:S01]  /*7570*/  FMUL.FTZ R14, R163, R14 ;  /* 0x0000000ea30e7220 */ /* 0x000fe20000410000 */
[----:B------:R-:W-:Y:S01]  /*7580*/  F2FP.F16.F32.PACK_AB R16, R8, R9 ;  /* 0x000000090810723e */ /* 0x000fe200000000ff */
[----:B------:R1:W5:Y:S01]  /*7590*/  LDL.LU R49, [R1+0x8c] ;  /* 0x00008c0001317983 */ /* 0x0003620000300800 */
[----:B------:R-:W-:Y:S01]  /*75a0*/  FMUL.FTZ R8, R48, R21 ;  /* 0x0000001530087220 */ /* 0x000fe20000410000 */
[----:B------:R-:W-:Y:S01]  /*75b0*/  FADD.FTZ R22, -R143, R22 ;  /* 0x000000168f167221 */ /* 0x000fe20000010100 */
[----:B------:R-:W-:Y:S01]  /*75c0*/  FMUL.FTZ R7, R158, R7 ;  /* 0x000000079e077220 */ /* 0x000fe20000410000 */
[----:B------:R1:W5:Y:S01]  /*75d0*/  LDL.LU R48, [R1+0x88] ;  /* 0x0000880001307983 */ /* 0x0003620000300800 */
[----:B------:R-:W-:Y:S01]  /*75e0*/  FMUL.FTZ R6, R157, R6 ;  /* 0x000000069d067220 */ /* 0x000fe20000410000 */
[----:B------:R-:W-:Y:S01]  /*75f0*/  FMUL.FTZ R9, R47, R22 ;  /* 0x000000162f097220 */ /* 0x000fe20000410000 */
[----:B------:R-:W-:Y:S01]  /*7600*/  FADD.FTZ R23, -R143, R23 ;  /* 0x000000178f177221 */ /* 0x000fe20000010100 */
[----:B------:R1:W5:Y:S01]  /*7610*/  LDL.LU R47, [R1+0x84] ;  /* 0x00008400012f7983 */ /* 0x0003620000300800 */
[----:B------:R-:W-:Y:S01]  /*7620*/  FADD.FTZ R24, -R142, R24 ;  /* 0x000000188e187221 */ /* 0x000fe20000010100 */
[----:B------:R-:W-:Y:S01]  /*7630*/  F2FP.F16.F32.PACK_AB R17, R6, R7 ;  /* 0x000000070611723e */ /* 0x000fe200000000ff */
[----:B------:R-:W-:Y:S01]  /*7640*/  FMUL.FTZ R7, R46, R23 ;  /* 0x000000172e077220 */ /* 0x000fe20000410000 */
[----:B------:R-:W-:Y:S01]  /*7650*/  FADD.FTZ R25, -R142, R25 ;  /* 0x000000198e197221 */ /* 0x000fe20000010100 */
[----:B------:R1:W5:Y:S01]  /*7660*/  LDL.LU R46, [R1+0x80] ;  /* 0x00008000012e7983 */ /* 0x0003620000300800 */
[----:B------:R-:W-:Y:S01]  /*7670*/  FMUL.FTZ R24, R45, R24 ;  /* 0x000000182d187220 */ /* 0x000fe20000410000 */
[----:B------:R-:W-:Y:S01]  /*7680*/  FADD.FTZ R26, -R140, R26 ;  /* 0x0000001a8c1a7221 */ /* 0x000fe20000010100 */
[----:B------:R-:W-:Y:S01]  /*7690*/  FMUL.FTZ R25, R44, R25 ;  /* 0x000000192c197220 */ /* 0x000fe20000410000 */
[----:B------:R1:W5:Y:S01]  /*76a0*/  LDL.LU R45, [R1+0x7c] ;  /* 0x00007c00012d7983 */ /* 0x0003620000300800 */
[----:B------:R-:W-:Y:S01]  /*76b0*/  FADD.FTZ R27, -R140, R27 ;  /* 0x0000001b8c1b7221 */ /* 0x000fe20000010100 */
[----:B------:R-:W-:Y:S01]  /*76c0*/  FMUL.FTZ R22, R43, R26 ;  /* 0x0000001a2b167220 */ /* 0x000fe20000410000 */
[----:B------:R-:W-:Y:S01]  /*76d0*/  FADD.FTZ R28, -R142, R28 ;  /* 0x0000001c8e1c7221 */ /* 0x000fe20000010100 */
[----:B------:R1:W5:Y:S01]  /*76e0*/  LDL.LU R44, [R1+0x78] ;  /* 0x00007800012c7983 */ /* 0x0003620000300800 */
[----:B------:R-:W-:Y:S01]  /*76f0*/  FMUL.FTZ R21, R42, R27 ;  /* 0x0000001b2a157220 */ /* 0x000fe20000410000 */
[----:B------:R-:W-:Y:S01]  /*7700*/  FADD.FTZ R29, -R142, R29 ;  /* 0x0000001d8e1d7221 */ /* 0x000fe20000010100 */
[----:B------:R-:W-:Y:S01]  /*7710*/  FMUL.FTZ R28, R41, R28 ;  /* 0x0000001c291c7220 */ /* 0x000fe20000410000 */
[----:B------:R1:W5:Y:S01]  /*7720*/  LDL.LU R43, [R1+0x74] ;  /* 0x00007400012b7983 */ /* 0x0003620000300800 */
[----:B------:R-:W-:Y:S01]  /*7730*/  FMUL.FTZ R15, R159, R11 ;  /* 0x0000000b9f0f7220 */ /* 0x000fe20000410000 */
[----:B------:R-:W-:Y:S01]  /*7740*/  FMUL.FTZ R11, R40, R29 ;  /* 0x0000001d280b7220 */ /* 0x000fe20000410000 */
[C---:B------:R-:W-:Y:S01]  /*7750*/  FADD.FTZ R30, -R140.reuse, R30 ;  /* 0x0000001e8c1e7221 */ /* 0x040fe20000010100 */
[----:B------:R1:W5:Y:S01]  /*7760*/  LDL.LU R42, [R1+0x70] ;  /* 0x00007000012a7983 */ /* 0x0003620000300800 */
[----:B------:R-:W-:Y:S01]  /*7770*/  FADD.FTZ R31, -R140, R31 ;  /* 0x0000001f8c1f7221 */ /* 0x000fe20000010100 */
[----:B------:R-:W-:Y:S01]  /*7780*/  FMUL.FTZ R6, R151, R10 ;  /* 0x0000000a97067220 */ /* 0x000fe20000410000 */
[----:B------:R-:W-:Y:S01]  /*7790*/  FMUL.FTZ R18, R39, R30 ;  /* 0x0000001e27127220 */ /* 0x000fe20000410000 */
[----:B------:R1:W5:Y:S01]  /*77a0*/  LDL.LU R41, [R1+0x6c] ;  /* 0x00006c0001297983 */ /* 0x0003620000300800 */
[----:B------:R-:W-:Y:S01]  /*77b0*/  FMUL.FTZ R10, R38, R31 ;  /* 0x0000001f260a7220 */ /* 0x000fe20000410000 */
[C---:B------:R-:W-:Y:S01]  /*77c0*/  FADD.FTZ R32, -R156.reuse, R32 ;  /* 0x000000209c207221 */ /* 0x040fe20000010100 */
[----:B------:R-:W-:Y:S01]  /*77d0*/  FADD.FTZ R33, -R156, R33 ;  /* 0x000000219c217221 */ /* 0x000fe20000010100 */
[----:B------:R1:W5:Y:S01]  /*77e0*/  LDL.LU R40, [R1+0x68] ;  /* 0x0000680001287983 */ /* 0x0003620000300800 */
[C---:B------:R-:W-:Y:S01]  /*77f0*/  FADD.FTZ R34, -R143.reuse, R34 ;  /* 0x000000228f227221 */ /* 0x040fe20000010100 */
[----:B------:R-:W-:Y:S01]  /*7800*/  FADD.FTZ R35, -R143, R35 ;  /* 0x000000238f237221 */ /* 0x000fe20000010100 */
[----:B------:R-:W-:Y:S01]  /*7810*/  FMUL.FTZ R33, R36, R33 ;  /* 0x0000002124217220 */ /* 0x000fe20000410000 */
[----:B------:R1:W5:Y:S01]  /*7820*/  LDL.LU R39, [R1+0x64] ;  /* 0x0000640001277983 */ /* 0x0003620000300800 */
[----:B------:R-:W-:Y:S01]  /*7830*/  F2FP.F16.F32.PACK_AB R15, R15, R5 ;  /* 0x000000050f0f723e */ /* 0x000fe200000000ff */
[----:B------:R-:W-:Y:S01]  /*7840*/  FMUL.FTZ R19, R2, R35 ;  /* 0x0000002302137220 */ /* 0x000fe20000410000 */
[----:B------:R-:W-:Y:S01]  /*7850*/  FMUL.FTZ R5, R247, R9 ;  /* 0x00000009f7057220 */ /* 0x000fe20000410000 */
[----:B------:R1:W5:Y:S01]  /*7860*/  LDL.LU R38, [R1+0x60] ;  /* 0x0000600001267983 */ /* 0x0003620000300800 */
[----:B------:R-:W-:Y:S01]  /*7870*/  FMUL.FTZ R4, R153, R4 ;  /* 0x0000000499047220 */ /* 0x000fe20000410000 */
[----:B------:R-:W-:Y:S01]  /*7880*/  FMUL.FTZ R141, R152, R141 ;  /* 0x0000008d988d7220 */ /* 0x000fe20000410000 */
[----:B------:R-:W-:Y:S01]  /*7890*/  FMUL.FTZ R9, R37, R32 ;  /* 0x0000002025097220 */ /* 0x000fe20000410000 */
[----:B------:R-:W-:Y:S01]  /*78a0*/  FMUL.FTZ R13, R165, R13 ;  /* 0x0000000da50d7220 */ /* 0x000fe20000410000 */
[----:B------:R1:W5:Y:S01]  /*78b0*/  LDL.LU R37, [R1+0x5c] ;  /* 0x00005c0001257983 */ /* 0x0003620000300800 */
[----:B------:R-:W-:Y:S01]  /*78c0*/  FMUL.FTZ R0, R238, R0 ;  /* 0x00000000ee007220 */ /* 0x000fe20000410000 */
[----:B------:R-:W-:Y:S01]  /*78d0*/  F2FP.F16.F32.PACK_AB R141, R141, R4 ;  /* 0x000000048d8d723e */ /* 0x000fe200000000ff */
[----:B------:R-:W-:Y:S01]  /*78e0*/  FMUL.FTZ R4, R164, R145 ;  /* 0x00000091a4047220 */ /* 0x000fe20000410000 */
[----:B------:R1:W5:Y:S01]  /*78f0*/  LDL.64 R162, [R1+0x8] ;  /* 0x0000080001a27983 */ /* 0x0003620000100a00 */
[----:B------:R-:W-:Y:S01]  /*7900*/  F2FP.F16.F32.PACK_AB R13, R13, R6 ;  /* 0x000000060d0d723e */ /* 0x000fe200000000ff */
[----:B------:R-:W-:Y:S01]  /*7910*/  FMUL.FTZ R12, R166, R12 ;  /* 0x0000000ca60c7220 */ /* 0x000fe20000410000 */
[----:B------:R-:W-:Y:S01]  /*7920*/  FMUL.FTZ R8, R167, R8 ;  /* 0x00000008a7087220 */ /* 0x000fe20000410000 */
[----:B------:R1:W5:Y:S01]  /*7930*/  LDL.LU R36, [R1+0x58] ;  /* 0x0000580001247983 */ /* 0x0003620000300800 */
[----:B------:R-:W-:Y:S01]  /*7940*/  F2FP.F16.F32.PACK_AB R14, R14, R4 ;  /* 0x000000040e0e723e */ /* 0x000fe200000000ff */
[----:B------:R-:W-:Y:S01]  /*7950*/  FMUL.FTZ R4, R242, R20 ;  /* 0x00000014f2047220 */ /* 0x000fe20000410000 */
[----:B------:R-:W-:Y:S01]  /*7960*/  F2FP.F16.F32.PACK_AB R12, R12, R0 ;  /* 0x000000000c0c723e */ /* 0x000fe200000000ff */
[----:B------:R-:W-:Y:S01]  /*7970*/  FMUL.FTZ R20, R3, R34 ;  /* 0x0000002203147220 */ /* 0x000fe20000410000 */
[----:B------:R-:W-:Y:S01]  /*7980*/  FMUL.FTZ R0, R232, R24 ;  /* 0x00000018e8007220 */ /* 0x000fe20000410000 */
[----:B------:R1:W5:Y:S01]  /*7990*/  LDL.LU R3, [R1+0x54] ;  /* 0x0000540001037983 */ /* 0x0003620000300800 */
[----:B------:R-:W-:Y:S01]  /*79a0*/  F2FP.F16.F32.PACK_AB R8, R8, R4 ;  /* 0x000000040808723e */ /* 0x000fe200000000ff */
[----:B------:R-:W-:Y:S01]  /*79b0*/  FMUL.FTZ R6, R150, R25 ;  /* 0x0000001996067220 */ /* 0x000fe20000410000 */
[----:B------:R-:W-:Y:S01]  /*79c0*/  FMUL.FTZ R4, R149, R28 ;  /* 0x0000001c95047220 */ /* 0x000fe20000410000 */
[----:B------:R1:W5:Y:S01]  /*79d0*/  LDL R161, [R1+0x20] ;  /* 0x0000200001a17983 */ /* 0x0003620000100800 */
[----:B------:R-:W-:Y:S01]  /*79e0*/  FMUL.FTZ R11, R146, R11 ;  /* 0x0000000b920b7220 */ /* 0x000fe20000410000 */
[----:B------:R-:W-:Y:S01]  /*79f0*/  FMUL.FTZ R7, R246, R7 ;  /* 0x00000007f6077220 */ /* 0x000fe20000410000 */
[----:B------:R-:W-:Y:S01]  /*7a00*/  F2FP.F16.F32.PACK_AB R6, R6, R0 ;  /* 0x000000000606723e */ /* 0x000fe200000000ff */
[----:B------:R1:W5:Y:S01]  /*7a10*/  LDL R160, [R1+0x24] ;  /* 0x0000240001a07983 */ /* 0x0003620000100800 */
[----:B------:R-:W-:Y:S01]  /*7a20*/  FMUL.FTZ R9, R241, R9 ;  /* 0x00000009f1097220 */ /* 0x000fe20000410000 */
[----:B------:R-:W-:Y:S01]  /*7a30*/  F2FP.F16.F32.PACK_AB R11, R11, R4 ;  /* 0x000000040b0b723e */ /* 0x000fe200000000ff */
[----:B------:R-:W-:Y:S01]  /*7a40*/  FMUL.FTZ R0, R148, R33 ;  /* 0x0000002194007220 */ /* 0x000fe20000410000 */
[----:B------:R-:W-:Y:S01]  /*7a50*/  F2FP.F16.F32.PACK_AB R7, R7, R5 ;  /* 0x000000050707723e */ /* 0x000fe200000000ff */
[----:B------:R1:W5:Y:S01]  /*7a60*/  LDL.LU R2, [R1+0x50] ;  /* 0x0000500001027983 */ /* 0x0003620000300800 */
[----:B------:R-:W-:Y:S01]  /*7a70*/  FMUL.FTZ R22, R245, R22 ;  /* 0x00000016f5167220 */ /* 0x000fe20000410000 */
[----:B------:R-:W-:Y:S01]  /*7a80*/  FMUL.FTZ R21, R244, R21 ;  /* 0x00000015f4157220 */ /* 0x000fe20000410000 */
[----:B------:R-:W-:Y:S01]  /*7a90*/  F2FP.F16.F32.PACK_AB R4, R0, R9 ;  /* 0x000000090004723e */ /* 0x000fe200000000ff */
[----:B------:R-:W-:Y:S01]  /*7aa0*/  FMUL.FTZ R18, R240, R18 ;  /* 0x00000012f0127220 */ /* 0x000fe20000410000 */
[----:B------:R-:W-:Y:S01]  /*7ab0*/  FMUL.FTZ R10, R147, R10 ;  /* 0x0000000a930a7220 */ /* 0x000fe20000410000 */
[----:B------:R-:W-:Y:S01]  /*7ac0*/  FMUL.FTZ R20, R243, R20 ;  /* 0x00000014f3147220 */ /* 0x000fe20000410000 */
[----:B------:R-:W-:Y:S01]  /*7ad0*/  F2FP.F16.F32.PACK_AB R5, R21, R22 ;  /* 0x000000161505723e */ /* 0x000fe200000000ff */
[----:B------:R-:W-:Y:S02]  /*7ae0*/  FMUL.FTZ R19, R239, R19 ;  /* 0x00000013ef137220 */ /* 0x000fe40000410000 */
[----:B------:R-:W-:Y:S03]  /*7af0*/  F2FP.F16.F32.PACK_AB R10, R10, R18 ;  /* 0x000000120a0a723e */ /* 0x000fe600000000ff */
[----:B------:R-:W-:Y:S01]  /*7b00*/  F2FP.F16.F32.PACK_AB R0, R19, R20 ;  /* 0x000000141300723e */ /* 0x000fe200000000ff */
[----:B------:R-:W-:Y:S06]  /*7b10*/  @!P0 BRA `(.L_x_734) ;  /* 0x0000000000c88947 */ /* 0x000fec0003800000 */
[----:B------:R-:W2:Y:S01]  /*7b20*/  LDL.LU R24, [R1] ;  /* 0x0000000001187983 */ /* 0x000ea20000300800 */
[----:B------:R-:W3:Y:S01]  /*7b30*/  LDC R9, c[0x0][0x240] ;  /* 0x00009000ff097b82 */ /* 0x000ee20000000800 */
        /* <DEDUP_REMOVED lines=14> */
[----:B---3--:R-:W-:Y:S02]  /*7c20*/  IMAD.U32 R9, R9, -0x40, RZ ;  /* 0xffffffc009097824 */ /* 0x008fe400078e00ff */
[C---:B------:R-:W-:Y:S03]  /*7c30*/  @!P1 VIADD R22, R24.reuse, UR9 ;  /* 0x0000000918169c36 */ /* 0x040fe60008000000 */
[C---:B------:R-:W-:Y:S02]  /*7c40*/  LEA R250, P4, R9.reuse, R250, 0x1 ;  /* 0x000000fa09fa7211 */ /* 0x040fe400078808ff */
[----:B------:R-:W-:Y:S03]  /*7c50*/  SHF.R.S32.HI R18, RZ, 0x1f, R9 ;  /* 0x0000001fff127819 */ /* 0x000fe60000011409 */
[----:B------:R-:W-:Y:S01]  /*7c60*/  @!P2 IMAD.MOV.U32 R20, RZ, RZ, R250 ;  /* 0x000000ffff14a224 */ /* 0x000fe200078e00fa */
[----:B------:R-:W-:Y:S01]  /*7c70*/  LEA.HI.X R248, R9, R248, R18, 0x1, P4 ;  /* 0x000000f809f87211 */ /* 0x000fe200020f0c12 */
[----:B------:R-:W-:Y:S02]  /*7c80*/  VIADD R9, R24, UR9 ;  /* 0x0000000918097c36 */ /* 0x000fe40008000000 */
[----:B------:R-:W-:Y:S01]  /*7c90*/  @!P3 IMAD.MOV.U32 R18, RZ, RZ, R250 ;  /* 0x000000ffff12b224 */ /* 0x000fe200078e00fa */
[----:B------:R-:W-:Y:S01]  /*7ca0*/  @!P3 MOV R19, R248 ;  /* 0x000000f80013b202 */ /* 0x000fe20000000f00 */
[--C-:B------:R-:W-:Y:S01]  /*7cb0*/  @!P2 IMAD.MOV.U32 R21, RZ, RZ, R248.reuse ;  /* 0x000000ffff15a224 */ /* 0x100fe200078e00f8 */
[----:B------:R4:W-:Y:S04]  /*7cc0*/  STL [R1], R9 ;  /* 0x0000000901007387 */ /* 0x0009e80000100800 */
        /* <DEDUP_REMOVED lines=13> */
[----:B--2---:R-:W-:Y:S03]  /*7da0*/  @!P1 MOV R18, R250 ;  /* 0x000000fa00129202 */ /* 0x004fe60000000f00 */
        /* <DEDUP_REMOVED lines=9> */
.L_x_734:
        /* <DEDUP_REMOVED lines=19> */
[----:B----4-:R-:W2:Y:S04]  /*7f70*/  LDSM.16.MT88.4 R8, [R0+0x6000] ;  /* 0x006000000008783b */ /* 0x010ea80000004200 */
        /* <DEDUP_REMOVED lines=104> */
.L_x_735:
        /* <DEDUP_REMOVED lines=187> */
[-C--:B------:R-:W-:Y:S03]  /*91b0*/  LEA.HI.X.SX32 R13, R11, R29.reuse, 0x2, P4 ;  /* 0x0000001d0b0d7211 */ /* 0x080fe600020f16ff */
        /* <DEDUP_REMOVED lines=264> */
.L_x_737:
        /* <DEDUP_REMOVED lines=19> */
.L_x_738:
        /* <DEDUP_REMOVED lines=53> */
.L_x_740:
[----:B------:R-:W-:Y:S05]  /*a6c0*/  BSYNC B0 ;  /* 0x0000000000007941 */ /* 0x000fea0003800000 */
.L_x_739:
        /* <DEDUP_REMOVED lines=19> */
.L_x_742:
[----:B------:R-:W-:Y:S05]  /*a800*/  BSYNC B0 ;  /* 0x0000000000007941 */ /* 0x000fea0003800000 */
.L_x_741:
        /* <DEDUP_REMOVED lines=35> */
.L_x_744:
[----:B------:R-:W-:Y:S05]  /*aa40*/  BSYNC B0 ;  /* 0x0000000000007941 */ /* 0x000fea0003800000 */
.L_x_743:
        /* <DEDUP_REMOVED lines=18> */
.L_x_718:
[----:B------:R-:W-:Y:S05]  /*ab70*/  BSYNC B1 ;  /* 0x0000000000017941 */ /* 0x000fea0003800000 */
.L_x_704:
        /* <DEDUP_REMOVED lines=8> */
.L_x_745:
[----:B------:R-:W-:Y:S05]  /*ac00*/  EXIT ;  /* 0x000000000000794d */ /* 0x000fea0003800000 */
.L_x_747:
        /* <DEDUP_REMOVED lines=15> */
.L_x_1299:


//--------------------- .text._ZN5flash25flash_bwd_dot_do_o_kernelILb0E23Flash_bwd_kernel_traitsILi96ELi64ELi128ELi8ELi2ELi4ELi4ELb1ELb0EN7cutlass6half_tE19Flash_kernel_traitsILi96ELi64ELi128ELi8ES3_EEEEvNS_16Flash_bwd_paramsE --------------------------
	.section	.text._ZN5flash25flash_bwd_dot_do_o_kernelILb0E23Flash_bwd_kernel_traitsILi96ELi64ELi128ELi8ELi2ELi4ELi4ELb1ELb0EN7cutlass6half_tE19Flash_kernel_traitsILi96ELi64ELi128ELi8ES3_EEEEvNS_16Flash_bwd_paramsE,"ax",@progbits
	.align	128
        .global         _ZN5flash25flash_bwd_dot_do_o_kernelILb0E23Flash_bwd_kernel_traitsILi96ELi64ELi128ELi8ELi2ELi4ELi4ELb1ELb0EN7cutlass6half_tE19Flash_kernel_traitsILi96ELi64ELi128ELi8ES3_EEEEvNS_16Flash_bwd_paramsE
        .type           _ZN5flash25flash_bwd_dot_do_o_kernelILb0E23Flash_bwd_kernel_traitsILi96ELi64ELi128ELi8ELi2ELi4ELi4ELb1ELb0EN7cutlass6half_tE19Flash_kernel_traitsILi96ELi64ELi128ELi8ES3_EEEEvNS_16Flash_bwd_paramsE,@function
        .size           _ZN5flash25flash_bwd_dot_do_o_kernelILb0E23Flash_bwd_kernel_traitsILi96ELi64ELi128ELi8ELi2ELi4ELi4ELb1ELb0EN7cutlass6half_tE19Flash_kernel_traitsILi96ELi64ELi128ELi8ES3_EEEEvNS_16Flash_bwd_paramsE,(.L_x_1300 - _ZN5flash25flash_bwd_dot_do_o_kernelILb0E23Flash_bwd_kernel_traitsILi96ELi64ELi128ELi8ELi2ELi4ELi4ELb1ELb0EN7cutlass6half_tE19Flash_kernel_traitsILi96ELi64ELi128ELi8ES3_EEEEvNS_16Flash_bwd_paramsE)
        .other          _ZN5flash25flash_bwd_dot_do_o_kernelILb0E23Flash_bwd_kernel_traitsILi96ELi64ELi128ELi8ELi2ELi4ELi4ELb1ELb0EN7cutlass6half_tE19Flash_kernel_traitsILi96ELi64ELi128ELi8ES3_EEEEvNS_16Flash_bwd_paramsE,@"STO_CUDA_ENTRY STV_DEFAULT"
_ZN5flash25flash_bwd_dot_do_o_kernelILb0E23Flash_bwd_kernel_traitsILi96ELi64ELi128ELi8ELi2ELi4ELi4ELb1ELb0EN7cutlass6half_tE19Flash_kernel_traitsILi96ELi64ELi128ELi8ES3_EEEEvNS_16Flash_bwd_paramsE:
.text._ZN5flash25flash_bwd_dot_do_o_kernelILb0E23Flash_bwd_kernel_traitsILi96ELi64ELi128ELi8ELi2ELi4ELi4ELb1ELb0EN7cutlass6half_tE19Flash_kernel_traitsILi96ELi64ELi128ELi8ES3_EEEEvNS_16Flash_bwd_paramsE:
[----:B------:R-:W-:Y:S01]  /*0000*/  LDC R1, c[0x0][0x28] ;  /* 0x00000a00ff017b82 */ /* 0x000fe20000000800 */
[----:B------:R-:W0:Y:S07]  /*0010*/  S2R R9, SR_CTAID.Y ;  /* 0x0000000000097919 */ /* 0x000e2e0000002600 */
[----:B------:R-:W0:Y:S01]  /*0020*/  LDC.64 R2, c[0x0][0x2f0] ;  /* 0x0000bc00ff027b82 */ /* 0x000e220000000a00 */
[----:B------:R-:W-:Y:S01]  /*0030*/  ULDC.64 UR4, c[0x0][0x2f0] ;  /* 0x0000bc0000047ab9 */ /* 0x000fe20000000a00 */
[----:B------:R-:W-:Y:S01]  /*0040*/  MOV R11, 0xffffffff ;  /* 0xffffffff000b7802 */ /* 0x000fe20000000f00 */
[----:B------:R-:W-:Y:S01]  /*0050*/  ULDC.64 UR6, c[0x0][0x208] ;  /* 0x0000820000067ab9 */ /* 0x000fe20000000a00 */
[----:B------:R-:W-:-:S04]  /*0060*/  ISETP.NE.U32.AND P0, PT, RZ, UR4, PT ;  /* 0x00000004ff007c0c */ /* 0x000fc8000bf05070 */
[----:B------:R-:W-:Y:S01]  /*0070*/  ISETP.NE.AND.EX P0, PT, RZ, UR5, PT, P0 ;  /* 0x00000005ff007c0c */ /* 0x000fe2000bf05300 */
[----:B0-----:R-:W-:-:S12]  /*0080*/  IMAD.WIDE R2, R9, 0x4, R2 ;  /* 0x0000000409027825 */ /* 0x001fd800078e0202 */
[----:B------:R-:W2:Y:S04]  /*0090*/  @P0 LDG.E R11, desc[UR6][R2.64] ;  /* 0x00000006020b0981 */ /* 0x000ea8000c1e1900 */
[----:B------:R-:W2:Y:S01]  /*00a0*/  @P0 LDG.E R0, desc[UR6][R2.64+0x4] ;  /* 0x0000040602000981 */ /* 0x000ea2000c1e1900 */
[----:B------:R-:W0:Y:S02]  /*00b0*/  S2UR UR4, SR_CTAID.X ;  /* 0x00000000000479c3 */ /* 0x000e240000002500 */
[----:B0-----:R-:W-:Y:S01]  /*00c0*/  USHF.L.U32 UR4, UR4, 0x6, URZ ;  /* 0x0000000604047899 */ /* 0x001fe2000800063f */
[----:B--2---:R-:W-:-:S06]  /*00d0*/  @P0 IADD3 R8, R0, -R11, RZ ;  /* 0x8000000b00080210 */ /* 0x004fcc0007ffe0ff */
[----:B------:R-:W0:Y:S02]  /*00e0*/  @!P0 LDC R8, c[0x0][0x2c4] ;  /* 0x0000b100ff088b82 */ /* 0x000e240000000800 */
[----:B0-----:R-:W-:-:S13]  /*00f0*/  ISETP.GT.AND P0, PT, R8, UR4, PT ;  /* 0x0000000408007c0c */ /* 0x001fda000bf04270 */
[----:B------:R-:W-:Y:S05]  /*0100*/  @!P0 EXIT ;  /* 0x000000000000894d */ /* 0x000fea0003800000 */
[----:B------:R-:W-:Y:S01]  /*0110*/  ISETP.NE.AND P1, PT, R11, -0x1, PT ;  /* 0xffffffff0b00780c */ /* 0x000fe20003f25270 */
[----:B------:R-:W0:Y:S01]  /*0120*/  S2R R28, SR_TID.X ;  /* 0x00000000001c7919 */ /* 0x000e220000002100 */
[----:B------:R-:W-:Y:S01]  /*0130*/  ULDC.U8 UR8, c[0x0][0x3d8] ;  /* 0x0000f60000087ab9 */ /* 0x000fe20000000000 */
[----:B------:R-:W1:Y:S01]  /*0140*/  S2UR UR5, SR_CTAID.Z ;  /* 0x00000000000579c3 */ /* 0x000e620000002700 */
[----:B------:R-:W-:-:S09]  /*0150*/  ISETP.NE.AND P0, PT, RZ, UR8, PT ;  /* 0x00000008ff007c0c */ /* 0x000fd2000bf05270 */
[----:B------:R-:W2:Y:S01]  /*0160*/  @!P1 LDC.64 R14, c[0x0][0x418] ;  /* 0x00010600ff0e9b82 */ /* 0x000ea20000000a00 */
[--C-:B------:R-:W-:Y:S02]  /*0170*/  @!P1 SHF.R.S32.HI R3, RZ, 0x1f, R9.reuse ;  /* 0x0000001fff039819 */ /* 0x100fe40000011409 */
[----:B------:R-:W-:-:S05]  /*0180*/  @!P1 SHF.R.S32.HI R17, RZ, 0x1f, R9 ;  /* 0x0000001fff119819 */ /* 0x000fca0000011409 */
[----:B------:R-:W3:Y:S08]  /*0190*/  @P1 LDC.64 R4, c[0x0][0x420] ;  /* 0x00010800ff041b82 */ /* 0x000ef00000000a00 */
[----:B------:R-:W4:Y:S08]  /*01a0*/  @!P1 LDC.64 R6, c[0x0][0x290] ;  /* 0x0000a400ff069b82 */ /* 0x000f300000000a00 */
[----:B------:R-:W5:Y:S01]  /*01b0*/  @P1 LDC.64 R26, c[0x0][0x298] ;  /* 0x0000a600ff1a1b82 */ /* 0x000f620000000a00 */
[----:B--2---:R-:W-:-:S04]  /*01c0*/  @!P1 IMAD R0, R3, R14, RZ ;  /* 0x0000000e03009224 */ /* 0x004fc800078e02ff */
[----:B------:R-:W-:Y:S02]  /*01d0*/  @!P1 IMAD R15, R9, R15, R0 ;  /* 0x0000000f090f9224 */ /* 0x000fe400078e0200 */
[----:B---3--:R-:W-:-:S04]  /*01e0*/  @P1 IMAD.WIDE.U32 R12, R11, R4, RZ ;  /* 0x000000040b0c1225 */ /* 0x008fc800078e00ff */
[----:B------:R-:W-:Y:S02]  /*01f0*/  @P1 IMAD R0, R11, R5, R13 ;  /* 0x000000050b001224 */ /* 0x000fe400078e020d */
[----:B----4-:R-:W-:-:S04]  /*0200*/  @!P1 IMAD R2, R17, R6, RZ ;  /* 0x0000000611029224 */ /* 0x010fc800078e02ff */
[C---:B------:R-:W-:Y:S02]  /*0210*/  @!P1 IMAD R13, R9.reuse, R7, R2 ;  /* 0x00000007090d9224 */ /* 0x040fe400078e0202 */
[----:B------:R-:W-:-:S04]  /*0220*/  @!P1 IMAD.WIDE.U32 R2, R9, R14, RZ ;  /* 0x0000000e09029225 */ /* 0x000fc800078e00ff */
[----:B-----5:R-:W-:Y:S01]  /*0230*/  @P1 IMAD.WIDE.U32 R4, R11, R26, RZ ;  /* 0x0000001a0b041225 */ /* 0x020fe200078e00ff */
[----:B------:R-:W-:Y:S02]  /*0240*/  @!P1 IADD3 R0, R3, R15, RZ ;  /* 0x0000000f03009210 */ /* 0x000fe40007ffe0ff */
[----:B------:R-:W-:Y:S01]  /*0250*/  @!P1 MOV R12, R2 ;  /* 0x00000002000c9202 */ /* 0x000fe20000000f00 */
[----:B------:R-:W-:Y:S01]  /*0260*/  @!P1 IMAD.WIDE.U32 R6, R9, R6, RZ ;  /* 0x0000000609069225 */ /* 0x000fe200078e00ff */
[----:B------:R-:W-:-:S03]  /*0270*/  @P1 MOV R33, R4 ;  /* 0x0000000400211202 */ /* 0x000fc60000000f00 */
[----:B------:R-:W-:Y:S01]  /*0280*/  @P1 IMAD R27, R11, R27, R5 ;  /* 0x0000001b0b1b1224 */ /* 0x000fe200078e0205 */
[----:B------:R-:W-:Y:S02]  /*0290*/  @!P1 IADD3 R27, R7, R13, RZ ;  /* 0x0000000d071b9210 */ /* 0x000fe40007ffe0ff */
[----:B------:R-:W-:Y:S01]  /*02a0*/  @!P1 MOV R33, R6 ;  /* 0x0000000600219202 */ /* 0x000fe20000000f00 */
[----:B01----:R-:W-:Y:S06]  /*02b0*/  @!P0 BRA `(.L_x_748) ;  /* 0x0000000000208947 */ /* 0x003fec0003800000 */
[----:B------:R-:W0:Y:S08]  /*02c0*/  LDC R4, c[0x0][0x2d4] ;  /* 0x0000b500ff047b82 */ /* 0x000e300000000800 */
[----:B------:R-:W1:Y:S08]  /*02d0*/  LDC R39, c[0x0][0x2c0] ;  /* 0x0000b000ff277b82 */ /* 0x000e700000000800 */
[----:B------:R-:W1:Y:S01]  /*02e0*/  LDC R2, c[0x0][0x2e4] ;  /* 0x0000b900ff027b82 */ /* 0x000e620000000800 */
[----:B0-----:R-:W-:Y:S01]  /*02f0*/  @!P1 IMAD R11, R9, R4, RZ ;  /* 0x00000004090b9224 */ /* 0x001fe200078e02ff */
[----:B-1----:R-:W-:-:S04]  /*0300*/  LEA R39, R39, R2, 0x7 ;  /* 0x0000000227277211 */ /* 0x002fc800078e38ff */
[----:B------:R-:W-:-:S05]  /*0310*/  LEA R2, R9, R11, 0x7 ;  /* 0x0000000b09027211 */ /* 0x000fca00078e38ff */
[----:B------:R-:W-:Y:S01]  /*0320*/  IMAD R39, R39, UR5, R2 ;  /* 0x0000000527277c24 */ /* 0x000fe2000f8e0202 */
[----:B------:R-:W-:Y:S06]  /*0330*/  BRA `(.L_x_749) ;  /* 0x0000000000107947 */ /* 0x000fec0003800000 */
.L_x_748:
[----:B------:R-:W0:Y:S08]  /*0340*/  LDC R2, c[0x0][0x270] ;  /* 0x00009c00ff027b82 */ /* 0x000e300000000800 */
[----:B------:R-:W1:Y:S01]  /*0350*/  LDC R4, c[0x0][0x2d4] ;  /* 0x0000b500ff047b82 */ /* 0x000e620000000800 */
[----:B0-----:R-:W-:-:S04]  /*0360*/  IMAD R39, R9, R2, UR5 ;  /* 0x0000000509277e24 */ /* 0x001fc8000f8e0202 */
[----:B-1----:R-:W-:-:S07]  /*0370*/  IMAD R39, R39, R4, RZ ;  /* 0x0000000427277224 */ /* 0x002fce00078e02ff */
.L_x_749:
[----:B------:R-:W-:Y:S01]  /*0380*/  SHF.R.S32.HI R3, RZ, 0x1f, R28 ;  /* 0x0000001fff037819 */ /* 0x000fe2000001141c */
[----:B------:R-:W-:Y:S02]  /*0390*/  USHF.R.S32.HI UR8, URZ, 0x1f, UR4 ;  /* 0x0000001f3f087899 */ /* 0x000fe40008011404 */
[----:B------:R-:W-:Y:S01]  /*03a0*/  IADD3 R5, R8, -UR4, RZ ;  /* 0x8000000408057c10 */ /* 0x000fe2000fffe0ff */
[----:B------:R-:W-:Y:S01]  /*03b0*/  USHF.R.S32.HI UR9, URZ, 0x1f, UR5 ;  /* 0x0000001f3f097899 */ /* 0x000fe20008011405 */
[----:B------:R-:W-:Y:S01]  /*03c0*/  LEA.HI R3, R3, R28, RZ, 0x2 ;  /* 0x0000001c03037211 */ /* 0x000fe200078f10ff */
[----:B------:R-:W-:Y:S01]  /*03d0*/  BSSY B0, `(.L_x_750) ;  /* 0x000002c000007945 */ /* 0x000fe20003800000 */
[----:B------:R-:W-:Y:S01]  /*03e0*/  HFMA2.MMA R14, -RZ, RZ, 0, 0 ;  /* 0x00000000ff0e7435 */ /* 0x000fe200000001ff */
[----:B------:R-:W-:Y:S02]  /*03f0*/  CS2R R10, SRZ ;  /* 0x00000000000a7805 */ /* 0x000fe4000001ff00 */
[----:B------:R-:W-:-:S02]  /*0400*/  SHF.R.S32.HI R26, RZ, 0x2, R3 ;  /* 0x00000002ff1a7819 */ /* 0x000fc40000011403 */
[----:B------:R-:W-:Y:S02]  /*0410*/  CS2R R18, SRZ ;  /* 0x0000000000127805 */ /* 0x000fe4000001ff00 */
[----:B------:R-:W-:Y:S02]  /*0420*/  LOP3.LUT R3, R3, 0x1ffffffc, RZ, 0xc0, !PT ;  /* 0x1ffffffc03037812 */ /* 0x000fe400078ec0ff */
[----:B------:R-:W-:Y:S02]  /*0430*/  CS2R R16, SRZ ;  /* 0x0000000000107805 */ /* 0x000fe4000001ff00 */
[----:B------:R-:W-:Y:S02]  /*0440*/  ISETP.GE.AND P0, PT, R26, R5, PT ;  /* 0x000000051a00720c */ /* 0x000fe40003f06270 */
[----:B------:R-:W-:Y:S02]  /*0450*/  CS2R R22, SRZ ;  /* 0x0000000000167805 */ /* 0x000fe4000001ff00 */
[----:B------:R-:W-:-:S02]  /*0460*/  IADD3 R3, -R3, R28, RZ ;  /* 0x0000001c03037210 */ /* 0x000fc40007ffe1ff */
[----:B------:R-:W-:Y:S02]  /*0470*/  CS2R R20, SRZ ;  /* 0x0000000000147805 */ /* 0x000fe4000001ff00 */
[----:B------:R-:W-:Y:S02]  /*0480*/  CS2R R6, SRZ ;  /* 0x0000000000067805 */ /* 0x000fe4000001ff00 */
[----:B------:R-:W-:Y:S02]  /*0490*/  CS2R R4, SRZ ;  /* 0x0000000000047805 */ /* 0x000fe4000001ff00 */
[----:B------:R-:W-:Y:S02]  /*04a0*/  SHF.L.U32 R2, R3, 0x3, RZ ;  /* 0x0000000303027819 */ /* 0x000fe400000006ff */
[----:B------:R-:W-:Y:S02]  /*04b0*/  SHF.R.S32.HI R25, RZ, 0x1f, R26 ;  /* 0x0000001fff197819 */ /* 0x000fe4000001141a */
[----:B------:R-:W-:-:S02]  /*04c0*/  IADD3 R24, R2, 0x20, RZ ;  /* 0x0000002002187810 */ /* 0x000fc40007ffe0ff */
[----:B------:R-:W-:Y:S01]  /*04d0*/  SHF.R.S32.HI R3, RZ, 0x1f, R2 ;  /* 0x0000001fff037819 */ /* 0x000fe20000011402 */
[----:B------:R-:W-:Y:S06]  /*04e0*/  @P0 BRA `(.L_x_751) ;  /* 0x0000000000680947 */ /* 0x000fec0003800000 */
[----:B------:R-:W0:Y:S01]  /*04f0*/  LDC.64 R8, c[0x0][0x420] ;  /* 0x00010800ff087b82 */ /* 0x000e220000000a00 */
[----:B------:R-:W-:Y:S01]  /*0500*/  IADD3 R29, R2, 0x40, RZ ;  /* 0x00000040021d7810 */ /* 0x000fe20007ffe0ff */
[----:B------:R-:W-:Y:S01]  /*0510*/  ULDC UR10, c[0x0][0x2d0] ;  /* 0x0000b400000a7ab9 */ /* 0x000fe20000000800 */
[----:B------:R-:W-:Y:S01]  /*0520*/  ULDC.64 UR12, c[0x0][0x3e0] ;  /* 0x0000f800000c7ab9 */ /* 0x000fe20000000a00 */
[----:B------:R-:W-:Y:S02]  /*0530*/  ISETP.GE.AND P2, PT, R24, UR10, PT ;  /* 0x0000000a18007c0c */ /* 0x000fe4000bf46270 */
[----:B------:R-:W-:Y:S02]  /*0540*/  ISETP.GE.AND P3, PT, R29, UR10, PT ;  /* 0x0000000a1d007c0c */ /* 0x000fe4000bf66270 */
[----:B------:R-:W1:Y:S01]  /*0550*/  LDC.64 R30, c[0x0][0x428] ;  /* 0x00010a00ff1e7b82 */ /* 0x000e620000000a00 */
[----:B0-----:R-:W-:-:S04]  /*0560*/  IMAD.WIDE.U32 R34, R8, UR4, R2 ;  /* 0x0000000408227c25 */ /* 0x001fc8000f8e0002 */
[----:B------:R-:W-:Y:S01]  /*0570*/  IMAD R32, R8, UR8, RZ ;  /* 0x0000000808207c24 */ /* 0x000fe2000f8e02ff */
[----:B------:R-:W-:-:S03]  /*0580*/  IADD3 R12, P1, R12, R34, RZ ;  /* 0x000000220c0c7210 */ /* 0x000fc60007f3e0ff */
[----:B------:R-:W-:Y:S02]  /*0590*/  IMAD R13, R9, UR4, R32 ;  /* 0x00000004090d7c24 */ /* 0x000fe4000f8e0220 */
[----:B-1----:R-:W-:-:S03]  /*05a0*/  IMAD R32, R30, UR9, RZ ;  /* 0x000000091e207c24 */ /* 0x002fc6000f8e02ff */
[----:B------:R-:W-:Y:S01]  /*05b0*/  IADD3.X R13, R0, R35, R13, P1, !PT ;  /* 0x00000023000d7210 */ /* 0x000fe20000ffe40d */
[----:B------:R-:W-:Y:S01]  /*05c0*/  IMAD R31, R31, UR5, R32 ;  /* 0x000000051f1f7c24 */ /* 0x000fe2000f8e0220 */
[----:B------:R-:W-:Y:S01]  /*05d0*/  ISETP.GE.AND P1, PT, R2, UR10, PT ;  /* 0x0000000a02007c0c */ /* 0x000fe2000bf26270 */
[----:B------:R-:W-:Y:S02]  /*05e0*/  IMAD R0, R25, R8, RZ ;  /* 0x0000000819007224 */ /* 0x000fe400078e02ff */
[----:B------:R-:W-:-:S04]  /*05f0*/  IMAD.WIDE.U32 R12, R30, UR5, R12 ;  /* 0x000000051e0c7c25 */ /* 0x000fc8000f8e000c */
[----:B------:R-:W-:Y:S01]  /*0600*/  IMAD R15, R26, R9, R0 ;  /* 0x000000091a0f7224 */ /* 0x000fe200078e0200 */
[----:B------:R-:W-:-:S03]  /*0610*/  IADD3 R13, R13, R31, RZ ;  /* 0x0000001f0d0d7210 */ /* 0x000fc60007ffe0ff */
[----:B------:R-:W-:-:S05]  /*0620*/  IMAD.WIDE.U32 R8, R26, R8, R12 ;  /* 0x000000081a087225 */ /* 0x000fca00078e000c */
[----:B------:R-:W-:Y:S02]  /*0630*/  IADD3 R9, R9, R15, RZ ;  /* 0x0000000f09097210 */ /* 0x000fe40007ffe0ff */
[----:B------:R-:W-:-:S04]  /*0640*/  LEA R12, P4, R8, UR12, 0x1 ;  /* 0x0000000c080c7c11 */ /* 0x000fc8000f8808ff */
[----:B------:R-:W-:-:S05]  /*0650*/  LEA.HI.X R13, R8, UR13, R9, 0x1, P4 ;  /* 0x0000000d080d7c11 */ /* 0x000fca000a0f0c09 */
[----:B------:R0:W5:Y:S04]  /*0660*/  @!P1 LDG.E.128 R20, desc[UR6][R12.64] ;  /* 0x000000060c149981 */ /* 0x000168000c1e1d00 */
[----:B------:R0:W5:Y:S04]  /*0670*/  @!P2 LDG.E.128 R16, desc[UR6][R12.64+0x40] ;  /* 0x000040060c10a981 */ /* 0x000168000c1e1d00 */
[----:B------:R0:W5:Y:S02]  /*0680*/  @!P3 LDG.E.128 R4, desc[UR6][R12.64+0x80] ;  /* 0x000080060c04b981 */ /* 0x000164000c1e1d00 */
.L_x_751:
[----:B------:R-:W-:Y:S05]  /*0690*/  BSYNC B0 ;  /* 0x0000000000007941 */ /* 0x000fea0003800000 */
.L_x_750:
[----:B------:R-:W-:Y:S01]  /*06a0*/  BSSY B0, `(.L_x_752) ;  /* 0x000002c000007945 */ /* 0x000fe20003800000 */
[----:B------:R-:W-:Y:S01]  /*06b0*/  HFMA2.MMA R15, -RZ, RZ, 0, 0 ;  /* 0x00000000ff0f7435 */ /* 0x000fe200000001ff */
[----:B-----5:R-:W-:Y:S02]  /*06c0*/  MOV R0, R18 ;  /* 0x0000001200007202 */ /* 0x020fe40000000f00 */
[----:B------:R-:W-:Y:S02]  /*06d0*/  CS2R R8, SRZ ;  /* 0x0000000000087805 */ /* 0x000fe4000001ff00 */
[----:B------:R-:W-:Y:S02]  /*06e0*/  MOV R32, R19 ;  /* 0x0000001300207202 */ /* 0x000fe40000000f00 */
[----:B------:R-:W-:Y:S02]  /*06f0*/  CS2R R18, SRZ ;  /* 0x0000000000127805 */ /* 0x000fe4000001ff00 */
[----:B------:R-:W-:-:S02]  /*0700*/  MOV R29, R16 ;  /* 0x00000010001d7202 */ /* 0x000fc40000000f00 */
[----:B0-----:R-:W-:Y:S02]  /*0710*/  CS2R R12, SRZ ;  /* 0x00000000000c7805 */ /* 0x001fe4000001ff00 */
[----:B------:R-:W-:Y:S02]  /*0720*/  MOV R34, R17 ;  /* 0x0000001100227202 */ /* 0x000fe40000000f00 */
[----:B------:R-:W-:Y:S02]  /*0730*/  CS2R R16, SRZ ;  /* 0x0000000000107805 */ /* 0x000fe4000001ff00 */
[----:B------:R-:W-:Y:S02]  /*0740*/  MOV R35, R22 ;  /* 0x0000001600237202 */ /* 0x000fe40000000f00 */
[----:B------:R-:W-:Y:S02]  /*0750*/  MOV R37, R23 ;  /* 0x0000001700257202 */ /* 0x000fe40000000f00 */
[----:B------:R-:W-:-:S02]  /*0760*/  MOV R36, R20 ;  /* 0x0000001400247202 */ /* 0x000fc40000000f00 */
[----:B------:R-:W-:Y:S02]  /*0770*/  MOV R38, R21 ;  /* 0x0000001500267202 */ /* 0x000fe40000000f00 */
[----:B------:R-:W-:Y:S01]  /*0780*/  IADD3 R39, R39, UR4, RZ ;  /* 0x0000000427277c10 */ /* 0x000fe2000fffe0ff */
[----:B------:R-:W-:Y:S06]  /*0790*/  @P0 BRA `(.L_x_753) ;  /* 0x0000000000700947 */ /* 0x000fec0003800000 */
[----:B------:R-:W0:Y:S01]  /*07a0*/  LDC.64 R20, c[0x0][0x298] ;  /* 0x0000a600ff147b82 */ /* 0x000e220000000a00 */
[----:B------:R-:W-:Y:S01]  /*07b0*/  MOV R30, R2 ;  /* 0x00000002001e7202 */ /* 0x000fe20000000f00 */
[----:B------:R-:W-:Y:S01]  /*07c0*/  ULDC UR10, c[0x0][0x2d0] ;  /* 0x0000b400000a7ab9 */ /* 0x000fe20000000800 */
[----:B------:R-:W-:Y:S02]  /*07d0*/  MOV R31, R3 ;  /* 0x00000003001f7202 */ /* 0x000fe40000000f00 */
[----:B------:R-:W-:Y:S02]  /*07e0*/  ISETP.GE.AND P1, PT, R2, UR10, PT ;  /* 0x0000000a02007c0c */ /* 0x000fe4000bf26270 */
[----:B------:R-:W-:Y:S01]  /*07f0*/  ISETP.GE.AND P2, PT, R24, UR10, PT ;  /* 0x0000000a18007c0c */ /* 0x000fe2000bf46270 */
[----:B------:R-:W1:Y:S01]  /*0800*/  LDC.64 R22, c[0x0][0x2a0] ;  /* 0x0000a800ff167b82 */ /* 0x000e620000000a00 */
[----:B0-----:R-:W-:-:S04]  /*0810*/  IMAD.WIDE.U32 R30, R20, UR4, R30 ;  /* 0x00000004141e7c25 */ /* 0x001fc8000f8e001e */
[----:B------:R-:W-:Y:S01]  /*0820*/  IMAD R40, R20, UR8, RZ ;  /* 0x0000000814287c24 */ /* 0x000fe2000f8e02ff */
[----:B------:R-:W-:Y:S01]  /*0830*/  IADD3 R30, P0, R33, R30, RZ ;  /* 0x0000001e211e7210 */ /* 0x000fe20007f1e0ff */
[----:B------:R-:W-:Y:S02]  /*0840*/  IMAD R25, R25, R20, RZ ;  /* 0x0000001419197224 */ /* 0x000fe400078e02ff */
[----:B------:R-:W-:Y:S02]  /*0850*/  IMAD R40, R21, UR4, R40 ;  /* 0x0000000415287c24 */ /* 0x000fe4000f8e0228 */
[----:B------:R-:W-:-:S03]  /*0860*/  IMAD R3, R26, R21, R25 ;  /* 0x000000151a037224 */ /* 0x000fc600078e0219 */
[----:B------:R-:W-:Y:S01]  /*0870*/  IADD3.X R31, R27, R31, R40, P0, !PT ;  /* 0x0000001f1b1f7210 */ /* 0x000fe200007fe428 */
[----:B-1----:R-:W-:-:S04]  /*0880*/  IMAD R40, R22, UR9, RZ ;  /* 0x0000000916287c24 */ /* 0x002fc8000f8e02ff */
[----:B------:R-:W-:Y:S02]  /*0890*/  IMAD R23, R23, UR5, R40 ;  /* 0x0000000517177c24 */ /* 0x000fe4000f8e0228 */
[----:B------:R-:W-:Y:S01]  /*08a0*/  IMAD.WIDE.U32 R30, R22, UR5, R30 ;  /* 0x00000005161e7c25 */ /* 0x000fe2000f8e001e */
[----:B------:R-:W-:-:S04]  /*08b0*/  IADD3 R22, R2, 0x40, RZ ;  /* 0x0000004002167810 */ /* 0x000fc80007ffe0ff */
[----:B------:R-:W-:Y:S02]  /*08c0*/  IADD3 R31, R31, R23, RZ ;  /* 0x000000171f1f7210 */ /* 0x000fe40007ffe0ff */
[----:B------:R-:W-:Y:S01]  /*08d0*/  ISETP.GE.AND P3, PT, R22, UR10, PT ;  /* 0x0000000a16007c0c */ /* 0x000fe2000bf66270 */
[----:B------:R-:W-:Y:S01]  /*08e0*/  ULDC.64 UR10, c[0x0][0x280] ;  /* 0x0000a000000a7ab9 */ /* 0x000fe20000000a00 */
[----:B------:R-:W-:-:S05]  /*08f0*/  IMAD.WIDE.U32 R20, R26, R20, R30 ;  /* 0x000000141a147225 */ /* 0x000fca00078e001e */
[----:B------:R-:W-:Y:S02]  /*0900*/  IADD3 R3, R21, R3, RZ ;  /* 0x0000000315037210 */ /* 0x000fe40007ffe0ff */
[----:B------:R-:W-:-:S04]  /*0910*/  LEA R2, P0, R20, UR10, 0x1 ;  /* 0x0000000a14027c11 */ /* 0x000fc8000f8008ff */
[----:B------:R-:W-:-:S05]  /*0920*/  LEA.HI.X R3, R20, UR11, R3, 0x1, P0 ;  /* 0x0000000b14037c11 */ /* 0x000fca00080f0c03 */
[----:B------:R0:W5:Y:S04]  /*0930*/  @!P1 LDG.E.128 R16, desc[UR6][R2.64] ;  /* 0x0000000602109981 */ /* 0x000168000c1e1d00 */
[----:B------:R0:W5:Y:S04]  /*0940*/  @!P2 LDG.E.128 R8, desc[UR6][R2.64+0x40] ;  /* 0x000040060208a981 */ /* 0x000168000c1e1d00 */
[----:B------:R0:W5:Y:S02]  /*0950*/  @!P3 LDG.E.128 R12, desc[UR6][R2.64+0x80] ;  /* 0x00008006020cb981 */ /* 0x000164000c1e1d00 */
.L_x_753:
[----:B------:R-:W-:Y:S05]  /*0960*/  BSYNC B0 ;  /* 0x0000000000007941 */ /* 0x000fea0003800000 */
.L_x_752:
[----:B0-----:R-:W-:Y:S01]  /*0970*/  HADD2.F32 R2, -RZ, R36.H1_H1 ;  /* 0x30000024ff027230 */ /* 0x001fe20000004100 */
[----:B-----5:R-:W-:Y:S01]  /*0980*/  MOV R20, R17 ;  /* 0x0000001100147202 */ /* 0x020fe20000000f00 */
[----:B------:R-:W-:Y:S01]  /*0990*/  HADD2.F32 R21, -RZ, R16.H1_H1 ;  /* 0x30000010ff157230 */ /* 0x000fe20000004100 */
[----:B------:R-:W-:Y:S01]  /*09a0*/  LOP3.LUT P0, RZ, R28, 0x3, RZ, 0xc0, !PT ;  /* 0x000000031cff7812 */ /* 0x000fe2000780c0ff */
[----:B------:R-:W-:Y:S01]  /*09b0*/  HADD2.F32 R36, -RZ, R36.H0_H0 ;  /* 0x20000024ff247230 */ /* 0x000fe20000004100 */
[----:B------:R-:W-:Y:S01]  /*09c0*/  ULDC UR10, c[0x0][0x384] ;  /* 0x0000e100000a7ab9 */ /* 0x000fe20000000800 */
[----:B------:R-:W-:Y:S02]  /*09d0*/  HADD2.F32 R3, -RZ, R16.H0_H0 ;  /* 0x20000010ff037230 */ /* 0x000fe40000004100 */
[----:B------:R-:W-:Y:S01]  /*09e0*/  FMUL.FTZ R21, R2, R21 ;  /* 0x0000001502157220 */ /* 0x000fe20000410000 */
[----:B------:R-:W-:Y:S02]  /*09f0*/  HADD2.F32 R2, -RZ, R38.H0_H0 ;  /* 0x20000026ff027230 */ /* 0x000fe40000004100 */
[----:B------:R-:W-:-:S02]  /*0a00*/  HADD2.F32 R17, -RZ, R20.H0_H0 ;  /* 0x20000014ff117230 */ /* 0x000fc40000004100 */
[----:B------:R-:W-:Y:S01]  /*0a10*/  FFMA.FTZ R21, R36, R3, R21 ;  /* 0x0000000324157223 */ /* 0x000fe20000010015 */
[----:B------:R-:W-:Y:S02]  /*0a20*/  HADD2.F32 R38, -RZ, R38.H1_H1 ;  /* 0x30000026ff267230 */ /* 0x000fe40000004100 */
[----:B------:R-:W-:Y:S02]  /*0a30*/  HADD2.F32 R3, -RZ, R20.H1_H1 ;  /* 0x30000014ff037230 */ /* 0x000fe40000004100 */
[----:B------:R-:W-:Y:S01]  /*0a40*/  FFMA.FTZ R21, R2, R17, R21 ;  /* 0x0000001102157223 */ /* 0x000fe20000010015 */
[--C-:B------:R-:W-:Y:S02]  /*0a50*/  HADD2.F32 R2, -RZ, R35.reuse.H0_H0 ;  /* 0x20000023ff027230 */ /* 0x100fe40000004100 */
[----:B------:R-:W-:Y:S02]  /*0a60*/  HADD2.F32 R17, -RZ, R18.H0_H0 ;  /* 0x20000012ff117230 */ /* 0x000fe40000004100 */
[----:B------:R-:W-:Y:S01]  /*0a70*/  FFMA.FTZ R3, R38, R3, R21 ;  /* 0x0000000326037223 */ /* 0x000fe20000010015 */
[----:B------:R-:W-:-:S02]  /*0a80*/  HADD2.F32 R35, -RZ, R35.H1_H1 ;  /* 0x30000023ff237230 */ /* 0x000fc40000004100 */
[----:B------:R-:W-:Y:S02]  /*0a90*/  HADD2.F32 R16, -RZ, R18.H1_H1 ;  /* 0x30000012ff107230 */ /* 0x000fe40000004100 */
[----:B------:R-:W-:Y:S01]  /*0aa0*/  FFMA.FTZ R18, R2, R17, R3 ;  /* 0x0000001102127223 */ /* 0x000fe20000010003 */
[----:B------:R-:W-:Y:S01]  /*0ab0*/  HADD2.F32 R2, -RZ, R37.H0_H0 ;  /* 0x20000025ff027230 */ /* 0x000fe20000004100 */
[----:B------:R-:W-:Y:S01]  /*0ac0*/  MOV R17, R8 ;  /* 0x0000000800117202 */ /* 0x000fe20000000f00 */
[----:B------:R-:W-:Y:S02]  /*0ad0*/  HADD2.F32 R3, -RZ, R19.H0_H0 ;  /* 0x20000013ff037230 */ /* 0x000fe40000004100 */
[----:B------:R-:W-:Y:S01]  /*0ae0*/  FFMA.FTZ R35, R35, R16, R18 ;  /* 0x0000001023237223 */ /* 0x000fe20000010012 */
[----:B------:R-:W-:Y:S02]  /*0af0*/  HADD2.F32 R37, -RZ, R37.H1_H1 ;  /* 0x30000025ff257230 */ /* 0x000fe40000004100 */
[----:B------:R-:W-:-:S02]  /*0b00*/  HADD2.F32 R8, -RZ, R19.H1_H1 ;  /* 0x30000013ff087230 */ /* 0x000fc40000004100 */
[----:B------:R-:W-:Y:S01]  /*0b10*/  FFMA.FTZ R16, R2, R3, R35 ;  /* 0x0000000302107223 */ /* 0x000fe20000010023 */
[----:B------:R-:W-:Y:S02]  /*0b20*/  HADD2.F32 R2, -RZ, R29.H0_H0 ;  /* 0x2000001dff027230 */ /* 0x000fe40000004100 */
[----:B------:R-:W-:Y:S02]  /*0b30*/  HADD2.F32 R3, -RZ, R17.H0_H0 ;  /* 0x20000011ff037230 */ /* 0x000fe40000004100 */
[----:B------:R-:W-:Y:S01]  /*0b40*/  FFMA.FTZ R37, R37, R8, R16 ;  /* 0x0000000825257223 */ /* 0x000fe20000010010 */
[----:B------:R-:W-:Y:S02]  /*0b50*/  HADD2.F32 R29, -RZ, R29.H1_H1 ;  /* 0x3000001dff1d7230 */ /* 0x000fe40000004100 */
[----:B------:R-:W-:Y:S02]  /*0b60*/  HADD2.F32 R8, -RZ, R17.H1_H1 ;  /* 0x30000011ff087230 */ /* 0x000fe40000004100 */
[----:B------:R-:W-:Y:S01]  /*0b70*/  FFMA.FTZ R16, R2, R3, R37 ;  /* 0x0000000302107223 */ /* 0x000fe20000010025 */
[----:B------:R-:W-:-:S02]  /*0b80*/  HADD2.F32 R2, -RZ, R34.H0_H0 ;  /* 0x20000022ff027230 */ /* 0x000fc40000004100 */
[--C-:B------:R-:W-:Y:S02]  /*0b90*/  HADD2.F32 R3, -RZ, R9.reuse.H0_H0 ;  /* 0x20000009ff037230 */ /* 0x100fe40000004100 */
[----:B------:R-:W-:Y:S01]  /*0ba0*/  FFMA.FTZ R29, R29, R8, R16 ;  /* 0x000000081d1d7223 */ /* 0x000fe20000010010 */
[----:B------:R-:W-:Y:S02]  /*0bb0*/  HADD2.F32 R34, -RZ, R34.H1_H1 ;  /* 0x30000022ff227230 */ /* 0x000fe40000004100 */
[----:B------:R-:W-:Y:S02]  /*0bc0*/  HADD2.F32 R9, -RZ, R9.H1_H1 ;  /* 0x30000009ff097230 */ /* 0x000fe40000004100 */
[----:B------:R-:W-:Y:S01]  /*0bd0*/  FFMA.FTZ R29, R2, R3, R29 ;  /* 0x00000003021d7223 */ /* 0x000fe2000001001d */
        /* <DEDUP_REMOVED lines=12> */
[----:B------:R-:W-:Y:S02]  /*0ca0*/  HADD2.F32 R0, -RZ, R4.H0_H0 ;  /* 0x20000004ff007230 */ /* 0x000fe40000004100 */
        /* <DEDUP_REMOVED lines=12> */
[----:B------:R-:W-:Y:S02]  /*0d70*/  HADD2.F32 R3, -RZ, R14.H0_H0 ;  /* 0x2000000eff037230 */ /* 0x000fe40000004100 */
[----:B------:R-:W-:Y:S01]  /*0d80*/  FFMA.FTZ R9, R5, R2, R4 ;  /* 0x0000000205097223 */ /* 0x000fe20000010004 */
[----:B------:R-:W-:Y:S01]  /*0d90*/  HADD2.F32 R6, -RZ, R6.H1_H1 ;  /* 0x30000006ff067230 */ /* 0x000fe20000004100 */
[----:B------:R-:W-:Y:S01]  /*0da0*/  SHF.R.S32.HI R4, RZ, 0x1f, R39 ;  /* 0x0000001fff047819 */ /* 0x000fe20000011427 */
[----:B------:R-:W-:Y:S02]  /*0db0*/  HADD2.F32 R5, -RZ, R14.H1_H1 ;  /* 0x3000000eff057230 */ /* 0x000fe40000004100 */
[----:B------:R-:W-:Y:S01]  /*0dc0*/  FFMA.FTZ R9, R0, R3, R9 ;  /* 0x0000000300097223 */ /* 0x000fe20000010009 */
[----:B------:R-:W-:Y:S02]  /*0dd0*/  HADD2.F32 R0, -RZ, R7.H0_H0 ;  /* 0x20000007ff007230 */ /* 0x000fe40000004100 */
[----:B------:R-:W-:-:S02]  /*0de0*/  HADD2.F32 R3, -RZ, R15.H0_H0 ;  /* 0x2000000fff037230 */ /* 0x000fc40000004100 */
[----:B------:R-:W-:Y:S01]  /*0df0*/  FFMA.FTZ R5, R6, R5, R9 ;  /* 0x0000000506057223 */ /* 0x000fe20000010009 */
[----:B------:R-:W-:Y:S02]  /*0e00*/  HADD2.F32 R7, -RZ, R7.H1_H1 ;  /* 0x30000007ff077230 */ /* 0x000fe40000004100 */
[----:B------:R-:W-:Y:S02]  /*0e10*/  HADD2.F32 R2, -RZ, R15.H1_H1 ;  /* 0x3000000fff027230 */ /* 0x000fe40000004100 */
[----:B------:R-:W-:-:S04]  /*0e20*/  FFMA.FTZ R0, R0, R3, R5 ;  /* 0x0000000300007223 */ /* 0x000fc80000010005 */
[----:B------:R-:W-:-:S05]  /*0e30*/  FFMA.FTZ R0, R7, R2, R0 ;  /* 0x0000000207007223 */ /* 0x000fca0000010000 */
[----:B------:R-:W0:Y:S02]  /*0e40*/  SHFL.BFLY PT, R3, R0, 0x2, 0x1f ;  /* 0x0c401f0000037f89 */ /* 0x000e2400000e0000 */
[----:B0-----:R-:W-:-:S05]  /*0e50*/  FADD.FTZ R3, R0, R3 ;  /* 0x0000000300037221 */ /* 0x001fca0000010000 */
[----:B------:R-:W0:Y:S02]  /*0e60*/  SHFL.BFLY PT, R2, R3, 0x1, 0x1f ;  /* 0x0c201f0003027f89 */ /* 0x000e2400000e0000 */
[----:B0-----:R-:W-:-:S04]  /*0e70*/  FADD.FTZ R2, R3, R2 ;  /* 0x0000000203027221 */ /* 0x001fc80000010000 */
[----:B------:R-:W-:Y:S01]  /*0e80*/  FMUL.FTZ R5, R2, UR10 ;  /* 0x0000000a02057c20 */ /* 0x000fe20008410000 */
[----:B------:R-:W-:Y:S06]  /*0e90*/  @P0 EXIT ;  /* 0x000000000000094d */ /* 0x000fec0003800000 */
[----:B------:R-:W-:Y:S01]  /*0ea0*/  LEA.HI R28, P0, R28, R39, RZ, 0x1e ;  /* 0x000000271c1c7211 */ /* 0x000fe2000781f0ff */
[----:B------:R-:W-:-:S03]  /*0eb0*/  ULDC.64 UR4, c[0x0][0x478] ;  /* 0x00011e0000047ab9 */ /* 0x000fc60000000a00 */
[----:B------:R-:W-:Y:S02]  /*0ec0*/  IADD3.X R3, RZ, R4, RZ, P0, !PT ;  /* 0x00000004ff037210 */ /* 0x000fe400007fe4ff */
[----:B------:R-:W-:-:S04]  /*0ed0*/  LEA R2, P0, R28, UR4, 0x2 ;  /* 0x000000041c027c11 */ /* 0x000fc8000f8010ff */
[----:B------:R-:W-:-:S05]  /*0ee0*/  LEA.HI.X R3, R28, UR5, R3, 0x2, P0 ;  /* 0x000000051c037c11 */ /* 0x000fca00080f1403 */
[----:B------:R-:W-:Y:S01]  /*0ef0*/  STG.E desc[UR6][R2.64], R5 ;  /* 0x0000000502007986 */ /* 0x000fe2000c101906 */
[----:B------:R-:W-:Y:S05]  /*0f00*/  EXIT ;  /* 0x000000000000794d */ /* 0x000fea0003800000 */
.L_x_754:
        /* <DEDUP_REMOVED lines=15> */
.L_x_1300:


//--------------------- .text._ZN5flash25flash_bwd_dot_do_o_kernelILb1E23Flash_bwd_kernel_traitsILi96ELi64ELi128ELi8ELi2ELi4ELi4ELb1ELb0EN7cutlass6half_tE19Flash_kernel_traitsILi96ELi64ELi128ELi8ES3_EEEEvNS_16Flash_bwd_paramsE --------------------------
	.section	.text._ZN5flash25flash_bwd_dot_do_o_kernelILb1E23Flash_bwd_kernel_traitsILi96ELi64ELi128ELi8ELi2ELi4ELi4ELb1ELb0EN7cutlass6half_tE19Flash_kernel_traitsILi96ELi64ELi128ELi8ES3_EEEEvNS_16Flash_bwd_paramsE,"ax",@progbits
	.align	128
        .global         _ZN5flash25flash_bwd_dot_do_o_kernelILb1E23Flash_bwd_kernel_traitsILi96ELi64ELi128ELi8ELi2ELi4ELi4ELb1ELb0EN7cutlass6half_tE19Flash_kernel_traitsILi96ELi64ELi128ELi8ES3_EEEEvNS_16Flash_bwd_paramsE
        .type           _ZN5flash25flash_bwd_dot_do_o_kernelILb1E23Flash_bwd_kernel_traitsILi96ELi64ELi128ELi8ELi2ELi4ELi4ELb1ELb0EN7cutlass6half_tE19Flash_kernel_traitsILi96ELi64ELi128ELi8ES3_EEEEvNS_16Flash_bwd_paramsE,@function
        .size           _ZN5flash25flash_bwd_dot_do_o_kernelILb1E23Flash_bwd_kernel_traitsILi96ELi64ELi128ELi8ELi2ELi4ELi4ELb1ELb0EN7cutlass6half_tE19Flash_kernel_traitsILi96ELi64ELi128ELi8ES3_EEEEvNS_16Flash_bwd_paramsE,(.L_x_1301 - _ZN5flash25flash_bwd_dot_do_o_kernelILb1E23Flash_bwd_kernel_traitsILi96ELi64ELi128ELi8ELi2ELi4ELi4ELb1ELb0EN7cutlass6half_tE19Flash_kernel_traitsILi96ELi64ELi128ELi8ES3_EEEEvNS_16Flash_bwd_paramsE)
        .other          _ZN5flash25flash_bwd_dot_do_o_kernelILb1E23Flash_bwd_kernel_traitsILi96ELi64ELi128ELi8ELi2ELi4ELi4ELb1ELb0EN7cutlass6half_tE19Flash_kernel_traitsILi96ELi64ELi128ELi8ES3_EEEEvNS_16Flash_bwd_paramsE,@"STO_CUDA_ENTRY STV_DEFAULT"
_ZN5flash25flash_bwd_dot_do_o_kernelILb1E23Flash_bwd_kernel_traitsILi96ELi64ELi128ELi8ELi2ELi4ELi4ELb1ELb0EN7cutlass6half_tE19Flash_kernel_traitsILi96ELi64ELi128ELi8ES3_EEEEvNS_16Flash_bwd_paramsE:
.text._ZN5flash25flash_bwd_dot_do_o_kernelILb1E23Flash_bwd_kernel_traitsILi96ELi64ELi128ELi8ELi2ELi4ELi4ELb1ELb0EN7cutlass6half_tE19Flash_kernel_traitsILi96ELi64ELi128ELi8ES3_EEEEvNS_16Flash_bwd_paramsE:
[----:B------:R-:W-:Y:S01]  /*0000*/  LDC R1, c[0x0][0x28] ;  /* 0x00000a00ff017b82 */ /* 0x000fe20000000800 */
[----:B------:R-:W0:Y:S07]  /*0010*/  S2R R3, SR_CTAID.Y ;  /* 0x0000000000037919 */ /* 0x000e2e0000002600 */
[----:B------:R-:W0:Y:S01]  /*0020*/  LDC.64 R4, c[0x0][0x2f0] ;  /* 0x0000bc00ff047b82 */ /* 0x000e220000000a00 */
[----:B------:R-:W-:Y:S01]  /*0030*/  ULDC.64 UR4, c[0x0][0x2f0] ;  /* 0x0000bc0000047ab9 */ /* 0x000fe20000000a00 */
[----:B------:R-:W-:-:S02]  /*0040*/  MOV R0, 0xffffffff ;  /* 0xffffffff00007802 */ /* 0x000fc40000000f00 */
[----:B------:R-:W-:-:S04]  /*0050*/  ISETP.NE.U32.AND P0, PT, RZ, UR4, PT ;  /* 0x00000004ff007c0c */ /* 0x000fc8000bf05070 */
[----:B------:R-:W-:Y:S01]  /*0060*/  ISETP.NE.AND.EX P0, PT, RZ, UR5, PT, P0 ;  /* 0x00000005ff007c0c */ /* 0x000fe2000bf05300 */
[----:B------:R-:W-:Y:S01]  /*0070*/  ULDC.64 UR4, c[0x0][0x208] ;  /* 0x0000820000047ab9 */ /* 0x000fe20000000a00 */
[----:B0-----:R-:W-:-:S11]  /*0080*/  IMAD.WIDE R4, R3, 0x4, R4 ;  /* 0x0000000403047825 */ /* 0x001fd600078e0204 */
[----:B------:R-:W2:Y:S04]  /*0090*/  @P0 LDG.E R0, desc[UR4][R4.64] ;  /* 0x0000000404000981 */ /* 0x000ea8000c1e1900 */
[----:B------:R-:W2:Y:S01]  /*00a0*/  @P0 LDG.E R7, desc[UR4][R4.64+0x4] ;  /* 0x0000040404070981 */ /* 0x000ea2000c1e1900 */
[----:B------:R-:W0:Y:S02]  /*00b0*/  S2R R29, SR_CTAID.X ;  /* 0x00000000001d7919 */ /* 0x000e240000002500 */
[----:B0-----:R-:W-:Y:S02]  /*00c0*/  SHF.L.U32 R29, R29, 0x6, RZ ;  /* 0x000000061d1d7819 */ /* 0x001fe400000006ff */
[----:B--2---:R-:W-:-:S06]  /*00d0*/  @P0 IADD3 R14, R7, -R0, RZ ;  /* 0x80000000070e0210 */ /* 0x004fcc0007ffe0ff */
[----:B------:R-:W0:Y:S02]  /*00e0*/  @!P0 LDC R14, c[0x0][0x2c4] ;  /* 0x0000b100ff0e8b82 */ /* 0x000e240000000800 */
[----:B0-----:R-:W-:-:S13]  /*00f0*/  ISETP.GT.AND P1, PT, R14, R29, PT ;  /* 0x0000001d0e00720c */ /* 0x001fda0003f24270 */
[----:B------:R-:W-:Y:S05]  /*0100*/  @!P1 EXIT ;  /* 0x000000000000994d */ /* 0x000fea0003800000 */
[----:B------:R-:W-:Y:S01]  /*0110*/  ISETP.NE.AND P1, PT, R0, -0x1, PT ;  /* 0xffffffff0000780c */ /* 0x000fe20003f25270 */
[----:B------:R-:W0:Y:S01]  /*0120*/  LDC R42, c[0x0][0x2d4] ;  /* 0x0000b500ff2a7b82 */ /* 0x000e220000000800 */
[----:B------:R-:W-:Y:S01]  /*0130*/  IMAD.WIDE R4, R3, 0x80, RZ ;  /* 0x0000008003047825 */ /* 0x000fe200078e02ff */
[----:B------:R-:W1:Y:S01]  /*0140*/  S2R R12, SR_TID.X ;  /* 0x00000000000c7919 */ /* 0x000e620000002100 */
[----:B------:R-:W-:Y:S01]  /*0150*/  HFMA2.MMA R27, -RZ, RZ, 0, 0 ;  /* 0x00000000ff1b7435 */ /* 0x000fe200000001ff */
[----:B------:R-:W-:Y:S02]  /*0160*/  SHF.R.S32.HI R40, RZ, 0x1f, R29 ;  /* 0x0000001fff287819 */ /* 0x000fe4000001141d */
[----:B------:R-:W-:Y:S01]  /*0170*/  SEL R16, R4, RZ, P0 ;  /* 0x000000ff04107207 */ /* 0x000fe20000000000 */
[----:B------:R-:W2:Y:S01]  /*0180*/  S2R R6, SR_CTAID.Z ;  /* 0x0000000000067919 */ /* 0x000ea20000002700 */
[----:B------:R-:W3:Y:S01]  /*0190*/  LDC R13, c[0x0][0x270] ;  /* 0x00009c00ff0d7b82 */ /* 0x000ee20000000800 */
[----:B------:R-:W-:-:S03]  /*01a0*/  SEL R17, R5, RZ, P0 ;  /* 0x000000ff05117207 */ /* 0x000fc60000000000 */
[----:B------:R-:W-:-:S04]  /*01b0*/  @!P1 SHF.R.S32.HI R7, RZ, 0x1f, R3 ;  /* 0x0000001fff079819 */ /* 0x000fc80000011403 */
[----:B------:R-:W4:Y:S08]  /*01c0*/  @!P1 LDC.64 R20, c[0x0][0x418] ;  /* 0x00010600ff149b82 */ /* 0x000f300000000a00 */
[----:B------:R-:W5:Y:S01]  /*01d0*/  @P1 LDC.64 R24, c[0x0][0x420] ;  /* 0x00010800ff181b82 */ /* 0x000f620000000a00 */
[----:B0-----:R-:W-:-:S07]  /*01e0*/  IMAD.WIDE R4, R3, R42, RZ ;  /* 0x0000002a03047225 */ /* 0x001fce00078e02ff */
[----:B------:R-:W0:Y:S01]  /*01f0*/  @P1 LDC.64 R10, c[0x0][0x298] ;  /* 0x0000a600ff0a1b82 */ /* 0x000e220000000a00 */
[----:B---3--:R-:W-:-:S07]  /*0200*/  IMAD R5, R5, R13, RZ ;  /* 0x0000000d05057224 */ /* 0x008fce00078e02ff */
[----:B------:R-:W3:Y:S01]  /*0210*/  LDC R15, c[0x0][0x2dc] ;  /* 0x0000b700ff0f7b82 */ /* 0x000ee20000000800 */
[-C--:B----4-:R-:W-:Y:S01]  /*0220*/  @!P1 IMAD R2, R7, R20.reuse, RZ ;  /* 0x0000001407029224 */ /* 0x090fe200078e02ff */
[----:B------:R-:W-:Y:S01]  /*0230*/  SHF.R.S32.HI R7, RZ, 0x1f, R13 ;  /* 0x0000001fff077819 */ /* 0x000fe2000001140d */
[----:B------:R-:W-:-:S04]  /*0240*/  @!P1 IMAD.WIDE.U32 R8, R3, R20, RZ ;  /* 0x0000001403089225 */ /* 0x000fc800078e00ff */
[----:B------:R-:W-:Y:S02]  /*0250*/  @!P1 IMAD R21, R3, R21, R2 ;  /* 0x0000001503159224 */ /* 0x000fe400078e0202 */
[----:B-----5:R-:W-:-:S04]  /*0260*/  @P1 IMAD.WIDE.U32 R18, R0, R24, RZ ;  /* 0x0000001800121225 */ /* 0x020fc800078e00ff */
[----:B------:R-:W-:Y:S01]  /*0270*/  @P1 IMAD R25, R0, R25, R19 ;  /* 0x0000001900191224 */ /* 0x000fe200078e0213 */
[----:B------:R-:W-:Y:S01]  /*0280*/  @!P1 IADD3 R25, R9, R21, RZ ;  /* 0x0000001509199210 */ /* 0x000fe20007ffe0ff */
[C---:B------:R-:W-:Y:S01]  /*0290*/  IMAD R19, R4.reuse, R7, R5 ;  /* 0x0000000704137224 */ /* 0x040fe200078e0205 */
[----:B------:R-:W-:Y:S01]  /*02a0*/  IADD3 R21, P0, R29, R16, RZ ;  /* 0x000000101d157210 */ /* 0x000fe20007f1e0ff */
[----:B------:R-:W-:Y:S01]  /*02b0*/  IMAD.WIDE.U32 R4, R4, R13, RZ ;  /* 0x0000000d04047225 */ /* 0x000fe200078e00ff */
[----:B------:R-:W-:-:S03]  /*02c0*/  @P1 MOV R2, R18 ;  /* 0x0000001200021202 */ /* 0x000fc60000000f00 */
[C---:B0-----:R-:W-:Y:S01]  /*02d0*/  @P1 IMAD.WIDE.U32 R34, R0.reuse, R10, RZ ;  /* 0x0000000a00221225 */ /* 0x041fe200078e00ff */
[----:B------:R-:W-:Y:S02]  /*02e0*/  IADD3 R16, R5, R19, RZ ;  /* 0x0000001305107210 */ /* 0x000fe40007ffe0ff */
[----:B---3--:R-:W-:Y:S01]  /*02f0*/  SHF.R.S32.HI R23, RZ, 0x1f, R15 ;  /* 0x0000001fff177819 */ /* 0x008fe2000001140f */
[----:B------:R-:W-:Y:S01]  /*0300*/  @P1 IMAD R7, R0, R11, R35 ;  /* 0x0000000b00071224 */ /* 0x000fe200078e0223 */
[----:B------:R-:W-:Y:S01]  /*0310*/  @P1 MOV R19, R0 ;  /* 0x0000000000131202 */ /* 0x000fe20000000f00 */
[----:B------:R-:W-:-:S04]  /*0320*/  IMAD.WIDE R10, R13, R15, RZ ;  /* 0x0000000f0d0a7225 */ /* 0x000fc800078e02ff */
[----:B------:R-:W-:Y:S01]  /*0330*/  IMAD R20, R16, R15, RZ ;  /* 0x0000000f10147224 */ /* 0x000fe200078e02ff */
[----:B-12---:R-:W-:Y:S06]  /*0340*/  @P1 BRA `(.L_x_755) ;  /* 0x00000000001c1947 */ /* 0x006fec0003800000 */
[----:B------:R-:W0:Y:S01]  /*0350*/  LDC.64 R18, c[0x0][0x290] ;  /* 0x0000a400ff127b82 */ /* 0x000e220000000a00 */
[----:B------:R-:W-:-:S05]  /*0360*/  SHF.R.S32.HI R7, RZ, 0x1f, R3 ;  /* 0x0000001fff077819 */ /* 0x000fca0000011403 */
[-C--:B0-----:R-:W-:Y:S02]  /*0370*/  IMAD R16, R7, R18.reuse, RZ ;  /* 0x0000001207107224 */ /* 0x081fe400078e02ff */
[----:B------:R-:W-:-:S04]  /*0380*/  IMAD.WIDE.U32 R34, R3, R18, RZ ;  /* 0x0000001203227225 */ /* 0x000fc800078e00ff */
[----:B------:R-:W-:Y:S01]  /*0390*/  IMAD R7, R3, R19, R16 ;  /* 0x0000001303077224 */ /* 0x000fe200078e0210 */
[----:B------:R-:W-:-:S04]  /*03a0*/  MOV R19, 0xffffffff ;  /* 0xffffffff00137802 */ /* 0x000fc80000000f00 */
[----:B------:R-:W-:-:S07]  /*03b0*/  IADD3 R7, R35, R7, RZ ;  /* 0x0000000723077210 */ /* 0x000fce0007ffe0ff */
.L_x_755:
[----:B------:R-:W-:Y:S01]  /*03c0*/  ULDC.U8 UR6, c[0x0][0x3d8] ;  /* 0x0000f60000067ab9 */ /* 0x000fe20000000000 */
[----:B------:R-:W-:Y:S01]  /*03d0*/  IADD3.X R17, R40, R17, RZ, P0, !PT ;  /* 0x0000001128117210 */ /* 0x000fe200007fe4ff */
[----:B------:R-:W-:Y:S01]  /*03e0*/  IMAD R5, R11, R19, RZ ;  /* 0x000000130b057224 */ /* 0x000fe200078e02ff */
[----:B------:R-:W-:Y:S01]  /*03f0*/  ISETP.NE.AND P0, PT, RZ, UR6, PT ;  /* 0x00000006ff007c0c */ /* 0x000fe2000bf05270 */
[----:B------:R-:W-:Y:S01]  /*0400*/  IMAD R23, R23, R4, R20 ;  /* 0x0000000417177224 */ /* 0x000fe200078e0214 */
[----:B------:R-:W-:Y:S01]  /*0410*/  @!P1 MOV R2, R8 ;  /* 0x0000000800029202 */ /* 0x000fe20000000f00 */
[----:B------:R-:W-:Y:S01]  /*0420*/  IMAD R18, R17, R10, RZ ;  /* 0x0000000a11127224 */ /* 0x000fe200078e02ff */
[----:B------:R-:W-:Y:S01]  /*0430*/  SHF.R.S32.HI R28, RZ, 0x1f, R6 ;  /* 0x0000001fff1c7819 */ /* 0x000fe20000011406 */
[----:B------:R-:W-:Y:S02]  /*0440*/  IMAD R27, R10, R27, R5 ;  /* 0x0000001b0a1b7224 */ /* 0x000fe400078e0205 */
[----:B------:R-:W-:-:S04]  /*0450*/  IMAD.WIDE.U32 R8, R4, R15, RZ ;  /* 0x0000000f04087225 */ /* 0x000fc800078e00ff */
[----:B------:R-:W-:Y:S01]  /*0460*/  IMAD.WIDE.U32 R16, R10, R19, RZ ;  /* 0x000000130a107225 */ /* 0x000fe200078e00ff */
[----:B------:R-:W-:-:S03]  /*0470*/  IADD3 R9, R9, R23, RZ ;  /* 0x0000001709097210 */ /* 0x000fc60007ffe0ff */
[----:B------:R-:W-:Y:S01]  /*0480*/  IMAD R19, R6, R15, RZ ;  /* 0x0000000f06137224 */ /* 0x000fe200078e02ff */
[----:B------:R-:W-:Y:S01]  /*0490*/  SEL R16, R8, R16, !P1 ;  /* 0x0000001008107207 */ /* 0x000fe20004800000 */
[----:B------:R-:W-:Y:S01]  /*04a0*/  IMAD.WIDE.U32 R4, R21, R10, RZ ;  /* 0x0000000a15047225 */ /* 0x000fe200078e00ff */
[----:B------:R-:W-:Y:S02]  /*04b0*/  @P1 IADD3 R9, R17, R27, RZ ;  /* 0x0000001b11091210 */ /* 0x000fe40007ffe0ff */
[----:B------:R-:W-:Y:S01]  /*04c0*/  SHF.R.S32.HI R10, RZ, 0x1f, R19 ;  /* 0x0000001fff0a7819 */ /* 0x000fe20000011413 */
[----:B------:R-:W-:-:S05]  /*04d0*/  IMAD R11, R11, R21, R18 ;  /* 0x000000150b0b7224 */ /* 0x000fca00078e0212 */
[----:B------:R-:W-:Y:S01]  /*04e0*/  IADD3 R11, R5, R11, RZ ;  /* 0x0000000b050b7210 */ /* 0x000fe20007ffe0ff */
[----:B------:R-:W-:Y:S06]  /*04f0*/  @!P0 BRA `(.L_x_756) ;  /* 0x00000000001c8947 */ /* 0x000fec0003800000 */
[----:B------:R-:W0:Y:S01]  /*0500*/  LDC R8, c[0x0][0x2c0] ;  /* 0x0000b000ff087b82 */ /* 0x000e220000000800 */
[----:B------:R-:W-:-:S05]  /*0510*/  @!P1 IMAD R0, R3, R42, RZ ;  /* 0x0000002a03009224 */ /* 0x000fca00078e02ff */
[----:B------:R-:W-:Y:S02]  /*0520*/  LEA R0, R3, R0, 0x7 ;  /* 0x0000000003007211 */ /* 0x000fe400078e38ff */
[----:B------:R-:W0:Y:S02]  /*0530*/  LDC R17, c[0x0][0x2e4] ;  /* 0x0000b900ff117b82 */ /* 0x000e240000000800 */
[----:B0-----:R-:W-:-:S05]  /*0540*/  LEA R3, R8, R17, 0x7 ;  /* 0x0000001108037211 */ /* 0x001fca00078e38ff */
[----:B------:R-:W-:Y:S01]  /*0550*/  IMAD R42, R3, R6, R0 ;  /* 0x00000006032a7224 */ /* 0x000fe200078e0200 */
[----:B------:R-:W-:Y:S06]  /*0560*/  BRA `(.L_x_757) ;  /* 0x0000000000087947 */ /* 0x000fec0003800000 */
.L_x_756:
[----:B------:R-:W-:-:S04]  /*0570*/  IMAD R3, R3, R13, R6 ;  /* 0x0000000d03037224 */ /* 0x000fc800078e0206 */
[----:B------:R-:W-:-:S07]  /*0580*/  IMAD R42, R3, R42, RZ ;  /* 0x0000002a032a7224 */ /* 0x000fce00078e02ff */
.L_x_757:
[----:B------:R-:W-:Y:S01]  /*0590*/  SHF.R.S32.HI R3, RZ, 0x1f, R12 ;  /* 0x0000001fff037819 */ /* 0x000fe2000001140c */
[----:B------:R-:W-:Y:S01]  /*05a0*/  ULDC.64 UR6, c[0x0][0x400] ;  /* 0x0001000000067ab9 */ /* 0x000fe20000000a00 */
[----:B------:R-:W-:Y:S01]  /*05b0*/  IADD3 R4, P0, P1, R4, R16, R19 ;  /* 0x0000001004047210 */ /* 0x000fe2000791e013 */
[----:B------:R-:W-:Y:S01]  /*05c0*/  BSSY B0, `(.L_x_758) ;  /* 0x000003a000007945 */ /* 0x000fe20003800000 */
[----:B------:R-:W-:Y:S01]  /*05d0*/  LEA.HI R0, R3, R12, RZ, 0x3 ;  /* 0x0000000c03007211 */ /* 0x000fe200078f18ff */
[----:B------:R-:W-:Y:S01]  /*05e0*/  HFMA2.MMA R24, -RZ, RZ, 0, 0 ;  /* 0x00000000ff187435 */ /* 0x000fe200000001ff */
[----:B------:R-:W-:Y:S02]  /*05f0*/  IADD3.X R10, R11, R9, R10, P0, P1 ;  /* 0x000000090b0a7210 */ /* 0x000fe400007e240a */
[----:B------:R-:W-:Y:S02]  /*0600*/  CS2R R20, SRZ ;  /* 0x0000000000147805 */ /* 0x000fe4000001ff00 */
[----:B------:R-:W-:-:S02]  /*0610*/  LOP3.LUT R5, R0, 0x3ffffff8, RZ, 0xc0, !PT ;  /* 0x3ffffff800057812 */ /* 0x000fc400078ec0ff */
[----:B------:R-:W-:Y:S02]  /*0620*/  CS2R R16, SRZ ;  /* 0x0000000000107805 */ /* 0x000fe4000001ff00 */
[----:B------:R-:W-:Y:S01]  /*0630*/  SHF.R.S32.HI R8, RZ, 0x3, R0 ;  /* 0x00000003ff087819 */ /* 0x000fe20000011400 */
[----:B------:R-:W-:Y:S01]  /*0640*/  IMAD R0, R13, R15, RZ ;  /* 0x0000000f0d007224 */ /* 0x000fe200078e02ff */
[-C--:B------:R-:W-:Y:S02]  /*0650*/  IADD3 R5, -R5, R12.reuse, RZ ;  /* 0x0000000c05057210 */ /* 0x080fe40007ffe1ff */
[----:B------:R-:W-:Y:S02]  /*0660*/  CS2R R18, SRZ ;  /* 0x0000000000127805 */ /* 0x000fe4000001ff00 */
[----:B------:R-:W-:Y:S02]  /*0670*/  LEA.HI R3, R3, R12, RZ, 0x2 ;  /* 0x0000000c03037211 */ /* 0x000fe400078f10ff */
[----:B------:R-:W-:-:S02]  /*0680*/  SHF.L.U32 R5, R5, 0x2, RZ ;  /* 0x0000000205057819 */ /* 0x000fc400000006ff */
[----:B------:R-:W-:-:S03]  /*0690*/  IADD3 R14, -R29, R14, RZ ;  /* 0x0000000e1d0e7210 */ /* 0x000fc60007ffe1ff */
[----:B------:R-:W-:-:S05]  /*06a0*/  IMAD R5, R8, R0, R5 ;  /* 0x0000000008057224 */ /* 0x000fca00078e0205 */
[----:B------:R-:W-:-:S04]  /*06b0*/  IADD3 R4, P0, R5, R4, RZ ;  /* 0x0000000405047210 */ /* 0x000fc80007f1e0ff */
[----:B------:R-:W-:Y:S02]  /*06c0*/  LEA.HI.X.SX32 R9, R5, R10, 0x1, P0 ;  /* 0x0000000a05097211 */ /* 0x000fe400000f0eff */
[----:B------:R-:W-:Y:S02]  /*06d0*/  CS2R R10, SRZ ;  /* 0x00000000000a7805 */ /* 0x000fe4000001ff00 */
[----:B------:R-:W-:Y:S02]  /*06e0*/  LOP3.LUT R5, R3, 0x1ffffffc, RZ, 0xc0, !PT ;  /* 0x1ffffffc03057812 */ /* 0x000fe400078ec0ff */
[----:B------:R-:W-:Y:S02]  /*06f0*/  SHF.R.S32.HI R3, RZ, 0x2, R3 ;  /* 0x00000002ff037819 */ /* 0x000fe40000011403 */
[----:B------:R-:W-:Y:S02]  /*0700*/  IADD3 R5, -R5, R12, RZ ;  /* 0x0000000c05057210 */ /* 0x000fe40007ffe1ff */
[----:B------:R-:W-:-:S02]  /*0710*/  CS2R R12, SRZ ;  /* 0x00000000000c7805 */ /* 0x000fc4000001ff00 */
[----:B------:R-:W-:Y:S02]  /*0720*/  ISETP.GE.AND P0, PT, R3, R14, PT ;  /* 0x0000000e0300720c */ /* 0x000fe40003f06270 */
[----:B------:R-:W-:Y:S02]  /*0730*/  CS2R R14, SRZ ;  /* 0x00000000000e7805 */ /* 0x000fe4000001ff00 */
[C---:B------:R-:W-:Y:S02]  /*0740*/  LEA R30, P1, R4.reuse, UR6, 0x2 ;  /* 0x00000006041e7c11 */ /* 0x040fe4000f8210ff */
[----:B------:R-:W-:Y:S02]  /*0750*/  SHF.L.U32 R32, R5, 0x3, RZ ;  /* 0x0000000305207819 */ /* 0x000fe400000006ff */
[----:B------:R-:W-:Y:S02]  /*0760*/  LEA.HI.X R31, R4, UR7, R9, 0x2, P1 ;  /* 0x00000007041f7c11 */ /* 0x000fe400088f1409 */
[----:B------:R-:W-:-:S02]  /*0770*/  CS2R R8, SRZ ;  /* 0x0000000000087805 */ /* 0x000fc4000001ff00 */
[----:B------:R-:W-:Y:S02]  /*0780*/  SHF.R.S32.HI R4, RZ, 0x1f, R3 ;  /* 0x0000001fff047819 */ /* 0x000fe40000011403 */
[----:B------:R-:W-:Y:S02]  /*0790*/  IADD3 R5, R32, 0x20, RZ ;  /* 0x0000002020057810 */ /* 0x000fe40007ffe0ff */
[----:B------:R-:W-:Y:S01]  /*07a0*/  SHF.R.S32.HI R33, RZ, 0x1f, R32 ;  /* 0x0000001fff217819 */ /* 0x000fe20000011420 */
[----:B------:R-:W-:Y:S06]  /*07b0*/  @P0 BRA `(.L_x_759) ;  /* 0x0000000000680947 */ /* 0x000fec0003800000 */
[----:B------:R-:W-:Y:S01]  /*07c0*/  ULDC.64 UR8, c[0x0][0x420] ;  /* 0x0001080000087ab9 */ /* 0x000fe20000000a00 */
[----:B------:R-:W-:Y:S01]  /*07d0*/  ULDC.64 UR6, c[0x0][0x428] ;  /* 0x00010a0000067ab9 */ /* 0x000fe20000000a00 */
[----:B------:R-:W-:-:S04]  /*07e0*/  IMAD.WIDE.U32 R22, R29, UR8, R32 ;  /* 0x000000081d167c25 */ /* 0x000fc8000f8e0020 */
[----:B------:R-:W-:Y:S01]  /*07f0*/  IMAD R26, R40, UR8, RZ ;  /* 0x00000008281a7c24 */ /* 0x000fe2000f8e02ff */
[----:B------:R-:W-:Y:S01]  /*0800*/  IADD3 R22, P1, R2, R22, RZ ;  /* 0x0000001602167210 */ /* 0x000fe20007f3e0ff */
[----:B------:R-:W-:Y:S02]  /*0810*/  IMAD R27, R28, UR6, RZ ;  /* 0x000000061c1b7c24 */ /* 0x000fe4000f8e02ff */
[----:B------:R-:W-:Y:S02]  /*0820*/  IMAD R26, R29, UR9, R26 ;  /* 0x000000091d1a7c24 */ /* 0x000fe4000f8e021a */
[----:B------:R-:W-:Y:S02]  /*0830*/  IMAD R27, R6, UR7, R27 ;  /* 0x00000007061b7c24 */ /* 0x000fe4000f8e021b */
[----:B------:R-:W-:Y:S01]  /*0840*/  IMAD R2, R4, UR8, RZ ;  /* 0x0000000804027c24 */ /* 0x000fe2000f8e02ff */
[----:B------:R-:W-:Y:S02]  /*0850*/  IADD3.X R23, R25, R23, R26, P1, !PT ;  /* 0x0000001719177210 */ /* 0x000fe40000ffe41a */
[----:B------:R-:W-:Y:S01]  /*0860*/  IADD3 R26, R32, 0x40, RZ ;  /* 0x00000040201a7810 */ /* 0x000fe20007ffe0ff */
[----:B------:R-:W-:-:S02]  /*0870*/  IMAD R25, R3, UR9, R2 ;  /* 0x0000000903197c24 */ /* 0x000fc4000f8e0202 */
[----:B------:R-:W-:Y:S01]  /*0880*/  IMAD.WIDE.U32 R22, R6, UR6, R22 ;  /* 0x0000000606167c25 */ /* 0x000fe2000f8e0016 */
[----:B------:R-:W-:Y:S02]  /*0890*/  ULDC UR6, c[0x0][0x2d0] ;  /* 0x0000b40000067ab9 */ /* 0x000fe40000000800 */
[----:B------:R-:W-:Y:S02]  /*08a0*/  ISETP.GE.AND P3, PT, R26, UR6, PT ;  /* 0x000000061a007c0c */ /* 0x000fe4000bf66270 */
[----:B------:R-:W-:Y:S02]  /*08b0*/  IADD3 R23, R23, R27, RZ ;  /* 0x0000001b17177210 */ /* 0x000fe40007ffe0ff */
[----:B------:R-:W-:Y:S02]  /*08c0*/  ISETP.GE.AND P1, PT, R32, UR6, PT ;  /* 0x0000000620007c0c */ /* 0x000fe4000bf26270 */
[----:B------:R-:W-:Y:S01]  /*08d0*/  ISETP.GE.AND P2, PT, R5, UR6, PT ;  /* 0x0000000605007c0c */ /* 0x000fe2000bf46270 */
[----:B------:R-:W-:Y:S01]  /*08e0*/  IMAD.WIDE.U32 R22, R3, UR8, R22 ;  /* 0x0000000803167c25 */ /* 0x000fe2000f8e0016 */
[----:B------:R-:W-:-:S04]  /*08f0*/  ULDC.64 UR8, c[0x0][0x3e0] ;  /* 0x0000f80000087ab9 */ /* 0x000fc80000000a00 */
[----:B------:R-:W-:Y:S02]  /*0900*/  IADD3 R23, R23, R25, RZ ;  /* 0x0000001917177210 */ /* 0x000fe40007ffe0ff */
[----:B------:R-:W-:-:S04]  /*0910*/  LEA R26, P4, R22, UR8, 0x1 ;  /* 0x00000008161a7c11 */ /* 0x000fc8000f8808ff */
[----:B------:R-:W-:-:S05]  /*0920*/  LEA.HI.X R27, R22, UR9, R23, 0x1, P4 ;  /* 0x00000009161b7c11 */ /* 0x000fca000a0f0c17 */
[----:B------:R0:W5:Y:S04]  /*0930*/  @!P1 LDG.E.128 R8, desc[UR4][R26.64] ;  /* 0x000000041a089981 */ /* 0x000168000c1e1d00 */
[----:B------:R0:W5:Y:S04]  /*0940*/  @!P2 LDG.E.128 R12, desc[UR4][R26.64+0x40] ;  /* 0x000040041a0ca981 */ /* 0x000168000c1e1d00 */
[----:B------:R0:W5:Y:S02]  /*0950*/  @!P3 LDG.E.128 R16, desc[UR4][R26.64+0x80] ;  /* 0x000080041a10b981 */ /* 0x000164000c1e1d00 */
.L_x_759:
[----:B------:R-:W-:Y:S05]  /*0960*/  BSYNC B0 ;  /* 0x0000000000007941 */ /* 0x000fea0003800000 */
.L_x_758:
        /* <DEDUP_REMOVED lines=12> */
[----:B------:R-:W-:Y:S01]  /*0a30*/  IADD3 R41, R29, R42, RZ ;  /* 0x0000002a1d297210 */ /* 0x000fe20007ffe0ff */
[----:B------:R-:W-:Y:S06]  /*0a40*/  @P0 BRA `(.L_x_761) ;  /* 0x0000000000700947 */ /* 0x000fec0003800000 */
[----:B------:R-:W-:Y:S01]  /*0a50*/  MOV R12, R32 ;  /* 0x00000020000c7202 */ /* 0x000fe20000000f00 */
[----:B------:R-:W-:Y:S01]  /*0a60*/  ULDC.64 UR8, c[0x0][0x298] ;  /* 0x0000a60000087ab9 */ /* 0x000fe20000000a00 */
[----:B------:R-:W-:Y:S01]  /*0a70*/  MOV R13, R33 ;  /* 0x00000021000d7202 */ /* 0x000fe20000000f00 */
[----:B------:R-:W-:Y:S01]  /*0a80*/  IMAD R40, R40, UR8, RZ ;  /* 0x0000000828287c24 */ /* 0x000fe2000f8e02ff */
[----:B------:R-:W-:Y:S01]  /*0a90*/  ULDC.64 UR6, c[0x0][0x2a0] ;  /* 0x0000a80000067ab9 */ /* 0x000fe20000000a00 */
[----:B------:R-:W-:Y:S02]  /*0aa0*/  IMAD R4, R4, UR8, RZ ;  /* 0x0000000804047c24 */ /* 0x000fe4000f8e02ff */
[----:B------:R-:W-:-:S04]  /*0ab0*/  IMAD.WIDE.U32 R12, R29, UR8, R12 ;  /* 0x000000081d0c7c25 */ /* 0x000fc8000f8e000c */
[----:B------:R-:W-:Y:S01]  /*0ac0*/  IMAD R40, R29, UR9, R40 ;  /* 0x000000091d287c24 */ /* 0x000fe2000f8e0228 */
[----:B------:R-:W-:Y:S01]  /*0ad0*/  IADD3 R12, P0, R34, R12, RZ ;  /* 0x0000000c220c7210 */ /* 0x000fe20007f1e0ff */
[----:B------:R-:W-:-:S03]  /*0ae0*/  IMAD R29, R28, UR6, RZ ;  /* 0x000000061c1d7c24 */ /* 0x000fc6000f8e02ff */
[----:B------:R-:W-:Y:S01]  /*0af0*/  IADD3.X R13, R7, R13, R40, P0, !PT ;  /* 0x0000000d070d7210 */ /* 0x000fe200007fe428 */
[C---:B------:R-:W-:Y:S02]  /*0b00*/  IMAD R29, R6.reuse, UR7, R29 ;  /* 0x00000007061d7c24 */ /* 0x040fe4000f8e021d */
[----:B------:R-:W-:Y:S01]  /*0b10*/  IMAD.WIDE.U32 R6, R6, UR6, R12 ;  /* 0x0000000606067c25 */ /* 0x000fe2000f8e000c */
[C---:B------:R-:W-:Y:S01]  /*0b20*/  IADD3 R12, R32.reuse, 0x40, RZ ;  /* 0x00000040200c7810 */ /* 0x040fe20007ffe0ff */
[----:B------:R-:W-:Y:S02]  /*0b30*/  ULDC UR6, c[0x0][0x2d0] ;  /* 0x0000b40000067ab9 */ /* 0x000fe40000000800 */
[----:B------:R-:W-:Y:S01]  /*0b40*/  IMAD R13, R3, UR9, R4 ;  /* 0x00000009030d7c24 */ /* 0x000fe2000f8e0204 */
[----:B------:R-:W-:Y:S02]  /*0b50*/  IADD3 R7, R7, R29, RZ ;  /* 0x0000001d07077210 */ /* 0x000fe40007ffe0ff */
[----:B------:R-:W-:-:S02]  /*0b60*/  ISETP.GE.AND P1, PT, R32, UR6, PT ;  /* 0x0000000620007c0c */ /* 0x000fc4000bf26270 */
[----:B------:R-:W-:Y:S01]  /*0b70*/  ISETP.GE.AND P2, PT, R5, UR6, PT ;  /* 0x0000000605007c0c */ /* 0x000fe2000bf46270 */
[----:B------:R-:W-:Y:S01]  /*0b80*/  IMAD.WIDE.U32 R6, R3, UR8, R6 ;  /* 0x0000000803067c25 */ /* 0x000fe2000f8e0006 */
[----:B------:R-:W-:Y:S01]  /*0b90*/  ISETP.GE.AND P3, PT, R12, UR6, PT ;  /* 0x000000060c007c0c */ /* 0x000fe2000bf66270 */
[----:B------:R-:W-:-:S03]  /*0ba0*/  ULDC.64 UR6, c[0x0][0x280] ;  /* 0x0000a00000067ab9 */ /* 0x000fc60000000a00 */
[----:B------:R-:W-:Y:S02]  /*0bb0*/  IADD3 R3, R7, R13, RZ ;  /* 0x0000000d07037210 */ /* 0x000fe40007ffe0ff */
[----:B------:R-:W-:-:S04]  /*0bc0*/  LEA R4, P0, R6, UR6, 0x1 ;  /* 0x0000000606047c11 */ /* 0x000fc8000f8008ff */
[----:B------:R-:W-:-:S05]  /*0bd0*/  LEA.HI.X R5, R6, UR7, R3, 0x1, P0 ;  /* 0x0000000706057c11 */ /* 0x000fca00080f0c03 */
[----:B------:R0:W5:Y:S04]  /*0be0*/  @!P1 LDG.E.128 R20, desc[UR4][R4.64] ;  /* 0x0000000404149981 */ /* 0x000168000c1e1d00 */
[----:B------:R0:W5:Y:S04]  /*0bf0*/  @!P2 LDG.E.128 R8, desc[UR4][R4.64+0x40] ;  /* 0x000040040408a981 */ /* 0x000168000c1e1d00 */
[----:B------:R0:W5:Y:S02]  /*0c00*/  @!P3 LDG.E.128 R24, desc[UR4][R4.64+0x80] ;  /* 0x000080040418b981 */ /* 0x000164000c1e1d00 */
.L_x_761:
[----:B------:R-:W-:Y:S05]  /*0c10*/  BSYNC B0 ;  /* 0x0000000000007941 */ /* 0x000fea0003800000 */
.L_x_760:
[----:B------:R-:W-:Y:S01]  /*0c20*/  HADD2.F32 R3, -RZ, R2.H1_H1 ;  /* 0x30000002ff037230 */ /* 0x000fe20000004100 */
[----:B------:R-:W-:Y:S01]  /*0c30*/  ULDC UR6, c[0x0][0x384] ;  /* 0x0000e10000067ab9 */ /* 0x000fe20000000800 */
[----:B0----5:R-:W-:Y:S02]  /*0c40*/  HADD2.F32 R4, -RZ, R20.H1_H1 ;  /* 0x30000014ff047230 */ /* 0x021fe40000004100 */
[----:B------:R-:W-:Y:S02]  /*0c50*/  HADD2.F32 R2, -RZ, R2.H0_H0 ;  /* 0x20000002ff027230 */ /* 0x000fe40000004100 */
        /* <DEDUP_REMOVED lines=9> */
[--C-:B------:R-:W-:Y:S02]  /*0cf0*/  HADD2.F32 R3, -RZ, R22.reuse.H0_H0 ;  /* 0x20000016ff037230 */ /* 0x100fe40000004100 */
[----:B------:R-:W-:Y:S01]  /*0d00*/  FFMA.FTZ R5, R36, R5, R7 ;  /* 0x0000000524057223 */ /* 0x000fe20000010007 */
[----:B------:R-:W-:Y:S01]  /*0d10*/  HADD2.F32 R35, -RZ, R35.H1_H1 ;  /* 0x30000023ff237230 */ /* 0x000fe20000004100 */
[----:B------:R-:W-:Y:S01]  /*0d20*/  SHF.L.U32 R7, R0, 0x3, RZ ;  /* 0x0000000300077819 */ /* 0x000fe200000006ff */
[----:B------:R-:W-:-:S02]  /*0d30*/  HADD2.F32 R4, -RZ, R22.H1_H1 ;  /* 0x30000016ff047230 */ /* 0x000fc40000004100 */
[----:B------:R-:W-:Y:S01]  /*0d40*/  FFMA.FTZ R6, R2, R3, R5 ;  /* 0x0000000302067223 */ /* 0x000fe20000010005 */
[--C-:B------:R-:W-:Y:S02]  /*0d50*/  HADD2.F32 R2, -RZ, R38.reuse.H0_H0 ;  /* 0x20000026ff027230 */ /* 0x100fe40000004100 */
[--C-:B------:R-:W-:Y:S02]  /*0d60*/  HADD2.F32 R3, -RZ, R23.reuse.H0_H0 ;  /* 0x20000017ff037230 */ /* 0x100fe40000004100 */
        /* <DEDUP_REMOVED lines=10> */
[----:B------:R-:W-:Y:S01]  /*0e10*/  HADD2.F32 R2, -RZ, R39.H0_H0 ;  /* 0x20000027ff027230 */ /* 0x000fe20000004100 */
[----:B------:R-:W0:Y:S01]  /*0e20*/  S2R R8, SR_TID.X ;  /* 0x0000000000087919 */ /* 0x000e220000002100 */
[----:B------:R-:W-:-:S02]  /*0e30*/  HADD2.F32 R3, -RZ, R9.H0_H0 ;  /* 0x20000009ff037230 */ /* 0x000fc40000004100 */
[----:B------:R-:W-:Y:S01]  /*0e40*/  FFMA.FTZ R37, R37, R4, R6 ;  /* 0x0000000425257223 */ /* 0x000fe20000010006 */
[----:B------:R-:W-:Y:S02]  /*0e50*/  HADD2.F32 R39, -RZ, R39.H1_H1 ;  /* 0x30000027ff277230 */ /* 0x000fe40000004100 */
[----:B------:R-:W-:Y:S02]  /*0e60*/  HADD2.F32 R4, -RZ, R9.H1_H1 ;  /* 0x30000009ff047230 */ /* 0x000fe40000004100 */
[----:B------:R-:W-:Y:S01]  /*0e70*/  FFMA.FTZ R6, R2, R3, R37 ;  /* 0x0000000302067223 */ /* 0x000fe20000010025 */
[----:B------:R-:W-:Y:S02]  /*0e80*/  HADD2.F32 R2, -RZ, R14.H0_H0 ;  /* 0x2000000eff027230 */ /* 0x000fe40000004100 */
        /* <DEDUP_REMOVED lines=17> */
[----:B------:R-:W-:Y:S01]  /*0fa0*/  HADD2.F32 R2, -RZ, R17.H0_H0 ;  /* 0x20000011ff027230 */ /* 0x000fe20000004100 */
[----:B0-----:R-:W-:Y:S01]  /*0fb0*/  LOP3.LUT P0, RZ, R8, 0x3, RZ, 0xc0, !PT ;  /* 0x0000000308ff7812 */ /* 0x001fe2000780c0ff */
        /* <DEDUP_REMOVED lines=9> */
[----:B------:R-:W-:Y:S02]  /*1050*/  HADD2.F32 R5, -RZ, R27.H0_H0 ;  /* 0x2000001bff057230 */ /* 0x000fe40000004100 */
[----:B------:R-:W-:Y:S01]  /*1060*/  FFMA.FTZ R17, R2, R3, R17 ;  /* 0x0000000302117223 */ /* 0x000fe20000010011 */
[----:B------:R-:W-:Y:S01]  /*1070*/  HADD2.F32 R3, -RZ, R26.H1_H1 ;  /* 0x3000001aff037230 */ /* 0x000fe20000004100 */
[----:B------:R-:W0:Y:S01]  /*1080*/  @!P0 LDC.64 R10, c[0x0][0x478] ;  /* 0x00011e00ff0a8b82 */ /* 0x000e220000000a00 */
[--C-:B------:R-:W-:Y:S02]  /*1090*/  HADD2.F32 R2, -RZ, R19.reuse.H0_H0 ;  /* 0x20000013ff027230 */ /* 0x100fe40000004100 */
[----:B------:R-:W-:Y:S02]  /*10a0*/  HADD2.F32 R19, -RZ, R19.H1_H1 ;  /* 0x30000013ff137230 */ /* 0x000fe40000004100 */
[----:B------:R-:W-:Y:S01]  /*10b0*/  FFMA.FTZ R3, R18, R3, R17 ;  /* 0x0000000312037223 */ /* 0x000fe20000010011 */
[----:B------:R-:W-:-:S03]  /*10c0*/  HADD2.F32 R4, -RZ, R27.H1_H1 ;  /* 0x3000001bff047230 */ /* 0x000fc60000004100 */
[----:B------:R-:W-:Y:S01]  /*10d0*/  FFMA.FTZ R2, R2, R5, R3 ;  /* 0x0000000502027223 */ /* 0x000fe20000010003 */
[----:B------:R-:W-:-:S03]  /*10e0*/  @!P0 LEA.HI R5, P1, R8, R41, RZ, 0x1e ;  /* 0x0000002908058211 */ /* 0x000fc6000783f0ff */
[----:B------:R-:W-:Y:S01]  /*10f0*/  FFMA.FTZ R2, R19, R4, R2 ;  /* 0x0000000413027223 */ /* 0x000fe20000010002 */
[----:B------:R-:W-:-:S04]  /*1100*/  @!P0 LEA.HI.X.SX32 R8, R41, RZ, 0x1, P1 ;  /* 0x000000ff29088211 */ /* 0x000fc800008f0eff */
[----:B------:R-:W1:Y:S01]  /*1110*/  SHFL.BFLY PT, R3, R2, 0x2, 0x1f ;  /* 0x0c401f0002037f89 */ /* 0x000e6200000e0000 */
[----:B0-----:R-:W-:-:S04]  /*1120*/  @!P0 LEA R4, P1, R5, R10, 0x2 ;  /* 0x0000000a05048211 */ /* 0x001fc800078210ff */
[----:B------:R-:W-:Y:S01]  /*1130*/  @!P0 LEA.HI.X R5, R5, R11, R8, 0x2, P1 ;  /* 0x0000000b05058211 */ /* 0x000fe200008f1408 */
[----:B-1----:R-:W-:-:S05]  /*1140*/  FADD.FTZ R6, R2, R3 ;  /* 0x0000000302067221 */ /* 0x002fca0000010000 */
[----:B------:R-:W0:Y:S02]  /*1150*/  SHFL.BFLY PT, R3, R6, 0x1, 0x1f ;  /* 0x0c201f0006037f89 */ /* 0x000e2400000e0000 */
[----:B0-----:R-:W-:-:S04]  /*1160*/  FADD.FTZ R3, R6, R3 ;  /* 0x0000000306037221 */ /* 0x001fc80000010000 */
[----:B------:R-:W-:Y:S01]  /*1170*/  FMUL.FTZ R9, R3, UR6 ;  /* 0x0000000603097c20 */ /* 0x000fe20008410000 */
[----:B------:R-:W-:-:S04]  /*1180*/  IMAD.WIDE R2, R7, 0x10, R30 ;  /* 0x0000001007027825 */ /* 0x000fc800078e021e */
[----:B------:R-:W-:Y:S04]  /*1190*/  @!P0 STG.E desc[UR4][R4.64], R9 ;  /* 0x0000000904008986 */ /* 0x000fe8000c101904 */
[----:B------:R-:W-:Y:S04]  /*11a0*/  STG.E.128 desc[UR4][R30.64], RZ ;  /* 0x000000ff1e007986 */ /* 0x000fe8000c101d04 */
[----:B------:R-:W-:Y:S04]  /*11b0*/  STG.E.128 desc[UR4][R2.64], RZ ;  /* 0x000000ff02007986 */ /* 0x000fe8000c101d04 */
[----:B------:R-:W-:Y:S04]  /*11c0*/  STG.E.128 desc[UR4][R30.64+0x80], RZ ;  /* 0x000080ff1e007986 */ /* 0x000fe8000c101d04 */
[----:B------:R-:W-:Y:S04]  /*11d0*/  STG.E.128 desc[UR4][R2.64+0x80], RZ ;  /* 0x000080ff02007986 */ /* 0x000fe8000c101d04 */
[----:B------:R-:W-:Y:S04]  /*11e0*/  STG.E.128 desc[UR4][R30.64+0x100], RZ ;  /* 0x000100ff1e007986 */ /* 0x000fe8000c101d04 */
[----:B------:R-:W-:Y:S01]  /*11f0*/  STG.E.128 desc[UR4][R2.64+0x100], RZ ;  /* 0x000100ff02007986 */ /* 0x000fe2000c101d04 */
[----:B------:R-:W-:Y:S05]  /*1200*/  EXIT ;  /* 0x000000000000794d */ /* 0x000fea0003800000 */
.L_x_762:
        /* <DEDUP_REMOVED lines=15> */
.L_x_1301:


//--------------------- .text._ZN5flash27flash_bwd_convert_dq_kernelI23Flash_bwd_kernel_traitsILi96ELi64ELi128ELi8ELi2ELi4ELi4ELb0ELb0EN7cutlass6half_tE19Flash_kernel_traitsILi96ELi64ELi128ELi8ES3_EEEEvNS_16Flash_bwd_paramsEi --------------------------
	.section	.text._ZN5flash27flash_bwd_convert_dq_kernelI23Flash_bwd_kernel_traitsILi96ELi64ELi128ELi8ELi2ELi4ELi4ELb0ELb0EN7cutlass6half_tE19Flash_kernel_traitsILi96ELi64ELi128ELi8ES3_EEEEvNS_16Flash_bwd_paramsEi,"ax",@progbits
	.align	128
        .global         _ZN5flash27flash_bwd_convert_dq_kernelI23Flash_bwd_kernel_traitsILi96ELi64ELi128ELi8ELi2ELi4ELi4ELb0ELb0EN7cutlass6half_tE19Flash_kernel_traitsILi96ELi64ELi128ELi8ES3_EEEEvNS_16Flash_bwd_paramsEi
        .type           _ZN5flash27flash_bwd_convert_dq_kernelI23Flash_bwd_kernel_traitsILi96ELi64ELi128ELi8ELi2ELi4ELi4ELb0ELb0EN7cutlass6half_tE19Flash_kernel_traitsILi96ELi64ELi128ELi8ES3_EEEEvNS_16Flash_bwd_paramsEi,@function
        .size           _ZN5flash27flash_bwd_convert_dq_kernelI23Flash_bwd_kernel_traitsILi96ELi64ELi128ELi8ELi2ELi4ELi4ELb0ELb0EN7cutlass6half_tE19Flash_kernel_traitsILi96ELi64ELi128ELi8ES3_EEEEvNS_16Flash_bwd_paramsEi,(.L_x_1302 - _ZN5flash27flash_bwd_convert_dq_kernelI23Flash_bwd_kernel_traitsILi96ELi64ELi128ELi8ELi2ELi4ELi4ELb0ELb0EN7cutlass6half_tE19Flash_kernel_traitsILi96ELi64ELi128ELi8ES3_EEEEvNS_16Flash_bwd_paramsEi)
        .other          _ZN5flash27flash_bwd_convert_dq_kernelI23Flash_bwd_kernel_traitsILi96ELi64ELi128ELi8ELi2ELi4ELi4ELb0ELb0EN7cutlass6half_tE19Flash_kernel_traitsILi96ELi64ELi128ELi8ES3_EEEEvNS_16Flash_bwd_paramsEi,@"STO_CUDA_ENTRY STV_DEFAULT"
_ZN5flash27flash_bwd_convert_dq_kernelI23Flash_bwd_kernel_traitsILi96ELi64ELi128ELi8ELi2ELi4ELi4ELb0ELb0EN7cutlass6half_tE19Flash_kernel_traitsILi96ELi64ELi128ELi8ES3_EEEEvNS_16Flash_bwd_paramsEi:
.text._ZN5flash27flash_bwd_convert_dq_kernelI23Flash_bwd_kernel_traitsILi96ELi64ELi128ELi8ELi2ELi4ELi4ELb0ELb0EN7cutlass6half_tE19Flash_kernel_traitsILi96ELi64ELi128ELi8ES3_EEEEvNS_16Flash_bwd_paramsEi:
        /* <DEDUP_REMOVED lines=49> */
.L_x_763:
        /* <DEDUP_REMOVED lines=110> */
.L_x_765:
        /* <DEDUP_REMOVED lines=81> */
.L_x_764:
        /* <DEDUP_REMOVED lines=143> */
.L_x_766:
        /* <DEDUP_REMOVED lines=9> */
.L_x_1302:


//--------------------- .text._ZN5flash44flash_bwd_dq_dk_dv_loop_seqk_parallel_kernelI23Flash_bwd_kernel_traitsILi96ELi64ELi128ELi8ELi2ELi4ELi4ELb0ELb0EN7cutlass6half_tE19Flash_kernel_traitsILi96ELi64ELi128ELi8ES3_EELb1ELb0ELb0ELb0ELb0ELb1ELb0EEEvNS_16Flash_bwd_paramsE --------------------------
	.section	.text._ZN5flash44flash_bwd_dq_dk_dv_loop_seqk_parallel_kernelI23Flash_bwd_kernel_traitsILi96ELi64ELi128ELi8ELi2ELi4ELi4ELb0ELb0EN7cutlass6half_tE19Flash_kernel_traitsILi96ELi64ELi128ELi8ES3_EELb1ELb0ELb0ELb0ELb0ELb1ELb0EEEvNS_16Flash_bwd_paramsE,"ax",@progbits
	.align	128
        .global         _ZN5flash44flash_bwd_dq_dk_dv_loop_seqk_parallel_kernelI23Flash_bwd_kernel_traitsILi96ELi64ELi128ELi8ELi2ELi4ELi4ELb0ELb0EN7cutlass6half_tE19Flash_kernel_traitsILi96ELi64ELi128ELi8ES3_EELb1ELb0ELb0ELb0ELb0ELb1ELb0EEEvNS_16Flash_bwd_paramsE
        .type           _ZN5flash44flash_bwd_dq_dk_dv_loop_seqk_parallel_kernelI23Flash_bwd_kernel_traitsILi96ELi64ELi128ELi8ELi2ELi4ELi4ELb0ELb0EN7cutlass6half_tE19Flash_kernel_traitsILi96ELi64ELi128ELi8ES3_EELb1ELb0ELb0ELb0ELb0ELb1ELb0EEEvNS_16Flash_bwd_paramsE,@function
        .size           _ZN5flash44flash_bwd_dq_dk_dv_loop_seqk_parallel_kernelI23Flash_bwd_kernel_traitsILi96ELi64ELi128ELi8ELi2ELi4ELi4ELb0ELb0EN7cutlass6half_tE19Flash_kernel_traitsILi96ELi64ELi128ELi8ES3_EELb1ELb0ELb0ELb0ELb0ELb1ELb0EEEvNS_16Flash_bwd_paramsE,(.L_x_1303 - _ZN5flash44flash_bwd_dq_dk_dv_loop_seqk_parallel_kernelI23Flash_bwd_kernel_traitsILi96ELi64ELi128ELi8ELi2ELi4ELi4ELb0ELb0EN7cutlass6half_tE19Flash_kernel_traitsILi96ELi64ELi128ELi8ES3_EELb1ELb0ELb0ELb0ELb0ELb1ELb0EEEvNS_16Flash_bwd_paramsE)
        .other          _ZN5flash44flash_bwd_dq_dk_dv_loop_seqk_parallel_kernelI23Flash_bwd_kernel_traitsILi96ELi64ELi128ELi8ELi2ELi4ELi4ELb0ELb0EN7cutlass6half_tE19Flash_kernel_traitsILi96ELi64ELi128ELi8ES3_EELb1ELb0ELb0ELb0ELb0ELb1ELb0EEEvNS_16Flash_bwd_paramsE,@"STO_CUDA_ENTRY STV_DEFAULT"
_ZN5flash44flash_bwd_dq_dk_dv_loop_seqk_parallel_kernelI23Flash_bwd_kernel_traitsILi96ELi64ELi128ELi8ELi2ELi4ELi4ELb0ELb0EN7cutlass6half_tE19Flash_kernel_traitsILi96ELi64ELi128ELi8ES3_EELb1ELb0ELb0ELb0ELb0ELb1ELb0EEEvNS_16Flash_bwd_paramsE:
.text._ZN5flash44flash_bwd_dq_dk_dv_loop_seqk_parallel_kernelI23Flash_bwd_kernel_traitsILi96ELi64ELi128ELi8ELi2ELi4ELi4ELb0ELb0EN7cutlass6half_tE19Flash_kernel_traitsILi96ELi64ELi128ELi8ES3_EELb1ELb0ELb0ELb0ELb0ELb1ELb0EEEvNS_16Flash_bwd_paramsE:
[----:B------:R-:W-:Y:S01]  /*0000*/  LDC R1, c[0x0][0x28] ;  /* 0x00000a00ff017b82 */ /* 0x000fe20000000800 */
[----:B------:R-:W1:Y:S01]  /*0010*/  S2R R191, SR_CTAID.X ;  /* 0x0000000000bf7919 */ /* 0x000e620000002500 */
[----:B------:R-:W-:Y:S02]  /*0020*/  ULDC UR5, c[0x0][0x2c8] ;  /* 0x0000b20000057ab9 */ /* 0x000fe40000000800 */
[----:B------:R-:W-:-:S04]  /*0030*/  UIADD3 UR5, UR5, 0x7f, URZ ;  /* 0x0000007f05057890 */ /* 0x000fc8000fffe03f */
[----:B------:R-:W-:-:S04]  /*0040*/  USHF.R.S32.HI UR4, URZ, 0x1f, UR5 ;  /* 0x0000001f3f047899 */ /* 0x000fc80008011405 */
[----:B------:R-:W-:-:S04]  /*0050*/  ULEA.HI UR4, UR4, UR5, URZ, 0x7 ;  /* 0x0000000504047291 */ /* 0x000fc8000f8f383f */
[----:B------:R-:W-:-:S06]  /*0060*/  USHF.R.S32.HI UR7, URZ, 0x7, UR4 ;  /* 0x000000073f077899 */ /* 0x000fcc0008011404 */
[----:B-1----:R-:W-:-:S13]  /*0070*/  ISETP.GE.AND P0, PT, R191, UR7, PT ;  /* 0x00000007bf007c0c */ /* 0x002fda000bf06270 */
[----:B------:R-:W-:Y:S05]  /*0080*/  @P0 EXIT ;  /* 0x000000000000094d */ /* 0x000fea0003800000 */
[----:B------:R-:W1:Y:S01]  /*0090*/  S2R R10, SR_TID.X ;  /* 0x00000000000a7919 */ /* 0x000e620000002100 */
[----:B------:R-:W2:Y:S01]  /*00a0*/  S2UR UR6, SR_CgaCtaId ;  /* 0x00000000000679c3 */ /* 0x000ea20000008800 */
[----:B------:R-:W-:Y:S01]  /*00b0*/  UMOV UR4, 0x400 ;  /* 0x0000040000047882 */ /* 0x000fe20000000000 */
[----:B------:R-:W-:Y:S01]  /*00c0*/  IMAD.MOV.U32 R175, RZ, RZ, 0x20 ;  /* 0x00000020ffaf7424 */ /* 0x000fe200078e00ff */
[----:B------:R-:W3:Y:S01]  /*00d0*/  S2R R189, SR_CTAID.Y ;  /* 0x0000000000bd7919 */ /* 0x000ee20000002600 */
[----:B------:R-:W-:Y:S01]  /*00e0*/  IMAD.MOV.U32 R196, RZ, RZ, -0x10 ;  /* 0xfffffff0ffc47424 */ /* 0x000fe200078e00ff */
[----:B------:R-:W-:Y:S01]  /*00f0*/  ULDC.64 UR36, c[0x0][0x208] ;  /* 0x0000820000247ab9 */ /* 0x000fe20000000a00 */
[----:B------:R-:W4:Y:S01]  /*0100*/  S2R R188, SR_CTAID.Z ;  /* 0x0000000000bc7919 */ /* 0x000f220000002700 */
[----:B--2---:R-:W-:-:S04]  /*0110*/  ULEA UR6, UR6, UR4, 0x18 ;  /* 0x0000000406067291 */ /* 0x004fc8000f8ec03f */
[----:B------:R-:W-:Y:S02]  /*0120*/  UIADD3 UR4, UR6, 0x15000, URZ ;  /* 0x0001500006047890 */ /* 0x000fe4000fffe03f */
[----:B------:R-:W-:Y:S01]  /*0130*/  UIADD3 UR5, UR6, 0x9000, URZ ;  /* 0x0000900006057890 */ /* 0x000fe2000fffe03f */
[----:B-1----:R-:W-:-:S04]  /*0140*/  SHF.R.S32.HI R7, RZ, 0x1f, R10 ;  /* 0x0000001fff077819 */ /* 0x002fc8000001140a */
[CC--:B------:R-:W-:Y:S02]  /*0150*/  LEA.HI R5, R7.reuse, R10.reuse, RZ, 0x4 ;  /* 0x0000000a07057211 */ /* 0x0c0fe400078f20ff */
[CC--:B------:R-:W-:Y:S02]  /*0160*/  LEA.HI R15, R7.reuse, R10.reuse, RZ, 0x3 ;  /* 0x0000000a070f7211 */ /* 0x0c0fe400078f18ff */
[CC--:B------:R-:W-:Y:S02]  /*0170*/  LEA.HI R183, R7.reuse, R10.reuse, RZ, 0x5 ;  /* 0x0000000a07b77211 */ /* 0x0c0fe400078f28ff */
[----:B------:R-:W-:Y:S02]  /*0180*/  SHF.R.S32.HI R2, RZ, 0x4, R5 ;  /* 0x00000004ff027819 */ /* 0x000fe40000011405 */
[----:B------:R-:W-:Y:S02]  /*0190*/  LEA.HI R0, R7, R10, RZ, 0x2 ;  /* 0x0000000a07007211 */ /* 0x000fe400078f10ff */
[----:B------:R-:W-:-:S02]  /*01a0*/  LOP3.LUT R11, R5, 0xfffffff0, RZ, 0xc0, !PT ;  /* 0xfffffff0050b7812 */ /* 0x000fc400078ec0ff */
[----:B------:R-:W-:Y:S02]  /*01b0*/  LOP3.LUT R13, R15, 0xfffffff8, RZ, 0xc0, !PT ;  /* 0xfffffff80f0d7812 */ /* 0x000fe400078ec0ff */
[----:B------:R-:W-:Y:S01]  /*01c0*/  LOP3.LUT R3, R183, 0xffffffe0, RZ, 0xc0, !PT ;  /* 0xffffffe0b7037812 */ /* 0x000fe200078ec0ff */
[C---:B------:R-:W-:Y:S01]  /*01d0*/  IMAD.IADD R6, R10.reuse, 0x1, -R11 ;  /* 0x000000010a067824 */ /* 0x040fe200078e0a0b */
[----:B------:R-:W-:Y:S01]  /*01e0*/  LEA.HI R5, R5, R2, RZ, 0x1 ;  /* 0x0000000205057211 */ /* 0x000fe200078f08ff */
[C---:B------:R-:W-:Y:S01]  /*01f0*/  IMAD.IADD R174, R10.reuse, 0x1, -R13 ;  /* 0x000000010aae7824 */ /* 0x040fe200078e0a0d */
[----:B------:R-:W-:Y:S01]  /*0200*/  SHF.R.S32.HI R185, RZ, 0x2, R0 ;  /* 0x00000002ffb97819 */ /* 0x000fe20000011400 */
[----:B------:R-:W-:Y:S01]  /*0210*/  IMAD.IADD R3, R10, 0x1, -R3 ;  /* 0x000000010a037824 */ /* 0x000fe200078e0a03 */
[----:B------:R-:W-:Y:S02]  /*0220*/  LOP3.LUT R5, R5, 0xfffffffe, RZ, 0xc0, !PT ;  /* 0xfffffffe05057812 */ /* 0x000fe400078ec0ff */
[----:B------:R-:W-:-:S02]  /*0230*/  LOP3.LUT R9, R0, 0xfffffffc, RZ, 0xc0, !PT ;  /* 0xfffffffc00097812 */ /* 0x000fc400078ec0ff */
[----:B------:R-:W-:Y:S01]  /*0240*/  SHF.R.S32.HI R184, RZ, 0x5, R183 ;  /* 0x00000005ffb87819 */ /* 0x000fe200000114b7 */
[----:B------:R-:W-:Y:S01]  /*0250*/  IMAD.IADD R5, R2, 0x1, -R5 ;  /* 0x0000000102057824 */ /* 0x000fe200078e0a05 */
[----:B------:R-:W-:Y:S02]  /*0260*/  SHF.R.S32.HI R13, RZ, 0x1f, R183 ;  /* 0x0000001fff0d7819 */ /* 0x000fe400000114b7 */
[----:B------:R-:W-:Y:S01]  /*0270*/  LEA.HI R4, R0, R185, RZ, 0x1 ;  /* 0x000000b900047211 */ /* 0x000fe200078f08ff */
[----:B------:R-:W-:Y:S01]  /*0280*/  IMAD.SHL.U32 R180, R5, 0x8, RZ ;  /* 0x0000000805b47824 */ /* 0x000fe200078e00ff */
[CC--:B------:R-:W-:Y:S02]  /*0290*/  LEA.HI R182, R7.reuse, R10.reuse, RZ, 0x6 ;  /* 0x0000000a07b67211 */ /* 0x0c0fe400078f30ff */
[----:B------:R-:W-:Y:S01]  /*02a0*/  LEA.HI R7, R7, R10, RZ, 0x7 ;  /* 0x0000000a07077211 */ /* 0x000fe200078f38ff */
[----:B------:R-:W-:Y:S01]  /*02b0*/  IMAD.IADD R10, R10, 0x1, -R9 ;  /* 0x000000010a0a7824 */ /* 0x000fe200078e0a09 */
[----:B------:R-:W-:-:S02]  /*02c0*/  LEA.HI R183, R183, R184, RZ, 0x1 ;  /* 0x000000b8b7b77211 */ /* 0x000fc400078f08ff */
[----:B------:R-:W-:Y:S01]  /*02d0*/  LEA.HI R13, R13, R184, RZ, 0x2 ;  /* 0x000000b80d0d7211 */ /* 0x000fe200078f10ff */
[C---:B------:R-:W-:Y:S01]  /*02e0*/  IMAD.SHL.U32 R186, R10.reuse, 0x8, RZ ;  /* 0x000000080aba7824 */ /* 0x040fe200078e00ff */
[----:B------:R-:W-:Y:S01]  /*02f0*/  SHF.R.S32.HI R2, RZ, 0x1f, R3 ;  /* 0x0000001fff027819 */ /* 0x000fe20000011403 */
[----:B------:R-:W-:Y:S01]  /*0300*/  IMAD.SHL.U32 R10, R10, 0x2, RZ ;  /* 0x000000020a0a7824 */ /* 0x000fe200078e00ff */
[----:B------:R-:W-:Y:S02]  /*0310*/  LOP3.LUT R4, R4, 0x7fffffe, RZ, 0xc0, !PT ;  /* 0x07fffffe04047812 */ /* 0x000fe400078ec0ff */
[----:B------:R-:W-:Y:S02]  /*0320*/  SHF.R.S32.HI R9, RZ, 0x3, R15 ;  /* 0x00000003ff097819 */ /* 0x000fe4000001140f */
[----:B------:R-:W-:Y:S02]  /*0330*/  LOP3.LUT R183, R183, 0xfffffffe, RZ, 0xc0, !PT ;  /* 0xfffffffeb7b77812 */ /* 0x000fe400078ec0ff */
[----:B------:R-:W-:Y:S01]  /*0340*/  LOP3.LUT R13, R13, 0xfffffffc, RZ, 0xc0, !PT ;  /* 0xfffffffc0d0d7812 */ /* 0x000fe200078ec0ff */
[----:B------:R-:W-:Y:S01]  /*0350*/  IMAD.SHL.U32 R9, R9, 0x40, RZ ;  /* 0x0000004009097824 */ /* 0x000fe200078e00ff */
[----:B------:R-:W-:Y:S01]  /*0360*/  LEA.HI R2, R2, R3, RZ, 0x2 ;  /* 0x0000000302027211 */ /* 0x000fe200078f10ff */
[----:B------:R-:W-:Y:S01]  /*0370*/  IMAD.IADD R3, R185, 0x1, -R4 ;  /* 0x00000001b9037824 */ /* 0x000fe200078e0a04 */
[----:B------:R-:W-:Y:S01]  /*0380*/  LEA.HI R8, R174, R174, RZ, 0x1 ;  /* 0x000000aeae087211 */ /* 0x000fe200078f08ff */
[C---:B------:R-:W-:Y:S01]  /*0390*/  IMAD.IADD R183, R184.reuse, 0x1, -R183 ;  /* 0x00000001b8b77824 */ /* 0x040fe200078e0ab7 */
[----:B------:R-:W-:Y:S01]  /*03a0*/  SHF.R.S32.HI R182, RZ, 0x6, R182 ;  /* 0x00000006ffb67819 */ /* 0x000fe200000114b6 */
[C---:B------:R-:W-:Y:S01]  /*03b0*/  IMAD.IADD R13, R184.reuse, 0x1, -R13 ;  /* 0x00000001b80d7824 */ /* 0x040fe200078e0a0d */
[----:B------:R-:W-:Y:S01]  /*03c0*/  LOP3.LUT R9, R9, 0xc0, RZ, 0xc0, !PT ;  /* 0x000000c009097812 */ /* 0x000fe200078ec0ff */
[----:B------:R-:W-:Y:S01]  /*03d0*/  IMAD R184, R184, 0x8, R3 ;  /* 0x00000008b8b87824 */ /* 0x000fe200078e0203 */
[----:B------:R-:W-:Y:S01]  /*03e0*/  LOP3.LUT R3, R8, 0x7fffffe, RZ, 0xc0, !PT ;  /* 0x07fffffe08037812 */ /* 0x000fe200078ec0ff */
[----:B------:R-:W-:Y:S01]  /*03f0*/  IMAD R177, R182, 0x4, R5 ;  /* 0x00000004b6b17824 */ /* 0x000fe200078e0205 */
[----:B------:R-:W-:Y:S01]  /*0400*/  SHF.R.S32.HI R0, RZ, 0x1f, R0 ;  /* 0x0000001fff007819 */ /* 0x000fe20000011400 */
[----:B------:R-:W-:Y:S01]  /*0410*/  IMAD R194, R13, 0x200, R10 ;  /* 0x000002000dc27824 */ /* 0x000fe200078e020a */
[----:B------:R-:W-:Y:S01]  /*0420*/  SHF.R.U32.HI R11, RZ, 0x3, R9 ;  /* 0x00000003ff0b7819 */ /* 0x000fe20000011609 */
[C---:B------:R-:W-:Y:S01]  /*0430*/  IMAD.IADD R4, R174.reuse, 0x1, -R3 ;  /* 0x00000001ae047824 */ /* 0x040fe200078e0a03 */
[----:B------:R-:W-:Y:S01]  /*0440*/  LOP3.LUT R12, R9, 0x18, R186, 0xf8, !PT ;  /* 0x00000018090c7812 */ /* 0x000fe200078ef8ba */
[----:B------:R-:W-:Y:S01]  /*0450*/  IMAD.SHL.U32 R174, R174, 0x40, RZ ;  /* 0x00000040aeae7824 */ /* 0x000fe200078e00ff */
[----:B------:R-:W-:Y:S01]  /*0460*/  LEA.HI R0, R0, R185, RZ, 0x3 ;  /* 0x000000b900007211 */ /* 0x000fe200078f18ff */
[----:B------:R-:W-:Y:S01]  /*0470*/  IMAD R177, R177, 0x8, R4 ;  /* 0x00000008b1b17824 */ /* 0x000fe200078e0204 */
[----:B------:R-:W-:-:S02]  /*0480*/  LEA.HI R17, R6, R6, RZ, 0x1 ;  /* 0x0000000606117211 */ /* 0x000fc400078f08ff */
[----:B------:R-:W-:Y:S02]  /*0490*/  SHF.R.S32.HI R3, RZ, 0x1f, R6 ;  /* 0x0000001fff037819 */ /* 0x000fe40000011406 */
[----:B------:R-:W-:Y:S01]  /*04a0*/  LOP3.LUT R11, R12, R11, RZ, 0x3c, !PT ;  /* 0x0000000b0c0b7212 */ /* 0x000fe200078e3cff */
[----:B------:R-:W-:Y:S01]  /*04b0*/  IMAD.SHL.U32 R12, R182, 0x20, RZ ;  /* 0x00000020b60c7824 */ /* 0x000fe200078e00ff */
[----:B------:R-:W-:Y:S02]  /*04c0*/  LOP3.LUT R0, R0, 0xfffffff8, RZ, 0xc0, !PT ;  /* 0xfffffff800007812 */ /* 0x000fe400078ec0ff */
[----:B------:R-:W-:Y:S01]  /*04d0*/  SHF.R.S32.HI R9, RZ, 0x1, R17 ;  /* 0x00000001ff097819 */ /* 0x000fe20000011411 */
[----:B------:R-:W-:Y:S01]  /*04e0*/  IMAD.U32 R184, R184, 0x20, R11 ;  /* 0x00000020b8b87824 */ /* 0x000fe200078e000b */
[----:B------:R-:W-:Y:S01]  /*04f0*/  SHF.R.S32.HI R4, RZ, 0x1f, R17 ;  /* 0x0000001fff047819 */ /* 0x000fe20000011411 */
[----:B------:R-:W-:Y:S01]  /*0500*/  IMAD.IADD R11, R185, 0x1, -R0 ;  /* 0x00000001b90b7824 */ /* 0x000fe200078e0a00 */
[----:B------:R-:W-:-:S02]  /*0510*/  LEA.HI R178, R3, R6, RZ, 0x3 ;  /* 0x0000000603b27211 */ /* 0x000fc400078f18ff */
[----:B------:R-:W-:Y:S02]  /*0520*/  LEA.HI R4, R4, R9, RZ, 0x2 ;  /* 0x0000000904047211 */ /* 0x000fe400078f10ff */
[----:B------:R-:W-:Y:S02]  /*0530*/  LOP3.LUT R17, R17, 0x7fffffe, RZ, 0xc0, !PT ;  /* 0x07fffffe11117812 */ /* 0x000fe400078ec0ff */
[----:B------:R-:W-:Y:S02]  /*0540*/  LOP3.LUT R3, R178, 0xfffffff8, RZ, 0xc0, !PT ;  /* 0xfffffff8b2037812 */ /* 0x000fe400078ec0ff */
[----:B------:R-:W-:Y:S01]  /*0550*/  LOP3.LUT R4, R4, 0xfffffffc, RZ, 0xc0, !PT ;  /* 0xfffffffc04047812 */ /* 0x000fe200078ec0ff */
[C---:B------:R-:W-:Y:S01]  /*0560*/  IMAD.IADD R17, R6.reuse, 0x1, -R17 ;  /* 0x0000000106117824 */ /* 0x040fe200078e0a11 */
[----:B------:R-:W-:Y:S01]  /*0570*/  LOP3.LUT R0, R11, 0x1, RZ, 0xc0, !PT ;  /* 0x000000010b007812 */ /* 0x000fe200078ec0ff */
[----:B------:R-:W-:Y:S01]  /*0580*/  IMAD.IADD R3, R6, 0x1, -R3 ;  /* 0x0000000106037824 */ /* 0x000fe200078e0a03 */
[----:B------:R-:W-:Y:S01]  /*0590*/  SHF.R.S32.HI R8, RZ, 0x1, R8 ;  /* 0x00000001ff087819 */ /* 0x000fe20000011408 */
[----:B------:R-:W-:Y:S01]  /*05a0*/  IMAD.IADD R4, R9, 0x1, -R4 ;  /* 0x0000000109047824 */ /* 0x000fe200078e0a04 */
[----:B------:R-:W-:Y:S01]  /*05b0*/  LEA.HI R6, R11, R11, RZ, 0x1 ;  /* 0x0000000b0b067211 */ /* 0x000fe200078f08ff */
[----:B------:R-:W-:Y:S01]  /*05c0*/  IMAD.SHL.U32 R9, R13, 0x10, RZ ;  /* 0x000000100d097824 */ /* 0x000fe200078e00ff */
[----:B------:R-:W-:-:S02]  /*05d0*/  ISETP.NE.U32.AND P5, PT, R0, 0x1, PT ;  /* 0x000000010000780c */ /* 0x000fc40003fa5070 */
[C---:B------:R-:W-:Y:S01]  /*05e0*/  LOP3.LUT P6, RZ, R8.reuse, 0x2, RZ, 0xc0, !PT ;  /* 0x0000000208ff7812 */ /* 0x040fe200078cc0ff */
[----:B------:R-:W-:Y:S01]  /*05f0*/  IMAD.SHL.U32 R8, R8, 0x40, RZ ;  /* 0x0000004008087824 */ /* 0x000fe200078e00ff */
[----:B------:R-:W-:Y:S02]  /*0600*/  LOP3.LUT R174, R174, 0x1c0, RZ, 0xc0, !PT ;  /* 0x000001c0aeae7812 */ /* 0x000fe400078ec0ff */
[----:B------:R-:W-:Y:S02]  /*0610*/  LOP3.LUT R0, R6, 0x3fffffe, RZ, 0xc0, !PT ;  /* 0x03fffffe06007812 */ /* 0x000fe400078ec0ff */
[----:B------:R-:W-:Y:S02]  /*0620*/  SHF.R.S32.HI R178, RZ, 0x3, R178 ;  /* 0x00000003ffb27819 */ /* 0x000fe400000114b2 */
[----:B------:R-:W-:Y:S01]  /*0630*/  LOP3.LUT R14, R174, 0x30, R9, 0xf8, !PT ;  /* 0x00000030ae0e7812 */ /* 0x000fe200078ef809 */
[----:B------:R-:W-:Y:S01]  /*0640*/  IMAD.IADD R9, R11, 0x1, -R0 ;  /* 0x000000010b097824 */ /* 0x000fe200078e0a00 */
[----:B------:R-:W-:Y:S01]  /*0650*/  LOP3.LUT R8, R8, 0xc0, RZ, 0xc0, !PT ;  /* 0x000000c008087812 */ /* 0x000fe200078ec0ff */
[----:B------:R-:W-:Y:S01]  /*0660*/  IMAD R0, R178, 0x8, R17 ;  /* 0x00000008b2007824 */ /* 0x000fe200078e0211 */
[----:B------:R-:W-:Y:S01]  /*0670*/  SHF.R.S32.HI R7, RZ, 0x7, R7 ;  /* 0x00000007ff077819 */ /* 0x000fe20000011407 */
[----:B------:R-:W-:Y:S01]  /*0680*/  IMAD R178, R13, 0x2, R178 ;  /* 0x000000020db27824 */ /* 0x000fe200078e02b2 */
[--C-:B------:R-:W-:Y:S01]  /*0690*/  LOP3.LUT R13, R14, 0x8, R15.reuse, 0xf8, !PT ;  /* 0x000000080e0d7812 */ /* 0x100fe200078ef80f */
[----:B------:R-:W-:Y:S01]  /*06a0*/  IMAD R194, R9, 0x20, R194 ;  /* 0x0000002009c27824 */ /* 0x000fe200078e02c2 */
[----:B------:R-:W-:Y:S01]  /*06b0*/  LOP3.LUT R15, R8, 0x8, R15, 0xf8, !PT ;  /* 0x00000008080f7812 */ /* 0x000fe200078ef80f */
[C---:B------:R-:W-:Y:S01]  /*06c0*/  IMAD R10, R7.reuse, 0x1000, R10 ;  /* 0x00001000070a7824 */ /* 0x040fe200078e020a */
[----:B------:R-:W-:Y:S01]  /*06d0*/  SHF.R.U32.HI R8, RZ, 0x3, R8 ;  /* 0x00000003ff087819 */ /* 0x000fe20000011608 */
[----:B------:R-:W-:Y:S01]  /*06e0*/  IMAD.SHL.U32 R7, R7, 0x8, RZ ;  /* 0x0000000807077824 */ /* 0x000fe200078e00ff */
[C---:B------:R-:W-:Y:S01]  /*06f0*/  LOP3.LUT P4, RZ, R11.reuse, 0x2, RZ, 0xc0, !PT ;  /* 0x000000020bff7812 */ /* 0x040fe2000788c0ff */
[----:B------:R-:W-:Y:S01]  /*0700*/  IMAD.SHL.U32 R11, R11, 0x40, RZ ;  /* 0x000000400b0b7824 */ /* 0x000fe200078e00ff */
[----:B------:R-:W-:Y:S01]  /*0710*/  SHF.R.S32.HI R6, RZ, 0x1, R6 ;  /* 0x00000001ff067819 */ /* 0x000fe20000011406 */
[----:B------:R-:W-:Y:S01]  /*0720*/  IMAD.SHL.U32 R0, R0, 0x20, RZ ;  /* 0x0000002000007824 */ /* 0x000fe200078e00ff */
[----:B------:R-:W-:Y:S01]  /*0730*/  LOP3.LUT R8, R15, R8, RZ, 0x3c, !PT ;  /* 0x000000080f087212 */ /* 0x000fe200078e3cff */
[----:B------:R-:W-:Y:S01]  /*0740*/  IMAD R10, R183, 0x400, R10 ;  /* 0x00000400b70a7824 */ /* 0x000fe200078e020a */
[C---:B------:R-:W-:Y:S01]  /*0750*/  R2P PR, R3.reuse, 0x6 ;  /* 0x0000000603007804 */ /* 0x040fe20000000000 */
[C---:B------:R-:W-:Y:S01]  /*0760*/  IMAD.SHL.U32 R9, R6.reuse, 0x40, RZ ;  /* 0x0000004006097824 */ /* 0x040fe200078e00ff */
[----:B------:R-:W-:Y:S01]  /*0770*/  LOP3.LUT P3, RZ, R6, 0x2, RZ, 0xc0, !PT ;  /* 0x0000000206ff7812 */ /* 0x000fe2000786c0ff */
[----:B------:R-:W-:Y:S01]  /*0780*/  IMAD.SHL.U32 R6, R3, 0x40, RZ ;  /* 0x0000004003067824 */ /* 0x000fe200078e00ff */
[----:B------:R-:W-:Y:S01]  /*0790*/  SHF.R.U32.HI R174, RZ, 0x3, R174 ;  /* 0x00000003ffae7819 */ /* 0x000fe200000116ae */
[----:B------:R-:W-:Y:S01]  /*07a0*/  IMAD.U32 R177, R177, 0x20, R8 ;  /* 0x00000020b1b17824 */ /* 0x000fe200078e0008 */
[C---:B------:R-:W-:Y:S01]  /*07b0*/  LOP3.LUT P0, RZ, R4.reuse, 0x2, RZ, 0xc0, !PT ;  /* 0x0000000204ff7812 */ /* 0x040fe2000780c0ff */
[----:B------:R-:W-:Y:S01]  /*07c0*/  IMAD.SHL.U32 R8, R5, 0x10, RZ ;  /* 0x0000001005087824 */ /* 0x000fe200078e00ff */
[----:B------:R-:W-:Y:S01]  /*07d0*/  LOP3.LUT R11, R11, 0x1c0, RZ, 0xc0, !PT ;  /* 0x000001c00b0b7812 */ /* 0x000fe200078ec0ff */
[----:B------:R-:W-:Y:S01]  /*07e0*/  IMAD.SHL.U32 R4, R4, 0x40, RZ ;  /* 0x0000004004047824 */ /* 0x000fe200078e00ff */
[----:B------:R-:W-:Y:S01]  /*07f0*/  LOP3.LUT R7, R7, 0x8, RZ, 0xc0, !PT ;  /* 0x0000000807077812 */ /* 0x000fe200078ec0ff */
[----:B------:R-:W-:Y:S01]  /*0800*/  IMAD.SHL.U32 R177, R177, 0x2, RZ ;  /* 0x00000002b1b17824 */ /* 0x000fe200078e00ff */
[----:B------:R-:W-:-:S02]  /*0810*/  LOP3.LUT R9, R9, 0xc0, RZ, 0xc0, !PT ;  /* 0x000000c009097812 */ /* 0x000fc400078ec0ff */
[----:B------:R-:W-:Y:S02]  /*0820*/  LOP3.LUT R174, R13, R174, RZ, 0x3c, !PT ;  /* 0x000000ae0dae7212 */ /* 0x000fe400078e3cff */
[----:B------:R-:W-:Y:S02]  /*0830*/  LOP3.LUT R6, R6, 0x1c0, RZ, 0xc0, !PT ;  /* 0x000001c006067812 */ /* 0x000fe400078ec0ff */
[----:B------:R-:W-:Y:S01]  /*0840*/  LOP3.LUT R12, R11, 0x20, R12, 0xf8, !PT ;  /* 0x000000200b0c7812 */ /* 0x000fe200078ef80c */
[----:B------:R-:W-:Y:S01]  /*0850*/  IMAD R174, R5, 0x200, R174 ;  /* 0x0000020005ae7824 */ /* 0x000fe200078e02ae */
[----:B------:R-:W-:Y:S02]  /*0860*/  LOP3.LUT R179, R7, 0x10, R8, 0xf8, !PT ;  /* 0x0000001007b37812 */ /* 0x000fe400078ef808 */
[----:B------:R-:W-:Y:S02]  /*0870*/  LOP3.LUT R4, R4, 0xc0, RZ, 0xc0, !PT ;  /* 0x000000c004047812 */ /* 0x000fe400078ec0ff */
[----:B------:R-:W-:-:S02]  /*0880*/  SHF.R.U32.HI R11, RZ, 0x3, R11 ;  /* 0x00000003ff0b7819 */ /* 0x000fc4000001160b */
[----:B------:R-:W-:Y:S02]  /*0890*/  SHF.R.U32.HI R8, RZ, 0x3, R9 ;  /* 0x00000003ff087819 */ /* 0x000fe40000011609 */
[----:B------:R-:W-:Y:S02]  /*08a0*/  LOP3.LUT R180, R180, 0x8, RZ, 0xc0, !PT ;  /* 0x00000008b4b47812 */ /* 0x000fe400078ec0ff */
[----:B------:R-:W-:Y:S02]  /*08b0*/  SHF.R.U32.HI R3, RZ, 0x3, R6 ;  /* 0x00000003ff037819 */ /* 0x000fe40000011606 */
[----:B------:R-:W-:Y:S02]  /*08c0*/  SHF.R.U32.HI R5, RZ, 0x3, R4 ;  /* 0x00000003ff057819 */ /* 0x000fe40000011604 */
[----:B------:R-:W-:Y:S02]  /*08d0*/  LOP3.LUT R11, R12, R11, RZ, 0x3c, !PT ;  /* 0x0000000b0c0b7212 */ /* 0x000fe400078e3cff */
[----:B------:R-:W-:-:S02]  /*08e0*/  LOP3.LUT R7, R8, R9, R7, 0x1e, !PT ;  /* 0x0000000908077212 */ /* 0x000fc400078e1e07 */
[----:B------:R-:W-:Y:S01]  /*08f0*/  LOP3.LUT R9, R3, R6, R180, 0x1e, !PT ;  /* 0x0000000603097212 */ /* 0x000fe200078e1eb4 */
[----:B------:R-:W-:Y:S01]  /*0900*/  IMAD R3, R183, 0x200, R0 ;  /* 0x00000200b7037824 */ /* 0x000fe200078e0200 */
[----:B------:R-:W-:Y:S01]  /*0910*/  LOP3.LUT R180, R5, R4, R180, 0x1e, !PT ;  /* 0x0000000405b47212 */ /* 0x000fe200078e1eb4 */
[----:B------:R-:W-:Y:S01]  /*0920*/  IMAD.IADD R192, R11, 0x1, R10 ;  /* 0x000000010bc07824 */ /* 0x000fe200078e020a */
[----:B------:R-:W-:Y:S01]  /*0930*/  SEL R173, R175, 0xffffffe0, !P1 ;  /* 0xffffffe0afad7807 */ /* 0x000fe20004800000 */
[----:B------:R-:W-:Y:S01]  /*0940*/  IMAD.U32 R178, R178, 0x200, R9 ;  /* 0x00000200b2b27824 */ /* 0x000fe200078e0009 */
[----:B------:R-:W-:Y:S01]  /*0950*/  SEL R196, R196, 0x10, !P5 ;  /* 0x00000010c4c47807 */ /* 0x000fe20006800000 */
[----:B------:R-:W-:Y:S01]  /*0960*/  IMAD.IADD R180, R3, 0x1, R180 ;  /* 0x0000000103b47824 */ /* 0x000fe200078e02b4 */
[----:B------:R-:W-:Y:S01]  /*0970*/  LEA R192, R192, UR6, 0x1 ;  /* 0x00000006c0c07c11 */ /* 0x000fe2000f8e08ff */
[----:B------:R-:W-:Y:S01]  /*0980*/  IMAD.IADD R194, R7, 0x1, R194 ;  /* 0x0000000107c27824 */ /* 0x000fe200078e02c2 */
[----:B------:R-:W-:Y:S01]  /*0990*/  LEA R178, R178, UR4, 0x1 ;  /* 0x00000004b2b27c11 */ /* 0x000fe2000f8e08ff */
[----:B------:R-:W-:Y:S01]  /*09a0*/  IMAD.MOV.U32 R3, RZ, RZ, 0x40 ;  /* 0x00000040ff037424 */ /* 0x000fe200078e00ff */
[----:B------:R-:W-:Y:S01]  /*09b0*/  LOP3.LUT R179, R5, R179, R4, 0x1e, !PT ;  /* 0x000000b305b37212 */ /* 0x000fe200078e1e04 */
[----:B------:R-:W-:Y:S01]  /*09c0*/  VIADD R193, R192, 0x20 ;  /* 0x00000020c0c17836 */ /* 0x000fe20000000000 */
[----:B------:R-:W-:Y:S01]  /*09d0*/  LEA R194, R194, UR5, 0x1 ;  /* 0x00000005c2c27c11 */ /* 0x000fe2000f8e08ff */
[----:B------:R-:W-:Y:S01]  /*09e0*/  @P4 VIADD R193, R192, 0xffffffe0 ;  /* 0xffffffe0c0c14836 */ /* 0x000fe20000000000 */
[----:B------:R-:W-:Y:S01]  /*09f0*/  SEL R3, R3, 0xffffffc0, !P2 ;  /* 0xffffffc003037807 */ /* 0x000fe20005000000 */
[----:B------:R-:W-:Y:S01]  /*0a00*/  IMAD.IADD R173, R178, 0x1, R173 ;  /* 0x00000001b2ad7824 */ /* 0x000fe200078e02ad */
[----:B------:R-:W-:Y:S01]  /*0a10*/  SHF.R.S32.HI R2, RZ, 0x2, R2 ;  /* 0x00000002ff027819 */ /* 0x000fe20000011402 */
[----:B------:R-:W-:Y:S01]  /*0a20*/  IMAD.IADD R195, R192, 0x1, R196 ;  /* 0x00000001c0c37824 */ /* 0x000fe200078e02c4 */
[C---:B------:R-:W-:Y:S01]  /*0a30*/  SEL R176, R175.reuse, 0xffffffe0, !P6 ;  /* 0xffffffe0afb07807 */ /* 0x040fe20007000000 */
[----:B------:R-:W-:Y:S01]  /*0a40*/  VIADD R197, R194, 0x20 ;  /* 0x00000020c2c57836 */ /* 0x000fe20000000000 */
[----:B------:R-:W-:Y:S01]  /*0a50*/  SEL R175, R175, 0xffffffe0, !P0 ;  /* 0xffffffe0afaf7807 */ /* 0x000fe20004000000 */
[----:B------:R-:W-:Y:S01]  /*0a60*/  IMAD.IADD R172, R178, 0x1, R3 ;  /* 0x00000001b2ac7824 */ /* 0x000fe200078e0203 */
[----:B------:R-:W-:Y:S01]  /*0a70*/  LEA R174, R174, UR6, 0x1 ;  /* 0x00000006aeae7c11 */ /* 0x000fe2000f8e08ff */
[----:B------:R-:W-:Y:S01]  /*0a80*/  IMAD.IADD R179, R0, 0x1, R179 ;  /* 0x0000000100b37824 */ /* 0x000fe200078e02b3 */
[----:B------:R-:W-:Y:S01]  /*0a90*/  IADD3 R176, R176, UR5, R177 ;  /* 0x00000005b0b07c10 */ /* 0x000fe2000fffe0b1 */
[----:B------:R-:W-:Y:S01]  /*0aa0*/  IMAD R190, R183, 0x10, R2 ;  /* 0x00000010b7be7824 */ /* 0x000fe200078e0202 */
[----:B------:R-:W-:Y:S01]  /*0ab0*/  ULDC.64 UR4, c[0x0][0x300] ;  /* 0x0000c00000047ab9 */ /* 0x000fe20000000a00 */
[----:B------:R-:W-:-:S02]  /*0ac0*/  IMAD.IADD R196, R196, 0x1, R193 ;  /* 0x00000001c4c47824 */ /* 0x000fc400078e02c1 */
[----:B------:R-:W-:Y:S02]  /*0ad0*/  IMAD.IADD R3, R173, 0x1, R3 ;  /* 0x00000001ad037824 */ /* 0x000fe400078e0203 */
[----:B---34-:R-:W-:-:S07]  /*0ae0*/  @P3 VIADD R197, R194, 0xffffffe0 ;  /* 0xffffffe0c2c53836 */ /* 0x018fce0000000000 */
.L_x_795:
[----:B-1----:R-:W1:Y:S01]  /*0af0*/  LDC.64 R6, c[0x0][0x2f0] ;  /* 0x0000bc00ff067b82 */ /* 0x002e620000000a00 */
[C---:B--2---:R-:W-:Y:S01]  /*0b00*/  IMAD.SHL.U32 R9, R189.reuse, 0x4, RZ ;  /* 0x00000004bd097824 */ /* 0x044fe200078e00ff */
[----:B------:R-:W-:Y:S01]  /*0b10*/  SHF.R.S32.HI R23, RZ, 0x1f, R189 ;  /* 0x0000001fff177819 */ /* 0x000fe200000114bd */
[----:B------:R-:W-:Y:S01]  /*0b20*/  IMAD.MOV.U32 R0, RZ, RZ, -0x1 ;  /* 0xffffffffff007424 */ /* 0x000fe200078e00ff */
[----:B------:R-:W-:Y:S02]  /*0b30*/  ISETP.NE.U32.AND P4, PT, RZ, UR4, PT ;  /* 0x00000004ff007c0c */ /* 0x000fe4000bf85070 */
[----:B------:R-:W-:Y:S02]  /*0b40*/  SHF.L.U64.HI R2, R189, 0x2, R23 ;  /* 0x00000002bd027819 */ /* 0x000fe40000010217 */
[----:B---3--:R-:W2:Y:S01]  /*0b50*/  LDC.64 R4, c[0x0][0x308] ;  /* 0x0000c200ff047b82 */ /* 0x008ea20000000a00 */
[----:B------:R-:W-:Y:S02]  /*0b60*/  ISETP.NE.AND.EX P4, PT, RZ, UR5, PT, P4 ;  /* 0x00000005ff007c0c */ /* 0x000fe4000bf85340 */
[----:B-1----:R-:W-:-:S02]  /*0b70*/  ISETP.NE.U32.AND P0, PT, R6, RZ, PT ;  /* 0x000000ff0600720c */ /* 0x002fc40003f05070 */
[----:B------:R-:W-:Y:S02]  /*0b80*/  IADD3 R12, P1, R9, R6, RZ ;  /* 0x00000006090c7210 */ /* 0x000fe40007f3e0ff */
[----:B------:R-:W-:-:S03]  /*0b90*/  ISETP.NE.AND.EX P0, PT, R7, RZ, PT, P0 ;  /* 0x000000ff0700720c */ /* 0x000fc60003f05300 */
[----:B------:R-:W-:Y:S01]  /*0ba0*/  IMAD.X R13, R2, 0x1, R7, P1 ;  /* 0x00000001020d7824 */ /* 0x000fe200008e0607 */
[----:B--2---:R-:W-:Y:S01]  /*0bb0*/  ISETP.NE.U32.AND P3, PT, R4, RZ, PT ;  /* 0x000000ff0400720c */ /* 0x004fe20003f65070 */
[----:B------:R-:W-:Y:S02]  /*0bc0*/  IMAD.MOV.U32 R207, RZ, RZ, RZ ;  /* 0x000000ffffcf7224 */ /* 0x000fe400078e00ff */
[----:B------:R-:W-:Y:S01]  /*0bd0*/  @P4 IADD3 R10, P2, R9, UR4, RZ ;  /* 0x00000004090a4c10 */ /* 0x000fe2000ff5e0ff */
[----:B------:R-:W1:Y:S01]  /*0be0*/  LDC.U8 R8, c[0x0][0x3c2] ;  /* 0x0000f080ff087b82 */ /* 0x000e620000000000 */
[----:B------:R-:W-:-:S04]  /*0bf0*/  ISETP.NE.AND.EX P3, PT, R5, RZ, PT, P3 ;  /* 0x000000ff0500720c */ /* 0x000fc80003f65330 */
[----:B------:R-:W2:Y:S03]  /*0c00*/  @P0 LDG.E R0, desc[UR36][R12.64] ;  /* 0x000000240c000981 */ /* 0x000ea6000c1e1900 */
[----:B------:R-:W3:Y:S01]  /*0c10*/  LDC.64 R6, c[0x0][0x2f8] ;  /* 0x0000be00ff067b82 */ /* 0x000ee20000000a00 */
[----:B------:R-:W2:Y:S01]  /*0c20*/  @P0 LDG.E R21, desc[UR36][R12.64+0x4] ;  /* 0x000004240c150981 */ /* 0x000ea2000c1e1900 */
[----:B------:R-:W-:-:S04]  /*0c30*/  @P4 IADD3.X R11, R2, UR5, RZ, P2, !PT ;  /* 0x00000005020b4c10 */ /* 0x000fc800097fe4ff */
[----:B------:R-:W-:Y:S01]  /*0c40*/  @P3 IADD3 R210, P1, R9, R4, RZ ;  /* 0x0000000409d23210 */ /* 0x000fe20007f3e0ff */
[----:B------:R-:W4:Y:S04]  /*0c50*/  @P4 LDG.E R207, desc[UR36][R10.64] ;  /* 0x000000240acf4981 */ /* 0x000f28000c1e1900 */
[----:B------:R-:W-:Y:S02]  /*0c60*/  @P3 IMAD.X R211, R2, 0x1, R5, P1 ;  /* 0x0000000102d33824 */ /* 0x000fe400008e0605 */
[----:B------:R-:W3:Y:S03]  /*0c70*/  @!P3 LDC.64 R4, c[0x0][0x318] ;  /* 0x0000c600ff04bb82 */ /* 0x000ee60000000a00 */
[----:B------:R-:W4:Y:S01]  /*0c80*/  @P3 LDG.E R210, desc[UR36][R210.64] ;  /* 0x00000024d2d23981 */ /* 0x000f22000c1e1900 */
[----:B-1----:R-:W-:-:S02]  /*0c90*/  ISETP.NE.AND P4, PT, R8, RZ, PT ;  /* 0x000000ff0800720c */ /* 0x002fc40003f85270 */
[----:B---3--:R-:W-:-:S04]  /*0ca0*/  ISETP.EQ.U32.AND P2, PT, R6, RZ, PT ;  /* 0x000000ff0600720c */ /* 0x008fc80003f42070 */
[----:B------:R-:W-:Y:S02]  /*0cb0*/  ISETP.EQ.OR.EX P2, PT, R7, RZ, !P4, P2 ;  /* 0x000000ff0700720c */ /* 0x000fe40006742720 */
[----:B------:R-:W-:Y:S01]  /*0cc0*/  IADD3 R8, P1, R9, R6, RZ ;  /* 0x0000000609087210 */ /* 0x000fe20007f3e0ff */
[----:B------:R-:W-:-:S04]  /*0cd0*/  IMAD.MOV.U32 R212, RZ, RZ, -0x1 ;  /* 0xffffffffffd47424 */ /* 0x000fc800078e00ff */
[----:B------:R-:W-:Y:S02]  /*0ce0*/  IMAD.X R9, R2, 0x1, R7, P1 ;  /* 0x0000000102097824 */ /* 0x000fe400008e0607 */
[----:B------:R-:W1:Y:S01]  /*0cf0*/  @!P3 LDC R2, c[0x0][0x2cc] ;  /* 0x0000b300ff02bb82 */ /* 0x000e620000000800 */
[----:B------:R-:W-:-:S03]  /*0d00*/  @!P3 ISETP.NE.U32.AND P1, PT, R4, RZ, PT ;  /* 0x000000ff0400b20c */ /* 0x000fc60003f25070 */
[----:B-----5:R3:W5:Y:S01]  /*0d10*/  @!P2 LDG.E R212, desc[UR36][R8.64] ;  /* 0x0000002408d4a981 */ /* 0x020762000c1e1900 */
[----:B------:R-:W-:-:S03]  /*0d20*/  ISETP.NE.U32.AND P2, PT, R6, RZ, PT ;  /* 0x000000ff0600720c */ /* 0x000fc60003f45070 */
[----:B------:R-:W2:Y:S01]  /*0d30*/  LDC R4, c[0x0][0x2c8] ;  /* 0x0000b200ff047b82 */ /* 0x000ea20000000800 */
[----:B------:R-:W-:Y:S02]  /*0d40*/  ISETP.NE.AND.EX P2, PT, R7, RZ, PT, P2 ;  /* 0x000000ff0700720c */ /* 0x000fe40003f45320 */
[----:B------:R-:W-:-:S04]  /*0d50*/  @!P3 ISETP.NE.AND.EX P1, PT, R5, RZ, PT, P1 ;  /* 0x000000ff0500b20c */ /* 0x000fc80003f25310 */
[----:B-1----:R-:W-:Y:S01]  /*0d60*/  @!P3 SEL R2, R2, RZ, P1 ;  /* 0x000000ff0202b207 */ /* 0x002fe20000800000 */
[----:B--2---:R-:W-:-:S06]  /*0d70*/  @P0 IMAD.IADD R21, R21, 0x1, -R0 ;  /* 0x0000000115150824 */ /* 0x004fcc00078e0a00 */
[----:B------:R-:W1:Y:S01]  /*0d80*/  @!P0 LDC R21, c[0x0][0x2c4] ;  /* 0x0000b100ff158b82 */ /* 0x000e620000000800 */
[----:B----4-:R-:W-:Y:S01]  /*0d90*/  @P3 IMAD.IADD R210, R210, 0x1, -R207 ;  /* 0x00000001d2d23824 */ /* 0x010fe200078e0acf */
[----:B---3--:R-:W-:Y:S06]  /*0da0*/  @!P2 BRA `(.L_x_767) ;  /* 0x00000000000ca947 */ /* 0x008fec0003800000 */
[----:B------:R-:W2:Y:S02]  /*0db0*/  @P4 LDG.E R5, desc[UR36][R8.64+0x4] ;  /* 0x0000042408054981 */ /* 0x000ea4000c1e1900 */
[----:B--2--5:R-:W-:-:S06]  /*0dc0*/  @P4 IADD3 R4, R5, -R212, RZ ;  /* 0x800000d405044210 */ /* 0x024fcc0007ffe0ff */
[----:B------:R2:W5:Y:S02]  /*0dd0*/  @!P4 LDG.E R4, desc[UR36][R8.64] ;  /* 0x000000240804c981 */ /* 0x000564000c1e1900 */
.L_x_767:
[----:B------:R-:W-:Y:S01]  /*0de0*/  IMAD.SHL.U32 R19, R191, 0x80, RZ ;  /* 0x00000080bf137824 */ /* 0x000fe200078e00ff */
[----:B-----5:R-:W-:-:S04]  /*0df0*/  @!P3 IADD3 R210, R2, R4, -R207 ;  /* 0x0000000402d2b210 */ /* 0x020fc80007ffe8cf */
[----:B------:R-:W-:-:S13]  /*0e00*/  ISETP.GT.AND P1, PT, R210, R19, PT ;  /* 0x00000013d200720c */ /* 0x000fda0003f24270 */
[----:B------:R-:W-:Y:S05]  /*0e10*/  @!P1 BRA `(.L_x_768) ;  /* 0x0000007800bc9947 */ /* 0x000fea0003800000 */
[----:B------:R-:W2:Y:S01]  /*0e20*/  LDC R25, c[0x0][0x278] ;  /* 0x00009e00ff197b82 */ /* 0x000ea20000000800 */
[----:B-1----:R-:W-:Y:S01]  /*0e30*/  VIADD R7, R21, 0x3f ;  /* 0x0000003f15077836 */ /* 0x002fe20000000000 */
[----:B------:R-:W-:Y:S01]  /*0e40*/  IABS R11, R188 ;  /* 0x000000bc000b7213 */ /* 0x000fe20000000000 */
[----:B------:R-:W-:Y:S01]  /*0e50*/  IMAD.SHL.U32 R31, R189, 0x80, RZ ;  /* 0x00000080bd1f7824 */ /* 0x000fe200078e00ff */
[----:B------:R-:W-:Y:S01]  /*0e60*/  ISETP.NE.AND P2, PT, R212, -0x1, PT ;  /* 0xffffffffd400780c */ /* 0x000fe20003f45270 */
[----:B------:R-:W-:Y:S01]  /*0e70*/  ULDC UR23, c[0x0][0x2dc] ;  /* 0x0000b70000177ab9 */ /* 0x000fe20000000800 */
[----:B------:R-:W-:Y:S01]  /*0e80*/  SHF.R.S32.HI R2, RZ, 0x1f, R7 ;  /* 0x0000001fff027819 */ /* 0x000fe20000011407 */
[----:B------:R-:W-:Y:S01]  /*0e90*/  ULDC UR14, c[0x0][0x270] ;  /* 0x00009c00000e7ab9 */ /* 0x000fe20000000800 */
[----:B------:R-:W1:Y:S01]  /*0ea0*/  LDC.64 R4, c[0x0][0x228] ;  /* 0x00008a00ff047b82 */ /* 0x000e620000000a00 */
[----:B------:R-:W-:Y:S01]  /*0eb0*/  SEL R31, R31, RZ, P0 ;  /* 0x000000ff1f1f7207 */ /* 0x000fe20000000000 */
[----:B------:R-:W-:Y:S01]  /*0ec0*/  UIMAD.WIDE UR8, UR23, UR14, URZ ;  /* 0x0000000e170872a5 */ /* 0x000fe2000f8e023f */
[----:B------:R-:W-:Y:S01]  /*0ed0*/  LEA.HI R2, R2, R7, RZ, 0x6 ;  /* 0x0000000702027211 */ /* 0x000fe200078f30ff */
[----:B------:R-:W3:Y:S03]  /*0ee0*/  S2R R32, SR_CTAID.X ;  /* 0x0000000000207919 */ /* 0x000ee60000002500 */
[----:B------:R-:W-:Y:S01]  /*0ef0*/  LOP3.LUT R22, R2, 0xffffffc0, RZ, 0xc0, !PT ;  /* 0xffffffc002167812 */ /* 0x000fe200078ec0ff */
[----:B------:R-:W4:Y:S01]  /*0f00*/  LDC.64 R16, c[0x0][0x240] ;  /* 0x00009000ff107b82 */ /* 0x000f220000000a00 */
[C---:B------:R-:W-:Y:S01]  /*0f10*/  @P2 IADD3 R14, R207.reuse, R212, RZ ;  /* 0x000000d4cf0e2210 */ /* 0x040fe20007ffe0ff */
[----:B------:R-:W-:-:S02]  /*0f20*/  @P2 IMAD.IADD R42, R207, 0x1, R212 ;  /* 0x00000001cf2a2824 */ /* 0x000fc400078e02d4 */
[----:B------:R-:W-:Y:S01]  /*0f30*/  VIADD R22, R22, 0xffffffc0 ;  /* 0xffffffc016167836 */ /* 0x000fe20000000000 */
[----:B--2---:R-:W-:-:S03]  /*0f40*/  IABS R8, R25 ;  /* 0x0000001900087213 */ /* 0x004fc60000000000 */
[----:B------:R-:W2:Y:S01]  /*0f50*/  LDC R36, c[0x0][0x2d4] ;  /* 0x0000b500ff247b82 */ /* 0x000ea20000000800 */
[----:B------:R-:W-:Y:S01]  /*0f60*/  IADD3 R31, P1, R22, R31, RZ ;  /* 0x0000001f161f7210 */ /* 0x000fe20007f3e0ff */
[----:B------:R-:W5:Y:S01]  /*0f70*/  I2F.RP R6, R8 ;  /* 0x0000000800067306 */ /* 0x000f620000209400 */
[----:B------:R-:W-:-:S03]  /*0f80*/  SHF.R.S32.HI R20, RZ, 0x1f, R22 ;  /* 0x0000001fff147819 */ /* 0x000fc60000011416 */
[----:B------:R-:W-:Y:S01]  /*0f90*/  IMAD R37, R31, UR9, RZ ;  /* 0x000000091f257c24 */ /* 0x000fe2000f8e02ff */
[----:B------:R-:W-:Y:S01]  /*0fa0*/  ISETP.NE.AND P5, PT, R25, RZ, PT ;  /* 0x000000ff1900720c */ /* 0x000fe20003fa5270 */
[-C--:B-1----:R-:W-:Y:S01]  /*0fb0*/  IMAD R24, R23, R4.reuse, RZ ;  /* 0x0000000417187224 */ /* 0x082fe200078e02ff */
[----:B------:R-:W1:Y:S01]  /*0fc0*/  LDC R34, c[0x0][0x2c4] ;  /* 0x0000b100ff227b82 */ /* 0x000e620000000800 */
[----:B------:R-:W-:-:S04]  /*0fd0*/  IMAD.WIDE.U32 R26, R189, R4, RZ ;  /* 0x00000004bd1a7225 */ /* 0x000fc800078e00ff */
[C---:B------:R-:W-:Y:S01]  /*0fe0*/  IMAD R24, R189.reuse, R5, R24 ;  /* 0x00000005bd187224 */ /* 0x040fe200078e0218 */
[----:B------:R-:W-:Y:S01]  /*0ff0*/  SHF.L.U64.HI R5, R189, 0x7, R23 ;  /* 0x00000007bd057819 */ /* 0x000fe20000010217 */
[C---:B----4-:R-:W-:Y:S01]  /*1000*/  IMAD R10, R0.reuse, R17, RZ ;  /* 0x00000011000a7224 */ /* 0x050fe200078e02ff */
[----:B------:R-:W4:Y:S01]  /*1010*/  LDC.U8 R35, c[0x0][0x480] ;  /* 0x00012000ff237b82 */ /* 0x000f220000000000 */
[----:B-----5:R-:W5:Y:S01]  /*1020*/  MUFU.RCP R12, R6 ;  /* 0x00000006000c7308 */ /* 0x020f620000001000 */
[----:B------:R-:W-:Y:S01]  /*1030*/  SEL R5, R5, RZ, P0 ;  /* 0x000000ff05057207 */ /* 0x000fe20000000000 */
[----:B------:R-:W-:Y:S01]  /*1040*/  IMAD.IADD R24, R27, 0x1, R24 ;  /* 0x000000011b187824 */ /* 0x000fe200078e0218 */
[----:B------:R-:W-:Y:S02]  /*1050*/  ISETP.NE.AND P0, PT, R0, -0x1, PT ;  /* 0xffffffff0000780c */ /* 0x000fe40003f05270 */
[----:B--2---:R-:W-:Y:S01]  /*1060*/  SHF.R.S32.HI R28, RZ, 0x1f, R36 ;  /* 0x0000001fff1c7819 */ /* 0x004fe20000011424 */
[----:B------:R-:W-:-:S04]  /*1070*/  IMAD.WIDE.U32 R40, R189, R36, RZ ;  /* 0x00000024bd287225 */ /* 0x000fc800078e00ff */
[----:B------:R-:W-:Y:S02]  /*1080*/  IMAD R39, R28, R189, RZ ;  /* 0x000000bd1c277224 */ /* 0x000fe400078e02ff */
[----:B------:R-:W-:Y:S02]  /*1090*/  IMAD R38, R40, UR9, RZ ;  /* 0x0000000928267c24 */ /* 0x000fe4000f8e02ff */
[----:B------:R-:W-:Y:S02]  /*10a0*/  IMAD R39, R23, R36, R39 ;  /* 0x0000002417277224 */ /* 0x000fe400078e0227 */
[----:B-----5:R-:W-:Y:S02]  /*10b0*/  VIADD R12, R12, 0xffffffe ;  /* 0x0ffffffe0c0c7836 */ /* 0x020fe40000000000 */
[----:B------:R-:W-:Y:S02]  /*10c0*/  IMAD.IADD R39, R41, 0x1, R39 ;  /* 0x0000000129277824 */ /* 0x000fe400078e0227 */
[----:B------:R-:W2:Y:S02]  /*10d0*/  F2I.FTZ.U32.TRUNC.NTZ R13, R12 ;  /* 0x0000000c000d7305 */ /* 0x000ea4000021f000 */
[----:B--2---:R-:W-:-:S02]  /*10e0*/  IADD3 R9, RZ, -R13, RZ ;  /* 0x8000000dff097210 */ /* 0x004fc40007ffe0ff */
[----:B------:R-:W-:-:S03]  /*10f0*/  MOV R12, RZ ;  /* 0x000000ff000c7202 */ /* 0x000fc60000000f00 */
[----:B------:R-:W-:Y:S02]  /*1100*/  IMAD R18, R9, R8, RZ ;  /* 0x0000000809127224 */ /* 0x000fe400078e02ff */
[----:B------:R-:W2:Y:S02]  /*1110*/  LDC.U8 R9, c[0x0][0x3d8] ;  /* 0x0000f600ff097b82 */ /* 0x000ea40000000000 */
[----:B------:R-:W-:-:S04]  /*1120*/  IMAD.HI.U32 R18, R13, R18, R12 ;  /* 0x000000120d127227 */ /* 0x000fc800078e000c */
[----:B------:R-:W-:-:S04]  /*1130*/  IMAD.WIDE.U32 R12, R0, R16, RZ ;  /* 0x00000010000c7225 */ /* 0x000fc800078e00ff */
[----:B------:R-:W-:Y:S01]  /*1140*/  IMAD.HI.U32 R18, R18, R11, RZ ;  /* 0x0000000b12127227 */ /* 0x000fe200078e00ff */
[----:B------:R-:W-:Y:S02]  /*1150*/  SEL R26, R26, R12, !P0 ;  /* 0x0000000c1a1a7207 */ /* 0x000fe40004000000 */
[----:B------:R-:W-:Y:S01]  /*1160*/  LOP3.LUT R12, R188, R25, RZ, 0x3c, !PT ;  /* 0x00000019bc0c7212 */ /* 0x000fe200078e3cff */
[----:B------:R-:W-:Y:S01]  /*1170*/  @P0 IMAD.IADD R24, R13, 0x1, R10 ;  /* 0x000000010d180824 */ /* 0x000fe200078e020a */
[----:B------:R-:W-:Y:S02]  /*1180*/  IADD3 R6, -R18, RZ, RZ ;  /* 0x000000ff12067210 */ /* 0x000fe40007ffe1ff */
[----:B------:R-:W-:Y:S02]  /*1190*/  ISETP.GE.AND P3, PT, R12, RZ, PT ;  /* 0x000000ff0c00720c */ /* 0x000fe40003f66270 */
[----:B------:R-:W1:Y:S01]  /*11a0*/  @P0 LDC.64 R12, c[0x0][0x420] ;  /* 0x00010800ff0c0b82 */ /* 0x000e620000000a00 */
[----:B------:R-:W-:Y:S01]  /*11b0*/  IMAD R11, R8, R6, R11 ;  /* 0x00000006080b7224 */ /* 0x000fe200078e020b */
[----:B------:R-:W-:-:S02]  /*11c0*/  IADD3.X R6, R20, R5, RZ, P1, !PT ;  /* 0x0000000514067210 */ /* 0x000fc40000ffe4ff */
[----:B--2---:R-:W-:Y:S02]  /*11d0*/  ISETP.NE.AND P1, PT, R9, RZ, PT ;  /* 0x000000ff0900720c */ /* 0x004fe40003f25270 */
[----:B------:R-:W-:Y:S01]  /*11e0*/  ISETP.GT.U32.AND P4, PT, R8, R11, PT ;  /* 0x0000000b0800720c */ /* 0x000fe20003f84070 */
[----:B------:R-:W-:Y:S01]  /*11f0*/  IMAD R37, R6, UR8, R37 ;  /* 0x0000000806257c24 */ /* 0x000fe2000f8e0225 */
[----:B------:R-:W2:Y:S08]  /*1200*/  @P2 LDC.64 R4, c[0x0][0x250] ;  /* 0x00009400ff042b82 */ /* 0x000eb00000000a00 */
[----:B------:R-:W5:Y:S03]  /*1210*/  @P2 LDC.64 R6, c[0x0][0x248] ;  /* 0x00009200ff062b82 */ /* 0x000f660000000a00 */
[----:B------:R-:W-:-:S02]  /*1220*/  @!P4 IADD3 R11, R11, -R8, RZ ;  /* 0x800000080b0bc210 */ /* 0x000fc40007ffe0ff */
[----:B------:R-:W-:Y:S02]  /*1230*/  @!P4 IADD3 R18, R18, 0x1, RZ ;  /* 0x000000011212c810 */ /* 0x000fe40007ffe0ff */
[----:B------:R-:W-:Y:S01]  /*1240*/  ISETP.GE.U32.AND P6, PT, R11, R8, PT ;  /* 0x000000080b00720c */ /* 0x000fe20003fc6070 */
[----:B------:R-:W1:Y:S08]  /*1250*/  @P1 LDC R33, c[0x0][0x2e4] ;  /* 0x0000b900ff211b82 */ /* 0x000e700000000800 */
[----:B------:R-:W1:Y:S01]  /*1260*/  LDC.64 R8, c[0x0][0x488] ;  /* 0x00012200ff087b82 */ /* 0x000e620000000a00 */
[----:B--2---:R-:W-:-:S02]  /*1270*/  @P2 IMAD R29, R42, R5, RZ ;  /* 0x000000052a1d2224 */ /* 0x004fc400078e02ff */
[----:B------:R-:W-:-:S04]  /*1280*/  @P2 IMAD.WIDE.U32 R42, R42, R4, RZ ;  /* 0x000000042a2a2225 */ /* 0x000fc800078e00ff */
[----:B------:R-:W-:Y:S01]  /*1290*/  @P6 VIADD R18, R18, 0x1 ;  /* 0x0000000112126836 */ /* 0x000fe20000000000 */
[----:B------:R-:W2:Y:S01]  /*12a0*/  @!P0 LDC.64 R10, c[0x0][0x418] ;  /* 0x00010600ff0a8b82 */ /* 0x000ea20000000a00 */
[C---:B-----5:R-:W-:Y:S01]  /*12b0*/  @P2 IMAD R27, R14.reuse, R7, RZ ;  /* 0x000000070e1b2224 */ /* 0x060fe200078e02ff */
[----:B------:R-:W-:Y:S01]  /*12c0*/  @P2 IADD3 R29, R43, R29, RZ ;  /* 0x0000001d2b1d2210 */ /* 0x000fe20007ffe0ff */
[----:B------:R-:W-:Y:S01]  /*12d0*/  @P2 IMAD.WIDE.U32 R14, R14, R6, RZ ;  /* 0x000000060e0e2225 */ /* 0x000fe200078e00ff */
[----:B------:R-:W-:-:S03]  /*12e0*/  @!P3 IADD3 R18, -R18, RZ, RZ ;  /* 0x000000ff1212b210 */ /* 0x000fc60007ffe1ff */
[----:B------:R-:W-:Y:S01]  /*12f0*/  @P2 IMAD.MOV.U32 R30, RZ, RZ, R42 ;  /* 0x000000ffff1e2224 */ /* 0x000fe200078e002a */
[----:B------:R-:W-:Y:S01]  /*1300*/  @P2 IADD3 R27, R15, R27, RZ ;  /* 0x0000001b0f1b2210 */ /* 0x000fe20007ffe0ff */
[----:B------:R-:W-:Y:S01]  /*1310*/  @P2 IMAD.MOV.U32 R28, RZ, RZ, R14 ;  /* 0x000000ffff1c2224 */ /* 0x000fe200078e000e */
[----:B---34-:R-:W-:Y:S06]  /*1320*/  @P2 BRA `(.L_x_769) ;  /* 0x0000000000302947 */ /* 0x018fec0003800000 */
[----:B------:R-:W3:Y:S01]  /*1330*/  LDC.64 R6, c[0x0][0x248] ;  /* 0x00009200ff067b82 */ /* 0x000ee20000000a00 */
[----:B------:R-:W-:-:S07]  /*1340*/  SHF.R.S32.HI R27, RZ, 0x1f, R207 ;  /* 0x0000001fff1b7819 */ /* 0x000fce00000114cf */
[----:B------:R-:W4:Y:S01]  /*1350*/  LDC.64 R14, c[0x0][0x230] ;  /* 0x00008c00ff0e7b82 */ /* 0x000f220000000a00 */
[-C--:B---3--:R-:W-:Y:S02]  /*1360*/  IMAD R28, R27, R6.reuse, RZ ;  /* 0x000000061b1c7224 */ /* 0x088fe400078e02ff */
[----:B------:R-:W-:-:S04]  /*1370*/  IMAD.WIDE.U32 R42, R207, R6, RZ ;  /* 0x00000006cf2a7225 */ /* 0x000fc800078e00ff */
[----:B------:R-:W-:Y:S02]  /*1380*/  IMAD R27, R207, R7, R28 ;  /* 0x00000007cf1b7224 */ /* 0x000fe400078e021c */
[----:B----4-:R-:W-:-:S03]  /*1390*/  IMAD R28, R23, R14, RZ ;  /* 0x0000000e171c7224 */ /* 0x010fc600078e02ff */
[----:B------:R-:W-:Y:S01]  /*13a0*/  IADD3 R43, R43, R27, RZ ;  /* 0x0000001b2b2b7210 */ /* 0x000fe20007ffe0ff */
[C---:B------:R-:W-:Y:S02]  /*13b0*/  IMAD R15, R189.reuse, R15, R28 ;  /* 0x0000000fbd0f7224 */ /* 0x040fe400078e021c */
[----:B------:R-:W-:-:S05]  /*13c0*/  IMAD.WIDE.U32 R42, R189, R14, R42 ;  /* 0x0000000ebd2a7225 */ /* 0x000fca00078e002a */
[----:B------:R-:W-:Y:S02]  /*13d0*/  IADD3 R27, R43, R15, RZ ;  /* 0x0000000f2b1b7210 */ /* 0x000fe40007ffe0ff */
[----:B------:R-:W-:Y:S02]  /*13e0*/  MOV R28, R42 ;  /* 0x0000002a001c7202 */ /* 0x000fe40000000f00 */
.L_x_769:
[----:B------:R-:W-:Y:S05]  /*13f0*/  @P2 BRA `(.L_x_770) ;  /* 0x0000000000302947 */ /* 0x000fea0003800000 */
        /* <DEDUP_REMOVED lines=11> */
[----:B------:R-:W-:-:S07]  /*14b0*/  MOV R30, R42 ;  /* 0x0000002a001e7202 */ /* 0x000fce0000000f00 */
.L_x_770:
[----:B--2---:R-:W-:Y:S01]  /*14c0*/  @!P0 IMAD R14, R23, R10, RZ ;  /* 0x0000000a170e8224 */ /* 0x004fe200078e02ff */
[----:B------:R-:W-:Y:S01]  /*14d0*/  ISETP.NE.AND P6, PT, R35, RZ, PT ;  /* 0x000000ff2300720c */ /* 0x000fe20003fc5270 */
[----:B-1----:R-:W-:Y:S01]  /*14e0*/  @P1 IMAD R15, R189, R34, RZ ;  /* 0x00000022bd0f1224 */ /* 0x002fe200078e02ff */
[----:B------:R-:W-:Y:S01]  /*14f0*/  @!P5 LOP3.LUT R18, RZ, R25, RZ, 0x33, !PT ;  /* 0x00000019ff12d212 */ /* 0x000fe200078e33ff */
[----:B------:R-:W-:-:S03]  /*1500*/  @P0 IMAD.WIDE.U32 R42, R0, R12, RZ ;  /* 0x0000000c002a0225 */ /* 0x000fc600078e00ff */
[----:B------:R-:W-:Y:S01]  /*1510*/  @P1 SEL R15, R15, R0, !P0 ;  /* 0x000000000f0f1207 */ /* 0x000fe20004000000 */
[----:B------:R-:W-:Y:S02]  /*1520*/  IMAD R38, R39, UR8, R38 ;  /* 0x0000000827267c24 */ /* 0x000fe4000f8e0226 */
[----:B------:R-:W-:Y:S02]  /*1530*/  @!P0 IMAD R11, R189, R11, R14 ;  /* 0x0000000bbd0b8224 */ /* 0x000fe400078e020e */
[----:B------:R-:W-:-:S04]  /*1540*/  IMAD.WIDE.U32 R40, R40, UR8, RZ ;  /* 0x0000000828287c25 */ /* 0x000fc8000f8e00ff */
[----:B------:R-:W-:Y:S01]  /*1550*/  @!P0 IMAD.WIDE.U32 R46, R189, R10, RZ ;  /* 0x0000000abd2e8225 */ /* 0x000fe200078e00ff */
[----:B------:R-:W-:Y:S02]  /*1560*/  IADD3 R38, R41, R38, RZ ;  /* 0x0000002629267210 */ /* 0x000fe40007ffe0ff */
[----:B------:R-:W-:Y:S01]  /*1570*/  SHF.R.S32.HI R10, RZ, 0x1f, R188 ;  /* 0x0000001fff0a7819 */ /* 0x000fe200000114bc */
[----:B------:R-:W-:Y:S01]  /*1580*/  IMAD.WIDE.U32 R44, R0, UR8, RZ ;  /* 0x00000008002c7c25 */ /* 0x000fe2000f8e00ff */
[----:B------:R-:W-:-:S03]  /*1590*/  @!P0 MOV R42, R46 ;  /* 0x0000002e002a8202 */ /* 0x000fc60000000f00 */
[----:B------:R-:W-:Y:S01]  /*15a0*/  IMAD R12, R0, UR9, RZ ;  /* 0x00000009000c7c24 */ /* 0x000fe2000f8e02ff */
[----:B------:R-:W-:Y:S01]  /*15b0*/  SEL R40, R40, R44, !P0 ;  /* 0x0000002c28287207 */ /* 0x000fe20004000000 */
[----:B------:R-:W-:Y:S01]  /*15c0*/  @P0 IMAD R13, R0, R13, R43 ;  /* 0x0000000d000d0224 */ /* 0x000fe200078e022b */
[----:B------:R-:W-:Y:S01]  /*15d0*/  @!P0 IADD3 R13, R47, R11, RZ ;  /* 0x0000000b2f0d8210 */ /* 0x000fe20007ffe0ff */
[----:B------:R-:W-:Y:S01]  /*15e0*/  @!P1 IMAD R11, R189, UR14, R188 ;  /* 0x0000000ebd0b9c24 */ /* 0x000fe2000f8e02bc */
[----:B------:R-:W-:Y:S01]  /*15f0*/  @P0 IADD3 R38, R45, R12, RZ ;  /* 0x0000000c2d260210 */ /* 0x000fe20007ffe0ff */
[----:B------:R-:W-:Y:S01]  /*1600*/  IMAD.WIDE.U32 R44, R32, R8, RZ ;  /* 0x00000008202c7225 */ /* 0x000fe200078e00ff */
[----:B------:R-:W-:-:S03]  /*1610*/  SHF.R.S32.HI R8, RZ, 0x1f, R18 ;  /* 0x0000001fff087819 */ /* 0x000fc60000011412 */
[----:B------:R-:W-:Y:S01]  /*1620*/  @P1 IMAD R15, R188, R33, R15 ;  /* 0x00000021bc0f1224 */ /* 0x000fe200078e020f */
[----:B------:R-:W-:Y:S01]  /*1630*/  SEL R23, R44, RZ, P6 ;  /* 0x000000ff2c177207 */ /* 0x000fe20003000000 */
[----:B------:R-:W-:Y:S02]  /*1640*/  @!P1 IMAD R15, R11, R34, RZ ;  /* 0x000000220b0f9224 */ /* 0x000fe400078e02ff */
[----:B------:R-:W-:Y:S01]  /*1650*/  IMAD R11, R32, R9, R45 ;  /* 0x00000009200b7224 */ /* 0x000fe200078e022d */
[----:B------:R-:W-:Y:S01]  /*1660*/  SHF.R.S32.HI R9, RZ, 0x1f, R19 ;  /* 0x0000001fff097819 */ /* 0x000fe20000011413 */
[----:B------:R-:W-:Y:S02]  /*1670*/  IMAD R14, R188, UR23, RZ ;  /* 0x00000017bc0e7c24 */ /* 0x000fe4000f8e02ff */
[----:B------:R-:W-:Y:S01]  /*1680*/  IMAD.WIDE.U32 R34, R31, UR8, RZ ;  /* 0x000000081f227c25 */ /* 0x000fe2000f8e00ff */
[----:B------:R-:W-:Y:S02]  /*1690*/  SEL R11, R11, RZ, P6 ;  /* 0x000000ff0b0b7207 */ /* 0x000fe40003000000 */
[----:B------:R-:W-:-:S02]  /*16a0*/  SHF.R.S32.HI R12, RZ, 0x1f, R14 ;  /* 0x0000001fff0c7819 */ /* 0x000fc4000001140e */
[----:B------:R-:W-:Y:S01]  /*16b0*/  IADD3 R37, R35, R37, RZ ;  /* 0x0000002523257210 */ /* 0x000fe20007ffe0ff */
[----:B------:R-:W-:Y:S06]  /*16c0*/  @!P1 BRA `(.L_x_771) ;  /* 0x00000000001c9947 */ /* 0x000fec0003800000 */
[----:B------:R-:W1:Y:S01]  /*16d0*/  LDC R32, c[0x0][0x2c0] ;  /* 0x0000b000ff207b82 */ /* 0x000e620000000800 */
[----:B------:R-:W-:-:S05]  /*16e0*/  @!P0 IMAD R0, R189, R36, RZ ;  /* 0x00000024bd008224 */ /* 0x000fca00078e02ff */
[----:B------:R-:W-:Y:S02]  /*16f0*/  LEA R0, R189, R0, 0x7 ;  /* 0x00000000bd007211 */ /* 0x000fe400078e38ff */
[----:B------:R-:W1:Y:S02]  /*1700*/  LDC R25, c[0x0][0x2e4] ;  /* 0x0000b900ff197b82 */ /* 0x000e640000000800 */
[----:B-1----:R-:W-:-:S05]  /*1710*/  LEA R25, R32, R25, 0x7 ;  /* 0x0000001920197211 */ /* 0x002fca00078e38ff */
[----:B------:R-:W-:Y:S01]  /*1720*/  IMAD R25, R25, R188, R0 ;  /* 0x000000bc19197224 */ /* 0x000fe200078e0200 */
[----:B------:R-:W-:Y:S06]  /*1730*/  BRA `(.L_x_772) ;  /* 0x0000000000087947 */ /* 0x000fec0003800000 */
.L_x_771:
[----:B------:R-:W-:-:S04]  /*1740*/  IMAD R25, R189, UR14, R188 ;  /* 0x0000000ebd197c24 */ /* 0x000fc8000f8e02bc */
[----:B------:R-:W-:-:S07]  /*1750*/  IMAD R25, R25, R36, RZ ;  /* 0x0000002419197224 */ /* 0x000fce00078e02ff */
.L_x_772:
[----:B------:R-:W1:Y:S01]  /*1760*/  S2R R214, SR_TID.X ;  /* 0x0000000000d67919 */ /* 0x000e620000002100 */
[----:B------:R-:W-:Y:S01]  /*1770*/  UIMAD UR23, UR23, UR14, URZ ;  /* 0x0000000e171772a4 */ /* 0x000fe2000f8e023f */
[----:B------:R-:W-:Y:S01]  /*1780*/  IADD3 R42, P4, R186, R42, RZ ;  /* 0x0000002aba2a7210 */ /* 0x000fe20007f9e0ff */
[----:B------:R-:W-:Y:S01]  /*1790*/  ULDC.64 UR10, c[0x0][0x428] ;  /* 0x00010a00000a7ab9 */ /* 0x000fe20000000a00 */
[----:B------:R-:W-:Y:S01]  /*17a0*/  SHF.R.S32.HI R187, RZ, 0x1f, R186 ;  /* 0x0000001fffbb7819 */ /* 0x000fe200000114ba */
[----:B------:R-:W-:Y:S01]  /*17b0*/  USHF.L.U32 UR22, UR23, 0x6, URZ ;  /* 0x0000000617167899 */ /* 0x000fe2000800063f */
[----:B------:R-:W-:Y:S01]  /*17c0*/  IADD3 R31, P5, R185, R22, RZ ;  /* 0x00000016b91f7210 */ /* 0x000fe20007fbe0ff */
[----:B------:R-:W2:Y:S01]  /*17d0*/  LDC.64 R220, c[0x0][0x2b0] ;  /* 0x0000ac00ffdc7b82 */ /* 0x000ea20000000a00 */
[----:B------:R-:W-:Y:S01]  /*17e0*/  ULDC.64 UR12, c[0x0][0x210] ;  /* 0x00008400000c7ab9 */ /* 0x000fe20000000a00 */
[----:B------:R-:W-:Y:S01]  /*17f0*/  USHF.R.S32.HI UR8, URZ, 0x1f, UR22 ;  /* 0x0000001f3f087899 */ /* 0x000fe20008011416 */
[----:B------:R-:W-:Y:S01]  /*1800*/  IMAD.X R43, R187, 0x1, R13, P4 ;  /* 0x00000001bb2b7824 */ /* 0x000fe200020e060d */
[----:B------:R-:W-:Y:S01]  /*1810*/  IADD3 R14, P3, P2, R34, UR22, R14 ;  /* 0x00000016220e7c10 */ /* 0x000fe2000fa7e00e */
[C---:B------:R-:W-:Y:S01]  /*1820*/  IMAD.IADD R25, R22.reuse, 0x1, R25 ;  /* 0x0000000116197824 */ /* 0x040fe200078e0219 */
[----:B------:R-:W-:Y:S01]  /*1830*/  IADD3 R15, R22, R15, RZ ;  /* 0x0000000f160f7210 */ /* 0x000fe20007ffe0ff */
[----:B------:R-:W-:Y:S01]  /*1840*/  BSSY B1, `(.L_x_768) ;  /* 0x000070c000017945 */ /* 0x000fe20003800000 */
[----:B------:R-:W-:Y:S01]  /*1850*/  IADD3.X R12, R37, UR8, R12, P3, P2 ;  /* 0x00000008250c7c10 */ /* 0x000fe20009fe440c */
[----:B------:R-:W-:Y:S01]  /*1860*/  ULDC.64 UR8, c[0x0][0x420] ;  /* 0x0001080000087ab9 */ /* 0x000fe20000000a00 */
[----:B------:R-:W-:Y:S01]  /*1870*/  IADD3 R40, P1, P0, R23, R14, R40 ;  /* 0x0000000e17287210 */ /* 0x000fe2000783e028 */
[----:B------:R-:W-:Y:S01]  /*1880*/  IMAD R35, R20, UR8, RZ ;  /* 0x0000000814237c24 */ /* 0x000fe2000f8e02ff */
[----:B------:R-:W-:Y:S01]  /*1890*/  SHF.R.S32.HI R23, RZ, 0x1f, R185 ;  /* 0x0000001fff177819 */ /* 0x000fe200000114b9 */
[----:B------:R-:W-:Y:S01]  /*18a0*/  IMAD.WIDE.U32 R42, R22, UR8, R42 ;  /* 0x00000008162a7c25 */ /* 0x000fe2000f8e002a */
[----:B------:R-:W3:Y:S01]  /*18b0*/  LDC.64 R198, c[0x0][0x478] ;  /* 0x00011e00ffc67b82 */ /* 0x000ee20000000a00 */
[----:B------:R-:W-:-:S02]  /*18c0*/  IADD3.X R11, R11, R12, R38, P1, P0 ;  /* 0x0000000c0b0b7210 */ /* 0x000fc40000fe0426 */
[----:B------:R-:W-:Y:S01]  /*18d0*/  IMAD R14, R22, UR9, R35 ;  /* 0x00000009160e7c24 */ /* 0x000fe2000f8e0223 */
[----:B------:R-:W-:Y:S01]  /*18e0*/  ISETP.GE.AND P3, PT, R21, 0x1, PT ;  /* 0x000000011500780c */ /* 0x000fe20003f66270 */
[----:B------:R-:W-:Y:S01]  /*18f0*/  IMAD.X R33, R23, 0x1, R20, P5 ;  /* 0x0000000117217824 */ /* 0x000fe200028e0614 */
[----:B------:R-:W-:Y:S01]  /*1900*/  LEA.HI.SX32 R208, R2, 0xffffffff, 0x1a ;  /* 0xffffffff02d07811 */ /* 0x000fe200078fd2ff */
[----:B------:R-:W-:Y:S02]  /*1910*/  IMAD.IADD R43, R43, 0x1, R14 ;  /* 0x000000012b2b7824 */ /* 0x000fe400078e020e */
[-C--:B------:R-:W-:Y:S01]  /*1920*/  IMAD R20, R33, R16.reuse, RZ ;  /* 0x0000001021147224 */ /* 0x080fe200078e02ff */
[----:B-1----:R-:W-:Y:S01]  /*1930*/  SHF.R.S32.HI R13, RZ, 0x1f, R214 ;  /* 0x0000001fff0d7819 */ /* 0x002fe200000114d6 */
[----:B------:R-:W-:-:S03]  /*1940*/  IMAD.WIDE.U32 R34, R31, R16, R186 ;  /* 0x000000101f227225 */ /* 0x000fc600078e00ba */
[----:B------:R-:W-:Y:S01]  /*1950*/  LEA.HI R0, R13, R214, RZ, 0x5 ;  /* 0x000000d60d007211 */ /* 0x000fe200078f28ff */
[----:B------:R-:W-:Y:S01]  /*1960*/  IMAD.WIDE.U32 R42, R188, UR10, R42 ;  /* 0x0000000abc2a7c25 */ /* 0x000fe2000f8e002a */
[----:B------:R-:W-:Y:S02]  /*1970*/  IADD3 R12, P1, R26, R34, RZ ;  /* 0x000000221a0c7210 */ /* 0x000fe40007f3e0ff */
[----:B------:R-:W-:Y:S01]  /*1980*/  LOP3.LUT R13, R0, 0xffffffe0, RZ, 0xc0, !PT ;  /* 0xffffffe0000d7812 */ /* 0x000fe200078ec0ff */
[----:B------:R-:W-:Y:S01]  /*1990*/  IMAD R17, R31, R17, R20 ;  /* 0x000000111f117224 */ /* 0x000fe200078e0214 */
[----:B------:R-:W-:Y:S01]  /*19a0*/  SHF.R.S32.HI R33, RZ, 0x5, R0 ;  /* 0x00000005ff217819 */ /* 0x000fe20000011400 */
[----:B------:R-:W-:Y:S02]  /*19b0*/  IMAD R0, R23, UR8, RZ ;  /* 0x0000000817007c24 */ /* 0x000fe4000f8e02ff */
[----:B------:R-:W-:Y:S02]  /*19c0*/  IMAD.IADD R214, R214, 0x1, -R13 ;  /* 0x00000001d6d67824 */ /* 0x000fe400078e0a0d */
[----:B------:R-:W-:-:S02]  /*19d0*/  IMAD R13, R10, UR10, RZ ;  /* 0x0000000a0a0d7c24 */ /* 0x000fc4000f8e02ff */
[----:B------:R-:W-:Y:S02]  /*19e0*/  IMAD R33, R33, UR23, R214 ;  /* 0x0000001721217c24 */ /* 0x000fe4000f8e02d6 */
[----:B------:R-:W-:Y:S01]  /*19f0*/  IMAD R13, R188, UR11, R13 ;  /* 0x0000000bbc0d7c24 */ /* 0x000fe2000f8e020d */
[----:B------:R-:W-:Y:S01]  /*1a00*/  ULDC.64 UR10, c[0x0][0x258] ;  /* 0x00009600000a7ab9 */ /* 0x000fe20000000a00 */
[----:B------:R-:W-:Y:S01]  /*1a10*/  IMAD R0, R185, UR9, R0 ;  /* 0x00000009b9007c24 */ /* 0x000fe2000f8e0200 */
[----:B------:R-:W-:Y:S01]  /*1a20*/  IADD3 R40, P0, R33, R40, RZ ;  /* 0x0000002821287210 */ /* 0x000fe20007f1e0ff */
[----:B--2---:R-:W-:Y:S01]  /*1a30*/  IMAD.WIDE R220, R15, 0x4, R220 ;  /* 0x000000040fdc7825 */ /* 0x004fe200078e02dc */
[----:B------:R-:W-:Y:S02]  /*1a40*/  IADD3 R43, R43, R13, RZ ;  /* 0x0000000d2b2b7210 */ /* 0x000fe40007ffe0ff */
[----:B------:R-:W-:Y:S01]  /*1a50*/  IADD3.X R13, R24, R35, R17, P1, !PT ;  /* 0x00000023180d7210 */ /* 0x000fe20000ffe411 */
[----:B------:R-:W-:Y:S01]  /*1a60*/  IMAD R17, R10, UR10, RZ ;  /* 0x0000000a0a117c24 */ /* 0x000fe2000f8e02ff */
[----:B------:R-:W-:Y:S01]  /*1a70*/  LEA.HI.X.SX32 R11, R33, R11, 0x1, P0 ;  /* 0x0000000b210b7211 */ /* 0x000fe200000f0eff */
[----:B------:R-:W-:Y:S01]  /*1a80*/  IMAD.WIDE.U32 R42, R185, UR8, R42 ;  /* 0x00000008b92a7c25 */ /* 0x000fe2000f8e002a */
[----:B------:R-:W-:-:S02]  /*1a90*/  ULDC.64 UR8, c[0x0][0x400] ;  /* 0x0001000000087ab9 */ /* 0x000fc40000000a00 */
[----:B------:R-:W-:Y:S01]  /*1aa0*/  LEA R222, P0, R40, UR8, 0x2 ;  /* 0x0000000828de7c11 */ /* 0x000fe2000f8010ff */
[C---:B------:R-:W-:Y:S01]  /*1ab0*/  IMAD R10, R188.reuse, UR11, R17 ;  /* 0x0000000bbc0a7c24 */ /* 0x040fe2000f8e0211 */
[----:B------:R-:W-:Y:S01]  /*1ac0*/  IADD3 R0, R43, R0, RZ ;  /* 0x000000002b007210 */ /* 0x000fe20007ffe0ff */
[----:B------:R-:W-:Y:S01]  /*1ad0*/  IMAD.WIDE.U32 R12, R188, UR10, R12 ;  /* 0x0000000abc0c7c25 */ /* 0x000fe2000f8e000c */
[----:B------:R-:W-:Y:S01]  /*1ae0*/  ULDC.64 UR10, c[0x0][0x3e0] ;  /* 0x0000f800000a7ab9 */ /* 0x000fe20000000a00 */
[----:B------:R-:W-:Y:S02]  /*1af0*/  LEA.HI.X R209, R40, UR9, R11, 0x2, P0 ;  /* 0x0000000928d17c11 */ /* 0x000fe400080f140b */
[----:B------:R-:W-:Y:S01]  /*1b00*/  IMAD.IADD R10, R13, 0x1, R10 ;  /* 0x000000010d0a7824 */ /* 0x000fe200078e020a */
[----:B------:R-:W-:Y:S01]  /*1b10*/  LEA R218, P2, R12, UR12, 0x1 ;  /* 0x0000000c0cda7c11 */ /* 0x000fe2000f8408ff */
[----:B---3--:R-:W-:Y:S01]  /*1b20*/  IMAD.WIDE R198, R25, 0x4, R198 ;  /* 0x0000000419c67825 */ /* 0x008fe200078e02c6 */
[----:B------:R-:W-:-:S02]  /*1b30*/  LEA R216, P1, R42, UR10, 0x1 ;  /* 0x0000000a2ad87c11 */ /* 0x000fc4000f8208ff */
[----:B------:R-:W-:Y:S02]  /*1b40*/  LEA.HI.X R219, R12, UR13, R10, 0x1, P2 ;  /* 0x0000000d0cdb7c11 */ /* 0x000fe400090f0c0a */
[----:B------:R-:W-:Y:S01]  /*1b50*/  LEA.HI.X R217, R42, UR11, R0, 0x1, P1 ;  /* 0x0000000b2ad97c11 */ /* 0x000fe200088f0c00 */
[----:B------:R-:W-:Y:S08]  /*1b60*/  @!P3 BRA `(.L_x_773) ;  /* 0x00000064006cb947 */ /* 0x000ff00003800000 */
[----:B------:R-:W-:Y:S01]  /*1b70*/  IMAD R10, R191, -0x80, R210 ;  /* 0xffffff80bf0a7824 */ /* 0x000fe200078e02d2 */
[----:B------:R-:W-:Y:S01]  /*1b80*/  ULDC.64 UR8, c[0x0][0x268] ;  /* 0x00009a0000087ab9 */ /* 0x000fe20000000a00 */
[----:B------:R-:W-:Y:S01]  /*1b90*/  VIADD R2, R185, 0x40 ;  /* 0x00000040b9027836 */ /* 0x000fe20000000000 */
[----:B------:R-:W-:Y:S01]  /*1ba0*/  ULDC.64 UR10, c[0x0][0x260] ;  /* 0x00009800000a7ab9 */ /* 0x000fe20000000a00 */
[----:B------:R-:W-:Y:S01]  /*1bb0*/  IMAD.WIDE.U32 R14, R19, R4, R186 ;  /* 0x00000004130e7225 */ /* 0x000fe200078e00ba */
[----:B------:R-:W-:-:S03]  /*1bc0*/  ISETP.GE.AND P2, PT, R185, R10, PT ;  /* 0x0000000ab900720c */ /* 0x000fc60003f46270 */
[C---:B------:R-:W-:Y:S01]  /*1bd0*/  IMAD R12, R9.reuse, R4, RZ ;  /* 0x00000004090c7224 */ /* 0x040fe200078e02ff */
[----:B------:R-:W-:Y:S01]  /*1be0*/  ISETP.GE.AND P1, PT, R2, R10, PT ;  /* 0x0000000a0200720c */ /* 0x000fe20003f26270 */
[----:B------:R-:W-:Y:S01]  /*1bf0*/  IMAD R0, R9, R6, RZ ;  /* 0x0000000609007224 */ /* 0x000fe200078e02ff */
[----:B------:R-:W-:Y:S01]  /*1c00*/  IADD3 R24, P0, R30, R14, RZ ;  /* 0x0000000e1e187210 */ /* 0x000fe20007f1e0ff */
[C---:B------:R-:W-:Y:S02]  /*1c10*/  IMAD R12, R19.reuse, R5, R12 ;  /* 0x00000005130c7224 */ /* 0x040fe400078e020c */
[----:B------:R-:W-:-:S04]  /*1c20*/  IMAD.WIDE.U32 R16, R19, R6, R186 ;  /* 0x0000000613107225 */ /* 0x000fc800078e00ba */
[C---:B------:R-:W-:Y:S01]  /*1c30*/  IMAD R21, R208.reuse, -0x40, R21 ;  /* 0xffffffc0d0157824 */ /* 0x040fe200078e0215 */
[----:B------:R-:W-:Y:S01]  /*1c40*/  IADD3.X R25, R29, R15, R12, P0, !PT ;  /* 0x0000000f1d197210 */ /* 0x000fe200007fe40c */
[----:B------:R-:W-:Y:S01]  /*1c50*/  IMAD R0, R19, R7, R0 ;  /* 0x0000000713007224 */ /* 0x000fe200078e0200 */
[----:B------:R-:W-:Y:S01]  /*1c60*/  LEA.HI R15, R208, R208, RZ, 0x1 ;  /* 0x000000d0d00f7211 */ /* 0x000fe200078f08ff */
[----:B------:R-:W-:Y:S01]  /*1c70*/  IMAD R13, R8, UR8, RZ ;  /* 0x00000008080d7c24 */ /* 0x000fe2000f8e02ff */
[----:B------:R-:W-:Y:S01]  /*1c80*/  IADD3 R26, P3, R28, R16, RZ ;  /* 0x000000101c1a7210 */ /* 0x000fe20007f7e0ff */
[----:B------:R-:W-:Y:S01]  /*1c90*/  IMAD R9, R8, UR10, RZ ;  /* 0x0000000a08097c24 */ /* 0x000fe2000f8e02ff */
[----:B------:R-:W-:Y:S01]  /*1ca0*/  LOP3.LUT R15, R15, 0xfffffffe, RZ, 0xc0, !PT ;  /* 0xfffffffe0f0f7812 */ /* 0x000fe200078ec0ff */
[C---:B------:R-:W-:Y:S01]  /*1cb0*/  IMAD R13, R18.reuse, UR9, R13 ;  /* 0x00000009120d7c24 */ /* 0x040fe2000f8e020d */
[----:B------:R-:W-:Y:S01]  /*1cc0*/  IADD3.X R27, R27, R17, R0, P3, !PT ;  /* 0x000000111b1b7210 */ /* 0x000fe20001ffe400 */
[----:B------:R-:W-:Y:S01]  /*1cd0*/  IMAD.WIDE.U32 R24, R18, UR8, R24 ;  /* 0x0000000812187c25 */ /* 0x000fe2000f8e0018 */
[C---:B------:R-:W-:Y:S01]  /*1ce0*/  @!P1 IADD3 R14, P3, R185.reuse, 0x40, RZ ;  /* 0x00000040b90e9810 */ /* 0x040fe20007f7e0ff */
[----:B------:R-:W1:Y:S01]  /*1cf0*/  @!P2 LDC.64 R10, c[0x0][0x218] ;  /* 0x00008600ff0aab82 */ /* 0x000e620000000a00 */
[----:B------:R-:W-:Y:S01]  /*1d00*/  @!P1 IADD3 R12, P0, R185, 0x40, RZ ;  /* 0x00000040b90c9810 */ /* 0x000fe20007f1e0ff */
[----:B------:R-:W-:-:S06]  /*1d10*/  IMAD.IADD R16, R208, 0x1, -R15 ;  /* 0x00000001d0107824 */ /* 0x000fcc00078e0a0f */
[----:B------:R-:W-:Y:S01]  /*1d20*/  @P6 BAR.SYNC.DEFER_BLOCKING 0x0 ;  /* 0x0000000000006b1d */ /* 0x000fe20000010000 */
[--C-:B------:R-:W-:Y:S01]  /*1d30*/  @!P1 IMAD.X R15, RZ, RZ, R23.reuse, P3 ;  /* 0x000000ffff0f9224 */ /* 0x100fe200018e0617 */
[----:B------:R-:W-:Y:S01]  /*1d40*/  ISETP.GE.AND P3, PT, R185, R21, PT ;  /* 0x00000015b900720c */ /* 0x000fe20003f66270 */
[----:B------:R-:W-:Y:S01]  /*1d50*/  @!P1 IMAD.X R17, RZ, RZ, R23, P0 ;  /* 0x000000ffff119224 */ /* 0x000fe200000e0617 */
[----:B------:R-:W-:Y:S01]  /*1d60*/  ISETP.NE.AND P0, PT, R16, 0x1, PT ;  /* 0x000000011000780c */ /* 0x000fe20003f05270 */
[C---:B------:R-:W-:Y:S01]  /*1d70*/  IMAD R0, R18.reuse, UR11, R9 ;  /* 0x0000000b12007c24 */ /* 0x040fe2000f8e0209 */
[----:B------:R-:W-:Y:S01]  /*1d80*/  USHF.L.U32 UR28, UR23, 0x4, URZ ;  /* 0x00000004171c7899 */ /* 0x000fe2000800063f */
[----:B------:R-:W-:Y:S01]  /*1d90*/  IMAD.WIDE.U32 R26, R18, UR10, R26 ;  /* 0x0000000a121a7c25 */ /* 0x000fe2000f8e001a */
[----:B------:R-:W2:Y:S01]  /*1da0*/  @!P1 LDC.64 R8, c[0x0][0x218] ;  /* 0x00008600ff089b82 */ /* 0x000ea20000000a00 */
[----:B------:R-:W-:Y:S02]  /*1db0*/  USHF.L.U32 UR29, UR23, 0x3, URZ ;  /* 0x00000003171d7899 */ /* 0x000fe4000800063f */
[----:B------:R-:W-:-:S02]  /*1dc0*/  @!P2 IMAD R2, R23, R6, RZ ;  /* 0x000000061702a224 */ /* 0x000fc400078e02ff */
[----:B------:R-:W-:Y:S02]  /*1dd0*/  IMAD.MOV.U32 R204, RZ, RZ, 0x7f800000 ;  /* 0x7f800000ffcc7424 */ /* 0x000fe400078e00ff */
[----:B------:R-:W-:Y:S02]  /*1de0*/  IMAD.MOV.U32 R205, RZ, RZ, 0x7f800000 ;  /* 0x7f800000ffcd7424 */ /* 0x000fe400078e00ff */
[----:B------:R-:W-:Y:S02]  /*1df0*/  IMAD.MOV.U32 R201, RZ, RZ, 0x7f800000 ;  /* 0x7f800000ffc97424 */ /* 0x000fe400078e00ff */
[----:B------:R-:W-:Y:S01]  /*1e00*/  IMAD.MOV.U32 R203, RZ, RZ, 0x7f800000 ;  /* 0x7f800000ffcb7424 */ /* 0x000fe200078e00ff */
[----:B------:R-:W-:Y:S01]  /*1e10*/  SHF.R.S32.HI R200, RZ, 0x1f, R214 ;  /* 0x0000001fffc87819 */ /* 0x000fe200000114d6 */
[----:B------:R-:W-:Y:S02]  /*1e20*/  @!P2 IMAD R16, R23, R4, RZ ;  /* 0x000000041710a224 */ /* 0x000fe400078e02ff */
[----:B------:R-:W-:Y:S01]  /*1e30*/  IMAD.SHL.U32 R202, R182, 0x20, RZ ;  /* 0x00000020b6ca7824 */ /* 0x000fe200078e00ff */
[----:B------:R-:W-:Y:S01]  /*1e40*/  CS2R R126, SRZ ;  /* 0x00000000007e7805 */ /* 0x000fe2000001ff00 */
[----:B------:R-:W-:Y:S01]  /*1e50*/  IMAD.IADD R25, R25, 0x1, R13 ;  /* 0x0000000119197824 */ /* 0x000fe200078e020d */
[----:B------:R-:W-:Y:S01]  /*1e60*/  LEA R13, R184, UR6, 0x1 ;  /* 0x00000006b80d7c11 */ /* 0x000fe2000f8e08ff */
[----:B------:R-:W-:Y:S01]  /*1e70*/  @!P1 IMAD R18, R15, R6, RZ ;  /* 0x000000060f129224 */ /* 0x000fe200078e02ff */
[----:B------:R-:W-:Y:S01]  /*1e80*/  CS2R R124, SRZ ;  /* 0x00000000007c7805 */ /* 0x000fe2000001ff00 */
[----:B------:R-:W-:Y:S01]  /*1e90*/  @!P2 IMAD R15, R185, R7, R2 ;  /* 0x00000007b90fa224 */ /* 0x000fe200078e0202 */
[----:B------:R-:W-:Y:S01]  /*1ea0*/  CS2R R130, SRZ ;  /* 0x0000000000827805 */ /* 0x000fe2000001ff00 */
[----:B------:R-:W-:Y:S01]  /*1eb0*/  IMAD.IADD R27, R27, 0x1, R0 ;  /* 0x000000011b1b7824 */ /* 0x000fe200078e0200 */
[----:B------:R-:W-:Y:S01]  /*1ec0*/  @P3 STS [R13+0x6000], RZ ;  /* 0x006000ff0d003388 */ /* 0x000fe20000000800 */
[-C--:B------:R-:W-:Y:S01]  /*1ed0*/  @!P1 IMAD R2, R17, R4.reuse, RZ ;  /* 0x0000000411029224 */ /* 0x080fe200078e02ff */
[----:B------:R-:W-:Y:S01]  /*1ee0*/  CS2R R128, SRZ ;  /* 0x0000000000807805 */ /* 0x000fe2000001ff00 */
[-C--:B------:R-:W-:Y:S01]  /*1ef0*/  @!P2 IMAD R0, R185, R5.reuse, R16 ;  /* 0x00000005b900a224 */ /* 0x080fe200078e0210 */
[----:B------:R-:W-:Y:S01]  /*1f00*/  @P3 STS [R13+0x6004], RZ ;  /* 0x006004ff0d003388 */ /* 0x000fe20000000800 */
[----:B------:R-:W-:Y:S01]  /*1f10*/  @!P1 IMAD.MOV.U32 R16, RZ, RZ, R24 ;  /* 0x000000ffff109224 */ /* 0x000fe200078e0018 */
[----:B------:R-:W-:Y:S01]  /*1f20*/  CS2R R122, SRZ ;  /* 0x00000000007a7805 */ /* 0x000fe2000001ff00 */
[----:B------:R-:W-:Y:S01]  /*1f30*/  @!P1 IMAD.MOV.U32 R17, RZ, RZ, R25 ;  /* 0x000000ffff119224 */ /* 0x000fe200078e0019 */
[----:B------:R-:W-:Y:S01]  /*1f40*/  @P3 STS.64 [R13+0x6008], RZ ;  /* 0x006008ff0d003388 */ /* 0x000fe20000000a00 */
[C---:B------:R-:W-:Y:S01]  /*1f50*/  @!P1 IMAD R2, R12.reuse, R5, R2 ;  /* 0x000000050c029224 */ /* 0x040fe200078e0202 */
[----:B------:R-:W-:Y:S01]  /*1f60*/  CS2R R120, SRZ ;  /* 0x0000000000787805 */ /* 0x000fe2000001ff00 */
[----:B------:R-:W-:Y:S01]  /*1f70*/  @!P1 IMAD.WIDE.U32 R16, R12, R4, R16 ;  /* 0x000000040c109225 */ /* 0x000fe200078e0010 */
[----:B------:R-:W-:Y:S01]  /*1f80*/  @P3 STS.128 [R13+0x7000], RZ ;  /* 0x007000ff0d003388 */ /* 0x000fe20000000c00 */
[----:B------:R-:W-:-:S02]  /*1f90*/  CS2R R118, SRZ ;  /* 0x0000000000767805 */ /* 0x000fc4000001ff00 */
[----:B------:R-:W-:Y:S01]  /*1fa0*/  CS2R R116, SRZ ;  /* 0x0000000000747805 */ /* 0x000fe2000001ff00 */
[C---:B------:R-:W-:Y:S01]  /*1fb0*/  @!P2 IMAD.WIDE.U32 R24, R185.reuse, R4, R24 ;  /* 0x00000004b918a225 */ /* 0x040fe200078e0018 */
[----:B------:R-:W-:Y:S01]  /*1fc0*/  @P3 STS.128 [R13+0x8000], RZ ;  /* 0x008000ff0d003388 */ /* 0x000fe20000000c00 */
[----:B------:R-:W3:Y:S01]  /*1fd0*/  @!P1 LDC.64 R4, c[0x0][0x220] ;  /* 0x00008800ff049b82 */ /* 0x000ee20000000a00 */
[----:B------:R-:W-:Y:S01]  /*1fe0*/  CS2R R110, SRZ ;  /* 0x00000000006e7805 */ /* 0x000fe2000001ff00 */
[--C-:B------:R-:W-:Y:S01]  /*1ff0*/  @!P1 IMAD.MOV.U32 R22, RZ, RZ, R26.reuse ;  /* 0x000000ffff169224 */ /* 0x100fe200078e001a */
[----:B------:R-:W-:Y:S01]  /*2000*/  @!PT LDS RZ, [RZ] ;  /* 0x00000000fffff984 */ /* 0x000fe20000000800 */
[----:B------:R-:W-:Y:S01]  /*2010*/  @!PT LDS RZ, [RZ] ;  /* 0x00000000fffff984 */ /* 0x000fe20000000800 */
[----:B------:R-:W-:Y:S01]  /*2020*/  @!PT LDS RZ, [RZ] ;  /* 0x00000000fffff984 */ /* 0x000fe20000000800 */
[----:B------:R-:W-:Y:S01]  /*2030*/  @!P3 LDGSTS.E.BYPASS.LTC128B.128 [R13+0x6000], desc[UR36][R216.64] ;  /* 0x06000000d80dbfae */ /* 0x000fe2000b901d64 */
[--C-:B------:R-:W-:Y:S01]  /*2040*/  @!P1 IMAD.MOV.U32 R23, RZ, RZ, R27.reuse ;  /* 0x000000ffff179224 */ /* 0x100fe200078e001b */
[----:B------:R-:W-:Y:S01]  /*2050*/  CS2R R108, SRZ ;  /* 0x00000000006c7805 */ /* 0x000fe2000001ff00 */
[----:B------:R-:W-:Y:S01]  /*2060*/  @!P2 IMAD.WIDE.U32 R26, R185, R6, R26 ;  /* 0x00000006b91aa225 */ /* 0x000fe200078e001a */
[----:B------:R-:W-:Y:S01]  /*2070*/  @!P3 LDGSTS.E.BYPASS.LTC128B.128 [R13+0x7000], desc[UR36][R216.64+0x40] ;  /* 0x07000040d80dbfae */ /* 0x000fe2000b901d64 */
[----:B------:R-:W-:-:S02]  /*2080*/  CS2R R114, SRZ ;  /* 0x0000000000727805 */ /* 0x000fc4000001ff00 */
[----:B------:R-:W-:Y:S01]  /*2090*/  CS2R R112, SRZ ;  /* 0x0000000000707805 */ /* 0x000fe2000001ff00 */
[----:B------:R-:W-:Y:S01]  /*20a0*/  @!P1 IMAD R7, R14, R7, R18 ;  /* 0x000000070e079224 */ /* 0x000fe200078e0212 */
[----:B-1----:R-:W-:Y:S01]  /*20b0*/  @!P2 LEA R10, P5, R26, R10, 0x1 ;  /* 0x0000000a1a0aa211 */ /* 0x002fe200078a08ff */
[----:B------:R-:W-:Y:S01]  /*20c0*/  @!P1 IMAD.WIDE.U32 R22, R14, R6, R22 ;  /* 0x000000060e169225 */ /* 0x000fe200078e0016 */
[----:B------:R-:W-:Y:S01]  /*20d0*/  @!P3 LDGSTS.E.BYPASS.LTC128B.128 [R13+0x8000], desc[UR36][R216.64+0x80] ;  /* 0x08000080d80dbfae */ /* 0x000fe2000b901d64 */
[----:B------:R-:W-:Y:S02]  /*20e0*/  CS2R R106, SRZ ;  /* 0x00000000006a7805 */ /* 0x000fe4000001ff00 */
[----:B------:R-:W-:Y:S01]  /*20f0*/  CS2R R104, SRZ ;  /* 0x0000000000687805 */ /* 0x000fe2000001ff00 */
[----:B------:R-:W-:Y:S01]  /*2100*/  @!P2 IMAD.IADD R6, R27, 0x1, R15 ;  /* 0x000000011b06a824 */ /* 0x000fe200078e020f */
[----:B--2---:R-:W-:Y:S01]  /*2110*/  @!P1 LEA R8, P4, R22, R8, 0x1 ;  /* 0x0000000816089211 */ /* 0x004fe200078808ff */
[----:B------:R-:W-:Y:S01]  /*2120*/  @!P1 IMAD.IADD R14, R23, 0x1, R7 ;  /* 0x00000001170e9824 */ /* 0x000fe200078e0207 */
[----:B------:R-:W-:Y:S01]  /*2130*/  CS2R R102, SRZ ;  /* 0x0000000000667805 */ /* 0x000fe2000001ff00 */
[----:B------:R-:W-:Y:S01]  /*2140*/  VIADD R15, R184, 0x1800 ;  /* 0x00001800b80f7836 */ /* 0x000fe20000000000 */
[----:B------:R-:W-:Y:S01]  /*2150*/  @!P2 LEA.HI.X R11, R26, R11, R6, 0x1, P5 ;  /* 0x0000000b1a0ba211 */ /* 0x000fe200028f0c06 */
[----:B------:R-:W-:Y:S01]  /*2160*/  @!P1 IMAD.IADD R2, R17, 0x1, R2 ;  /* 0x0000000111029824 */ /* 0x000fe200078e0202 */
[----:B------:R-:W-:Y:S01]  /*2170*/  @!P1 LEA.HI.X R9, R22, R9, R14, 0x1, P4 ;  /* 0x0000000916099211 */ /* 0x000fe200020f0c0e */
[----:B------:R-:W1:Y:S01]  /*2180*/  @!P2 LDC.64 R6, c[0x0][0x220] ;  /* 0x00008800ff06ab82 */ /* 0x000e620000000a00 */
[----:B------:R-:W-:Y:S01]  /*2190*/  SEL R15, R15, R184, !P0 ;  /* 0x000000b80f0f7207 */ /* 0x000fe20004000000 */
[----:B------:R-:W-:Y:S01]  /*21a0*/  @!P2 IMAD.IADD R0, R25, 0x1, R0 ;  /* 0x000000011900a824 */ /* 0x000fe200078e0200 */
[----:B---3--:R-:W-:-:S02]  /*21b0*/  @!P1 LEA R14, P4, R16, R4, 0x1 ;  /* 0x00000004100e9211 */ /* 0x008fc400078808ff */
[----:B------:R-:W-:Y:S02]  /*21c0*/  CS2R R100, SRZ ;  /* 0x0000000000647805 */ /* 0x000fe4000001ff00 */
[----:B------:R-:W-:Y:S02]  /*21d0*/  LEA R206, R15, UR6, 0x1 ;  /* 0x000000060fce7c11 */ /* 0x000fe4000f8e08ff */
[----:B------:R-:W-:Y:S02]  /*21e0*/  CS2R R94, SRZ ;  /* 0x00000000005e7805 */ /* 0x000fe4000001ff00 */
[----:B------:R-:W-:Y:S02]  /*21f0*/  @!P1 LEA.HI.X R15, R16, R5, R2, 0x1, P4 ;  /* 0x00000005100f9211 */ /* 0x000fe400020f0c02 */
[----:B------:R-:W-:Y:S01]  /*2200*/  CS2R R92, SRZ ;  /* 0x00000000005c7805 */ /* 0x000fe2000001ff00 */
[----:B------:R-:W2:Y:S01]  /*2210*/  LDC.64 R16, c[0x0][0x3b8] ;  /* 0x0000ee00ff107b82 */ /* 0x000ea20000000a00 */
[----:B------:R-:W-:Y:S01]  /*2220*/  @P3 STS [R206], RZ ;  /* 0x000000ffce003388 */ /* 0x000fe20000000800 */
[----:B------:R-:W-:-:S02]  /*2230*/  CS2R R98, SRZ ;  /* 0x0000000000627805 */ /* 0x000fc4000001ff00 */
[----:B------:R-:W-:Y:S02]  /*2240*/  CS2R R96, SRZ ;  /* 0x0000000000607805 */ /* 0x000fe4000001ff00 */
[----:B------:R-:W-:Y:S01]  /*2250*/  CS2R R90, SRZ ;  /* 0x00000000005a7805 */ /* 0x000fe2000001ff00 */
[----:B------:R-:W-:Y:S01]  /*2260*/  @P3 STS [R206+0x4], RZ ;  /* 0x000004ffce003388 */ /* 0x000fe20000000800 */
[----:B------:R-:W-:Y:S02]  /*2270*/  CS2R R88, SRZ ;  /* 0x0000000000587805 */ /* 0x000fe4000001ff00 */
[----:B------:R-:W-:Y:S02]  /*2280*/  CS2R R86, SRZ ;  /* 0x0000000000567805 */ /* 0x000fe4000001ff00 */
[----:B------:R-:W-:Y:S01]  /*2290*/  CS2R R84, SRZ ;  /* 0x0000000000547805 */ /* 0x000fe2000001ff00 */
[----:B------:R-:W-:Y:S01]  /*22a0*/  @P3 STS [R206+0x8], RZ ;  /* 0x000008ffce003388 */ /* 0x000fe20000000800 */
[----:B------:R-:W-:-:S02]  /*22b0*/  CS2R R78, SRZ ;  /* 0x00000000004e7805 */ /* 0x000fc4000001ff00 */
[----:B------:R-:W-:Y:S02]  /*22c0*/  CS2R R76, SRZ ;  /* 0x00000000004c7805 */ /* 0x000fe4000001ff00 */
[----:B------:R-:W-:Y:S01]  /*22d0*/  CS2R R82, SRZ ;  /* 0x0000000000527805 */ /* 0x000fe2000001ff00 */
[----:B------:R-:W-:Y:S01]  /*22e0*/  @P3 STS [R206+0xc], RZ ;  /* 0x00000cffce003388 */ /* 0x000fe20000000800 */
[----:B------:R-:W-:Y:S02]  /*22f0*/  CS2R R80, SRZ ;  /* 0x0000000000507805 */ /* 0x000fe4000001ff00 */
[----:B-1----:R-:W-:Y:S02]  /*2300*/  @!P2 LEA R6, P5, R24, R6, 0x1 ;  /* 0x000000061806a211 */ /* 0x002fe400078a08ff */
[----:B------:R-:W-:Y:S01]  /*2310*/  CS2R R74, SRZ ;  /* 0x00000000004a7805 */ /* 0x000fe2000001ff00 */
[----:B------:R-:W-:Y:S01]  /*2320*/  @P3 STS [R206+0x1000], RZ ;  /* 0x001000ffce003388 */ /* 0x000fe20000000800 */
[----:B------:R-:W-:-:S02]  /*2330*/  CS2R R72, SRZ ;  /* 0x0000000000487805 */ /* 0x000fc4000001ff00 */
[----:B------:R-:W-:Y:S01]  /*2340*/  @!P2 LEA.HI.X R7, R24, R7, R0, 0x1, P5 ;  /* 0x000000071807a211 */ /* 0x000fe200028f0c00 */
[----:B------:R-:W-:Y:S01]  /*2350*/  VIADD R0, R190, 0x28 ;  /* 0x00000028be007836 */ /* 0x000fe20000000000 */
        /* <DEDUP_REMOVED lines=25> */
[----:B------:R-:W-:Y:S02]  /*24f0*/  UIMAD UR27, UR23, 0x18, URZ ;  /* 0x00000018171b78a4 */ /* 0x000fe4000f8e023f */
[----:B------:R-:W-:Y:S01]  /*2500*/  USHF.L.U32 UR26, UR23, 0x5, URZ ;  /* 0x00000005171a7899 */ /* 0x000fe2000800063f */
[----:B------:R-:W-:Y:S01]  /*2510*/  @!PT LDS RZ, [RZ] ;  /* 0x00000000fffff984 */ /* 0x000fe20000000800 */
[----:B------:R-:W-:Y:S01]  /*2520*/  @!PT LDS RZ, [RZ] ;  /* 0x00000000fffff984 */ /* 0x000fe20000000800 */
[----:B------:R-:W-:Y:S01]  /*2530*/  @!PT LDS RZ, [RZ] ;  /* 0x00000000fffff984 */ /* 0x000fe20000000800 */
[----:B------:R-:W-:Y:S01]  /*2540*/  @!P3 LDGSTS.E.BYPASS.LTC128B.128 [R206], desc[UR36][R218.64] ;  /* 0x00000000dacebfae */ /* 0x000fe2000b901d64 */
[----:B------:R-:W-:Y:S02]  /*2550*/  UIMAD UR25, UR23, 0x28, URZ ;  /* 0x00000028171978a4 */ /* 0x000fe4000f8e023f */
[----:B------:R-:W-:Y:S01]  /*2560*/  UIMAD UR24, UR23, 0x30, URZ ;  /* 0x00000030171878a4 */ /* 0x000fe2000f8e023f */
[----:B------:R-:W-:Y:S01]  /*2570*/  @!P3 LDGSTS.E.BYPASS.LTC128B.128 [R206+0x1000], desc[UR36][R218.64+0x40] ;  /* 0x01000040dacebfae */ /* 0x000fe2000b901d64 */
[----:B------:R-:W-:Y:S01]  /*2580*/  UIADD3 UR22, -UR22, URZ, URZ ;  /* 0x0000003f16167290 */ /* 0x000fe2000fffe13f */
[----:B------:R-:W-:-:S02]  /*2590*/  ULDC.U8 UR21, c[0x0][0x388] ;  /* 0x0000e20000157ab9 */ /* 0x000fc40000000000 */
[----:B------:R-:W-:Y:S01]  /*25a0*/  @!P3 LDGSTS.E.BYPASS.LTC128B.128 [R206+0x2000], desc[UR36][R218.64+0x80] ;  /* 0x02000080dacebfae */ /* 0x000fe2000b901d64 */
[----:B------:R-:W-:-:S03]  /*25b0*/  ULDC UR20, c[0x0][0x2ec] ;  /* 0x0000bb0000147ab9 */ /* 0x000fc60000000800 */
        /* <DEDUP_REMOVED lines=40> */
[----:B------:R-:W-:Y:S01]  /*2840*/  ISETP.GE.AND P1, PT, R0, R21, PT ;  /* 0x000000150000720c */ /* 0x000fe20003f26270 */
[----:B-1----:R-:W-:-:S02]  /*2850*/  VIADD R6, R190, 0x8 ;  /* 0x00000008be067836 */ /* 0x002fc40000000000 */
[----:B------:R-:W0:Y:S04]  /*2860*/  LDGDEPBAR ;  /* 0x00000000000079af */ /* 0x000e280000000000 */
[----:B--2---:R-:W2:Y:S04]  /*2870*/  LDG.E.64 R4, desc[UR36][R16.64] ;  /* 0x0000002410047981 */ /* 0x004ea8000c1e1b00 */
[----:B------:R-:W4:Y:S01]  /*2880*/  LDG.E.64 R8, desc[UR36][R16.64+0x8] ;  /* 0x0000082410087981 */ /* 0x000f22000c1e1b00 */
[----:B------:R-:W-:-:S05]  /*2890*/  VIADD R19, R19, 0x80 ;  /* 0x0000008013137836 */ /* 0x000fca0000000000 */
[----:B------:R-:W-:Y:S01]  /*28a0*/  ISETP.GE.AND P5, PT, R19, R210, PT ;  /* 0x000000d21300720c */ /* 0x000fe20003fa6270 */
[----:B---3--:R-:W-:-:S12]  /*28b0*/  @!P1 IMAD.WIDE R12, R0, 0x4, R220 ;  /* 0x00000004000c9825 */ /* 0x008fd800078e02dc */
[----:B------:R-:W1:Y:S01]  /*28c0*/  @P5 S2R R0, SR_TID.X ;  /* 0x0000000000005919 */ /* 0x000e620000002100 */
[C---:B------:R-:W-:Y:S01]  /*28d0*/  VIADD R2, R190.reuse, 0x20 ;  /* 0x00000020be027836 */ /* 0x040fe20000000000 */
[-C--:B------:R-:W-:Y:S02]  /*28e0*/  ISETP.GE.AND P4, PT, R190, R21.reuse, PT ;  /* 0x00000015be00720c */ /* 0x080fe40003f86270 */
[-C--:B------:R-:W-:Y:S01]  /*28f0*/  ISETP.GE.AND P3, PT, R6, R21.reuse, PT ;  /* 0x000000150600720c */ /* 0x080fe20003f66270 */
[----:B------:R-:W-:Y:S01]  /*2900*/  UIADD3 UR19, UR28, 0x20, URZ ;  /* 0x000000201c137890 */ /* 0x000fe2000fffe03f */
[----:B------:R-:W-:Y:S01]  /*2910*/  ISETP.GE.AND P2, PT, R2, R21, PT ;  /* 0x000000150200720c */ /* 0x000fe20003f46270 */
[----:B------:R-:W-:Y:S01]  /*2920*/  UIADD3 UR13, UR28, 0x40, URZ ;  /* 0x000000401c0d7890 */ /* 0x000fe2000fffe03f */
[----:B------:R-:W-:Y:S01]  /*2930*/  IMAD.WIDE R10, R190, 0x4, R220 ;  /* 0x00000004be0a7825 */ /* 0x000fe200078e02dc */
[----:B------:R-:W-:Y:S01]  /*2940*/  UIADD3 UR18, UR29, UR19, URZ ;  /* 0x000000131d127290 */ /* 0x000fe2000fffe03f */
[----:B------:R-:W5:Y:S01]  /*2950*/  @!P1 LDG.E R203, desc[UR36][R12.64] ;  /* 0x000000240ccb9981 */ /* 0x000f62000c1e1900 */
[----:B------:R-:W-:Y:S01]  /*2960*/  UIADD3 UR12, UR29, UR13, URZ ;  /* 0x0000000d1d0c7290 */ /* 0x000fe2000fffe03f */
[----:B------:R-:W-:Y:S01]  /*2970*/  IMAD R7, R189, UR14, R188 ;  /* 0x0000000ebd077c24 */ /* 0x000fe2000f8e02bc */
[----:B------:R-:W-:-:S02]  /*2980*/  UIADD3 UR17, UR29, UR18, URZ ;  /* 0x000000121d117290 */ /* 0x000fc4000fffe03f */
[----:B------:R-:W5:Y:S01]  /*2990*/  @!P4 LDG.E R204, desc[UR36][R10.64] ;  /* 0x000000240accc981 */ /* 0x000f62000c1e1900 */
[----:B------:R-:W-:Y:S01]  /*29a0*/  IMAD.SHL.U32 R7, R7, 0x20, RZ ;  /* 0x0000002007077824 */ /* 0x000fe200078e00ff */
[----:B------:R-:W-:Y:S02]  /*29b0*/  UIADD3 UR11, UR29, UR12, URZ ;  /* 0x0000000c1d0b7290 */ /* 0x000fe4000fffe03f */
[----:B------:R-:W5:Y:S04]  /*29c0*/  @!P3 LDG.E R205, desc[UR36][R10.64+0x20] ;  /* 0x000020240acdb981 */ /* 0x000f68000c1e1900 */
[----:B------:R1:W5:Y:S01]  /*29d0*/  @!P2 LDG.E R201, desc[UR36][R10.64+0x80] ;  /* 0x000080240ac9a981 */ /* 0x000362000c1e1900 */
[----:B------:R-:W-:Y:S02]  /*29e0*/  UIADD3 UR16, UR29, UR17, URZ ;  /* 0x000000111d107290 */ /* 0x000fe4000fffe03f */
[----:B------:R-:W-:-:S02]  /*29f0*/  UIADD3 UR10, UR29, UR11, URZ ;  /* 0x0000000b1d0a7290 */ /* 0x000fc4000fffe03f */
[----:B------:R-:W-:Y:S02]  /*2a00*/  UIADD3 UR15, UR29, UR16, URZ ;  /* 0x000000101d0f7290 */ /* 0x000fe4000fffe03f */
[----:B------:R-:W-:Y:S02]  /*2a10*/  UIADD3 UR9, UR29, UR10, URZ ;  /* 0x0000000a1d097290 */ /* 0x000fe4000fffe03f */
[----:B------:R-:W-:Y:S02]  /*2a20*/  UIMAD UR23, UR23, 0x38, URZ ;  /* 0x00000038171778a4 */ /* 0x000fe4000f8e023f */
[----:B------:R-:W-:Y:S01]  /*2a30*/  UIADD3 UR14, UR29, UR15, URZ ;  /* 0x0000000f1d0e7290 */ /* 0x000fe2000fffe03f */
[----:B-1----:R-:W-:Y:S02]  /*2a40*/  @P5 IMAD.SHL.U32 R11, R0, 0x2, RZ ;  /* 0x00000002000b5824 */ /* 0x002fe400078e00ff */
[----:B------:R-:W-:-:S05]  /*2a50*/  VIADD R0, R179, 0x1800 ;  /* 0x00001800b3007836 */ /* 0x000fca0000000000 */
[----:B------:R-:W-:Y:S02]  /*2a60*/  SEL R0, R0, R179, !P0 ;  /* 0x000000b300007207 */ /* 0x000fe40004000000 */
[----:B------:R-:W-:Y:S02]  /*2a70*/  @P5 LOP3.LUT R202, R202, 0x6, R11, 0xf8, !PT ;  /* 0x00000006caca5812 */ /* 0x000fe400078ef80b */
[----:B------:R-:W-:Y:S01]  /*2a80*/  LEA R0, R0, UR6, 0x1 ;  /* 0x0000000600007c11 */ /* 0x000fe2000f8e08ff */
[----:B------:R-:W-:Y:S01]  /*2a90*/  UIADD3 UR8, UR29, UR9, URZ ;  /* 0x000000091d087290 */ /* 0x000fe2000fffe03f */
[----:B--2---:R-:W-:Y:S01]  /*2aa0*/  R2UR UR33, R5 ;  /* 0x00000000052172ca */ /* 0x004fe200000e0000 */
[----:B------:R-:W-:Y:S01]  /*2ab0*/  VIADD R5, R180, 0x1800 ;  /* 0x00001800b4057836 */ /* 0x000fe20000000000 */
[----:B------:R-:W-:Y:S02]  /*2ac0*/  R2UR UR34, R4 ;  /* 0x00000000042272ca */ /* 0x000fe400000e0000 */
[----:B----4-:R-:W-:-:S02]  /*2ad0*/  IADD3 R214, P2, P1, R7, R8, R214 ;  /* 0x0000000807d67210 */ /* 0x010fc4000795e0d6 */
[----:B------:R-:W-:Y:S02]  /*2ae0*/  SHF.R.S32.HI R7, RZ, 0x1f, R7 ;  /* 0x0000001fff077819 */ /* 0x000fe40000011407 */
[----:B------:R-:W-:Y:S01]  /*2af0*/  SEL R2, R5, R180, !P0 ;  /* 0x000000b405027207 */ /* 0x000fe20004000000 */
[----:B------:R-:W-:Y:S01]  /*2b00*/  IMAD.WIDE.U32 R214, R214, -0x2daee0ad, RZ ;  /* 0xd2511f53d6d67825 */ /* 0x000fe200078e00ff */
[----:B------:R-:W-:Y:S02]  /*2b10*/  IADD3.X R200, R7, R9, R200, P2, P1 ;  /* 0x0000000907c87210 */ /* 0x000fe400017e24c8 */
[----:B------:R-:W-:-:S07]  /*2b20*/  LEA R2, R2, UR6, 0x1 ;  /* 0x0000000602027c11 */ /* 0x000fce000f8e08ff */
.L_x_776:
[----:B------:R-:W0:Y:S01]  /*2b30*/  LDGDEPBAR ;  /* 0x00000000000079af */ /* 0x000e220000000000 */
[----:B------:R-:W-:Y:S01]  /*2b40*/  IMAD.IADD R181, R175, 0x1, R2 ;  /* 0x00000001afb57824 */ /* 0x000fe200078e0202 */
[----:B------:R-:W-:Y:S01]  /*2b50*/  LEA R226, P0, R190, R198, 0x2 ;  /* 0x000000c6bee27211 */ /* 0x000fe200078010ff */
[----:B------:R-:W-:Y:S02]  /*2b60*/  @P5 IMAD R211, R191, 0x80, R202 ;  /* 0x00000080bfd35824 */ /* 0x000fe400078e02ca */
[----:B-----5:R-:W-:Y:S01]  /*2b70*/  FMUL.FTZ R252, R205, 1.4426950216293334961 ;  /* 0x3fb8aa3bcdfc7820 */ /* 0x020fe20000410000 */
[----:B------:R-:W-:Y:S01]  /*2b80*/  FMUL.FTZ R250, R204, 1.4426950216293334961 ;  /* 0x3fb8aa3bccfa7820 */ /* 0x000fe20000410000 */
[----:B------:R-:W-:Y:S01]  /*2b90*/  LEA.HI.X.SX32 R227, R190, R199, 0x2, P0 ;  /* 0x000000c7bee37211 */ /* 0x000fe200000f16ff */
[----:B------:R-:W-:Y:S01]  /*2ba0*/  @P5 VIADD R213, R211, 0x1 ;  /* 0x00000001d3d55836 */ /* 0x000fe20000000000 */
[----:B------:R-:W-:Y:S01]  /*2bb0*/  FSETP.NEU.FTZ.AND P0, PT, R205, -INF , PT ;  /* 0xff800000cd00780b */ /* 0x000fe20003f1d000 */
[----:B------:R-:W-:Y:S01]  /*2bc0*/  @P5 VIADD R223, R211, 0x8 ;  /* 0x00000008d3df5836 */ /* 0x000fe20000000000 */
[----:B------:R-:W-:Y:S01]  /*2bd0*/  FSETP.NEU.FTZ.AND P4, PT, R204, -INF , PT ;  /* 0xff800000cc00780b */ /* 0x000fe20003f9d000 */
[----:B------:R-:W-:Y:S01]  /*2be0*/  FMUL.FTZ R224, R201, 1.4426950216293334961 ;  /* 0x3fb8aa3bc9e07820 */ /* 0x000fe20000410000 */
[-C--:B------:R-:W-:Y:S01]  /*2bf0*/  @P5 ISETP.GE.AND P1, PT, R213, R210.reuse, PT ;  /* 0x000000d2d500520c */ /* 0x080fe20003f26270 */
[----:B------:R-:W-:Y:S01]  /*2c00*/  @P5 VIADD R213, R211, 0x9 ;  /* 0x00000009d3d55836 */ /* 0x000fe20000000000 */
[----:B------:R-:W-:Y:S01]  /*2c10*/  FSEL R252, R252, RZ, P0 ;  /* 0x000000fffcfc7208 */ /* 0x000fe20000000000 */
[----:B------:R-:W-:Y:S01]  /*2c20*/  UIADD3 UR31, UR33, -0x4498517b, URZ ;  /* 0xbb67ae85211f7890 */ /* 0x000fe2000fffe03f */
[----:B------:R-:W-:Y:S01]  /*2c30*/  FSETP.NEU.FTZ.AND P0, PT, R203, -INF , PT ;  /* 0xff800000cb00780b */ /* 0x000fe20003f1d000 */
[----:B------:R-:W-:Y:S01]  /*2c40*/  UIADD3 UR32, UR34, -0x61c88647, URZ ;  /* 0x9e3779b922207890 */ /* 0x000fe2000fffe03f */
[-C--:B------:R-:W-:Y:S01]  /*2c50*/  @P5 ISETP.GE.AND P2, PT, R213, R210.reuse, PT ;  /* 0x000000d2d500520c */ /* 0x080fe20003f46270 */
[----:B------:R-:W-:Y:S01]  /*2c60*/  FMUL.FTZ R213, R203, 1.4426950216293334961 ;  /* 0x3fb8aa3bcbd57820 */ /* 0x000fe20000410000 */
[----:B------:R-:W-:Y:S01]  /*2c70*/  FSEL R250, R250, RZ, P4 ;  /* 0x000000fffafa7208 */ /* 0x000fe20002000000 */
[----:B------:R-:W-:Y:S01]  /*2c80*/  UIADD3 UR30, UR34, 0x3c6ef372, URZ ;  /* 0x3c6ef372221e7890 */ /* 0x000fe2000fffe03f */
[-C--:B------:R-:W-:Y:S01]  /*2c90*/  @P5 ISETP.GE.AND P3, PT, R223, R210.reuse, PT ;  /* 0x000000d2df00520c */ /* 0x080fe20003f66270 */
[----:B------:R-:W-:Y:S01]  /*2ca0*/  @P5 VIADD R223, R211, 0x10 ;  /* 0x00000010d3df5836 */ /* 0x000fe20000000000 */
[----:B------:R-:W-:Y:S04]  /*2cb0*/  DEPBAR.LE SB0, 0x0 ;  /* 0x000080000000791a */ /* 0x000fe80000000000 */
[----:B------:R-:W-:Y:S01]  /*2cc0*/  BAR.SYNC.DEFER_BLOCKING 0x0 ;  /* 0x0000000000007b1d */ /* 0x000fe20000010000 */
[----:B------:R-:W-:Y:S02]  /*2cd0*/  FSETP.NEU.FTZ.AND P4, PT, R201, -INF , PT ;  /* 0xff800000c900780b */ /* 0x000fe40003f9d000 */
[-C--:B------:R-:W-:Y:S01]  /*2ce0*/  @P5 ISETP.GE.AND P6, PT, R223, R210.reuse, PT ;  /* 0x000000d2df00520c */ /* 0x080fe20003fc6270 */
[----:B------:R-:W-:Y:S01]  /*2cf0*/  @P5 VIADD R223, R211, 0x11 ;  /* 0x00000011d3df5836 */ /* 0x000fe20000000000 */
[----:B------:R-:W-:Y:S02]  /*2d00*/  LOP3.LUT R228, R200, UR34, RZ, 0x3c, !PT ;  /* 0x00000022c8e47c12 */ /* 0x000fe4000f8e3cff */
[----:B------:R-:W-:Y:S01]  /*2d10*/  LOP3.LUT R240, R214, UR31, RZ, 0x3c, !PT ;  /* 0x0000001fd6f07c12 */ /* 0x000fe2000f8e3cff */
[----:B------:R-:W-:Y:S01]  /*2d20*/  UIADD3 UR31, UR33, 0x32370b8f, URZ ;  /* 0x32370b8f211f7890 */ /* 0x000fe2000fffe03f */
[----:B------:R-:W-:Y:S08]  /*2d30*/  LDSM.16.M88.4 R132, [R2] ;  /* 0x000000000284783b */ /* 0x000ff00000000200 */
[----:B------:R-:W1:Y:S08]  /*2d40*/  LDSM.16.M88.4 R136, [R177+UR6+0x9000] ;  /* 0x00900006b188783b */ /* 0x000e700008000200 */
[----:B------:R-:W2:Y:S08]  /*2d50*/  LDSM.16.M88.4 R140, [R2+0x800] ;  /* 0x00080000028c783b */ /* 0x000eb00000000200 */
[----:B------:R-:W3:Y:S08]  /*2d60*/  LDSM.16.M88.4 R144, [R177+UR6+0x9400] ;  /* 0x00940006b190783b */ /* 0x000ef00008000200 */
[----:B------:R-:W-:Y:S08]  /*2d70*/  LDSM.16.M88.4 R148, [R181] ;  /* 0x00000000b594783b */ /* 0x000ff00000000200 */
[----:B------:R-:W4:Y:S01]  /*2d80*/  LDSM.16.M88.4 R152, [R176] ;  /* 0x00000000b098783b */ /* 0x000f220000000200 */
[-C--:B-1----:R-:W-:Y:S07]  /*2d90*/  HMMA.16816.F32 R4, R132, R136.reuse, RZ ;  /* 0x000000888404723c */ /* 0x082fee00000018ff */
[----:B------:R-:W1:Y:S01]  /*2da0*/  LDSM.16.M88.4 R156, [R181+0x800] ;  /* 0x00080000b59c783b */ /* 0x000e620000000200 */
[C---:B--2---:R-:W-:Y:S07]  /*2db0*/  HMMA.16816.F32 R8, R140.reuse, R136, RZ ;  /* 0x000000888c08723c */ /* 0x044fee00000018ff */
[----:B------:R-:W2:Y:S01]  /*2dc0*/  LDSM.16.M88.4 R160, [R176+0x400] ;  /* 0x00040000b0a0783b */ /* 0x000ea20000000200 */
[-C--:B------:R-:W-:Y:S07]  /*2dd0*/  HMMA.16816.F32 R12, R140, R138.reuse, RZ ;  /* 0x0000008a8c0c723c */ /* 0x080fee00000018ff */
[----:B------:R-:W-:Y:S01]  /*2de0*/  LDSM.16.M88.4 R164, [R177+UR6+0xb000] ;  /* 0x00b00006b1a4783b */ /* 0x000fe20008000200 */
[C---:B------:R-:W-:Y:S07]  /*2df0*/  HMMA.16816.F32 R16, R132.reuse, R138, RZ ;  /* 0x0000008a8410723c */ /* 0x040fee00000018ff */
[----:B------:R-:W2:Y:S01]  /*2e00*/  LDSM.16.M88.4 R136, [R2+0x1000] ;  /* 0x001000000288783b */ /* 0x000ea20000000200 */
[-C--:B---3--:R-:W-:Y:S06]  /*2e10*/  HMMA.16816.F32 R20, R132, R144.reuse, RZ ;  /* 0x000000908414723c */ /* 0x088fec00000018ff */
[C---:B------:R-:W-:Y:S01]  /*2e20*/  HMMA.16816.F32 R24, R140.reuse, R144, RZ ;  /* 0x000000908c18723c */ /* 0x040fe200000018ff */
[----:B------:R-:W3:Y:S05]  /*2e30*/  LDSM.16.M88.4 R168, [R2+0x1800] ;  /* 0x0018000002a8783b */ /* 0x000eea0000000200 */
[-C--:B------:R-:W-:Y:S03]  /*2e40*/  HMMA.16816.F32 R28, R140, R146.reuse, RZ ;  /* 0x000000928c1c723c */ /* 0x080fe600000018ff */
[----:B------:R-:W-:Y:S03]  /*2e50*/  LDSM.16.M88.4 R140, [R181+0x1000] ;  /* 0x00100000b58c783b */ /* 0x000fe60000000200 */
[----:B------:R-:W-:Y:S05]  /*2e60*/  HMMA.16816.F32 R32, R132, R146, RZ ;  /* 0x000000928420723c */ /* 0x000fea00000018ff */
[----:B------:R-:W3:Y:S01]  /*2e70*/  LDSM.16.M88.4 R132, [R177+UR6+0xb400] ;  /* 0x00b40006b184783b */ /* 0x000ee20008000200 */
[-C--:B----4-:R-:W-:Y:S06]  /*2e80*/  HMMA.16816.F32 R4, R148, R152.reuse, R4 ;  /* 0x000000989404723c */ /* 0x090fec0000001804 */
[C---:B-1----:R-:W-:Y:S01]  /*2e90*/  HMMA.16816.F32 R8, R156.reuse, R152, R8 ;  /* 0x000000989c08723c */ /* 0x042fe20000001808 */
[----:B------:R-:W1:Y:S05]  /*2ea0*/  LDSM.16.M88.4 R144, [R176+0x2000] ;  /* 0x00200000b090783b */ /* 0x000e6a0000000200 */
[-C--:B------:R-:W-:Y:S06]  /*2eb0*/  HMMA.16816.F32 R12, R156, R154.reuse, R12 ;  /* 0x0000009a9c0c723c */ /* 0x080fec000000180c */
[C---:B------:R-:W-:Y:S01]  /*2ec0*/  HMMA.16816.F32 R16, R148.reuse, R154, R16 ;  /* 0x0000009a9410723c */ /* 0x040fe20000001810 */
[----:B------:R-:W4:Y:S05]  /*2ed0*/  LDSM.16.M88.4 R152, [R181+0x1800] ;  /* 0x00180000b598783b */ /* 0x000f2a0000000200 */
[-C--:B--2---:R-:W-:Y:S06]  /*2ee0*/  HMMA.16816.F32 R20, R148, R160.reuse, R20 ;  /* 0x000000a09414723c */ /* 0x084fec0000001814 */
[C---:B------:R-:W-:Y:S06]  /*2ef0*/  HMMA.16816.F32 R24, R156.reuse, R160, R24 ;  /* 0x000000a09c18723c */ /* 0x040fec0000001818 */
[-C--:B------:R-:W-:Y:S01]  /*2f00*/  HMMA.16816.F32 R28, R156, R162.reuse, R28 ;  /* 0x000000a29c1c723c */ /* 0x080fe2000000181c */
[----:B------:R-:W-:Y:S05]  /*2f10*/  LDSM.16.M88.4 R156, [R2+0x2000] ;  /* 0x00200000029c783b */ /* 0x000fea0000000200 */
[----:B------:R-:W-:Y:S03]  /*2f20*/  HMMA.16816.F32 R32, R148, R162, R32 ;  /* 0x000000a29420723c */ /* 0x000fe60000001820 */
[----:B------:R-:W2:Y:S03]  /*2f30*/  LDSM.16.M88.4 R148, [R176+0x2400] ;  /* 0x00240000b094783b */ /* 0x000ea60000000200 */
[-C--:B------:R-:W-:Y:S05]  /*2f40*/  HMMA.16816.F32 R4, R136, R164.reuse, R4 ;  /* 0x000000a48804723c */ /* 0x080fea0000001804 */
[----:B------:R-:W2:Y:S01]  /*2f50*/  LDSM.16.M88.4 R160, [R177+UR6+0xd000] ;  /* 0x00d00006b1a0783b */ /* 0x000ea20008000200 */
[C---:B---3--:R-:W-:Y:S06]  /*2f60*/  HMMA.16816.F32 R8, R168.reuse, R164, R8 ;  /* 0x000000a4a808723c */ /* 0x048fec0000001808 */
[-C--:B------:R-:W-:Y:S06]  /*2f70*/  HMMA.16816.F32 R12, R168, R166.reuse, R12 ;  /* 0x000000a6a80c723c */ /* 0x080fec000000180c */
[C---:B------:R-:W-:Y:S01]  /*2f80*/  HMMA.16816.F32 R16, R136.reuse, R166, R16 ;  /* 0x000000a68810723c */ /* 0x040fe20000001810 */
[----:B------:R-:W-:Y:S05]  /*2f90*/  LDSM.16.M88.4 R164, [R176+0x4000] ;  /* 0x00400000b0a4783b */ /* 0x000fea0000000200 */
[-C--:B------:R-:W-:Y:S06]  /*2fa0*/  HMMA.16816.F32 R20, R136, R132.reuse, R20 ;  /* 0x000000848814723c */ /* 0x080fec0000001814 */
[C---:B------:R-:W-:Y:S06]  /*2fb0*/  HMMA.16816.F32 R24, R168.reuse, R132, R24 ;  /* 0x00000084a818723c */ /* 0x040fec0000001818 */
[-C--:B------:R-:W-:Y:S06]  /*2fc0*/  HMMA.16816.F32 R28, R168, R134.reuse, R28 ;  /* 0x00000086a81c723c */ /* 0x080fec000000181c */
[----:B------:R-:W-:Y:S01]  /*2fd0*/  HMMA.16816.F32 R32, R136, R134, R32 ;  /* 0x000000868820723c */ /* 0x000fe20000001820 */
[----:B------:R-:W3:Y:S05]  /*2fe0*/  LDSM.16.M88.4 R132, [R2+0x2800] ;  /* 0x002800000284783b */ /* 0x000eea0000000200 */
[-C--:B-1----:R-:W-:Y:S03]  /*2ff0*/  HMMA.16816.F32 R4, R140, R144.reuse, R4 ;  /* 0x000000908c04723c */ /* 0x082fe60000001804 */
[----:B------:R-:W1:Y:S03]  /*3000*/  LDSM.16.M88.4 R136, [R177+UR6+0xd400] ;  /* 0x00d40006b188783b */ /* 0x000e660008000200 */
[C---:B----4-:R-:W-:Y:S06]  /*3010*/  HMMA.16816.F32 R8, R152.reuse, R144, R8 ;  /* 0x000000909808723c */ /* 0x050fec0000001808 */
[-C--:B------:R-:W-:Y:S06]  /*3020*/  HMMA.16816.F32 R12, R152, R146.reuse, R12 ;  /* 0x00000092980c723c */ /* 0x080fec000000180c */
[C---:B------:R-:W-:Y:S01]  /*3030*/  HMMA.16816.F32 R16, R140.reuse, R146, R16 ;  /* 0x000000928c10723c */ /* 0x040fe20000001810 */
[----:B------:R-:W4:Y:S05]  /*3040*/  LDSM.16.M88.4 R144, [R181+0x2000] ;  /* 0x00200000b590783b */ /* 0x000f2a0000000200 */
[-C--:B--2---:R-:W-:Y:S06]  /*3050*/  HMMA.16816.F32 R20, R140, R148.reuse, R20 ;  /* 0x000000948c14723c */ /* 0x084fec0000001814 */
[C---:B------:R-:W-:Y:S06]  /*3060*/  HMMA.16816.F32 R24, R152.reuse, R148, R24 ;  /* 0x000000949818723c */ /* 0x040fec0000001818 */
[-C--:B------:R-:W-:Y:S01]  /*3070*/  HMMA.16816.F32 R28, R152, R150.reuse, R28 ;  /* 0x00000096981c723c */ /* 0x080fe2000000181c */
[----:B------:R-:W2:Y:S05]  /*3080*/  LDSM.16.M88.4 R152, [R181+0x2800] ;  /* 0x00280000b598783b */ /* 0x000eaa0000000200 */
[----:B------:R-:W-:Y:S06]  /*3090*/  HMMA.16816.F32 R32, R140, R150, R32 ;  /* 0x000000968c20723c */ /* 0x000fec0000001820 */
[-C--:B------:R-:W-:Y:S06]  /*30a0*/  HMMA.16816.F32 R4, R156, R160.reuse, R4 ;  /* 0x000000a09c04723c */ /* 0x080fec0000001804 */
[C---:B---3--:R-:W-:Y:S06]  /*30b0*/  HMMA.16816.F32 R8, R132.reuse, R160, R8 ;  /* 0x000000a08408723c */ /* 0x048fec0000001808 */
[-C--:B------:R-:W-:Y:S06]  /*30c0*/  HMMA.16816.F32 R12, R132, R162.reuse, R12 ;  /* 0x000000a2840c723c */ /* 0x080fec000000180c */
[C---:B------:R-:W-:Y:S06]  /*30d0*/  HMMA.16816.F32 R16, R156.reuse, R162, R16 ;  /* 0x000000a29c10723c */ /* 0x040fec0000001810 */
[-C--:B-1----:R-:W-:Y:S06]  /*30e0*/  HMMA.16816.F32 R20, R156, R136.reuse, R20 ;  /* 0x000000889c14723c */ /* 0x082fec0000001814 */
[C---:B------:R-:W-:Y:S06]  /*30f0*/  HMMA.16816.F32 R24, R132.reuse, R136, R24 ;  /* 0x000000888418723c */ /* 0x040fec0000001818 */
[-C--:B------:R-:W-:Y:S01]  /*3100*/  HMMA.16816.F32 R28, R132, R138.reuse, R28 ;  /* 0x0000008a841c723c */ /* 0x080fe2000000181c */
[----:B------:R-:W1:Y:S05]  /*3110*/  LDSM.16.M88.4 R132, [R176+0x4400] ;  /* 0x00440000b084783b */ /* 0x000e6a0000000200 */
[----:B------:R-:W-:Y:S06]  /*3120*/  HMMA.16816.F32 R32, R156, R138, R32 ;  /* 0x0000008a9c20723c */ /* 0x000fec0000001820 */
[-C--:B----4-:R-:W-:Y:S05]  /*3130*/  HMMA.16816.F32 R4, R144, R164.reuse, R4 ;  /* 0x000000a49004723c */ /* 0x090fea0000001804 */
[----:B------:R-:W-:Y:S01]  /*3140*/  FSEL R157, R213, RZ, P0 ;  /* 0x000000ffd59d7208 */ /* 0x000fe20000000000 */
[C---:B--2---:R-:W-:Y:S04]  /*3150*/  HMMA.16816.F32 R8, R152.reuse, R164, R8 ;  /* 0x000000a49808723c */ /* 0x044fe80000001808 */
[CC--:B------:R-:W-:Y:S01]  /*3160*/  @P5 ISETP.GE.AND P0, PT, R211.reuse, R210.reuse, PT ;  /* 0x000000d2d300520c */ /* 0x0c0fe20003f06270 */
[----:B------:R-:W-:Y:S01]  /*3170*/  @P5 VIADD R213, R211, 0x18 ;  /* 0x00000018d3d55836 */ /* 0x000fe20000000000 */
[----:B------:R-:W-:Y:S01]  /*3180*/  FSEL R158, R224, RZ, P4 ;  /* 0x000000ffe09e7208 */ /* 0x000fe20002000000 */
[----:B------:R-:W-:Y:S01]  /*3190*/  IMAD R224, R208, 0x4, R183 ;  /* 0x00000004d0e07824 */ /* 0x000fe200078e02b7 */
[-C--:B------:R-:W-:Y:S01]  /*31a0*/  @P5 ISETP.GE.AND P4, PT, R223, R210.reuse, PT ;  /* 0x000000d2df00520c */ /* 0x080fe20003f86270 */
[-C--:B------:R-:W-:Y:S03]  /*31b0*/  HMMA.16816.F32 R12, R152, R166.reuse, R12 ;  /* 0x000000a6980c723c */ /* 0x080fe6000000180c */
[----:B------:R-:W-:Y:S02]  /*31c0*/  @P5 VIADD R211, R211, 0x19 ;  /* 0x00000019d3d35836 */ /* 0x000fe40000000000 */
[----:B------:R-:W-:Y:S01]  /*31d0*/  IMAD R223, R191, 0x4, R182 ;  /* 0x00000004bfdf7824 */ /* 0x000fe200078e02b6 */
[C---:B------:R-:W-:Y:S05]  /*31e0*/  HMMA.16816.F32 R16, R144.reuse, R166, R16 ;  /* 0x000000a69010723c */ /* 0x040fea0000001810 */
[----:B------:R-:W-:Y:S02]  /*31f0*/  @P5 FSEL R4, R4, -INF , !P0 ;  /* 0xff80000004045808 */ /* 0x000fe40004000000 */
[----:B------:R-:W-:Y:S01]  /*3200*/  LOP3.LUT R223, R215, UR33, R223, 0x96, !PT ;  /* 0x00000021d7df7c12 */ /* 0x000fe2000f8e96df */
[-C--:B-1----:R-:W-:Y:S03]  /*3210*/  HMMA.16816.F32 R20, R144, R132.reuse, R20 ;  /* 0x000000849014723c */ /* 0x082fe60000001814 */
[----:B------:R-:W-:Y:S01]  /*3220*/  @P5 FSEL R6, R6, -INF , !P0 ;  /* 0xff80000006065808 */ /* 0x000fe20004000000 */
[----:B------:R-:W-:Y:S01]  /*3230*/  IMAD.WIDE.U32 R236, R223, -0x326172a9, RZ ;  /* 0xcd9e8d57dfec7825 */ /* 0x000fe200078e00ff */
[----:B------:R-:W-:Y:S01]  /*3240*/  @P5 FSEL R10, R10, -INF , !P0 ;  /* 0xff8000000a0a5808 */ /* 0x000fe20004000000 */
[----:B------:R-:W2:Y:S01]  /*3250*/  LDG.E R223, desc[UR36][R226.64+0x20] ;  /* 0x00002024e2df7981 */ /* 0x000ea2000c1e1900 */
[----:B------:R-:W-:Y:S01]  /*3260*/  @P5 FSEL R8, R8, -INF , !P0 ;  /* 0xff80000008085808 */ /* 0x000fe20004000000 */
[C---:B------:R-:W-:Y:S04]  /*3270*/  HMMA.16816.F32 R24, R152.reuse, R132, R24 ;  /* 0x000000849818723c */ /* 0x040fe80000001818 */
[----:B------:R-:W-:Y:S01]  /*3280*/  @P5 ISETP.GE.AND P0, PT, R213, R210, PT ;  /* 0x000000d2d500520c */ /* 0x000fe20003f06270 */
[----:B------:R-:W-:Y:S01]  /*3290*/  VIADD R213, R224, 0x2 ;  /* 0x00000002e0d57836 */ /* 0x000fe20000000000 */
[----:B------:R-:W-:Y:S01]  /*32a0*/  LOP3.LUT R236, R236, UR30, RZ, 0x3c, !PT ;  /* 0x0000001eecec7c12 */ /* 0x000fe2000f8e3cff */
[----:B------:R-:W-:Y:S01]  /*32b0*/  UIADD3 UR30, UR33, 0x76cf5d0a, URZ ;  /* 0x76cf5d0a211e7890 */ /* 0x000fe2000fffe03f */
[----:B------:R-:W-:Y:S01]  /*32c0*/  @P5 FSEL R5, R5, -INF , !P1 ;  /* 0xff80000005055808 */ /* 0x000fe20004800000 */
[-C--:B------:R-:W-:Y:S03]  /*32d0*/  HMMA.16816.F32 R28, R152, R134.reuse, R28 ;  /* 0x00000086981c723c */ /* 0x080fe6000000181c */
[----:B------:R-:W-:Y:S01]  /*32e0*/  @P5 FSEL R12, R12, -INF , !P3 ;  /* 0xff8000000c0c5808 */ /* 0x000fe20005800000 */
[----:B------:R-:W-:Y:S01]  /*32f0*/  IMAD.WIDE.U32 R224, R224, -0x326172a9, RZ ;  /* 0xcd9e8d57e0e07825 */ /* 0x000fe200078e00ff */
[----:B------:R-:W-:Y:S01]  /*3300*/  @P5 FSEL R7, R7, -INF , !P1 ;  /* 0xff80000007075808 */ /* 0x000fe20004800000 */
[----:B------:R-:W-:Y:S05]  /*3310*/  HMMA.16816.F32 R32, R144, R134, R32 ;  /* 0x000000869020723c */ /* 0x000fea0000001820 */
[-C--:B------:R-:W-:Y:S01]  /*3320*/  LOP3.LUT R230, R225, R228.reuse, RZ, 0x3c, !PT ;  /* 0x000000e4e1e67212 */ /* 0x080fe200078e3cff */
[----:B------:R-:W-:Y:S01]  /*3330*/  IMAD.WIDE.U32 R234, R213, -0x326172a9, RZ ;  /* 0xcd9e8d57d5ea7825 */ /* 0x000fe200078e00ff */
[----:B------:R-:W-:Y:S01]  /*3340*/  LOP3.LUT R238, R237, UR32, R224, 0x96, !PT ;  /* 0x00000020edee7c12 */ /* 0x000fe2000f8e96e0 */
[----:B------:R-:W5:Y:S03]  /*3350*/  LDG.E R213, desc[UR36][R226.64+0x80] ;  /* 0x00008024e2d57981 */ /* 0x000f66000c1e1900 */
[----:B------:R-:W-:Y:S01]  /*3360*/  LOP3.LUT R228, R235, R228, RZ, 0x3c, !PT ;  /* 0x000000e4ebe47212 */ /* 0x000fe200078e3cff */
[----:B------:R-:W-:Y:S01]  /*3370*/  IMAD.WIDE.U32 R230, R230, -0x2daee0ad, RZ ;  /* 0xd2511f53e6e67825 */ /* 0x000fe200078e00ff */
[----:B------:R-:W-:Y:S01]  /*3380*/  @P5 FSEL R9, R9, -INF , !P1 ;  /* 0xff80000009095808 */ /* 0x000fe20004800000 */
[----:B------:R-:W3:Y:S01]  /*3390*/  LDG.E R224, desc[UR36][R226.64] ;  /* 0x00000024e2e07981 */ /* 0x000ee2000c1e1900 */
[----:B------:R-:W-:Y:S01]  /*33a0*/  LOP3.LUT R234, R237, UR32, R234, 0x96, !PT ;  /* 0x00000020edea7c12 */ /* 0x000fe2000f8e96ea */
[----:B------:R-:W-:Y:S01]  /*33b0*/  IMAD.WIDE.U32 R228, R228, -0x2daee0ad, RZ ;  /* 0xd2511f53e4e47825 */ /* 0x000fe200078e00ff */
[----:B------:R-:W-:Y:S01]  /*33c0*/  @P5 FSEL R11, R11, -INF , !P1 ;  /* 0xff8000000b0b5808 */ /* 0x000fe20004800000 */
[----:B------:R-:W-:Y:S01]  /*33d0*/  UIADD3 UR32, UR33, -0x56f99767, URZ ;  /* 0xa906689921207890 */ /* 0x000fe2000fffe03f */
[----:B------:R-:W-:Y:S01]  /*33e0*/  LOP3.LUT R225, R240, R231, RZ, 0x3c, !PT ;  /* 0x000000e7f0e17212 */ /* 0x000fe200078e3cff */
[----:B------:R-:W-:Y:S01]  /*33f0*/  IMAD.WIDE.U32 R234, R234, -0x2daee0ad, RZ ;  /* 0xd2511f53eaea7825 */ /* 0x000fe200078e00ff */
[----:B------:R-:W-:Y:S02]  /*3400*/  @P5 ISETP.GE.AND P1, PT, R211, R210, PT ;  /* 0x000000d2d300520c */ /* 0x000fe40003f26270 */
[----:B------:R-:W-:Y:S01]  /*3410*/  LOP3.LUT R240, R240, R229, RZ, 0x3c, !PT ;  /* 0x000000e5f0f07212 */ /* 0x000fe200078e3cff */
[----:B------:R-:W-:Y:S01]  /*3420*/  IMAD.WIDE.U32 R248, R225, -0x326172a9, RZ ;  /* 0xcd9e8d57e1f87825 */ /* 0x000fe200078e00ff */
[----:B------:R-:W-:Y:S01]  /*3430*/  LOP3.LUT R228, R235, UR30, R228, 0x96, !PT ;  /* 0x0000001eebe47c12 */ /* 0x000fe2000f8e96e4 */
[----:B------:R1:W5:Y:S01]  /*3440*/  LDG.E R211, desc[UR36][R226.64+0xa0] ;  /* 0x0000a024e2d37981 */ /* 0x000362000c1e1900 */
[----:B------:R-:W-:Y:S01]  /*3450*/  @P5 FSEL R14, R14, -INF , !P3 ;  /* 0xff8000000e0e5808 */ /* 0x000fe20005800000 */
[----:B------:R-:W-:Y:S01]  /*3460*/  IMAD.WIDE.U32 R240, R240, -0x326172a9, RZ ;  /* 0xcd9e8d57f0f07825 */ /* 0x000fe200078e00ff */
[----:B------:R-:W-:Y:S02]  /*3470*/  LOP3.LUT R232, R236, R249, RZ, 0x3c, !PT ;  /* 0x000000f9ece87212 */ /* 0x000fe400078e3cff */
[----:B------:R-:W-:Y:S01]  /*3480*/  @P5 FSEL R16, R16, -INF , !P3 ;  /* 0xff80000010105808 */ /* 0x000fe20005800000 */
[----:B------:R-:W-:Y:S01]  /*3490*/  IMAD.WIDE.U32 R238, R238, -0x2daee0ad, RZ ;  /* 0xd2511f53eeee7825 */ /* 0x000fe200078e00ff */
[----:B------:R-:W-:Y:S02]  /*34a0*/  LOP3.LUT R236, R236, R241, RZ, 0x3c, !PT ;  /* 0x000000f1ecec7212 */ /* 0x000fe400078e3cff */
[----:B------:R-:W-:Y:S01]  /*34b0*/  @P5 FSEL R18, R18, -INF , !P3 ;  /* 0xff80000012125808 */ /* 0x000fe20005800000 */
[----:B------:R-:W-:Y:S01]  /*34c0*/  FFMA.FTZ R225, R4, UR20, -R250 ;  /* 0x0000001404e17c23 */ /* 0x000fe200080108fa */
[----:B------:R-:W-:Y:S01]  /*34d0*/  LOP3.LUT R230, R239, UR30, R230, 0x96, !PT ;  /* 0x0000001eefe67c12 */ /* 0x000fe2000f8e96e6 */
[----:B------:R-:W-:Y:S01]  /*34e0*/  IMAD.WIDE.U32 R232, R232, -0x2daee0ad, RZ ;  /* 0xd2511f53e8e87825 */ /* 0x000fe200078e00ff */
[----:B------:R-:W-:Y:S01]  /*34f0*/  @P5 FSEL R13, R13, -INF , !P2 ;  /* 0xff8000000d0d5808 */ /* 0x000fe20005000000 */
[----:B------:R-:W-:Y:S01]  /*3500*/  UIADD3 UR30, UR34, -0x255992d5, URZ ;  /* 0xdaa66d2b221e7890 */ /* 0x000fe2000fffe03f */
[----:B------:R-:W-:Y:S01]  /*3510*/  @P5 FSEL R15, R15, -INF , !P2 ;  /* 0xff8000000f0f5808 */ /* 0x000fe20005000000 */
[----:B------:R-:W-:Y:S01]  /*3520*/  IMAD.WIDE.U32 R230, R230, -0x326172a9, RZ ;  /* 0xcd9e8d57e6e67825 */ /* 0x000fe200078e00ff */
[----:B------:R-:W-:Y:S01]  /*3530*/  LOP3.LUT R238, R233, UR31, R238, 0x96, !PT ;  /* 0x0000001fe9ee7c12 */ /* 0x000fe2000f8e96ee */
[----:B------:R-:W4:Y:S01]  /*3540*/  MUFU.EX2 R225, R225 ;  /* 0x000000e100e17308 */ /* 0x000f220000000800 */
[----:B------:R-:W-:Y:S01]  /*3550*/  @P5 FSEL R17, R17, -INF , !P2 ;  /* 0xff80000011115808 */ /* 0x000fe20005000000 */
[----:B------:R-:W-:Y:S01]  /*3560*/  IMAD.WIDE.U32 R236, R236, -0x2daee0ad, RZ ;  /* 0xd2511f53ecec7825 */ /* 0x000fe200078e00ff */
[----:B------:R-:W-:Y:S02]  /*3570*/  LOP3.LUT R248, R231, UR30, R248, 0x96, !PT ;  /* 0x0000001ee7f87c12 */ /* 0x000fe4000f8e96f8 */
[----:B------:R-:W-:Y:S01]  /*3580*/  @P5 FSEL R19, R19, -INF , !P2 ;  /* 0xff80000013135808 */ /* 0x000fe20005000000 */
[----:B------:R-:W-:Y:S01]  /*3590*/  IMAD.WIDE.U32 R228, R228, -0x326172a9, RZ ;  /* 0xcd9e8d57e4e47825 */ /* 0x000fe200078e00ff */
[----:B------:R-:W-:Y:S01]  /*35a0*/  LOP3.LUT R234, R237, UR31, R234, 0x96, !PT ;  /* 0x0000001fedea7c12 */ /* 0x000fe2000f8e96ea */
[----:B------:R-:W-:Y:S01]  /*35b0*/  UIADD3 UR31, UR34, 0x78dde6e4, URZ ;  /* 0x78dde6e4221f7890 */ /* 0x000fe2000fffe03f */
[----:B------:R-:W-:Y:S01]  /*35c0*/  @P5 FSEL R20, R20, -INF , !P6 ;  /* 0xff80000014145808 */ /* 0x000fe20007000000 */
[----:B------:R-:W-:Y:S01]  /*35d0*/  IMAD.WIDE.U32 R238, R238, -0x326172a9, RZ ;  /* 0xcd9e8d57eeee7825 */ /* 0x000fe200078e00ff */
[----:B------:R-:W-:Y:S01]  /*35e0*/  LOP3.LUT R240, R229, UR30, R240, 0x96, !PT ;  /* 0x0000001ee5f07c12 */ /* 0x000fe2000f8e96f0 */
[----:B------:R-:W-:Y:S01]  /*35f0*/  UIADD3 UR30, UR33, -0x126145ec, URZ ;  /* 0xed9eba14211e7890 */ /* 0x000fe2000fffe03f */
[----:B------:R-:W-:Y:S01]  /*3600*/  @P5 FSEL R22, R22, -INF , !P6 ;  /* 0xff80000016165808 */ /* 0x000fe20007000000 */
[----:B------:R-:W-:Y:S01]  /*3610*/  IMAD.WIDE.U32 R248, R248, -0x2daee0ad, RZ ;  /* 0xd2511f53f8f87825 */ /* 0x000fe200078e00ff */
[----:B------:R-:W-:Y:S02]  /*3620*/  LOP3.LUT R230, R239, UR31, R230, 0x96, !PT ;  /* 0x0000001fefe67c12 */ /* 0x000fe4000f8e96e6 */
        /* <DEDUP_REMOVED lines=9> */
[----:B------:R-:W-:Y:S02]  /*36c0*/  LOP3.LUT R248, R231, UR32, R248, 0x96, !PT ;  /* 0x00000020e7f87c12 */ /* 0x000fe4000f8e96f8 */
[----:B------:R-:W-:Y:S01]  /*36d0*/  @P5 FSEL R23, R23, -INF , !P4 ;  /* 0xff80000017175808 */ /* 0x000fe20006000000 */
[----:B------:R-:W-:Y:S01]  /*36e0*/  IMAD.WIDE.U32 R232, R232, -0x326172a9, RZ ;  /* 0xcd9e8d57e8e87825 */ /* 0x000fe200078e00ff */
[----:B------:R-:W-:Y:S01]  /*36f0*/  LOP3.LUT R229, R235, UR31, R228, 0x96, !PT ;  /* 0x0000001febe57c12 */ /* 0x000fe2000f8e96e4 */
[----:B------:R-:W-:Y:S01]  /*3700*/  UIADD3 UR31, UR34, -0x4ab325aa, URZ ;  /* 0xb54cda56221f7890 */ /* 0x000fe2000fffe03f */
[----:B------:R-:W-:Y:S01]  /*3710*/  @P5 FSEL R25, R25, -INF , !P4 ;  /* 0xff80000019195808 */ /* 0x000fe20006000000 */
[----:B------:R-:W-:Y:S01]  /*3720*/  IMAD.WIDE.U32 R236, R236, -0x326172a9, RZ ;  /* 0xcd9e8d57ecec7825 */ /* 0x000fe200078e00ff */
[----:B------:R-:W-:Y:S03]  /*3730*/  LOP3.LUT R238, R233, UR30, R238, 0x96, !PT ;  /* 0x0000001ee9ee7c12 */ /* 0x000fe6000f8e96ee */
[----:B------:R-:W-:Y:S01]  /*3740*/  FFMA.FTZ R235, R9, UR20, -R158 ;  /* 0x0000001409eb7c23 */ /* 0x000fe2000801089e */
[----:B------:R-:W-:Y:S01]  /*3750*/  IMAD.WIDE.U32 R248, R248, -0x326172a9, RZ ;  /* 0xcd9e8d57f8f87825 */ /* 0x000fe200078e00ff */
[----:B------:R-:W-:Y:S01]  /*3760*/  LOP3.LUT R242, R237, UR30, R234, 0x96, !PT ;  /* 0x0000001eedf27c12 */ /* 0x000fe2000f8e96ea */
[----:B------:R-:W-:Y:S02]  /*3770*/  UIADD3 UR30, UR33, 0x646e171e, URZ ;  /* 0x646e171e211e7890 */ /* 0x000fe4000fffe03f */
[----:B-1----:R-:W-:Y:S01]  /*3780*/  FFMA.FTZ R226, R5, UR20, -R250 ;  /* 0x0000001405e27c23 */ /* 0x002fe200080108fa */
[----:B------:R-:W-:Y:S01]  /*3790*/  IMAD.WIDE.U32 R238, R238, -0x2daee0ad, RZ ;  /* 0xd2511f53eeee7825 */ /* 0x000fe200078e00ff */
[----:B------:R-:W-:Y:S03]  /*37a0*/  LOP3.LUT R234, R249, UR31, R232, 0x96, !PT ;  /* 0x0000001ff9ea7c12 */ /* 0x000fe6000f8e96e8 */
[----:B------:R-:W-:Y:S01]  /*37b0*/  FFMA.FTZ R231, R8, UR20, -R158 ;  /* 0x0000001408e77c23 */ /* 0x000fe2000801089e */
[----:B------:R-:W-:Y:S01]  /*37c0*/  IMAD.WIDE.U32 R244, R229, -0x2daee0ad, RZ ;  /* 0xd2511f53e5f47825 */ /* 0x000fe200078e00ff */
[----:B------:R-:W-:Y:S01]  /*37d0*/  LOP3.LUT R247, R239, UR30, R230, 0x96, !PT ;  /* 0x0000001eeff77c12 */ /* 0x000fe2000f8e96e6 */
[----:B------:R-:W1:Y:S01]  /*37e0*/  MUFU.EX2 R226, R226 ;  /* 0x000000e200e27308 */ /* 0x000e620000000800 */
[C---:B------:R-:W-:Y:S01]  /*37f0*/  LOP3.LUT R232, R234.reuse, 0xffff, RZ, 0xc0, !PT ;  /* 0x0000ffffeae87812 */ /* 0x040fe200078ec0ff */
[--C-:B------:R-:W-:Y:S01]  /*3800*/  FFMA.FTZ R237, R11, UR20, -R157.reuse ;  /* 0x000000140bed7c23 */ /* 0x100fe2000801089d */
[----:B------:R-:W-:Y:S01]  /*3810*/  LOP3.LUT R233, R234, 0xff, RZ, 0xc0, !PT ;  /* 0x000000ffeae97812 */ /* 0x000fe200078ec0ff */
[----:B------:R-:W-:Y:S01]  /*3820*/  FFMA.FTZ R227, R6, UR20, -R252 ;  /* 0x0000001406e37c23 */ /* 0x000fe200080108fc */
[----:B------:R-:W-:Y:S01]  /*3830*/  SHF.R.U32.HI R232, RZ, 0x8, R232 ;  /* 0x00000008ffe87819 */ /* 0x000fe200000116e8 */
[----:B------:R-:W-:Y:S01]  /*3840*/  FFMA.FTZ R228, R7, UR20, -R252 ;  /* 0x0000001407e47c23 */ /* 0x000fe200080108fc */
[----:B------:R-:W-:Y:S03]  /*3850*/  ISETP.LE.U32.AND P3, PT, R233, UR21, PT ;  /* 0x00000015e9007c0c */ /* 0x000fe6000bf63070 */
[----:B------:R1:W-:Y:S01]  /*3860*/  MUFU.EX2 R230, R235 ;  /* 0x000000eb00e67308 */ /* 0x0003e20000000800 */
[----:B------:R-:W-:Y:S01]  /*3870*/  LOP3.LUT R233, R232, 0xffff, RZ, 0xc0, !PT ;  /* 0x0000ffffe8e97812 */ /* 0x000fe200078ec0ff */
[----:B------:R-:W-:Y:S01]  /*3880*/  IMAD.WIDE.U32 R242, R242, -0x2daee0ad, RZ ;  /* 0xd2511f53f2f27825 */ /* 0x000fe200078e00ff */
[----:B------:R-:W-:Y:S02]  /*3890*/  LOP3.LUT R240, R245, UR32, R240, 0x96, !PT ;  /* 0x00000020f5f07c12 */ /* 0x000fe4000f8e96f0 */
[----:B------:R-:W-:Y:S01]  /*38a0*/  ISETP.LE.U32.AND P2, PT, R233, UR21, PT ;  /* 0x00000015e9007c0c */ /* 0x000fe2000bf43070 */
[----:B------:R-:W-:Y:S01]  /*38b0*/  FFMA.FTZ R159, R18, UR20, -R252 ;  /* 0x00000014129f7c23 */ /* 0x000fe200080108fc */
[----:B------:R-:W-:Y:S01]  /*38c0*/  LOP3.LUT R251, R238, 0xffff, RZ, 0xc0, !PT ;  /* 0x0000ffffeefb7812 */ /* 0x000fe200078ec0ff */
[----:B------:R-:W-:Y:S02]  /*38d0*/  IMAD.WIDE.U32 R240, R240, -0x326172a9, RZ ;  /* 0xcd9e8d57f0f07825 */ /* 0x000fe400078e00ff */
[----:B------:R1:W-:Y:S01]  /*38e0*/  MUFU.EX2 R229, R231 ;  /* 0x000000e700e57308 */ /* 0x0003e20000000800 */
[----:B------:R-:W-:Y:S01]  /*38f0*/  LOP3.LUT R245, R238, 0xff, RZ, 0xc0, !PT ;  /* 0x000000ffeef57812 */ /* 0x000fe200078ec0ff */
[----:B----4-:R-:W-:Y:S01]  /*3900*/  @!P3 FADD.FTZ R225, -R225, -RZ ;  /* 0x800000ffe1e1b221 */ /* 0x010fe20000010100 */
[----:B------:R-:W-:Y:S01]  /*3910*/  LOP3.LUT R239, R241, UR31, R236, 0x96, !PT ;  /* 0x0000001ff1ef7c12 */ /* 0x000fe2000f8e96ec */
[----:B------:R-:W-:Y:S01]  /*3920*/  FFMA.FTZ R233, R12, UR20, -R158 ;  /* 0x000000140ce97c23 */ /* 0x000fe2000801089e */
[----:B------:R-:W-:Y:S01]  /*3930*/  SHF.R.U32.HI R236, RZ, 0x18, R234 ;  /* 0x00000018ffec7819 */ /* 0x000fe200000116ea */
[----:B------:R-:W-:Y:S04]  /*3940*/  FFMA.FTZ R22, R22, UR20, -R252 ;  /* 0x0000001416167c23 */ /* 0x000fe800080108fc */
[----:B------:R4:W-:Y:S01]  /*3950*/  MUFU.EX2 R232, R237 ;  /* 0x000000ed00e87308 */ /* 0x0009e20000000800 */
[----:B-1----:R-:W-:Y:S01]  /*3960*/  SHF.R.U32.HI R235, RZ, 0x10, R234 ;  /* 0x00000010ffeb7819 */ /* 0x002fe200000116ea */
[----:B------:R-:W-:Y:S01]  /*3970*/  @!P2 FADD.FTZ R226, -R226, -RZ ;  /* 0x800000ffe2e2a221 */ /* 0x000fe20000010100 */
[----:B------:R-:W-:Y:S01]  /*3980*/  ISETP.LE.U32.AND P2, PT, R236, UR21, PT ;  /* 0x00000015ec007c0c */ /* 0x000fe2000bf43070 */
[----:B------:R-:W-:Y:S01]  /*3990*/  FFMA.FTZ R21, R21, UR20, -R250 ;  /* 0x0000001415157c23 */ /* 0x000fe200080108fa */
[----:B------:R-:W-:Y:S01]  /*39a0*/  LOP3.LUT R235, R235, 0xff, RZ, 0xc0, !PT ;  /* 0x000000ffebeb7812 */ /* 0x000fe200078ec0ff */
[--C-:B------:R-:W-:Y:S01]  /*39b0*/  FFMA.FTZ R26, R26, UR20, -R157.reuse ;  /* 0x000000141a1a7c23 */ /* 0x100fe2000801089d */
[--C-:B------:R-:W-:Y:S03]  /*39c0*/  SHF.R.U32.HI R246, RZ, 0x18, R238.reuse ;  /* 0x00000018fff67819 */ /* 0x100fe600000116ee */
[----:B------:R-:W1:Y:S01]  /*39d0*/  MUFU.EX2 R227, R227 ;  /* 0x000000e300e37308 */ /* 0x000e620000000800 */
[----:B------:R-:W-:Y:S01]  /*39e0*/  ISETP.LE.U32.AND P3, PT, R235, UR21, PT ;  /* 0x00000015eb007c0c */ /* 0x000fe2000bf63070 */
[--C-:B------:R-:W-:Y:S01]  /*39f0*/  FFMA.FTZ R231, R10, UR20, -R157.reuse ;  /* 0x000000140ae77c23 */ /* 0x100fe2000801089d */
[----:B------:R-:W-:Y:S01]  /*3a00*/  SHF.R.U32.HI R11, RZ, 0x10, R238 ;  /* 0x00000010ff0b7819 */ /* 0x000fe200000116ee */
[--C-:B------:R-:W-:Y:S01]  /*3a10*/  FFMA.FTZ R235, R15, UR20, -R157.reuse ;  /* 0x000000140feb7c23 */ /* 0x100fe2000801089d */
[----:B------:R-:W-:Y:S01]  /*3a20*/  LOP3.LUT R238, R239, 0xffff, RZ, 0xc0, !PT ;  /* 0x0000ffffefee7812 */ /* 0x000fe200078ec0ff */
[----:B------:R-:W-:Y:S01]  /*3a30*/  FFMA.FTZ R25, R25, UR20, -R158 ;  /* 0x0000001419197c23 */ /* 0x000fe2000801089e */
[----:B------:R-:W-:Y:S03]  /*3a40*/  LOP3.LUT R9, R243, UR30, R244, 0x96, !PT ;  /* 0x0000001ef3097c12 */ /* 0x000fe6000f8e96f4 */
[----:B------:R-:W1:Y:S01]  /*3a50*/  MUFU.EX2 R228, R228 ;  /* 0x000000e400e47308 */ /* 0x000e620000000800 */
[----:B------:R-:W-:Y:S01]  /*3a60*/  SHF.R.U32.HI R238, RZ, 0x8, R238 ;  /* 0x00000008ffee7819 */ /* 0x000fe200000116ee */
[----:B----4-:R-:W-:Y:S01]  /*3a70*/  FFMA.FTZ R237, R13, UR20, -R158 ;  /* 0x000000140ded7c23 */ /* 0x010fe2000801089e */
[----:B------:R-:W-:Y:S01]  /*3a80*/  FFMA.FTZ R244, R14, UR20, -R157 ;  /* 0x000000140ef47c23 */ /* 0x000fe2000801089d */
[--C-:B------:R-:W-:Y:S02]  /*3a90*/  SHF.R.U32.HI R14, RZ, 0x18, R242.reuse ;  /* 0x00000018ff0e7819 */ /* 0x100fe400000116f2 */
[C---:B------:R-:W-:Y:S02]  /*3aa0*/  LOP3.LUT R15, R242.reuse, 0xff, RZ, 0xc0, !PT ;  /* 0x000000fff20f7812 */ /* 0x040fe400078ec0ff */
[----:B------:R-:W-:Y:S01]  /*3ab0*/  SHF.R.U32.HI R13, RZ, 0x10, R242 ;  /* 0x00000010ff0d7819 */ /* 0x000fe200000116f2 */
[----:B-1----:R-:W-:Y:S01]  /*3ac0*/  @!P3 FADD.FTZ R227, -R227, -RZ ;  /* 0x800000ffe3e3b221 */ /* 0x002fe20000010100 */
[----:B------:R-:W-:Y:S01]  /*3ad0*/  LOP3.LUT R10, R242, 0xffff, RZ, 0xc0, !PT ;  /* 0x0000fffff20a7812 */ /* 0x000fe200078ec0ff */
[----:B------:R-:W1:Y:S01]  /*3ae0*/  MUFU.EX2 R231, R231 ;  /* 0x000000e700e77308 */ /* 0x000e620000000800 */
[----:B------:R-:W-:Y:S02]  /*3af0*/  LOP3.LUT R242, R239, 0xff, RZ, 0xc0, !PT ;  /* 0x000000ffeff27812 */ /* 0x000fe400078ec0ff */
[----:B------:R-:W-:Y:S02]  /*3b00*/  LOP3.LUT R238, R238, 0xffff, RZ, 0xc0, !PT ;  /* 0x0000ffffeeee7812 */ /* 0x000fe400078ec0ff */
[----:B------:R-:W-:Y:S01]  /*3b10*/  ISETP.LE.U32.AND P3, PT, R242, UR21, PT ;  /* 0x00000015f2007c0c */ /* 0x000fe2000bf63070 */
[----:B------:R-:W-:Y:S01]  /*3b20*/  @!P2 FADD.FTZ R228, -R228, -RZ ;  /* 0x800000ffe4e4a221 */ /* 0x000fe20000010100 */
[----:B------:R-:W-:Y:S03]  /*3b30*/  ISETP.LE.U32.AND P2, PT, R238, UR21, PT ;  /* 0x00000015ee007c0c */ /* 0x000fe6000bf43070 */
[----:B------:R4:W-:Y:S01]  /*3b40*/  MUFU.EX2 R234, R237 ;  /* 0x000000ed00ea7308 */ /* 0x0009e20000000800 */
[----:B------:R-:W-:Y:S01]  /*3b50*/  LOP3.LUT R242, R248, 0xffff, RZ, 0xc0, !PT ;  /* 0x0000fffff8f27812 */ /* 0x000fe200078ec0ff */
[----:B------:R-:W-:Y:S01]  /*3b60*/  FFMA.FTZ R238, R17, UR20, -R250 ;  /* 0x0000001411ee7c23 */ /* 0x000fe200080108fa */
[--C-:B------:R-:W-:Y:S02]  /*3b70*/  SHF.R.U32.HI R249, RZ, 0x10, R239.reuse ;  /* 0x00000010fff97819 */ /* 0x100fe400000116ef */
[----:B------:R-:W-:Y:S02]  /*3b80*/  SHF.R.U32.HI R239, RZ, 0x18, R239 ;  /* 0x00000018ffef7819 */ /* 0x000fe400000116ef */
[----:B------:R-:W-:Y:S03]  /*3b90*/  LOP3.LUT R249, R249, 0xff, RZ, 0xc0, !PT ;  /* 0x000000fff9f97812 */ /* 0x000fe600078ec0ff */
[----:B------:R-:W-:Y:S01]  /*3ba0*/  MUFU.EX2 R236, R244 ;  /* 0x000000f400ec7308 */ /* 0x000fe20000000800 */
[----:B------:R-:W-:Y:S01]  /*3bb0*/  LOP3.LUT R18, R240, 0xffff, RZ, 0xc0, !PT ;  /* 0x0000fffff0127812 */ /* 0x000fe200078ec0ff */
[----:B------:R-:W-:Y:S01]  /*3bc0*/  @!P3 FADD.FTZ R229, -R229, -RZ ;  /* 0x800000ffe5e5b221 */ /* 0x000fe20000010100 */
[----:B------:R-:W-:Y:S01]  /*3bd0*/  ISETP.LE.U32.AND P3, PT, R249, UR21, PT ;  /* 0x00000015f9007c0c */ /* 0x000fe2000bf63070 */
[----:B------:R-:W-:Y:S01]  /*3be0*/  @!P2 FADD.FTZ R230, -R230, -RZ ;  /* 0x800000ffe6e6a221 */ /* 0x000fe20000010100 */
[----:B------:R-:W-:Y:S02]  /*3bf0*/  ISETP.LE.U32.AND P2, PT, R239, UR21, PT ;  /* 0x00000015ef007c0c */ /* 0x000fe4000bf43070 */
[----:B------:R-:W-:Y:S03]  /*3c00*/  SHF.R.U32.HI R18, RZ, 0x8, R18 ;  /* 0x00000008ff127819 */ /* 0x000fe60000011612 */
[----:B------:R-:W1:Y:S01]  /*3c10*/  MUFU.EX2 R233, R233 ;  /* 0x000000e900e97308 */ /* 0x000e620000000800 */
[----:B------:R-:W-:Y:S01]  /*3c20*/  LOP3.LUT R17, R240, 0xff, RZ, 0xc0, !PT ;  /* 0x000000fff0117812 */ /* 0x000fe200078ec0ff */
[----:B----4-:R-:W-:Y:S01]  /*3c30*/  FFMA.FTZ R237, R16, UR20, -R250 ;  /* 0x0000001410ed7c23 */ /* 0x010fe200080108fa */
[----:B------:R-:W-:Y:S02]  /*3c40*/  LOP3.LUT R18, R18, 0xffff, RZ, 0xc0, !PT ;  /* 0x0000ffff12127812 */ /* 0x000fe400078ec0ff */
[--C-:B------:R-:W-:Y:S02]  /*3c50*/  SHF.R.U32.HI R241, RZ, 0x10, R240.reuse ;  /* 0x00000010fff17819 */ /* 0x100fe400000116f0 */
[----:B------:R-:W-:Y:S01]  /*3c60*/  SHF.R.U32.HI R249, RZ, 0x18, R240 ;  /* 0x00000018fff97819 */ /* 0x000fe200000116f0 */
[----:B-1----:R-:W-:Y:S01]  /*3c70*/  @!P3 FADD.FTZ R231, -R231, -RZ ;  /* 0x800000ffe7e7b221 */ /* 0x002fe20000010100 */
[----:B------:R-:W-:Y:S01]  /*3c80*/  ISETP.LE.U32.AND P3, PT, R17, UR21, PT ;  /* 0x0000001511007c0c */ /* 0x000fe2000bf63070 */
[----:B------:R-:W-:Y:S01]  /*3c90*/  @!P2 FADD.FTZ R232, -R232, -RZ ;  /* 0x800000ffe8e8a221 */ /* 0x000fe20000010100 */
[----:B------:R-:W-:Y:S01]  /*3ca0*/  ISETP.LE.U32.AND P2, PT, R18, UR21, PT ;  /* 0x0000001512007c0c */ /* 0x000fe2000bf43070 */
[----:B------:R-:W1:Y:S01]  /*3cb0*/  MUFU.EX2 R237, R237 ;  /* 0x000000ed00ed7308 */ /* 0x000e620000000800 */
[----:B------:R-:W-:Y:S01]  /*3cc0*/  LOP3.LUT R18, R241, 0xff, RZ, 0xc0, !PT ;  /* 0x000000fff1127812 */ /* 0x000fe200078ec0ff */
[----:B------:R-:W-:Y:S01]  /*3cd0*/  FFMA.FTZ R240, R19, UR20, -R252 ;  /* 0x0000001413f07c23 */ /* 0x000fe200080108fc */
[----:B------:R-:W-:Y:S01]  /*3ce0*/  LOP3.LUT R243, R248, 0xff, RZ, 0xc0, !PT ;  /* 0x000000fff8f37812 */ /* 0x000fe200078ec0ff */
[----:B------:R-:W-:Y:S01]  /*3cf0*/  FFMA.FTZ R17, R20, UR20, -R250 ;  /* 0x0000001414117c23 */ /* 0x000fe200080108fa */
[----:B------:R-:W-:Y:S02]  /*3d00*/  ISETP.LE.U32.AND P6, PT, R18, UR21, PT ;  /* 0x0000001512007c0c */ /* 0x000fe4000bfc3070 */
[----:B------:R-:W-:Y:S03]  /*3d10*/  SHF.R.U32.HI R18, RZ, 0x8, R242 ;  /* 0x00000008ff127819 */ /* 0x000fe600000116f2 */
[----:B------:R-:W4:Y:S01]  /*3d20*/  MUFU.EX2 R238, R238 ;  /* 0x000000ee00ee7308 */ /* 0x000f220000000800 */
[----:B------:R-:W-:Y:S01]  /*3d30*/  @P5 FSEL R27, R27, -INF , !P4 ;  /* 0xff8000001b1b5808 */ /* 0x000fe20006000000 */
[----:B------:R-:W-:Y:S01]  /*3d40*/  @!P3 FADD.FTZ R233, -R233, -RZ ;  /* 0x800000ffe9e9b221 */ /* 0x000fe20000010100 */
[----:B------:R-:W-:Y:S01]  /*3d50*/  ISETP.LE.U32.AND P4, PT, R249, UR21, PT ;  /* 0x00000015f9007c0c */ /* 0x000fe2000bf83070 */
[----:B------:R-:W-:Y:S01]  /*3d60*/  @!P2 FADD.FTZ R234, -R234, -RZ ;  /* 0x800000ffeaeaa221 */ /* 0x000fe20000010100 */
[----:B------:R-:W-:Y:S01]  /*3d70*/  SHF.R.U32.HI R244, RZ, 0x10, R248 ;  /* 0x00000010fff47819 */ /* 0x000fe200000116f8 */
[----:B------:R-:W-:Y:S01]  /*3d80*/  FFMA.FTZ R27, R27, UR20, -R157 ;  /* 0x000000141b1b7c23 */ /* 0x000fe2000801089d */
[----:B------:R-:W-:Y:S03]  /*3d90*/  LOP3.LUT R249, R18, 0xffff, RZ, 0xc0, !PT ;  /* 0x0000ffff12f97812 */ /* 0x000fe600078ec0ff */
[----:B------:R-:W4:Y:S01]  /*3da0*/  MUFU.EX2 R239, R159 ;  /* 0x0000009f00ef7308 */ /* 0x000f220000000800 */
[----:B------:R-:W-:Y:S01]  /*3db0*/  ISETP.LE.U32.AND P3, PT, R243, UR21, PT ;  /* 0x00000015f3007c0c */ /* 0x000fe2000bf63070 */
[----:B------:R-:W-:Y:S01]  /*3dc0*/  @!P6 FADD.FTZ R236, -R236, -RZ ;  /* 0x800000ffecece221 */ /* 0x000fe20000010100 */
[----:B------:R-:W-:Y:S02]  /*3dd0*/  LOP3.LUT R244, R244, 0xff, RZ, 0xc0, !PT ;  /* 0x000000fff4f47812 */ /* 0x000fe400078ec0ff */
[----:B------:R-:W-:Y:S01]  /*3de0*/  ISETP.LE.U32.AND P2, PT, R249, UR21, PT ;  /* 0x00000015f9007c0c */ /* 0x000fe2000bf43070 */
[----:B------:R-:W-:Y:S01]  /*3df0*/  FFMA.FTZ R249, R23, UR20, -R252 ;  /* 0x0000001417f97c23 */ /* 0x000fe200080108fc */
[----:B------:R-:W-:Y:S03]  /*3e00*/  ISETP.LE.U32.AND P6, PT, R244, UR21, PT ;  /* 0x00000015f4007c0c */ /* 0x000fe6000bfc3070 */
[----:B------:R-:W4:Y:S01]  /*3e10*/  MUFU.EX2 R240, R240 ;  /* 0x000000f000f07308 */ /* 0x000f220000000800 */
[----:B------:R-:W-:Y:S02]  /*3e20*/  SHF.R.U32.HI R248, RZ, 0x18, R248 ;  /* 0x00000018fff87819 */ /* 0x000fe400000116f8 */
[----:B------:R-:W-:Y:S02]  /*3e30*/  @P5 FSEL R32, R32, -INF , !P0 ;  /* 0xff80000020205808 */ /* 0x000fe40004000000 */
[----:B------:R-:W-:Y:S01]  /*3e40*/  @P5 FSEL R29, R29, -INF , !P1 ;  /* 0xff8000001d1d5808 */ /* 0x000fe20004800000 */
[----:B-1----:R-:W-:Y:S01]  /*3e50*/  @!P3 FADD.FTZ R237, -R237, -RZ ;  /* 0x800000ffededb221 */ /* 0x002fe20000010100 */
[----:B------:R-:W-:Y:S03]  /*3e60*/  ISETP.LE.U32.AND P3, PT, R248, UR21, PT ;  /* 0x00000015f8007c0c */ /* 0x000fe6000bf63070 */
[----:B------:R1:W-:Y:S01]  /*3e70*/  MUFU.EX2 R244, R249 ;  /* 0x000000f900f47308 */ /* 0x0003e20000000800 */
[----:B------:R-:W-:Y:S01]  /*3e80*/  SHF.R.U32.HI R248, RZ, 0x10, R247 ;  /* 0x00000010fff87819 */ /* 0x000fe200000116f7 */
[----:B----4-:R-:W-:Y:S01]  /*3e90*/  @!P2 FADD.FTZ R238, -R238, -RZ ;  /* 0x800000ffeeeea221 */ /* 0x010fe20000010100 */
[----:B------:R-:W-:Y:S01]  /*3ea0*/  ISETP.LE.U32.AND P2, PT, R246, UR21, PT ;  /* 0x00000015f6007c0c */ /* 0x000fe2000bf43070 */
[----:B------:R-:W-:Y:S01]  /*3eb0*/  @!P6 FADD.FTZ R239, -R239, -RZ ;  /* 0x800000ffefefe221 */ /* 0x000fe20000010100 */
[----:B------:R-:W-:Y:S01]  /*3ec0*/  LOP3.LUT R246, R247, 0xff, RZ, 0xc0, !PT ;  /* 0x000000fff7f67812 */ /* 0x000fe200078ec0ff */
[--C-:B------:R-:W-:Y:S01]  /*3ed0*/  FFMA.FTZ R18, R32, UR20, -R250.reuse ;  /* 0x0000001420127c23 */ /* 0x100fe200080108fa */
[----:B------:R-:W-:Y:S03]  /*3ee0*/  LOP3.LUT R248, R248, 0xff, RZ, 0xc0, !PT ;  /* 0x000000fff8f87812 */ /* 0x000fe600078ec0ff */
[----:B------:R-:W4:Y:S01]  /*3ef0*/  MUFU.EX2 R235, R235 ;  /* 0x000000eb00eb7308 */ /* 0x000f220000000800 */
[----:B------:R-:W-:Y:S02]  /*3f00*/  ISETP.LE.U32.AND P6, PT, R246, UR21, PT ;  /* 0x00000015f6007c0c */ /* 0x000fe4000bfc3070 */
[----:B------:R-:W-:Y:S01]  /*3f10*/  @P5 FSEL R31, R31, -INF , !P1 ;  /* 0xff8000001f1f5808 */ /* 0x000fe20004800000 */
[----:B------:R-:W-:Y:S01]  /*3f20*/  @!P3 FADD.FTZ R240, -R240, -RZ ;  /* 0x800000fff0f0b221 */ /* 0x000fe20000010100 */
[----:B------:R-:W-:Y:S02]  /*3f30*/  ISETP.LE.U32.AND P3, PT, R248, UR21, PT ;  /* 0x00000015f8007c0c */ /* 0x000fe4000bf63070 */
[----:B------:R-:W-:Y:S03]  /*3f40*/  @P5 FSEL R33, R33, -INF , !P1 ;  /* 0xff80000021215808 */ /* 0x000fe60004800000 */
[----:B------:R2:W2:Y:S01]  /*3f50*/  MUFU.EX2 R241, R17 ;  /* 0x0000001100f17308 */ /* 0x0004a20000000800 */
[----:B-1----:R-:W-:Y:S02]  /*3f60*/  LOP3.LUT R249, R247, 0xffff, RZ, 0xc0, !PT ;  /* 0x0000fffff7f97812 */ /* 0x002fe400078ec0ff */
[----:B------:R-:W-:Y:S01]  /*3f70*/  @P5 FSEL R35, R35, -INF , !P1 ;  /* 0xff80000023235808 */ /* 0x000fe20004800000 */
[----:B------:R-:W-:Y:S01]  /*3f80*/  FFMA.FTZ R250, R33, UR20, -R250 ;  /* 0x0000001421fa7c23 */ /* 0x000fe200080108fa */
[----:B------:R-:W-:Y:S02]  /*3f90*/  SHF.R.U32.HI R249, RZ, 0x8, R249 ;  /* 0x00000008fff97819 */ /* 0x000fe400000116f9 */
[----:B------:R-:W-:Y:S03]  /*3fa0*/  @P5 FSEL R28, R28, -INF , !P0 ;  /* 0xff8000001c1c5808 */ /* 0x000fe60004000000 */
[----:B------:R-:W1:Y:S01]  /*3fb0*/  MUFU.EX2 R243, R22 ;  /* 0x0000001600f37308 */ /* 0x000e620000000800 */
[----:B----4-:R-:W-:Y:S01]  /*3fc0*/  @!P4 FADD.FTZ R235, -R235, -RZ ;  /* 0x800000ffebebc221 */ /* 0x010fe20000010100 */
[----:B------:R-:W-:Y:S01]  /*3fd0*/  ISETP.LE.U32.AND P4, PT, R245, UR21, PT ;  /* 0x00000015f5007c0c */ /* 0x000fe2000bf83070 */
[--C-:B------:R-:W-:Y:S01]  /*3fe0*/  FFMA.FTZ R245, R24, UR20, -R158.reuse ;  /* 0x0000001418f57c23 */ /* 0x100fe2000801089e */
[----:B------:R-:W-:Y:S01]  /*3ff0*/  LOP3.LUT R249, R249, 0xffff, RZ, 0xc0, !PT ;  /* 0x0000fffff9f97812 */ /* 0x000fe200078ec0ff */
[--C-:B------:R-:W-:Y:S01]  /*4000*/  FFMA.FTZ R165, R28, UR20, -R158.reuse ;  /* 0x000000141ca57c23 */ /* 0x100fe2000801089e */
[----:B------:R-:W-:Y:S01]  /*4010*/  @P5 FSEL R30, R30, -INF , !P0 ;  /* 0xff8000001e1e5808 */ /* 0x000fe20004000000 */
[----:B------:R-:W-:Y:S03]  /*4020*/  FFMA.FTZ R158, R29, UR20, -R158 ;  /* 0x000000141d9e7c23 */ /* 0x000fe6000801089e */
[----:B------:R-:W4:Y:S01]  /*4030*/  MUFU.EX2 R242, R21 ;  /* 0x0000001500f27308 */ /* 0x000f220000000800 */
[----:B--2---:R-:W-:Y:S01]  /*4040*/  SHF.R.U32.HI R17, RZ, 0x18, R247 ;  /* 0x00000018ff117819 */ /* 0x004fe200000116f7 */
[----:B------:R-:W-:Y:S01]  /*4050*/  @!P6 FADD.FTZ R241, -R241, -RZ ;  /* 0x800000fff1f1e221 */ /* 0x000fe20000010100 */
[----:B------:R-:W-:Y:S01]  /*4060*/  @P5 FSEL R34, R34, -INF , !P0 ;  /* 0xff80000022225808 */ /* 0x000fe20004000000 */
[--C-:B------:R-:W-:Y:S01]  /*4070*/  FFMA.FTZ R167, R30, UR20, -R157.reuse ;  /* 0x000000141ea77c23 */ /* 0x100fe2000801089d */
[----:B------:R-:W-:Y:S01]  /*4080*/  ISETP.LE.U32.AND P1, PT, R17, UR21, PT ;  /* 0x0000001511007c0c */ /* 0x000fe2000bf23070 */
[----:B------:R-:W-:Y:S01]  /*4090*/  FFMA.FTZ R157, R31, UR20, -R157 ;  /* 0x000000141f9d7c23 */ /* 0x000fe2000801089d */
[----:B------:R-:W-:Y:S03]  /*40a0*/  LOP3.LUT R19, R9, 0xff, RZ, 0xc0, !PT ;  /* 0x000000ff09137812 */ /* 0x000fe600078ec0ff */
[----:B------:R-:W2:Y:S01]  /*40b0*/  MUFU.EX2 R245, R245 ;  /* 0x000000f500f57308 */ /* 0x000ea20000000800 */
[----:B------:R-:W-:Y:S01]  /*40c0*/  ISETP.LE.U32.AND P0, PT, R249, UR21, PT ;  /* 0x00000015f9007c0c */ /* 0x000fe2000bf03070 */
[----:B-1----:R-:W-:Y:S01]  /*40d0*/  @!P3 FADD.FTZ R243, -R243, -RZ ;  /* 0x800000fff3f3b221 */ /* 0x002fe20000010100 */
[----:B------:R-:W-:Y:S01]  /*40e0*/  LOP3.LUT R249, R9, 0xffff, RZ, 0xc0, !PT ;  /* 0x0000ffff09f97812 */ /* 0x000fe200078ec0ff */
[--C-:B------:R-:W-:Y:S01]  /*40f0*/  FFMA.FTZ R34, R34, UR20, -R252.reuse ;  /* 0x0000001422227c23 */ /* 0x100fe200080108fc */
[----:B------:R-:W-:Y:S01]  /*4100*/  SHF.R.U32.HI R251, RZ, 0x8, R251 ;  /* 0x00000008fffb7819 */ /* 0x000fe200000116fb */
[----:B------:R-:W-:Y:S01]  /*4110*/  FFMA.FTZ R252, R35, UR20, -R252 ;  /* 0x0000001423fc7c23 */ /* 0x000fe200080108fc */
[----:B------:R-:W-:Y:S03]  /*4120*/  ISETP.LE.U32.AND P6, PT, R19, UR21, PT ;  /* 0x0000001513007c0c */ /* 0x000fe6000bfc3070 */
[----:B------:R1:W-:Y:S01]  /*4130*/  MUFU.EX2 R248, R26 ;  /* 0x0000001a00f87308 */ /* 0x0003e20000000800 */
[----:B------:R-:W-:Y:S01]  /*4140*/  SHF.R.U32.HI R17, RZ, 0x8, R249 ;  /* 0x00000008ff117819 */ /* 0x000fe200000116f9 */
[----:B------:R-:W-:Y:S01]  /*4150*/  @!P1 FADD.FTZ R244, -R244, -RZ ;  /* 0x800000fff4f49221 */ /* 0x000fe20000010100 */
[----:B------:R-:W-:Y:S02]  /*4160*/  ISETP.LE.U32.AND P3, PT, R15, UR21, PT ;  /* 0x000000150f007c0c */ /* 0x000fe4000bf63070 */
[----:B------:R-:W-:Y:S01]  /*4170*/  LOP3.LUT R15, R251, 0xffff, RZ, 0xc0, !PT ;  /* 0x0000fffffb0f7812 */ /* 0x000fe200078ec0ff */
[----:B----4-:R-:W-:Y:S01]  /*4180*/  @!P0 FADD.FTZ R242, -R242, -RZ ;  /* 0x800000fff2f28221 */ /* 0x010fe20000010100 */
[----:B------:R-:W-:Y:S03]  /*4190*/  LOP3.LUT R17, R17, 0xffff, RZ, 0xc0, !PT ;  /* 0x0000ffff11117812 */ /* 0x000fe600078ec0ff */
[----:B------:R-:W4:Y:S01]  /*41a0*/  MUFU.EX2 R249, R18 ;  /* 0x0000001200f97308 */ /* 0x000f220000000800 */
[----:B------:R-:W-:Y:S02]  /*41b0*/  ISETP.LE.U32.AND P1, PT, R15, UR21, PT ;  /* 0x000000150f007c0c */ /* 0x000fe4000bf23070 */
[----:B------:R-:W-:Y:S01]  /*41c0*/  LOP3.LUT R11, R11, 0xff, RZ, 0xc0, !PT ;  /* 0x000000ff0b0b7812 */ /* 0x000fe200078ec0ff */
[----:B--2---:R-:W-:Y:S01]  /*41d0*/  @!P6 FADD.FTZ R245, -R245, -RZ ;  /* 0x800000fff5f5e221 */ /* 0x004fe20000010100 */
[----:B------:R-:W-:Y:S02]  /*41e0*/  ISETP.LE.U32.AND P0, PT, R17, UR21, PT ;  /* 0x0000001511007c0c */ /* 0x000fe4000bf03070 */
[----:B------:R-:W-:Y:S03]  /*41f0*/  F2FP.RELU.F16.F32.PACK_AB R17, R226, R225 ;  /* 0x000000e1e211723e */ /* 0x000fe600000008ff */
[----:B------:R-:W2:Y:S01]  /*4200*/  MUFU.EX2 R250, R250 ;  /* 0x000000fa00fa7308 */ /* 0x000ea20000000800 */
[----:B------:R-:W-:Y:S02]  /*4210*/  F2FP.RELU.F16.F32.PACK_AB R15, R228, R227 ;  /* 0x000000e3e40f723e */ /* 0x000fe400000008ff */
[----:B------:R-:W-:Y:S01]  /*4220*/  ISETP.LE.U32.AND P6, PT, R11, UR21, PT ;  /* 0x000000150b007c0c */ /* 0x000fe2000bfc3070 */
[----:B------:R-:W-:Y:S01]  /*4230*/  STS [R192+0x19000], R17 ;  /* 0x01900011c0007388 */ /* 0x000fe20000000800 */
[--C-:B------:R-:W-:Y:S02]  /*4240*/  SHF.R.U32.HI R11, RZ, 0x18, R9.reuse ;  /* 0x00000018ff0b7819 */ /* 0x100fe40000011609 */
[----:B------:R-:W-:Y:S03]  /*4250*/  LOP3.LUT R13, R13, 0xff, RZ, 0xc0, !PT ;  /* 0x000000ff0d0d7812 */ /* 0x000fe600078ec0ff */
[----:B------:R-:W3:Y:S01]  /*4260*/  MUFU.EX2 R251, R34 ;  /* 0x0000002200fb7308 */ /* 0x000ee20000000800 */
[----:B------:R-:W-:Y:S01]  /*4270*/  F2FP.RELU.F16.F32.PACK_AB R30, R238, R237 ;  /* 0x000000edee1e723e */ /* 0x000fe200000008ff */
[----:B------:R-:W-:Y:S01]  /*4280*/  STS [R192+0x19400], R15 ;  /* 0x0194000fc0007388 */ /* 0x000fe20000000800 */
[----:B-1----:R-:W-:Y:S01]  /*4290*/  F2FP.RELU.F16.F32.PACK_AB R26, R240, R239 ;  /* 0x000000eff01a723e */ /* 0x002fe200000008ff */
[----:B----4-:R-:W-:Y:S01]  /*42a0*/  @!P4 FADD.FTZ R249, -R249, -RZ ;  /* 0x800000fff9f9c221 */ /* 0x010fe20000010100 */
[----:B------:R-:W-:Y:S01]  /*42b0*/  SHF.R.U32.HI R9, RZ, 0x10, R9 ;  /* 0x00000010ff097819 */ /* 0x000fe20000011609 */
[----:B------:R-:W-:Y:S01]  /*42c0*/  STS [R195+0x19000], R30 ;  /* 0x0190001ec3007388 */ /* 0x000fe20000000800 */
[----:B------:R-:W-:Y:S03]  /*42d0*/  ISETP.LE.U32.AND P4, PT, R11, UR21, PT ;  /* 0x000000150b007c0c */ /* 0x000fe6000bf83070 */
[----:B------:R-:W1:Y:S01]  /*42e0*/  MUFU.EX2 R246, R25 ;  /* 0x0000001900f67308 */ /* 0x000e620000000800 */
[----:B--2---:R-:W-:Y:S01]  /*42f0*/  @!P1 FADD.FTZ R250, -R250, -RZ ;  /* 0x800000fffafa9221 */ /* 0x004fe20000010100 */
[----:B------:R-:W-:Y:S01]  /*4300*/  ISETP.LE.U32.AND P1, PT, R13, UR21, PT ;  /* 0x000000150d007c0c */ /* 0x000fe2000bf23070 */
[----:B------:R-:W-:Y:S01]  /*4310*/  STS [R195+0x19400], R26 ;  /* 0x0194001ac3007388 */ /* 0x000fe20000000800 */
[----:B------:R-:W-:Y:S02]  /*4320*/  F2FP.RELU.F16.F32.PACK_AB R13, R230, R229 ;  /* 0x000000e5e60d723e */ /* 0x000fe400000008ff */
[----:B------:R-:W-:Y:S04]  /*4330*/  F2FP.RELU.F16.F32.PACK_AB R11, R232, R231 ;  /* 0x000000e7e80b723e */ /* 0x000fe800000008ff */
[----:B------:R-:W2:Y:S01]  /*4340*/  MUFU.EX2 R252, R252 ;  /* 0x000000fc00fc7308 */ /* 0x000ea20000000800 */
[----:B------:R-:W-:Y:S01]  /*4350*/  LOP3.LUT R9, R9, 0xff, RZ, 0xc0, !PT ;  /* 0x000000ff09097812 */ /* 0x000fe200078ec0ff */
[----:B------:R4:W-:Y:S01]  /*4360*/  STS [R192+0x1a000], R13 ;  /* 0x01a0000dc0007388 */ /* 0x0009e20000000800 */
[----:B------:R-:W-:Y:S01]  /*4370*/  SHF.R.U32.HI R10, RZ, 0x8, R10 ;  /* 0x00000008ff0a7819 */ /* 0x000fe2000001160a */
[----:B---3--:R-:W-:Y:S01]  /*4380*/  @!P6 FADD.FTZ R251, -R251, -RZ ;  /* 0x800000fffbfbe221 */ /* 0x008fe20000010100 */
[----:B------:R-:W-:Y:S01]  /*4390*/  F2FP.RELU.F16.F32.PACK_AB R22, R234, R233 ;  /* 0x000000e9ea16723e */ /* 0x000fe200000008ff */
[----:B------:R-:W-:Y:S01]  /*43a0*/  STS [R192+0x1a400], R11 ;  /* 0x01a4000bc0007388 */ /* 0x000fe20000000800 */
[----:B------:R-:W-:Y:S03]  /*43b0*/  F2FP.RELU.F16.F32.PACK_AB R18, R235, R236 ;  /* 0x000000eceb12723e */ /* 0x000fe600000008ff */
[----:B------:R-:W3:Y:S01]  /*43c0*/  MUFU.EX2 R247, R27 ;  /* 0x0000001b00f77308 */ /* 0x000ee20000000800 */
[----:B-1----:R-:W-:Y:S01]  /*43d0*/  @!P0 FADD.FTZ R246, -R246, -RZ ;  /* 0x800000fff6f68221 */ /* 0x002fe20000010100 */
[----:B------:R-:W-:Y:S01]  /*43e0*/  ISETP.LE.U32.AND P6, PT, R9, UR21, PT ;  /* 0x0000001509007c0c */ /* 0x000fe2000bfc3070 */
[----:B------:R-:W-:Y:S01]  /*43f0*/  STS [R195+0x1a000], R22 ;  /* 0x01a00016c3007388 */ /* 0x000fe20000000800 */
[----:B------:R-:W-:Y:S02]  /*4400*/  ISETP.LE.U32.AND P0, PT, R14, UR21, PT ;  /* 0x000000150e007c0c */ /* 0x000fe4000bf03070 */
[----:B------:R-:W-:Y:S01]  /*4410*/  LOP3.LUT R9, R10, 0xffff, RZ, 0xc0, !PT ;  /* 0x0000ffff0a097812 */ /* 0x000fe200078ec0ff */
[----:B------:R-:W-:Y:S01]  /*4420*/  STS [R195+0x1a400], R18 ;  /* 0x01a40012c3007388 */ /* 0x000fe20000000800 */
[----:B------:R-:W-:Y:S01]  /*4430*/  F2FP.RELU.F16.F32.PACK_AB R14, R242, R241 ;  /* 0x000000f1f20e723e */ /* 0x000fe200000008ff */
[----:B--2---:R-:W-:Y:S01]  /*4440*/  @!P2 FADD.FTZ R252, -R252, -RZ ;  /* 0x800000fffcfca221 */ /* 0x004fe20000010100 */
[----:B------:R-:W-:Y:S01]  /*4450*/  F2FP.RELU.F16.F32.PACK_AB R10, R244, R243 ;  /* 0x000000f3f40a723e */ /* 0x000fe200000008ff */
[----:B------:R-:W1:Y:S01]  /*4460*/  MUFU.EX2 R170, R158 ;  /* 0x0000009e00aa7308 */ /* 0x000e620000000800 */
[----:B------:R-:W-:Y:S01]  /*4470*/  ISETP.LE.U32.AND P2, PT, R9, UR21, PT ;  /* 0x0000001509007c0c */ /* 0x000fe2000bf43070 */
[----:B------:R2:W-:Y:S01]  /*4480*/  STS [R193+0x19000], R14 ;  /* 0x0190000ec1007388 */ /* 0x0005e20000000800 */
[----:B------:R-:W-:Y:S01]  /*4490*/  F2FP.RELU.F16.F32.PACK_AB R9, R250, R249 ;  /* 0x000000f9fa09723e */ /* 0x000fe200000008ff */
[----:B------:R-:W-:Y:S01]  /*44a0*/  @!P6 FADD.FTZ R248, -R248, -RZ ;  /* 0x800000fff8f8e221 */ /* 0x000fe20000010100 */
[----:B------:R-:W-:Y:S01]  /*44b0*/  LEA R166, R180, UR6, 0x1 ;  /* 0x00000006b4a67c11 */ /* 0x000fe2000f8e08ff */
[----:B------:R2:W-:Y:S01]  /*44c0*/  STS [R193+0x19400], R10 ;  /* 0x0194000ac1007388 */ /* 0x0005e20000000800 */
[----:B---3--:R-:W-:Y:S03]  /*44d0*/  @!P4 FADD.FTZ R247, -R247, -RZ ;  /* 0x800000fff7f7c221 */ /* 0x008fe60000010100 */
[----:B------:R-:W3:Y:S01]  /*44e0*/  MUFU.EX2 R169, R157 ;  /* 0x0000009d00a97308 */ /* 0x000ee20000000800 */
[----:B----4-:R-:W-:Y:S01]  /*44f0*/  F2FP.RELU.F16.F32.PACK_AB R13, R252, R251 ;  /* 0x000000fbfc0d723e */ /* 0x010fe200000008ff */
[----:B------:R4:W-:Y:S01]  /*4500*/  STS [R196+0x19000], R9 ;  /* 0x01900009c4007388 */ /* 0x0009e20000000800 */
[----:B------:R-:W-:Y:S01]  /*4510*/  IMAD.IADD R164, R166, 0x1, R175 ;  /* 0x00000001a6a47824 */ /* 0x000fe200078e02af */
[----:B------:R-:W-:Y:S02]  /*4520*/  FSETP.GE.FTZ.AND P6, PT, R226, RZ, PT ;  /* 0x000000ffe200720b */ /* 0x000fe40003fd6000 */
[----:B------:R-:W-:Y:S01]  /*4530*/  STS [R196+0x19400], R13 ;  /* 0x0194000dc4007388 */ /* 0x000fe20000000800 */
[----:B------:R-:W-:Y:S03]  /*4540*/  FSETP.GE.FTZ.AND P4, PT, R237, RZ, PT ;  /* 0x000000ffed00720b */ /* 0x000fe60003f96000 */
[----:B------:R-:W4:Y:S01]  /*4550*/  MUFU.EX2 R165, R165 ;  /* 0x000000a500a57308 */ /* 0x000f220000000800 */
[----:B-1----:R-:W-:Y:S01]  /*4560*/  @!P2 FADD.FTZ R170, -R170, -RZ ;  /* 0x800000ffaaaaa221 */ /* 0x002fe20000010100 */
[----:B------:R-:W-:Y:S08]  /*4570*/  FSETP.GE.FTZ.AND P2, PT, R241, RZ, PT ;  /* 0x000000fff100720b */ /* 0x000ff00003f56000 */
[----:B------:R-:W1:Y:S01]  /*4580*/  MUFU.EX2 R167, R167 ;  /* 0x000000a700a77308 */ /* 0x000e620000000800 */
[----:B---3--:R-:W-:Y:S01]  /*4590*/  @!P0 FADD.FTZ R169, -R169, -RZ ;  /* 0x800000ffa9a98221 */ /* 0x008fe20000010100 */
[----:B------:R-:W-:Y:S02]  /*45a0*/  FSETP.GE.FTZ.AND P0, PT, R225, RZ, PT ;  /* 0x000000ffe100720b */ /* 0x000fe40003f16000 */
[----:B--2---:R-:W-:Y:S02]  /*45b0*/  F2FP.RELU.F16.F32.PACK_AB R14, R246, R245 ;  /* 0x000000f5f60e723e */ /* 0x004fe400000008ff */
[----:B------:R-:W-:Y:S01]  /*45c0*/  F2FP.RELU.F16.F32.PACK_AB R10, R247, R248 ;  /* 0x000000f8f70a723e */ /* 0x000fe200000008ff */
[----:B----4-:R-:W-:Y:S02]  /*45d0*/  @!P3 FADD.FTZ R165, -R165, -RZ ;  /* 0x800000ffa5a5b221 */ /* 0x010fe40000010100 */
[----:B------:R-:W-:Y:S01]  /*45e0*/  STS [R193+0x1a000], R14 ;  /* 0x01a0000ec1007388 */ /* 0x000fe20000000800 */
[----:B------:R-:W-:Y:S02]  /*45f0*/  FSETP.GE.FTZ.AND P3, PT, R238, RZ, PT ;  /* 0x000000ffee00720b */ /* 0x000fe40003f76000 */
[----:B------:R-:W-:Y:S01]  /*4600*/  F2FP.RELU.F16.F32.PACK_AB R11, R170, R165 ;  /* 0x000000a5aa0b723e */ /* 0x000fe200000008ff */
[----:B------:R-:W-:Y:S01]  /*4610*/  STS [R193+0x1a400], R10 ;  /* 0x01a4000ac1007388 */ /* 0x000fe20000000800 */
[----:B-1----:R-:W-:Y:S01]  /*4620*/  @!P1 FADD.FTZ R167, -R167, -RZ ;  /* 0x800000ffa7a79221 */ /* 0x002fe20000010100 */
[----:B------:R-:W-:Y:S02]  /*4630*/  FSETP.GE.FTZ.AND P1, PT, R242, RZ, PT ;  /* 0x000000fff200720b */ /* 0x000fe40003f36000 */
[----:B------:R-:W-:Y:S02]  /*4640*/  STS [R196+0x1a000], R11 ;  /* 0x01a0000bc4007388 */ /* 0x000fe40000000800 */
[----:B------:R-:W-:Y:S05]  /*4650*/  F2FP.RELU.F16.F32.PACK_AB R9, R169, R167 ;  /* 0x000000a7a909723e */ /* 0x000fea00000008ff */
[----:B------:R-:W-:Y:S04]  /*4660*/  STS [R196+0x1a400], R9 ;  /* 0x01a40009c4007388 */ /* 0x000fe80000000800 */
[----:B------:R-:W-:Y:S08]  /*4670*/  LDSM.16.M88.4 R132, [R166+0x6000] ;  /* 0x00600000a684783b */ /* 0x000ff00000000200 */
[----:B------:R-:W1:Y:S08]  /*4680*/  LDSM.16.M88.4 R136, [R177+UR6+0xf000] ;  /* 0x00f00006b188783b */ /* 0x000e700008000200 */
[----:B------:R-:W2:Y:S08]  /*4690*/  LDSM.16.M88.4 R140, [R166+0x6800] ;  /* 0x00680000a68c783b */ /* 0x000eb00000000200 */
[----:B------:R-:W3:Y:S08]  /*46a0*/  LDSM.16.M88.4 R144, [R177+UR6+0xf400] ;  /* 0x00f40006b190783b */ /* 0x000ef00008000200 */
[----:B------:R-:W-:Y:S08]  /*46b0*/  LDSM.16.M88.4 R148, [R164+0x6000] ;  /* 0x00600000a494783b */ /* 0x000ff00000000200 */
[----:B------:R-:W4:Y:S01]  /*46c0*/  LDSM.16.M88.4 R152, [R176+0x6000] ;  /* 0x00600000b098783b */ /* 0x000f220000000200 */
[-C--:B-1----:R-:W-:Y:S07]  /*46d0*/  HMMA.16816.F32 R4, R132, R136.reuse, RZ ;  /* 0x000000888404723c */ /* 0x082fee00000018ff */
[----:B------:R-:W1:Y:S01]  /*46e0*/  LDSM.16.M88.4 R156, [R164+0x6800] ;  /* 0x00680000a49c783b */ /* 0x000e620000000200 */
[C---:B--2---:R-:W-:Y:S07]  /*46f0*/  HMMA.16816.F32 R8, R140.reuse, R136, RZ ;  /* 0x000000888c08723c */ /* 0x044fee00000018ff */
[----:B------:R-:W2:Y:S01]  /*4700*/  LDSM.16.M88.4 R160, [R176+0x6400] ;  /* 0x00640000b0a0783b */ /* 0x000ea20000000200 */
[-C--:B------:R-:W-:Y:S06]  /*4710*/  HMMA.16816.F32 R12, R140, R138.reuse, RZ ;  /* 0x0000008a8c0c723c */ /* 0x080fec00000018ff */
[C---:B------:R-:W-:Y:S01]  /*4720*/  HMMA.16816.F32 R16, R132.reuse, R138, RZ ;  /* 0x0000008a8410723c */ /* 0x040fe200000018ff */
[----:B------:R-:W-:Y:S05]  /*4730*/  LDSM.16.M88.4 R136, [R177+UR6+0x11000] ;  /* 0x01100006b188783b */ /* 0x000fea0008000200 */
[-C--:B---3--:R-:W-:Y:S06]  /*4740*/  HMMA.16816.F32 R20, R132, R144.reuse, RZ ;  /* 0x000000908414723c */ /* 0x088fec00000018ff */
[C---:B------:R-:W-:Y:S06]  /*4750*/  HMMA.16816.F32 R24, R140.reuse, R144, RZ ;  /* 0x000000908c18723c */ /* 0x040fec00000018ff */
[-C--:B------:R-:W-:Y:S01]  /*4760*/  HMMA.16816.F32 R28, R140, R146.reuse, RZ ;  /* 0x000000928c1c723c */ /* 0x080fe200000018ff */
[----:B------:R-:W-:Y:S05]  /*4770*/  LDSM.16.M88.4 R140, [R166+0x7800] ;  /* 0x00780000a68c783b */ /* 0x000fea0000000200 */
[----:B------:R-:W-:Y:S03]  /*4780*/  HMMA.16816.F32 R32, R132, R146, RZ ;  /* 0x000000928420723c */ /* 0x000fe600000018ff */
[----:B------:R-:W3:Y:S03]  /*4790*/  LDSM.16.M88.4 R132, [R166+0x7000] ;  /* 0x00700000a684783b */ /* 0x000ee60000000200 */
[-C--:B----4-:R-:W-:Y:S05]  /*47a0*/  HMMA.16816.F32 R4, R148, R152.reuse, R4 ;  /* 0x000000989404723c */ /* 0x090fea0000001804 */
[----:B------:R-:W4:Y:S01]  /*47b0*/  LDSM.16.M88.4 R144, [R177+UR6+0x11400] ;  /* 0x01140006b190783b */ /* 0x000f220008000200 */
[C---:B-1----:R-:W-:Y:S06]  /*47c0*/  HMMA.16816.F32 R8, R156.reuse, R152, R8 ;  /* 0x000000989c08723c */ /* 0x042fec0000001808 */
[-C--:B------:R-:W-:Y:S06]  /*47d0*/  HMMA.16816.F32 R12, R156, R154.reuse, R12 ;  /* 0x0000009a9c0c723c */ /* 0x080fec000000180c */
[C---:B------:R-:W-:Y:S01]  /*47e0*/  HMMA.16816.F32 R16, R148.reuse, R154, R16 ;  /* 0x0000009a9410723c */ /* 0x040fe20000001810 */
[----:B------:R-:W-:Y:S05]  /*47f0*/  LDSM.16.M88.4 R152, [R176+0x8000] ;  /* 0x00800000b098783b */ /* 0x000fea0000000200 */
[-C--:B--2---:R-:W-:Y:S06]  /*4800*/  HMMA.16816.F32 R20, R148, R160.reuse, R20 ;  /* 0x000000a09414723c */ /* 0x084fec0000001814 */
[C---:B------:R-:W-:Y:S06]  /*4810*/  HMMA.16816.F32 R24, R156.reuse, R160, R24 ;  /* 0x000000a09c18723c */ /* 0x040fec0000001818 */
[-C--:B------:R-:W-:Y:S01]  /*4820*/  HMMA.16816.F32 R28, R156, R162.reuse, R28 ;  /* 0x000000a29c1c723c */ /* 0x080fe2000000181c */
[----:B------:R-:W-:Y:S05]  /*4830*/  LDSM.16.M88.4 R156, [R164+0x7800] ;  /* 0x00780000a49c783b */ /* 0x000fea0000000200 */
[----:B------:R-:W-:Y:S03]  /*4840*/  HMMA.16816.F32 R32, R148, R162, R32 ;  /* 0x000000a29420723c */ /* 0x000fe60000001820 */
[----:B------:R-:W1:Y:S03]  /*4850*/  LDSM.16.M88.4 R148, [R164+0x7000] ;  /* 0x00700000a494783b */ /* 0x000e660000000200 */
[-C--:B---3--:R-:W-:Y:S05]  /*4860*/  HMMA.16816.F32 R4, R132, R136.reuse, R4 ;  /* 0x000000888404723c */ /* 0x088fea0000001804 */
[----:B------:R-:W2:Y:S01]  /*4870*/  LDSM.16.M88.4 R160, [R176+0x8400] ;  /* 0x00840000b0a0783b */ /* 0x000ea20000000200 */
[C---:B------:R-:W-:Y:S06]  /*4880*/  HMMA.16816.F32 R8, R140.reuse, R136, R8 ;  /* 0x000000888c08723c */ /* 0x040fec0000001808 */
[-C--:B------:R-:W-:Y:S06]  /*4890*/  HMMA.16816.F32 R12, R140, R138.reuse, R12 ;  /* 0x0000008a8c0c723c */ /* 0x080fec000000180c */
[C---:B------:R-:W-:Y:S01]  /*48a0*/  HMMA.16816.F32 R16, R132.reuse, R138, R16 ;  /* 0x0000008a8410723c */ /* 0x040fe20000001810 */
[----:B------:R-:W-:Y:S05]  /*48b0*/  LDSM.16.M88.4 R136, [R166+0x8000] ;  /* 0x00800000a688783b */ /* 0x000fea0000000200 */
[-C--:B----4-:R-:W-:Y:S06]  /*48c0*/  HMMA.16816.F32 R20, R132, R144.reuse, R20 ;  /* 0x000000908414723c */ /* 0x090fec0000001814 */
[C---:B------:R-:W-:Y:S06]  /*48d0*/  HMMA.16816.F32 R24, R140.reuse, R144, R24 ;  /* 0x000000908c18723c */ /* 0x040fec0000001818 */
[-C--:B------:R-:W-:Y:S01]  /*48e0*/  HMMA.16816.F32 R28, R140, R146.reuse, R28 ;  /* 0x000000928c1c723c */ /* 0x080fe2000000181c */
[----:B------:R-:W3:Y:S05]  /*48f0*/  LDSM.16.M88.4 R140, [R177+UR6+0x13000] ;  /* 0x01300006b18c783b */ /* 0x000eea0008000200 */
[----:B------:R-:W-:Y:S03]  /*4900*/  HMMA.16816.F32 R32, R132, R146, R32 ;  /* 0x000000928420723c */ /* 0x000fe60000001820 */
[----:B------:R-:W4:Y:S03]  /*4910*/  LDSM.16.M88.4 R132, [R166+0x8800] ;  /* 0x00880000a684783b */ /* 0x000f260000000200 */
[-C--:B-1----:R-:W-:Y:S05]  /*4920*/  HMMA.16816.F32 R4, R148, R152.reuse, R4 ;  /* 0x000000989404723c */ /* 0x082fea0000001804 */
[----:B------:R-:W1:Y:S01]  /*4930*/  LDSM.16.M88.4 R144, [R177+UR6+0x13400] ;  /* 0x01340006b190783b */ /* 0x000e620008000200 */
[C---:B------:R-:W-:Y:S06]  /*4940*/  HMMA.16816.F32 R8, R156.reuse, R152, R8 ;  /* 0x000000989c08723c */ /* 0x040fec0000001808 */
[-C--:B------:R-:W-:Y:S06]  /*4950*/  HMMA.16816.F32 R12, R156, R154.reuse, R12 ;  /* 0x0000009a9c0c723c */ /* 0x080fec000000180c */
[C---:B------:R-:W-:Y:S01]  /*4960*/  HMMA.16816.F32 R16, R148.reuse, R154, R16 ;  /* 0x0000009a9410723c */ /* 0x040fe20000001810 */
[----:B------:R-:W-:Y:S05]  /*4970*/  LDSM.16.M88.4 R152, [R164+0x8000] ;  /* 0x00800000a498783b */ /* 0x000fea0000000200 */
[-C--:B--2---:R-:W-:Y:S06]  /*4980*/  HMMA.16816.F32 R20, R148, R160.reuse, R20 ;  /* 0x000000a09414723c */ /* 0x084fec0000001814 */
[C---:B------:R-:W-:Y:S06]  /*4990*/  HMMA.16816.F32 R24, R156.reuse, R160, R24 ;  /* 0x000000a09c18723c */ /* 0x040fec0000001818 */
[-C--:B------:R-:W-:Y:S01]  /*49a0*/  HMMA.16816.F32 R28, R156, R162.reuse, R28 ;  /* 0x000000a29c1c723c */ /* 0x080fe2000000181c */
[----:B------:R-:W2:Y:S05]  /*49b0*/  LDSM.16.M88.4 R156, [R176+0xa000] ;  /* 0x00a00000b09c783b */ /* 0x000eaa0000000200 */
[----:B------:R-:W-:Y:S03]  /*49c0*/  HMMA.16816.F32 R32, R148, R162, R32 ;  /* 0x000000a29420723c */ /* 0x000fe60000001820 */
[----:B------:R-:W2:Y:S03]  /*49d0*/  LDSM.16.M88.4 R148, [R164+0x8800] ;  /* 0x00880000a494783b */ /* 0x000ea60000000200 */
[-C--:B---3--:R-:W-:Y:S05]  /*49e0*/  HMMA.16816.F32 R4, R136, R140.reuse, R4 ;  /* 0x0000008c8804723c */ /* 0x088fea0000001804 */
[----:B------:R-:W3:Y:S01]  /*49f0*/  LDSM.16.M88.4 R160, [R176+0xa400] ;  /* 0x00a40000b0a0783b */ /* 0x000ee20000000200 */
[C---:B----4-:R-:W-:Y:S06]  /*4a00*/  HMMA.16816.F32 R8, R132.reuse, R140, R8 ;  /* 0x0000008c8408723c */ /* 0x050fec0000001808 */
        /* <DEDUP_REMOVED lines=10> */
[-C--:B---3--:R-:W-:Y:S05]  /*4ab0*/  HMMA.16816.F32 R20, R152, R160.reuse, R20 ;  /* 0x000000a09814723c */ /* 0x088fea0000001814 */
[----:B------:R-:W-:Y:S01]  /*4ac0*/  FADD.FTZ R157, -R224, R4 ;  /* 0x00000004e09d7221 */ /* 0x000fe20000010100 */
[C---:B------:R-:W-:Y:S05]  /*4ad0*/  HMMA.16816.F32 R24, R148.reuse, R160, R24 ;  /* 0x000000a09418723c */ /* 0x040fea0000001818 */
[----:B------:R-:W-:Y:S01]  /*4ae0*/  FSEL R158, R157, R224, P0 ;  /* 0x000000e09d9e7208 */ /* 0x000fe20000000000 */
[-C--:B------:R-:W-:Y:S03]  /*4af0*/  HMMA.16816.F32 R28, R148, R162.reuse, R28 ;  /* 0x000000a2941c723c */ /* 0x080fe6000000181c */
[----:B------:R-:W-:Y:S02]  /*4b00*/  FSETP.GE.FTZ.AND P0, PT, R250, RZ, PT ;  /* 0x000000fffa00720b */ /* 0x000fe40003f16000 */
[----:B------:R-:W-:Y:S01]  /*4b10*/  FMUL.FTZ R225, R225, R158 ;  /* 0x0000009ee1e17220 */ /* 0x000fe20000410000 */
[----:B------:R-:W-:Y:S05]  /*4b20*/  HMMA.16816.F32 R32, R152, R162, R32 ;  /* 0x000000a29820723c */ /* 0x000fea0000001820 */
[C---:B------:R-:W-:Y:S01]  /*4b30*/  FADD.FTZ R17, -R224.reuse, R17 ;  /* 0x00000011e0117221 */ /* 0x040fe20000010100 */
[C---:B------:R-:W-:Y:S01]  /*4b40*/  FADD.FTZ R157, -R224.reuse, R16 ;  /* 0x00000010e09d7221 */ /* 0x040fe20000010100 */
[C---:B------:R-:W-:Y:S01]  /*4b50*/  FADD.FTZ R155, -R224.reuse, R5 ;  /* 0x00000005e09b7221 */ /* 0x040fe20000010100 */
[C---:B------:R-:W-:Y:S03]  /*4b60*/  FADD.FTZ R159, -R224.reuse, R20 ;  /* 0x00000014e09f7221 */ /* 0x040fe60000010100 */
[-C--:B------:R-:W-:Y:S01]  /*4b70*/  FSEL R17, R17, R224.reuse, P3 ;  /* 0x000000e011117208 */ /* 0x080fe20001800000 */
[----:B------:R-:W-:Y:S01]  /*4b80*/  FADD.FTZ R21, -R224, R21 ;  /* 0x00000015e0157221 */ /* 0x000fe20000010100 */
[-C--:B------:R-:W-:Y:S02]  /*4b90*/  FSEL R155, R155, R224.reuse, P6 ;  /* 0x000000e09b9b7208 */ /* 0x080fe40003000000 */
[-C--:B------:R-:W-:Y:S01]  /*4ba0*/  FSEL R154, R157, R224.reuse, P4 ;  /* 0x000000e09d9a7208 */ /* 0x080fe20002000000 */
[----:B------:R-:W-:Y:S01]  /*4bb0*/  FMUL.FTZ R238, R238, R17 ;  /* 0x00000011eeee7220 */ /* 0x000fe20000410000 */
[-C--:B------:R-:W-:Y:S01]  /*4bc0*/  FSEL R158, R159, R224.reuse, P2 ;  /* 0x000000e09f9e7208 */ /* 0x080fe20001000000 */
[----:B------:R-:W-:Y:S01]  /*4bd0*/  FMUL.FTZ R226, R226, R155 ;  /* 0x0000009be2e27220 */ /* 0x000fe20000410000 */
[----:B------:R-:W-:Y:S01]  /*4be0*/  FSEL R21, R21, R224, P1 ;  /* 0x000000e015157208 */ /* 0x000fe20000800000 */
[----:B------:R-:W-:Y:S01]  /*4bf0*/  FMUL.FTZ R237, R237, R154 ;  /* 0x0000009aeded7220 */ /* 0x000fe20000410000 */
[----:B------:R-:W-:Y:S01]  /*4c00*/  ISETP.GE.AND P6, PT, R208, 0x1, PT ;  /* 0x00000001d000780c */ /* 0x000fe20003fc6270 */
[----:B------:R-:W-:Y:S01]  /*4c10*/  FMUL.FTZ R241, R241, R158 ;  /* 0x0000009ef1f17220 */ /* 0x000fe20000410000 */
[----:B------:R-:W-:Y:S01]  /*4c20*/  FSETP.GE.FTZ.AND P1, PT, R249, RZ, PT ;  /* 0x000000fff900720b */ /* 0x000fe20003f36000 */
[----:B------:R-:W-:Y:S01]  /*4c30*/  FADD.FTZ R17, -R224, R32 ;  /* 0x00000020e0117221 */ /* 0x000fe20000010100 */
[----:B------:R-:W-:Y:S01]  /*4c40*/  F2FP.F16.F32.PACK_AB R225, R226, R225 ;  /* 0x000000e1e2e1723e */ /* 0x000fe200000000ff */
[----:B------:R-:W-:Y:S01]  /*4c50*/  FMUL.FTZ R242, R242, R21 ;  /* 0x00000015f2f27220 */ /* 0x000fe20000410000 */
[----:B------:R-:W-:Y:S01]  /*4c60*/  F2FP.F16.F32.PACK_AB R238, R238, R237 ;  /* 0x000000edeeee723e */ /* 0x000fe200000000ff */
[----:B------:R-:W-:Y:S01]  /*4c70*/  FADD.FTZ R237, -R223, R6 ;  /* 0x00000006dfed7221 */ /* 0x000fe20000010100 */
[----:B------:R-:W-:Y:S01]  /*4c80*/  FSEL R226, R17, R224, P1 ;  /* 0x000000e011e27208 */ /* 0x000fe20000800000 */
[----:B------:R-:W-:Y:S01]  /*4c90*/  @P0 FADD.FTZ R224, -R224, R33 ;  /* 0x00000021e0e00221 */ /* 0x000fe20000010100 */
[----:B------:R-:W-:Y:S01]  /*4ca0*/  F2FP.F16.F32.PACK_AB R242, R242, R241 ;  /* 0x000000f1f2f2723e */ /* 0x000fe200000000ff */
[----:B------:R-:W-:Y:S01]  /*4cb0*/  FADD.FTZ R241, -R223, R7 ;  /* 0x00000007dff17221 */ /* 0x000fe20000010100 */
[----:B------:R-:W-:Y:S01]  /*4cc0*/  FSETP.GE.FTZ.AND P1, PT, R227, RZ, PT ;  /* 0x000000ffe300720b */ /* 0x000fe20003f36000 */
[----:B------:R-:W-:Y:S01]  /*4cd0*/  FMUL.FTZ R226, R249, R226 ;  /* 0x000000e2f9e27220 */ /* 0x000fe20000410000 */
[----:B------:R-:W-:Y:S01]  /*4ce0*/  FSETP.GE.FTZ.AND P0, PT, R228, RZ, PT ;  /* 0x000000ffe400720b */ /* 0x000fe20003f16000 */
[----:B------:R-:W-:Y:S01]  /*4cf0*/  FMUL.FTZ R249, R250, R224 ;  /* 0x000000e0faf97220 */ /* 0x000fe20000410000 */
[-C--:B------:R-:W-:Y:S02]  /*4d00*/  FSEL R224, R237, R223.reuse, P1 ;  /* 0x000000dfede07208 */ /* 0x080fe40000800000 */
[----:B------:R-:W-:Y:S01]  /*4d10*/  FSEL R241, R241, R223, P0 ;  /* 0x000000dff1f17208 */ /* 0x000fe20000000000 */
[----:B------:R-:W-:Y:S08]  /*4d20*/  @!P6 BRA `(.L_x_774) ;  /* 0x000000000044e947 */ /* 0x000ff00003800000 */
[----:B------:R-:W1:Y:S01]  /*4d30*/  LDC R5, c[0x0][0x240] ;  /* 0x00009000ff057b82 */ /* 0x000e620000000800 */
[----:B------:R-:W-:Y:S01]  /*4d40*/  LOP3.LUT R6, R208, 0x1, RZ, 0xc0, !PT ;  /* 0x00000001d0067812 */ /* 0x000fe200078ec0ff */
[----:B------:R-:W-:Y:S03]  /*4d50*/  IMAD.MOV.U32 R4, RZ, RZ, -0x3000 ;  /* 0xffffd000ff047424 */ /* 0x000fe600078e00ff */
[----:B------:R-:W-:Y:S04]  /*4d60*/  ISETP.NE.U32.AND P1, PT, R6, 0x1, PT ;  /* 0x000000010600780c */ /* 0x000fe80003f25070 */
[----:B------:R-:W-:Y:S05]  /*4d70*/  SEL R7, R4, 0x3000, !P1 ;  /* 0x0000300004077807 */ /* 0x000fea0004800000 */
[--C-:B------:R-:W-:Y:S02]  /*4d80*/  IMAD.IADD R206, R206, 0x1, R7.reuse ;  /* 0x00000001cece7824 */ /* 0x100fe400078e0207 */
[----:B------:R-:W-:Y:S02]  /*4d90*/  IMAD.IADD R2, R2, 0x1, R7 ;  /* 0x0000000102027824 */ /* 0x000fe400078e0207 */
[----:B-1----:R-:W-:Y:S05]  /*4da0*/  IMAD.U32 R5, R5, -0x40, RZ ;  /* 0xffffffc005057824 */ /* 0x002fea00078e00ff */
[C---:B------:R-:W-:Y:S04]  /*4db0*/  LEA R218, P0, R5.reuse, R218, 0x1 ;  /* 0x000000da05da7211 */ /* 0x040fe800078008ff */
[----:B------:R-:W-:Y:S05]  /*4dc0*/  LEA.HI.X.SX32 R219, R5, R219, 0x1, P0 ;  /* 0x000000db05db7211 */ /* 0x000fea00000f0eff */
[----:B------:R-:W-:Y:S01]  /*4dd0*/  @!PT LDS RZ, [RZ] ;  /* 0x00000000fffff984 */ /* 0x000fe20000000800 */
[----:B------:R-:W-:Y:S01]  /*4de0*/  @!PT LDS RZ, [RZ] ;  /* 0x00000000fffff984 */ /* 0x000fe20000000800 */
[----:B------:R-:W-:Y:S01]  /*4df0*/  @!PT LDS RZ, [RZ] ;  /* 0x00000000fffff984 */ /* 0x000fe20000000800 */
[----:B------:R1:W-:Y:S04]  /*4e00*/  LDGSTS.E.BYPASS.LTC128B.128 [R206], desc[UR36][R218.64] ;  /* 0x00000000dace7fae */ /* 0x0003e8000b901d64 */
[----:B------:R1:W-:Y:S04]  /*4e10*/  LDGSTS.E.BYPASS.LTC128B.128 [R206+0x1000], desc[UR36][R218.64+0x40] ;  /* 0x01000040dace7fae */ /* 0x0003e8000b901d64 */
[----:B------:R1:W-:Y:S04]  /*4e20*/  LDGSTS.E.BYPASS.LTC128B.128 [R206+0x2000], desc[UR36][R218.64+0x80] ;  /* 0x02000080dace7fae */ /* 0x0003e8000b901d64 */
[----:B------:R-:W0:Y:S02]  /*4e30*/  LDGDEPBAR ;  /* 0x00000000000079af */ /* 0x000e240000000000 */
.L_x_774:
[----:B------:R-:W-:Y:S01]  /*4e40*/  FADD.FTZ R18, -R223, R18 ;  /* 0x00000012df127221 */ /* 0x000fe20000010100 */
[----:B------:R-:W-:Y:S01]  /*4e50*/  FSETP.GE.FTZ.AND P0, PT, R239, RZ, PT ;  /* 0x000000ffef00720b */ /* 0x000fe20003f16000 */
[C---:B------:R-:W-:Y:S01]  /*4e60*/  FADD.FTZ R6, -R223.reuse, R23 ;  /* 0x00000017df067221 */ /* 0x040fe20000010100 */
[C---:B------:R-:W-:Y:S01]  /*4e70*/  FADD.FTZ R4, -R223.reuse, R19 ;  /* 0x00000013df047221 */ /* 0x040fe20000010100 */
[----:B------:R-:W-:Y:S01]  /*4e80*/  FSETP.GE.FTZ.AND P1, PT, R244, RZ, PT ;  /* 0x000000fff400720b */ /* 0x000fe20003f36000 */
[C---:B------:R-:W-:Y:S01]  /*4e90*/  FADD.FTZ R22, -R223.reuse, R22 ;  /* 0x00000016df167221 */ /* 0x040fe20000010100 */
[-C--:B------:R-:W-:Y:S01]  /*4ea0*/  FSEL R18, R18, R223.reuse, P0 ;  /* 0x000000df12127208 */ /* 0x080fe20000000000 */
[----:B------:R-:W-:Y:S01]  /*4eb0*/  FADD.FTZ R34, -R223, R34 ;  /* 0x00000022df227221 */ /* 0x000fe20000010100 */
[----:B------:R-:W-:Y:S01]  /*4ec0*/  FSETP.GE.FTZ.AND P0, PT, R252, RZ, PT ;  /* 0x000000fffc00720b */ /* 0x000fe20003f16000 */
[----:B-----5:R-:W-:Y:S01]  /*4ed0*/  FADD.FTZ R12, -R213, R12 ;  /* 0x0000000cd50c7221 */ /* 0x020fe20000010100 */
[----:B------:R-:W-:Y:S01]  /*4ee0*/  FSETP.GE.FTZ.AND P3, PT, R240, RZ, PT ;  /* 0x000000fff000720b */ /* 0x000fe20003f76000 */
[----:B------:R-:W-:Y:S01]  /*4ef0*/  FMUL.FTZ R18, R239, R18 ;  /* 0x00000012ef127220 */ /* 0x000fe20000410000 */
[-C--:B------:R-:W-:Y:S01]  /*4f00*/  FSEL R7, R6, R223.reuse, P1 ;  /* 0x000000df06077208 */ /* 0x080fe20000800000 */
[C---:B------:R-:W-:Y:S01]  /*4f10*/  FADD.FTZ R8, -R213.reuse, R8 ;  /* 0x00000008d5087221 */ /* 0x040fe20000010100 */
[----:B------:R-:W-:Y:S01]  /*4f20*/  FSEL R5, R4, R223, P3 ;  /* 0x000000df04057208 */ /* 0x000fe20001800000 */
        /* <DEDUP_REMOVED lines=8> */
[----:B------:R-:W-:Y:S01]  /*4fb0*/  @P0 FADD.FTZ R223, -R223, R35 ;  /* 0x00000023dfdf0221 */ /* 0x000fe20000010100 */
[----:B------:R-:W-:Y:S01]  /*4fc0*/  FSETP.GE.FTZ.AND P0, PT, R233, RZ, PT ;  /* 0x000000ffe900720b */ /* 0x000fe20003f16000 */
[----:B------:R-:W-:Y:S01]  /*4fd0*/  FMUL.FTZ R22, R243, R22 ;  /* 0x00000016f3167220 */ /* 0x000fe20000410000 */
[----:B------:R-:W-:Y:S01]  /*4fe0*/  FSETP.GE.FTZ.AND P1, PT, R230, RZ, PT ;  /* 0x000000ffe600720b */ /* 0x000fe20003f36000 */
[----:B------:R-:W-:Y:S01]  /*4ff0*/  FADD.FTZ R28, -R213, R28 ;  /* 0x0000001cd51c7221 */ /* 0x000fe20000010100 */
[----:B------:R-:W-:Y:S01]  /*5000*/  F2FP.F16.F32.PACK_AB R18, R5, R18 ;  /* 0x000000120512723e */ /* 0x000fe200000000ff */
[----:B------:R-:W-:Y:S01]  /*5010*/  FADD.FTZ R10, -R211, R10 ;  /* 0x0000000ad30a7221 */ /* 0x000fe20000010100 */
[-C--:B------:R-:W-:Y:S01]  /*5020*/  FSEL R12, R12, R213.reuse, P0 ;  /* 0x000000d50c0c7208 */ /* 0x080fe20000000000 */
[----:B------:R-:W-:Y:S01]  /*5030*/  FMUL.FTZ R224, R227, R224 ;  /* 0x000000e0e3e07220 */ /* 0x000fe20000410000 */
[----:B------:R-:W-:Y:S01]  /*5040*/  FSEL R5, R4, R213, P1 ;  /* 0x000000d504057208 */ /* 0x000fe20000800000 */
[----:B------:R-:W-:Y:S01]  /*5050*/  FADD.FTZ R4, -R213, R13 ;  /* 0x0000000dd5047221 */ /* 0x000fe20000010100 */
[----:B------:R-:W-:Y:S01]  /*5060*/  FSETP.GE.FTZ.AND P0, PT, R170, RZ, PT ;  /* 0x000000ffaa00720b */ /* 0x000fe20003f16000 */
[----:B------:R-:W-:Y:S01]  /*5070*/  FMUL.FTZ R12, R233, R12 ;  /* 0x0000000ce90c7220 */ /* 0x000fe20000410000 */
[----:B------:R-:W-:Y:S01]  /*5080*/  FSETP.GE.FTZ.AND P1, PT, R234, RZ, PT ;  /* 0x000000ffea00720b */ /* 0x000fe20003f36000 */
[----:B------:R-:W-:Y:S01]  /*5090*/  FMUL.FTZ R241, R228, R241 ;  /* 0x000000f1e4f17220 */ /* 0x000fe20000410000 */
[----:B------:R-:W-:Y:S01]  /*50a0*/  FSETP.GE.FTZ.AND P2, PT, R229, RZ, PT ;  /* 0x000000ffe500720b */ /* 0x000fe20003f56000 */
[----:B------:R-:W-:Y:S01]  /*50b0*/  FADD.FTZ R14, -R211, R14 ;  /* 0x0000000ed30e7221 */ /* 0x000fe20000010100 */
[----:B------:R-:W-:Y:S01]  /*50c0*/  F2FP.F16.F32.PACK_AB R22, R7, R22 ;  /* 0x000000160716723e */ /* 0x000fe200000000ff */
[----:B------:R-:W-:Y:S01]  /*50d0*/  FMUL.FTZ R5, R230, R5 ;  /* 0x00000005e6057220 */ /* 0x000fe20000410000 */
[-C--:B------:R-:W-:Y:S01]  /*50e0*/  FSEL R7, R4, R213.reuse, P1 ;  /* 0x000000d504077208 */ /* 0x080fe20000800000 */
[----:B------:R-:W-:Y:S01]  /*50f0*/  FADD.FTZ R4, -R213, R25 ;  /* 0x00000019d5047221 */ /* 0x000fe20000010100 */
[----:B------:R-:W-:Y:S01]  /*5100*/  FSEL R8, R8, R213, P2 ;  /* 0x000000d508087208 */ /* 0x000fe20001000000 */
[----:B------:R-:W-:Y:S01]  /*5110*/  STS [R192+0x15000], R225 ;  /* 0x015000e1c0007388 */ /* 0x000fe20000000800 */
[----:B------:R-:W-:Y:S01]  /*5120*/  FSETP.GE.FTZ.AND P3, PT, R245, RZ, PT ;  /* 0x000000fff500720b */ /* 0x000fe20003f76000 */
[----:B------:R-:W-:Y:S01]  /*5130*/  FMUL.FTZ R7, R234, R7 ;  /* 0x00000007ea077220 */ /* 0x000fe20000410000 */
[----:B------:R-:W-:Y:S01]  /*5140*/  FSETP.GE.FTZ.AND P2, PT, R246, RZ, PT ;  /* 0x000000fff600720b */ /* 0x000fe20003f56000 */
[----:B------:R-:W-:Y:S01]  /*5150*/  FMUL.FTZ R8, R229, R8 ;  /* 0x00000008e5087220 */ /* 0x000fe20000410000 */
[----:B------:R-:W-:Y:S01]  /*5160*/  FSETP.GE.FTZ.AND P1, PT, R165, RZ, PT ;  /* 0x000000ffa500720b */ /* 0x000fe20003f36000 */
[C---:B------:R-:W-:Y:S01]  /*5170*/  FADD.FTZ R26, -R211.reuse, R26 ;  /* 0x0000001ad31a7221 */ /* 0x040fe20000010100 */
[-C--:B------:R-:W-:Y:S01]  /*5180*/  FSEL R24, R24, R213.reuse, P3 ;  /* 0x000000d518187208 */ /* 0x080fe20001800000 */
[C---:B------:R-:W-:Y:S01]  /*5190*/  FADD.FTZ R6, -R211.reuse, R27 ;  /* 0x0000001bd3067221 */ /* 0x040fe20000010100 */
[-C--:B------:R-:W-:Y:S01]  /*51a0*/  FSEL R9, R4, R213.reuse, P2 ;  /* 0x000000d504097208 */ /* 0x080fe20001000000 */
[----:B------:R-:W-:Y:S01]  /*51b0*/  FADD.FTZ R4, -R211, R11 ;  /* 0x0000000bd3047221 */ /* 0x000fe20000010100 */
[----:B------:R-:W-:Y:S01]  /*51c0*/  FSEL R28, R28, R213, P1 ;  /* 0x000000d51c1c7208 */ /* 0x000fe20000800000 */
[----:B------:R-:W-:Y:S01]  /*51d0*/  @P0 FADD.FTZ R213, -R213, R29 ;  /* 0x0000001dd5d50221 */ /* 0x000fe20000010100 */
[----:B------:R-:W-:Y:S01]  /*51e0*/  FSETP.GE.FTZ.AND P0, PT, R232, RZ, PT ;  /* 0x000000ffe800720b */ /* 0x000fe20003f16000 */
[----:B------:R-:W-:Y:S01]  /*51f0*/  FMUL.FTZ R24, R245, R24 ;  /* 0x00000018f5187220 */ /* 0x000fe20000410000 */
[----:B------:R-:W-:Y:S01]  /*5200*/  FSETP.GE.FTZ.AND P1, PT, R231, RZ, PT ;  /* 0x000000ffe700720b */ /* 0x000fe20003f36000 */
[----:B------:R-:W-:Y:S01]  /*5210*/  FMUL.FTZ R9, R246, R9 ;  /* 0x00000009f6097220 */ /* 0x000fe20000410000 */
[----:B------:R-:W-:Y:S01]  /*5220*/  F2FP.F16.F32.PACK_AB R12, R7, R12 ;  /* 0x0000000c070c723e */ /* 0x000fe200000000ff */
[C---:B------:R-:W-:Y:S01]  /*5230*/  FADD.FTZ R30, -R211.reuse, R30 ;  /* 0x0000001ed31e7221 */ /* 0x040fe20000010100 */
[-C--:B------:R-:W-:Y:S01]  /*5240*/  FSEL R7, R4, R211.reuse, P0 ;  /* 0x000000d304077208 */ /* 0x080fe20000000000 */
[----:B------:R-:W-:Y:S01]  /*5250*/  FADD.FTZ R4, -R211, R15 ;  /* 0x0000000fd3047221 */ /* 0x000fe20000010100 */
[----:B------:R-:W-:Y:S01]  /*5260*/  FSEL R10, R10, R211, P1 ;  /* 0x000000d30a0a7208 */ /* 0x000fe20000800000 */
[----:B------:R-:W-:Y:S01]  /*5270*/  FMUL.FTZ R34, R251, R34 ;  /* 0x00000022fb227220 */ /* 0x000fe20000410000 */
[----:B------:R-:W-:Y:S01]  /*5280*/  FSETP.GE.FTZ.AND P1, PT, R236, RZ, PT ;  /* 0x000000ffec00720b */ /* 0x000fe20003f36000 */
[----:B------:R-:W-:Y:S01]  /*5290*/  FMUL.FTZ R7, R232, R7 ;  /* 0x00000007e8077220 */ /* 0x000fe20000410000 */
[----:B------:R-:W-:Y:S01]  /*52a0*/  FSETP.GE.FTZ.AND P4, PT, R235, RZ, PT ;  /* 0x000000ffeb00720b */ /* 0x000fe20003f96000 */
[----:B------:R-:W-:Y:S01]  /*52b0*/  FMUL.FTZ R10, R231, R10 ;  /* 0x0000000ae70a7220 */ /* 0x000fe20000410000 */
[----:B------:R-:W-:Y:S01]  /*52c0*/  F2FP.F16.F32.PACK_AB R241, R241, R224 ;  /* 0x000000e0f1f1723e */ /* 0x000fe200000000ff */
[----:B------:R-:W-:Y:S01]  /*52d0*/  FMUL.FTZ R223, R252, R223 ;  /* 0x000000dffcdf7220 */ /* 0x000fe20000410000 */
[----:B------:R-:W-:Y:S01]  /*52e0*/  F2FP.F16.F32.PACK_AB R24, R9, R24 ;  /* 0x000000180918723e */ /* 0x000fe200000000ff */
[----:B------:R-:W-:Y:S01]  /*52f0*/  FMUL.FTZ R28, R165, R28 ;  /* 0x0000001ca51c7220 */ /* 0x000fe20000410000 */
[-C--:B------:R-:W-:Y:S01]  /*5300*/  FSEL R9, R14, R211.reuse, P1 ;  /* 0x000000d30e097208 */ /* 0x080fe20000800000 */
[----:B------:R-:W-:Y:S01]  /*5310*/  STS [R192+0x15400], R241 ;  /* 0x015400f1c0007388 */ /* 0x000fe20000000800 */
[----:B------:R-:W-:Y:S01]  /*5320*/  FSEL R4, R4, R211, P4 ;  /* 0x000000d304047208 */ /* 0x000fe20002000000 */
[----:B------:R-:W-:Y:S01]  /*5330*/  FMUL.FTZ R213, R170, R213 ;  /* 0x000000d5aad57220 */ /* 0x000fe20000410000 */
[----:B------:R-:W-:Y:S01]  /*5340*/  FSETP.GE.FTZ.AND P0, PT, R169, RZ, PT ;  /* 0x000000ffa900720b */ /* 0x000fe20003f16000 */
[----:B------:R-:W-:Y:S01]  /*5350*/  FMUL.FTZ R9, R236, R9 ;  /* 0x00000009ec097220 */ /* 0x000fe20000410000 */
[----:B------:R-:W-:Y:S01]  /*5360*/  F2FP.F16.F32.PACK_AB R5, R5, R8 ;  /* 0x000000080505723e */ /* 0x000fe200000000ff */
[----:B------:R-:W-:Y:S01]  /*5370*/  FMUL.FTZ R4, R235, R4 ;  /* 0x00000004eb047220 */ /* 0x000fe20000410000 */
[----:B------:R-:W-:Y:S01]  /*5380*/  F2FP.F16.F32.PACK_AB R7, R7, R10 ;  /* 0x0000000a0707723e */ /* 0x000fe200000000ff */
[----:B------:R-:W-:Y:S01]  /*5390*/  STS [R195+0x15000], R238 ;  /* 0x015000eec3007388 */ /* 0x000fe20000000800 */
[----:B------:R-:W-:Y:S02]  /*53a0*/  FSETP.GE.FTZ.AND P3, PT, R248, RZ, PT ;  /* 0x000000fff800720b */ /* 0x000fe40003f76000 */
[----:B------:R-:W-:Y:S02]  /*53b0*/  FSETP.GE.FTZ.AND P2, PT, R247, RZ, PT ;  /* 0x000000fff700720b */ /* 0x000fe40003f56000 */
[----:B------:R-:W-:Y:S01]  /*53c0*/  STS [R195+0x15400], R18 ;  /* 0x01540012c3007388 */ /* 0x000fe20000000800 */
[----:B------:R-:W-:Y:S02]  /*53d0*/  F2FP.F16.F32.PACK_AB R4, R4, R9 ;  /* 0x000000090404723e */ /* 0x000fe400000000ff */
[-C--:B------:R-:W-:Y:S02]  /*53e0*/  FSEL R11, R26, R211.reuse, P3 ;  /* 0x000000d31a0b7208 */ /* 0x080fe40001800000 */
[----:B------:R-:W-:Y:S01]  /*53f0*/  STS [R192+0x16000], R5 ;  /* 0x01600005c0007388 */ /* 0x000fe20000000800 */
[----:B------:R-:W-:Y:S02]  /*5400*/  FSEL R6, R6, R211, P2 ;  /* 0x000000d306067208 */ /* 0x000fe40001000000 */
[----:B------:R-:W-:Y:S02]  /*5410*/  FSETP.GE.FTZ.AND P1, PT, R167, RZ, PT ;  /* 0x000000ffa700720b */ /* 0x000fe40003f36000 */
[----:B------:R-:W-:Y:S01]  /*5420*/  STS [R192+0x16400], R7 ;  /* 0x01640007c0007388 */ /* 0x000fe20000000800 */
[----:B------:R-:W-:Y:S01]  /*5430*/  FMUL.FTZ R11, R248, R11 ;  /* 0x0000000bf80b7220 */ /* 0x000fe20000410000 */
[----:B------:R-:W-:Y:S01]  /*5440*/  FMUL.FTZ R6, R247, R6 ;  /* 0x00000006f7067220 */ /* 0x000fe20000410000 */
[----:B------:R-:W-:Y:S02]  /*5450*/  FSEL R30, R30, R211, P1 ;  /* 0x000000d31e1e7208 */ /* 0x000fe40000800000 */
[----:B------:R-:W-:Y:S01]  /*5460*/  STS [R195+0x16000], R12 ;  /* 0x0160000cc3007388 */ /* 0x000fe20000000800 */
[----:B------:R-:W-:Y:S01]  /*5470*/  @P0 FADD.FTZ R211, -R211, R31 ;  /* 0x0000001fd3d30221 */ /* 0x000fe20000010100 */
[----:B------:R-:W-:Y:S03]  /*5480*/  F2FP.F16.F32.PACK_AB R223, R223, R34 ;  /* 0x00000022dfdf723e */ /* 0x000fe600000000ff */
[----:B------:R-:W-:Y:S01]  /*5490*/  STS [R195+0x16400], R4 ;  /* 0x01640004c3007388 */ /* 0x000fe20000000800 */
[----:B------:R-:W-:Y:S01]  /*54a0*/  F2FP.F16.F32.PACK_AB R249, R249, R226 ;  /* 0x000000e2f9f9723e */ /* 0x000fe200000000ff */
[----:B------:R-:W-:Y:S01]  /*54b0*/  FMUL.FTZ R30, R167, R30 ;  /* 0x0000001ea71e7220 */ /* 0x000fe20000410000 */
[----:B------:R-:W-:Y:S02]  /*54c0*/  F2FP.F16.F32.PACK_AB R213, R213, R28 ;  /* 0x0000001cd5d5723e */ /* 0x000fe400000000ff */
[----:B------:R-:W-:Y:S01]  /*54d0*/  STS [R193+0x15000], R242 ;  /* 0x015000f2c1007388 */ /* 0x000fe20000000800 */
[----:B------:R-:W-:Y:S01]  /*54e0*/  FMUL.FTZ R169, R169, R211 ;  /* 0x000000d3a9a97220 */ /* 0x000fe20000410000 */
[----:B------:R-:W-:Y:S03]  /*54f0*/  F2FP.F16.F32.PACK_AB R28, R6, R11 ;  /* 0x0000000b061c723e */ /* 0x000fe600000000ff */
[----:B------:R-:W-:Y:S01]  /*5500*/  STS [R193+0x15400], R22 ;  /* 0x01540016c1007388 */ /* 0x000fe20000000800 */
[----:B------:R-:W-:Y:S02]  /*5510*/  LEA R160, R179, UR6, 0x1 ;  /* 0x00000006b3a07c11 */ /* 0x000fe4000f8e08ff */
[----:B------:R-:W-:Y:S02]  /*5520*/  F2FP.F16.F32.PACK_AB R169, R169, R30 ;  /* 0x0000001ea9a9723e */ /* 0x000fe400000000ff */
[----:B------:R-:W-:Y:S01]  /*5530*/  STS [R196+0x15000], R249 ;  /* 0x015000f9c4007388 */ /* 0x000fe20000000800 */
[----:B------:R-:W-:Y:S04]  /*5540*/  LEA R161, R184, UR6, 0x1 ;  /* 0x00000006b8a17c11 */ /* 0x000fe8000f8e08ff */
[----:B------:R2:W-:Y:S05]  /*5550*/  STS [R196+0x15400], R223 ;  /* 0x015400dfc4007388 */ /* 0x0005ea0000000800 */
[----:B------:R-:W-:Y:S05]  /*5560*/  STS [R193+0x16000], R24 ;  /* 0x01600018c1007388 */ /* 0x000fea0000000800 */
[----:B------:R-:W-:Y:S05]  /*5570*/  STS [R193+0x16400], R28 ;  /* 0x0164001cc1007388 */ /* 0x000fea0000000800 */
[----:B------:R-:W-:Y:S05]  /*5580*/  STS [R196+0x16000], R213 ;  /* 0x016000d5c4007388 */ /* 0x000fea0000000800 */
[----:B------:R-:W-:Y:S01]  /*5590*/  STS [R196+0x16400], R169 ;  /* 0x016400a9c4007388 */ /* 0x000fe20000000800 */
[----:B------:R-:W-:Y:S01]  /*55a0*/  BAR.SYNC.DEFER_BLOCKING 0x0 ;  /* 0x0000000000007b1d */ /* 0x000fe20000010000 */
[----:B--2---:R-:W-:Y:S05]  /*55b0*/  IMAD.MOV.U32 R223, RZ, RZ, R209 ;  /* 0x000000ffffdf7224 */ /* 0x004fea00078e00d1 */
        /* <DEDUP_REMOVED lines=72> */
[----:B------:R-:W1:Y:S02]  /*5a40*/  LDC R5, c[0x0][0x420] ;  /* 0x00010800ff057b82 */ /* 0x000e640000000800 */
[----:B-1----:R-:W-:Y:S05]  /*5a50*/  IMAD.U32 R5, R5, -0x40, RZ ;  /* 0xffffffc005057824 */ /* 0x002fea00078e00ff */
[C---:B------:R-:W-:Y:S04]  /*5a60*/  LEA R216, P0, R5.reuse, R216, 0x1 ;  /* 0x000000d805d87211 */ /* 0x040fe800078008ff */
[----:B------:R-:W-:Y:S05]  /*5a70*/  LEA.HI.X.SX32 R217, R5, R217, 0x1, P0 ;  /* 0x000000d905d97211 */ /* 0x000fea00000f0eff */
[----:B------:R-:W-:Y:S01]  /*5a80*/  @!PT LDS RZ, [RZ] ;  /* 0x00000000fffff984 */ /* 0x000fe20000000800 */
[----:B------:R-:W-:Y:S01]  /*5a90*/  @!PT LDS RZ, [RZ] ;  /* 0x00000000fffff984 */ /* 0x000fe20000000800 */
[----:B------:R-:W-:Y:S01]  /*5aa0*/  @!PT LDS RZ, [RZ] ;  /* 0x00000000fffff984 */ /* 0x000fe20000000800 */
[----:B------:R1:W-:Y:S04]  /*5ab0*/  LDGSTS.E.BYPASS.LTC128B.128 [R161+0x6000], desc[UR36][R216.64] ;  /* 0x06000000d8a17fae */ /* 0x0003e8000b901d64 */
[----:B------:R1:W-:Y:S04]  /*5ac0*/  LDGSTS.E.BYPASS.LTC128B.128 [R161+0x7000], desc[UR36][R216.64+0x40] ;  /* 0x07000040d8a17fae */ /* 0x0003e8000b901d64 */
[----:B------:R1:W-:Y:S04]  /*5ad0*/  LDGSTS.E.BYPASS.LTC128B.128 [R161+0x8000], desc[UR36][R216.64+0x80] ;  /* 0x08000080d8a17fae */ /* 0x0003e8000b901d64 */
[----:B------:R-:W0:Y:S02]  /*5ae0*/  LDGDEPBAR ;  /* 0x00000000000079af */ /* 0x000e240000000000 */
.L_x_775:
[----:B------:R-:W-:Y:S01]  /*5af0*/  LDSM.16.M88.4 R28, [R178] ;  /* 0x00000000b21c783b */ /* 0x000fe20000000200 */
[----:B------:R-:W-:Y:S03]  /*5b00*/  IMAD.U32 R209, RZ, RZ, UR22 ;  /* 0x00000016ffd17e24 */ /* 0x000fe6000f8e00ff */
[----:B------:R-:W2:Y:S04]  /*5b10*/  LDSM.16.MT88.4 R8, [R160+0x9000] ;  /* 0x00900000a008783b */ /* 0x000ea80000004200 */
[----:B------:R-:W3:Y:S04]  /*5b20*/  LDSM.16.MT88.4 R16, [R160+0xb000] ;  /* 0x00b00000a010783b */ /* 0x000ee80000004200 */
[----:B------:R-:W4:Y:S04]  /*5b30*/  LDSM.16.MT88.4 R24, [R160+0xd000] ;  /* 0x00d00000a018783b */ /* 0x000f280000004200 */
[----:B------:R-:W-:Y:S04]  /*5b40*/  LDSM.16.M88.4 R32, [R173] ;  /* 0x00000000ad20783b */ /* 0x000fe80000000200 */
[----:B------:R-:W1:Y:S04]  /*5b50*/  LDSM.16.MT88.4 R132, [R160+0x9400] ;  /* 0x00940000a084783b */ /* 0x000e680000004200 */
[----:B------:R-:W1:Y:S04]  /*5b60*/  LDSM.16.MT88.4 R136, [R160+0xb400] ;  /* 0x00b40000a088783b */ /* 0x000e680000004200 */
[----:B------:R-:W1:Y:S04]  /*5b70*/  LDSM.16.MT88.4 R140, [R160+0xd400] ;  /* 0x00d40000a08c783b */ /* 0x000e680000004200 */
[----:B------:R-:W-:Y:S04]  /*5b80*/  LDSM.16.M88.4 R144, [R172] ;  /* 0x00000000ac90783b */ /* 0x000fe80000000200 */
[----:B------:R-:W1:Y:S04]  /*5b90*/  LDSM.16.MT88.4 R148, [R160+0x9800] ;  /* 0x00980000a094783b */ /* 0x000e680000004200 */
[----:B------:R-:W1:Y:S01]  /*5ba0*/  LDSM.16.MT88.4 R152, [R160+0xb800] ;  /* 0x00b80000a098783b */ /* 0x000e620000004200 */
[C---:B--2---:R-:W-:Y:S03]  /*5bb0*/  HMMA.16816.F32 R4, R28.reuse, R8, RZ ;  /* 0x000000081c04723c */ /* 0x044fe600000018ff */
[----:B------:R-:W-:Y:S03]  /*5bc0*/  LDSM.16.MT88.4 R156, [R160+0x9c00] ;  /* 0x009c0000a09c783b */ /* 0x000fe60000004200 */
[C---:B------:R-:W-:Y:S06]  /*5bd0*/  HMMA.16816.F32 R8, R28.reuse, R10, RZ ;  /* 0x0000000a1c08723c */ /* 0x040fec00000018ff */
[C---:B---3--:R-:W-:Y:S06]  /*5be0*/  HMMA.16816.F32 R12, R28.reuse, R16, RZ ;  /* 0x000000101c0c723c */ /* 0x048fec00000018ff */
[C---:B------:R-:W-:Y:S06]  /*5bf0*/  HMMA.16816.F32 R16, R28.reuse, R18, RZ ;  /* 0x000000121c10723c */ /* 0x040fec00000018ff */
[C---:B----4-:R-:W-:Y:S06]  /*5c00*/  HMMA.16816.F32 R20, R28.reuse, R24, RZ ;  /* 0x000000181c14723c */ /* 0x050fec00000018ff */
[----:B------:R-:W-:Y:S01]  /*5c10*/  HMMA.16816.F32 R24, R28, R26, RZ ;  /* 0x0000001a1c18723c */ /* 0x000fe200000018ff */
[----:B------:R-:W2:Y:S05]  /*5c20*/  LDSM.16.MT88.4 R28, [R160+0xd800] ;  /* 0x00d80000a01c783b */ /* 0x000eaa0000004200 */
[C---:B-1----:R-:W-:Y:S06]  /*5c30*/  HMMA.16816.F32 R4, R32.reuse, R132, R4 ;  /* 0x000000842004723c */ /* 0x042fec0000001804 */
[C---:B------:R-:W-:Y:S01]  /*5c40*/  HMMA.16816.F32 R8, R32.reuse, R134, R8 ;  /* 0x000000862008723c */ /* 0x040fe20000001808 */
[----:B------:R-:W1:Y:S05]  /*5c50*/  LDSM.16.M88.4 R132, [R3] ;  /* 0x000000000384783b */ /* 0x000e6a0000000200 */
        /* <DEDUP_REMOVED lines=13> */
[C---:B--2---:R-:W-:Y:S06]  /*5d30*/  HMMA.16816.F32 R20, R144.reuse, R28, R20 ;  /* 0x0000001c9014723c */ /* 0x044fec0000001814 */
[----:B------:R-:W-:Y:S01]  /*5d40*/  HMMA.16816.F32 R24, R144, R30, R24 ;  /* 0x0000001e9018723c */ /* 0x000fe20000001818 */
[----:B------:R-:W2:Y:S04]  /*5d50*/  LDSM.16.MT88.4 R28, [R160+0xe000] ;  /* 0x00e00000a01c783b */ /* 0x000ea80000004200 */
[----:B------:R-:W-:Y:S01]  /*5d60*/  LDSM.16.M88.4 R144, [R173+0x2000] ;  /* 0x00200000ad90783b */ /* 0x000fe20000000200 */
[C---:B-1----:R-:W-:Y:S06]  /*5d70*/  HMMA.16816.F32 R4, R132.reuse, R156, R4 ;  /* 0x0000009c8404723c */ /* 0x042fec0000001804 */
[C---:B------:R-:W-:Y:S01]  /*5d80*/  HMMA.16816.F32 R8, R132.reuse, R158, R8 ;  /* 0x0000009e8408723c */ /* 0x040fe20000001808 */
[----:B------:R-:W1:Y:S05]  /*5d90*/  LDSM.16.MT88.4 R156, [R160+0xa400] ;  /* 0x00a40000a09c783b */ /* 0x000e6a0000004200 */
        /* <DEDUP_REMOVED lines=25> */
[----:B------:R-:W4:Y:S05]  /*5f30*/  LDSM.16.MT88.4 R32, [R160+0xec00] ;  /* 0x00ec0000a020783b */ /* 0x000f2a0000004200 */
[C---:B------:R-:W-:Y:S06]  /*5f40*/  HMMA.16816.F32 R4, R132.reuse, R148, R4 ;  /* 0x000000948404723c */ /* 0x040fec0000001804 */
[C---:B------:R-:W-:Y:S06]  /*5f50*/  HMMA.16816.F32 R8, R132.reuse, R150, R8 ;  /* 0x000000968408723c */ /* 0x040fec0000001808 */
[C---:B------:R-:W-:Y:S06]  /*5f60*/  HMMA.16816.F32 R12, R132.reuse, R152, R12 ;  /* 0x00000098840c723c */ /* 0x040fec000000180c */
[C---:B------:R-:W-:Y:S06]  /*5f70*/  HMMA.16816.F32 R16, R132.reuse, R154, R16 ;  /* 0x0000009a8410723c */ /* 0x040fec0000001810 */
[C---:B--2---:R-:W-:Y:S06]  /*5f80*/  HMMA.16816.F32 R20, R132.reuse, R28, R20 ;  /* 0x0000001c8414723c */ /* 0x044fec0000001814 */
[----:B------:R-:W-:Y:S01]  /*5f90*/  HMMA.16816.F32 R24, R132, R30, R24 ;  /* 0x0000001e8418723c */ /* 0x000fe20000001818 */
[----:B------:R-:W-:Y:S05]  /*5fa0*/  LDSM.16.MT88.4 R28, [R0+0x2000] ;  /* 0x00200000001c783b */ /* 0x000fea0000004200 */
[C---:B-1----:R-:W-:Y:S01]  /*5fb0*/  HMMA.16816.F32 R4, R140.reuse, R156, R4 ;  /* 0x0000009c8c04723c */ /* 0x042fe20000001804 */
[----:B------:R-:W-:Y:S04]  /*5fc0*/  IMAD.U32 R133, RZ, RZ, UR22 ;  /* 0x00000016ff857e24 */ /* 0x000fe8000f8e00ff */
[----:B------:R-:W-:Y:S01]  /*5fd0*/  IMAD.U32 R135, RZ, RZ, UR29 ;  /* 0x0000001dff877e24 */ /* 0x000fe2000f8e00ff */
[C---:B------:R-:W-:Y:S05]  /*5fe0*/  HMMA.16816.F32 R8, R140.reuse, R158, R8 ;  /* 0x0000009e8c08723c */ /* 0x040fea0000001808 */
[----:B------:R-:W-:Y:S01]  /*5ff0*/  LEA R222, P0, R133, R222, 0x2 ;  /* 0x000000de85de7211 */ /* 0x000fe200078010ff */
[C---:B---3--:R-:W-:Y:S05]  /*6000*/  HMMA.16816.F32 R12, R140.reuse, R136, R12 ;  /* 0x000000888c0c723c */ /* 0x048fea000000180c */
[----:B------:R-:W-:Y:S01]  /*6010*/  @P6 VIADD R133, R190, 0xffffffc0 ;  /* 0xffffffc0be856836 */ /* 0x000fe20000000000 */
[C---:B------:R-:W-:Y:S05]  /*6020*/  HMMA.16816.F32 R16, R140.reuse, R138, R16 ;  /* 0x0000008a8c10723c */ /* 0x040fea0000001810 */
[----:B------:R-:W-:Y:S01]  /*6030*/  LEA.HI.X.SX32 R209, R209, R223, 0x2, P0 ;  /* 0x000000dfd1d17211 */ /* 0x000fe200000f16ff */
[C---:B----4-:R-:W-:Y:S01]  /*6040*/  HMMA.16816.F32 R20, R140.reuse, R32, R20 ;  /* 0x000000208c14723c */ /* 0x050fe20000001814 */
[----:B------:R-:W-:Y:S04]  /*6050*/  IMAD.U32 R139, RZ, RZ, UR27 ;  /* 0x0000001bff8b7e24 */ /* 0x000fe8000f8e00ff */
[----:B------:R-:W-:Y:S01]  /*6060*/  @P6 IMAD.WIDE R136, R133, 0x4, R220 ;  /* 0x0000000485886825 */ /* 0x000fe200078e02dc */
[----:B------:R-:W-:Y:S04]  /*6070*/  HMMA.16816.F32 R24, R140, R34, R24 ;  /* 0x000000228c18723c */ /* 0x000fe80000001818 */
[----:B------:R-:W5:Y:S01]  /*6080*/  @P6 LDG.E R204, desc[UR36][R136.64] ;  /* 0x0000002488cc6981 */ /* 0x000f62000c1e1900 */
[----:B------:R-:W-:Y:S01]  /*6090*/  IMAD.MOV.U32 R223, RZ, RZ, R209 ;  /* 0x000000ffffdf7224 */ /* 0x000fe200078e00d1 */
[-C--:B------:R-:W-:Y:S01]  /*60a0*/  LEA R132, P0, R135, R222.reuse, 0x2 ;  /* 0x000000de87847211 */ /* 0x080fe200078010ff */
[----:B------:R-:W-:Y:S01]  /*60b0*/  IMAD.U32 R133, RZ, RZ, UR29 ;  /* 0x0000001dff857e24 */ /* 0x000fe2000f8e00ff */
[----:B------:R-:W5:Y:S03]  /*60c0*/  @P6 LDG.E R205, desc[UR36][R136.64+0x20] ;  /* 0x0000202488cd6981 */ /* 0x000f66000c1e1900 */
[----:B------:R-:W-:Y:S01]  /*60d0*/  IMAD.U32 R33, RZ, RZ, UR28 ;  /* 0x0000001cff217e24 */ /* 0x000fe2000f8e00ff */
[----:B------:R-:W5:Y:S01]  /*60e0*/  @P6 LDG.E R201, desc[UR36][R136.64+0x80] ;  /* 0x0000802488c96981 */ /* 0x000f62000c1e1900 */
[-C--:B------:R-:W-:Y:S01]  /*60f0*/  LEA.HI.X.SX32 R133, R133, R223.reuse, 0x2, P0 ;  /* 0x000000df85857211 */ /* 0x080fe200000f16ff */
[----:B------:R-:W-:Y:S02]  /*6100*/  IMAD.U32 R135, RZ, RZ, UR26 ;  /* 0x0000001aff877e24 */ /* 0x000fe4000f8e00ff */
[----:B------:R1:W5:Y:S01]  /*6110*/  @P6 LDG.E R203, desc[UR36][R136.64+0xa0] ;  /* 0x0000a02488cb6981 */ /* 0x000362000c1e1900 */
[----:B------:R-:W-:Y:S01]  /*6120*/  IMAD.U32 R143, RZ, RZ, UR28 ;  /* 0x0000001cff8f7e24 */ /* 0x000fe2000f8e00ff */
[-C--:B------:R-:W-:Y:S01]  /*6130*/  LEA R134, P0, R33, R222.reuse, 0x2 ;  /* 0x000000de21867211 */ /* 0x080fe200078010ff */
[----:B------:R-:W-:Y:S01]  /*6140*/  IMAD.U32 R141, RZ, RZ, UR27 ;  /* 0x0000001bff8d7e24 */ /* 0x000fe2000f8e00ff */
[----:B------:R-:W-:Y:S01]  /*6150*/  REDG.E.ADD.F32.FTZ.RN.STRONG.GPU desc[UR36][R222.64], R4 ;  /* 0x00000004de0079a6 */ /* 0x000fe2000c10f3a4 */
[-C--:B------:R-:W-:Y:S01]  /*6160*/  LEA R32, P1, R135, R222.reuse, 0x2 ;  /* 0x000000de87207211 */ /* 0x080fe200078210ff */
[----:B------:R-:W-:Y:S01]  /*6170*/  IMAD.U32 R35, RZ, RZ, UR25 ;  /* 0x00000019ff237e24 */ /* 0x000fe2000f8e00ff */
[-C--:B------:R-:W-:Y:S01]  /*6180*/  LEA.HI.X.SX32 R135, R143, R223.reuse, 0x2, P0 ;  /* 0x000000df8f877211 */ /* 0x080fe200000f16ff */
[----:B------:R2:W-:Y:S01]  /*6190*/  REDG.E.ADD.F32.FTZ.RN.STRONG.GPU desc[UR36][R132.64], R5 ;  /* 0x00000005840079a6 */ /* 0x0005e2000c10f3a4 */
[-C--:B------:R-:W-:Y:S01]  /*61a0*/  LEA R34, P2, R141, R222.reuse, 0x2 ;  /* 0x000000de8d227211 */ /* 0x080fe200078410ff */
[----:B------:R-:W-:Y:S02]  /*61b0*/  IMAD.U32 R33, RZ, RZ, UR26 ;  /* 0x0000001aff217e24 */ /* 0x000fe4000f8e00ff */
[----:B------:R3:W-:Y:S01]  /*61c0*/  REDG.E.ADD.F32.FTZ.RN.STRONG.GPU desc[UR36][R134.64], R6 ;  /* 0x00000006860079a6 */ /* 0x0007e2000c10f3a4 */
[----:B------:R-:W-:Y:S02]  /*61d0*/  IMAD.U32 R141, RZ, RZ, UR24 ;  /* 0x00000018ff8d7e24 */ /* 0x000fe4000f8e00ff */
[-C--:B------:R-:W-:Y:S01]  /*61e0*/  LEA.HI.X.SX32 R33, R33, R223.reuse, 0x2, P1 ;  /* 0x000000df21217211 */ /* 0x080fe200008f16ff */
[----:B------:R-:W-:Y:S01]  /*61f0*/  IMAD.U32 R143, RZ, RZ, UR23 ;  /* 0x00000017ff8f7e24 */ /* 0x000fe2000f8e00ff */
[-C--:B-1----:R-:W-:Y:S02]  /*6200*/  LEA R136, P0, R35, R222.reuse, 0x2 ;  /* 0x000000de23887211 */ /* 0x082fe400078010ff */
[-C--:B------:R-:W-:Y:S01]  /*6210*/  LEA.HI.X.SX32 R35, R139, R223.reuse, 0x2, P2 ;  /* 0x000000df8b237211 */ /* 0x080fe200010f16ff */
[----:B------:R-:W-:Y:S04]  /*6220*/  IMAD.U32 R139, RZ, RZ, UR23 ;  /* 0x00000017ff8b7e24 */ /* 0x000fe8000f8e00ff */
[----:B------:R1:W-:Y:S01]  /*6230*/  REDG.E.ADD.F32.FTZ.RN.STRONG.GPU desc[UR36][R34.64], R7 ;  /* 0x00000007220079a6 */ /* 0x0003e2000c10f3a4 */
[----:B--2---:R-:W-:Y:S03]  /*6240*/  IMAD.U32 R5, RZ, RZ, UR25 ;  /* 0x00000019ff057e24 */ /* 0x004fe6000f8e00ff */
[----:B------:R2:W-:Y:S02]  /*6250*/  REDG.E.ADD.F32.FTZ.RN.STRONG.GPU desc[UR36][R32.64], R8 ;  /* 0x00000008200079a6 */ /* 0x0005e4000c10f3a4 */
[-C--:B------:R-:W-:Y:S01]  /*6260*/  LEA.HI.X.SX32 R137, R5, R223.reuse, 0x2, P0 ;  /* 0x000000df05897211 */ /* 0x080fe200000f16ff */
[----:B------:R-:W-:Y:S01]  /*6270*/  IMAD.U32 R5, RZ, RZ, UR24 ;  /* 0x00000018ff057e24 */ /* 0x000fe2000f8e00ff */
[-C--:B---3--:R-:W-:Y:S03]  /*6280*/  LEA R134, P0, R139, R222.reuse, 0x2 ;  /* 0x000000de8b867211 */ /* 0x088fe600078010ff */
[----:B------:R3:W-:Y:S01]  /*6290*/  REDG.E.ADD.F32.FTZ.RN.STRONG.GPU desc[UR36][R136.64], R9 ;  /* 0x00000009880079a6 */ /* 0x0007e2000c10f3a4 */
[-C--:B------:R-:W-:Y:S01]  /*62a0*/  LEA R138, P1, R5, R222.reuse, 0x2 ;  /* 0x000000de058a7211 */ /* 0x080fe200078210ff */
[----:B------:R-:W-:Y:S01]  /*62b0*/  IMAD.U32 R5, RZ, RZ, UR19 ;  /* 0x00000013ff057e24 */ /* 0x000fe2000f8e00ff */
[-C--:B------:R-:W-:Y:S02]  /*62c0*/  LEA.HI.X.SX32 R135, R143, R223.reuse, 0x2, P0 ;  /* 0x000000df8f877211 */ /* 0x080fe400000f16ff */
[-C--:B------:R-:W-:Y:S02]  /*62d0*/  LEA.HI.X.SX32 R139, R141, R223.reuse, 0x2, P1 ;  /* 0x000000df8d8b7211 */ /* 0x080fe400008f16ff */
[-C--:B------:R-:W-:Y:S01]  /*62e0*/  LEA R140, P1, R5, R222.reuse, 0x2 ;  /* 0x000000de058c7211 */ /* 0x080fe200078210ff */
[----:B------:R-:W-:Y:S02]  /*62f0*/  IMAD.U32 R5, RZ, RZ, UR18 ;  /* 0x00000012ff057e24 */ /* 0x000fe4000f8e00ff */
[----:B------:R4:W-:Y:S04]  /*6300*/  REDG.E.ADD.F32.FTZ.RN.STRONG.GPU desc[UR36][R138.64], R10 ;  /* 0x0000000a8a0079a6 */ /* 0x0009e8000c10f3a4 */
[----:B------:R4:W-:Y:S01]  /*6310*/  REDG.E.ADD.F32.FTZ.RN.STRONG.GPU desc[UR36][R134.64], R11 ;  /* 0x0000000b860079a6 */ /* 0x0009e2000c10f3a4 */
[----:B-1----:R-:W-:Y:S02]  /*6320*/  IMAD.U32 R7, RZ, RZ, UR18 ;  /* 0x00000012ff077e24 */ /* 0x002fe4000f8e00ff */
[----:B------:R-:W-:Y:S01]  /*6330*/  IMAD.U32 R35, RZ, RZ, UR17 ;  /* 0x00000011ff237e24 */ /* 0x000fe2000f8e00ff */
[----:B------:R-:W-:Y:S01]  /*6340*/  REDG.E.ADD.F32.FTZ.RN.STRONG.GPU desc[UR36][R222.64+0x80], R12 ;  /* 0x0000800cde0079a6 */ /* 0x000fe2000c10f3a4 */
[----:B--2---:R-:W-:Y:S03]  /*6350*/  IMAD.U32 R33, RZ, RZ, UR19 ;  /* 0x00000013ff217e24 */ /* 0x004fe6000f8e00ff */
[----:B------:R1:W-:Y:S02]  /*6360*/  REDG.E.ADD.F32.FTZ.RN.STRONG.GPU desc[UR36][R132.64+0x80], R13 ;  /* 0x0000800d840079a6 */ /* 0x0003e4000c10f3a4 */
[-C--:B------:R-:W-:Y:S01]  /*6370*/  LEA.HI.X.SX32 R141, R33, R223.reuse, 0x2, P1 ;  /* 0x000000df218d7211 */ /* 0x080fe200008f16ff */
[----:B------:R-:W-:Y:S01]  /*6380*/  IMAD.U32 R33, RZ, RZ, UR16 ;  /* 0x00000010ff217e24 */ /* 0x000fe2000f8e00ff */
[-C--:B---3--:R-:W-:Y:S01]  /*6390*/  LEA R136, P0, R7, R222.reuse, 0x2 ;  /* 0x000000de07887211 */ /* 0x088fe200078010ff */
[----:B------:R-:W-:Y:S02]  /*63a0*/  IMAD.U32 R7, RZ, RZ, UR14 ;  /* 0x0000000eff077e24 */ /* 0x000fe4000f8e00ff */
[----:B------:R2:W-:Y:S01]  /*63b0*/  REDG.E.ADD.F32.FTZ.RN.STRONG.GPU desc[UR36][R140.64], R14 ;  /* 0x0000000e8c0079a6 */ /* 0x0005e2000c10f3a4 */
[-C--:B------:R-:W-:Y:S01]  /*63c0*/  LEA R6, P2, R33, R222.reuse, 0x2 ;  /* 0x000000de21067211 */ /* 0x080fe200078410ff */
[----:B------:R-:W-:Y:S01]  /*63d0*/  IMAD.U32 R33, RZ, RZ, UR10 ;  /* 0x0000000aff217e24 */ /* 0x000fe2000f8e00ff */
[-C--:B------:R-:W-:Y:S01]  /*63e0*/  LEA.HI.X.SX32 R137, R5, R223.reuse, 0x2, P0 ;  /* 0x000000df05897211 */ /* 0x080fe200000f16ff */
[----:B------:R-:W-:Y:S01]  /*63f0*/  IMAD.U32 R5, RZ, RZ, UR17 ;  /* 0x00000011ff057e24 */ /* 0x000fe2000f8e00ff */
[----:B------:R-:W-:Y:S03]  /*6400*/  MOV R9, UR15 ;  /* 0x0000000f00097c02 */ /* 0x000fe60008000f00 */
[----:B------:R3:W-:Y:S01]  /*6410*/  REDG.E.ADD.F32.FTZ.RN.STRONG.GPU desc[UR36][R136.64], R15 ;  /* 0x0000000f880079a6 */ /* 0x0007e2000c10f3a4 */
[-C--:B----4-:R-:W-:Y:S01]  /*6420*/  LEA R10, P1, R9, R222.reuse, 0x2 ;  /* 0x000000de090a7211 */ /* 0x090fe200078210ff */
[----:B------:R-:W-:Y:S01]  /*6430*/  IMAD.U32 R9, RZ, RZ, UR14 ;  /* 0x0000000eff097e24 */ /* 0x000fe2000f8e00ff */
[-C--:B------:R-:W-:Y:S01]  /*6440*/  LEA R134, P0, R5, R222.reuse, 0x2 ;  /* 0x000000de05867211 */ /* 0x080fe200078010ff */
[----:B------:R-:W-:Y:S02]  /*6450*/  IMAD.U32 R11, RZ, RZ, UR16 ;  /* 0x00000010ff0b7e24 */ /* 0x000fe4000f8e00ff */
[----:B------:R-:W-:Y:S01]  /*6460*/  IMAD.U32 R5, RZ, RZ, UR15 ;  /* 0x0000000fff057e24 */ /* 0x000fe2000f8e00ff */
[-C--:B------:R-:W-:Y:S01]  /*6470*/  LEA.HI.X.SX32 R135, R35, R223.reuse, 0x2, P0 ;  /* 0x000000df23877211 */ /* 0x080fe200000f16ff */
[----:B------:R-:W-:Y:S02]  /*6480*/  IMAD.U32 R139, RZ, RZ, UR13 ;  /* 0x0000000dff8b7e24 */ /* 0x000fe4000f8e00ff */
[----:B------:R-:W-:Y:S02]  /*6490*/  IMAD.U32 R35, RZ, RZ, UR11 ;  /* 0x0000000bff237e24 */ /* 0x000fe4000f8e00ff */
[----:B------:R4:W-:Y:S01]  /*64a0*/  REDG.E.ADD.F32.FTZ.RN.STRONG.GPU desc[UR36][R134.64], R16 ;  /* 0x00000010860079a6 */ /* 0x0009e2000c10f3a4 */
[----:B-1----:R-:W-:Y:S01]  /*64b0*/  IMAD.U32 R13, RZ, RZ, UR9 ;  /* 0x00000009ff0d7e24 */ /* 0x002fe2000f8e00ff */
[-C--:B--2---:R-:W-:Y:S02]  /*64c0*/  LEA R140, P0, R7, R222.reuse, 0x2 ;  /* 0x000000de078c7211 */ /* 0x084fe400078010ff */
[-C--:B------:R-:W-:Y:S02]  /*64d0*/  LEA.HI.X.SX32 R7, R11, R223.reuse, 0x2, P2 ;  /* 0x000000df0b077211 */ /* 0x080fe400010f16ff */
[-C--:B------:R-:W-:Y:S01]  /*64e0*/  LEA.HI.X.SX32 R11, R5, R223.reuse, 0x2, P1 ;  /* 0x000000df050b7211 */ /* 0x080fe200008f16ff */
[----:B------:R-:W-:Y:S01]  /*64f0*/  IMAD.U32 R5, RZ, RZ, UR13 ;  /* 0x0000000dff057e24 */ /* 0x000fe2000f8e00ff */
[-C--:B------:R-:W-:Y:S01]  /*6500*/  LEA.HI.X.SX32 R141, R9, R223.reuse, 0x2, P0 ;  /* 0x000000df098d7211 */ /* 0x080fe200000f16ff */
[----:B------:R1:W-:Y:S01]  /*6510*/  REDG.E.ADD.F32.FTZ.RN.STRONG.GPU desc[UR36][R6.64], R17 ;  /* 0x00000011060079a6 */ /* 0x0003e2000c10f3a4 */
[----:B------:R-:W-:Y:S01]  /*6520*/  IMAD.U32 R9, RZ, RZ, UR8 ;  /* 0x00000008ff097e24 */ /* 0x000fe2000f8e00ff */
[-C--:B------:R-:W-:Y:S01]  /*6530*/  LEA R138, P2, R33, R222.reuse, 0x2 ;  /* 0x000000de218a7211 */ /* 0x080fe200078410ff */
[----:B---3--:R-:W-:Y:S01]  /*6540*/  IMAD.U32 R15, RZ, RZ, UR10 ;  /* 0x0000000aff0f7e24 */ /* 0x008fe2000f8e00ff */
[----:B------:R2:W-:Y:S01]  /*6550*/  REDG.E.ADD.F32.FTZ.RN.STRONG.GPU desc[UR36][R10.64], R18 ;  /* 0x000000120a0079a6 */ /* 0x0005e2000c10f3a4 */
[-C--:B------:R-:W-:Y:S01]  /*6560*/  LEA R32, P0, R5, R222.reuse, 0x2 ;  /* 0x000000de05207211 */ /* 0x080fe200078010ff */
[----:B------:R-:W-:Y:S01]  /*6570*/  IMAD.U32 R137, RZ, RZ, UR12 ;  /* 0x0000000cff897e24 */ /* 0x000fe2000f8e00ff */
[-C--:B------:R-:W-:Y:S01]  /*6580*/  LEA R136, P3, R35, R222.reuse, 0x2 ;  /* 0x000000de23887211 */ /* 0x080fe200078610ff */
[----:B------:R3:W-:Y:S01]  /*6590*/  REDG.E.ADD.F32.FTZ.RN.STRONG.GPU desc[UR36][R140.64], R19 ;  /* 0x000000138c0079a6 */ /* 0x0007e2000c10f3a4 */
[-C--:B------:R-:W-:Y:S02]  /*65a0*/  LEA.HI.X.SX32 R33, R139, R223.reuse, 0x2, P0 ;  /* 0x000000df8b217211 */ /* 0x080fe400000f16ff */
[-C--:B------:R-:W-:Y:S01]  /*65b0*/  LEA R142, P0, R9, R222.reuse, 0x2 ;  /* 0x000000de098e7211 */ /* 0x080fe200078010ff */
[----:B------:R-:W-:Y:S01]  /*65c0*/  REDG.E.ADD.F32.FTZ.RN.STRONG.GPU desc[UR36][R222.64+0x100], R20 ;  /* 0x00010014de0079a6 */ /* 0x000fe2000c10f3a4 */
[-C--:B------:R-:W-:Y:S02]  /*65d0*/  LEA.HI.X.SX32 R139, R15, R223.reuse, 0x2, P2 ;  /* 0x000000df0f8b7211 */ /* 0x080fe400010f16ff */
[-C--:B----4-:R-:W-:Y:S01]  /*65e0*/  LEA R134, P4, R137, R222.reuse, 0x2 ;  /* 0x000000de89867211 */ /* 0x090fe200078810ff */
[----:B------:R-:W-:Y:S01]  /*65f0*/  REDG.E.ADD.F32.FTZ.RN.STRONG.GPU desc[UR36][R132.64+0x100], R21 ;  /* 0x00010015840079a6 */ /* 0x000fe2000c10f3a4 */
[----:B------:R-:W-:Y:S03]  /*6600*/  MOV R135, UR12 ;  /* 0x0000000c00877c02 */ /* 0x000fe60008000f00 */
[----:B------:R-:W-:Y:S01]  /*6610*/  REDG.E.ADD.F32.FTZ.RN.STRONG.GPU desc[UR36][R32.64], R22 ;  /* 0x00000016200079a6 */ /* 0x000fe2000c10f3a4 */
[-C--:B------:R-:W-:Y:S03]  /*6620*/  LEA.HI.X.SX32 R135, R135, R223.reuse, 0x2, P4 ;  /* 0x000000df87877211 */ /* 0x080fe600020f16ff */
[----:B------:R-:W-:Y:S01]  /*6630*/  LDSM.16.MT88.4 R32, [R174+0x15800] ;  /* 0x01580000ae20783b */ /* 0x000fe20000004200 */
[----:B-1----:R-:W-:Y:S03]  /*6640*/  IMAD.U32 R7, RZ, RZ, UR8 ;  /* 0x00000008ff077e24 */ /* 0x002fe6000f8e00ff */
[----:B------:R-:W-:Y:S01]  /*6650*/  REDG.E.ADD.F32.FTZ.RN.STRONG.GPU desc[UR36][R134.64], R23 ;  /* 0x00000017860079a6 */ /* 0x000fe2000c10f3a4 */
[----:B------:R-:W-:Y:S02]  /*6660*/  IMAD.U32 R17, RZ, RZ, UR11 ;  /* 0x0000000bff117e24 */ /* 0x000fe4000f8e00ff */
[----:B--2---:R-:W-:Y:S01]  /*6670*/  IMAD.U32 R11, RZ, RZ, UR9 ;  /* 0x00000009ff0b7e24 */ /* 0x004fe2000f8e00ff */
[-C--:B------:R-:W-:Y:S01]  /*6680*/  LEA.HI.X.SX32 R143, R7, R223.reuse, 0x2, P0 ;  /* 0x000000df078f7211 */ /* 0x080fe200000f16ff */
[----:B------:R-:W-:Y:S01]  /*6690*/  LDSM.16.MT88.4 R20, [R0+0x400] ;  /* 0x000400000014783b */ /* 0x000fe20000004200 */
[-C--:B------:R-:W-:Y:S02]  /*66a0*/  LEA.HI.X.SX32 R137, R17, R223.reuse, 0x2, P3 ;  /* 0x000000df11897211 */ /* 0x080fe400018f16ff */
[----:B---3--:R-:W-:Y:S01]  /*66b0*/  LEA R140, P1, R13, R222, 0x2 ;  /* 0x000000de0d8c7211 */ /* 0x008fe200078210ff */
[----:B------:R-:W-:Y:S01]  /*66c0*/  LDSM.16.MT88.4 R4, [R174+0x15000] ;  /* 0x01500000ae04783b */ /* 0x000fe20000004200 */
[----:B------:R-:W-:Y:S02]  /*66d0*/  ISETP.GT.AND P3, PT, R208, RZ, PT ;  /* 0x000000ffd000720c */ /* 0x000fe40003f64270 */
[----:B------:R-:W-:Y:S01]  /*66e0*/  LEA.HI.X.SX32 R141, R11, R223, 0x2, P1 ;  /* 0x000000df0b8d7211 */ /* 0x000fe200008f16ff */
[----:B------:R-:W-:Y:S01]  /*66f0*/  LDSM.16.MT88.4 R12, [R174+0x17000] ;  /* 0x01700000ae0c783b */ /* 0x000fe20000004200 */
[----:B------:R-:W-:Y:S03]  /*6700*/  @P6 IADD3 R198, P1, R198, -0x100, RZ ;  /* 0xffffff00c6c66810 */ /* 0x000fe60007f3e0ff */
[----:B------:R-:W1:Y:S01]  /*6710*/  LDSM.16.MT88.4 R8, [R0] ;  /* 0x000000000008783b */ /* 0x000e620000004200 */
[----:B------:R-:W-:Y:S03]  /*6720*/  @P6 IADD3.X R199, R199, -0x1, RZ, P1, !PT ;  /* 0xffffffffc7c76810 */ /* 0x000fe60000ffe4ff */
[----:B------:R-:W2:Y:S04]  /*6730*/  LDSM.16.MT88.4 R16, [R0+0x1000] ;  /* 0x001000000010783b */ /* 0x000ea80000004200 */
[----:B------:R-:W-:Y:S04]  /*6740*/  REDG.E.ADD.F32.FTZ.RN.STRONG.GPU desc[UR36][R136.64], R24 ;  /* 0x00000018880079a6 */ /* 0x000fe8000c10f3a4 */
[----:B------:R-:W-:Y:S04]  /*6750*/  REDG.E.ADD.F32.FTZ.RN.STRONG.GPU desc[UR36][R138.64], R25 ;  /* 0x000000198a0079a6 */ /* 0x000fe8000c10f3a4 */
[----:B------:R-:W3:Y:S04]  /*6760*/  LDSM.16.MT88.4 R132, [R174+0x17800] ;  /* 0x01780000ae84783b */ /* 0x000ee80000004200 */
[----:B------:R-:W4:Y:S04]  /*6770*/  LDSM.16.MT88.4 R136, [R0+0x1400] ;  /* 0x001400000088783b */ /* 0x000f280000004200 */
[----:B------:R-:W-:Y:S04]  /*6780*/  REDG.E.ADD.F32.FTZ.RN.STRONG.GPU desc[UR36][R140.64], R26 ;  /* 0x0000001a8c0079a6 */ /* 0x000fe8000c10f3a4 */
[----:B------:R-:W-:Y:S04]  /*6790*/  REDG.E.ADD.F32.FTZ.RN.STRONG.GPU desc[UR36][R142.64], R27 ;  /* 0x0000001b8e0079a6 */ /* 0x000fe8000c10f3a4 */
[----:B------:R-:W4:Y:S04]  /*67a0*/  LDSM.16.MT88.4 R24, [R0+0x2400] ;  /* 0x002400000018783b */ /* 0x000f280000004200 */
[----:B------:R-:W-:Y:S01]  /*67b0*/  LDSM.16.MT88.4 R140, [R0+0x1c00] ;  /* 0x001c0000008c783b */ /* 0x000fe20000004200 */
        /* <DEDUP_REMOVED lines=16> */
[----:B------:R-:W2:Y:S01]  /*68c0*/  LDSM.16.MT88.4 R28, [R0+0x2800] ;  /* 0x00280000001c783b */ /* 0x000ea20000004200 */
[-C--:B------:R-:W-:Y:S06]  /*68d0*/  HMMA.16816.F32 R84, R32, R20.reuse, R84 ;  /* 0x000000142054723c */ /* 0x080fec0000001854 */
        /* <DEDUP_REMOVED lines=14> */
[----:B------:R4:W4:Y:S05]  /*69c0*/  LDSM.16.MT88.4 R24, [R0+0x2c00] ;  /* 0x002c00000018783b */ /* 0x00092a0000004200 */
        /* <DEDUP_REMOVED lines=12> */
[-C--:B---3--:R-:W-:Y:S05]  /*6a90*/  HMMA.16816.F32 R84, R20, R132.reuse, R84 ;  /* 0x000000841454723c */ /* 0x088fea0000001854 */
[----:B------:R-:W-:Y:S01]  /*6aa0*/  VIADD R6, R0, 0xffffd000 ;  /* 0xffffd00000067836 */ /* 0x000fe20000000000 */
[C---:B------:R-:W-:Y:S05]  /*6ab0*/  HMMA.16816.F32 R88, R136.reuse, R132, R88 ;  /* 0x000000848858723c */ /* 0x040fea0000001858 */
[----:B------:R-:W-:Y:S01]  /*6ac0*/  LOP3.LUT R4, R208, 0x1, RZ, 0xc0, !PT ;  /* 0x00000001d0047812 */ /* 0x000fe200078ec0ff */
[-C--:B------:R-:W-:Y:S03]  /*6ad0*/  HMMA.16816.F32 R92, R136, R134.reuse, R92 ;  /* 0x00000086885c723c */ /* 0x080fe6000000185c */
[----:B------:R-:W-:Y:S02]  /*6ae0*/  ISETP.NE.U32.AND P0, PT, R4, 0x1, PT ;  /* 0x000000010400780c */ /* 0x000fe40003f05070 */
[----:B------:R-:W-:Y:S01]  /*6af0*/  @P6 IADD3 R5, P2, R220, -0x100, RZ ;  /* 0xffffff00dc056810 */ /* 0x000fe20007f5e0ff */
[C---:B------:R-:W-:Y:S05]  /*6b00*/  HMMA.16816.F32 R96, R20.reuse, R134, R96 ;  /* 0x000000861460723c */ /* 0x040fea0000001860 */
[----:B------:R-:W-:Y:S01]  /*6b10*/  @P6 IADD3.X R4, R221, -0x1, RZ, P2, !PT ;  /* 0xffffffffdd046810 */ /* 0x000fe200017fe4ff */
[-C--:B------:R-:W-:Y:S05]  /*6b20*/  HMMA.16816.F32 R100, R20, R140.reuse, R100 ;  /* 0x0000008c1464723c */ /* 0x080fea0000001864 */
[----:B------:R-:W-:Y:S01]  /*6b30*/  @P0 VIADD R6, R0, 0x3000 ;  /* 0x0000300000060836 */ /* 0x000fe20000000000 */
[C---:B------:R-:W-:Y:S05]  /*6b40*/  HMMA.16816.F32 R104, R136.reuse, R140, R104 ;  /* 0x0000008c8868723c */ /* 0x040fea0000001868 */
[----:B------:R-:W-:Y:S01]  /*6b50*/  VIADD R208, R208, 0xffffffff ;  /* 0xffffffffd0d07836 */ /* 0x000fe20000000000 */
[-C--:B------:R-:W-:Y:S05]  /*6b60*/  HMMA.16816.F32 R108, R136, R142.reuse, R108 ;  /* 0x0000008e886c723c */ /* 0x080fea000000186c */
[----:B----4-:R-:W-:Y:S01]  /*6b70*/  IMAD.MOV.U32 R0, RZ, RZ, R6 ;  /* 0x000000ffff007224 */ /* 0x010fe200078e0006 */
[C---:B------:R-:W-:Y:S05]  /*6b80*/  HMMA.16816.F32 R112, R20.reuse, R142, R112 ;  /* 0x0000008e1470723c */ /* 0x040fea0000001870 */
[----:B------:R-:W-:Y:S01]  /*6b90*/  @P6 IMAD.MOV.U32 R220, RZ, RZ, R5 ;  /* 0x000000ffffdc6224 */ /* 0x000fe200078e0005 */
[-C--:B------:R-:W-:Y:S05]  /*6ba0*/  HMMA.16816.F32 R116, R20, R24.reuse, R116 ;  /* 0x000000181474723c */ /* 0x080fea0000001874 */
[----:B------:R-:W-:Y:S01]  /*6bb0*/  @P6 IMAD.MOV.U32 R221, RZ, RZ, R4 ;  /* 0x000000ffffdd6224 */ /* 0x000fe200078e0004 */
[C---:B------:R-:W-:Y:S06]  /*6bc0*/  HMMA.16816.F32 R120, R136.reuse, R24, R120 ;  /* 0x000000188878723c */ /* 0x040fec0000001878 */
[-C--:B------:R-:W-:Y:S06]  /*6bd0*/  HMMA.16816.F32 R124, R136, R26.reuse, R124 ;  /* 0x0000001a887c723c */ /* 0x080fec000000187c */
[----:B------:R-:W-:Y:S01]  /*6be0*/  HMMA.16816.F32 R128, R20, R26, R128 ;  /* 0x0000001a1480723c */ /* 0x000fe20000001880 */
[----:B------:R-:W-:Y:S11]  /*6bf0*/  @!UPT UIADD3 URZ, URZ, URZ, URZ ;  /* 0x0000003f3f3ff290 */ /* 0x000ff6000fffe03f */
[----:B------:R-:W-:Y:S01]  /*6c00*/  @!UPT UIADD3 URZ, URZ, URZ, URZ ;  /* 0x0000003f3f3ff290 */ /* 0x000fe2000fffe03f */
[----:B------:R-:W-:Y:S11]  /*6c10*/  @P3 BRA `(.L_x_776) ;  /* 0xffffffbc00c43947 */ /* 0x000ff6000383ffff */
[----:B------:R-:W-:Y:S01]  /*6c20*/  BAR.SYNC.DEFER_BLOCKING 0x0 ;  /* 0x0000000000007b1d */ /* 0x000fe20000010000 */
[----:B------:R-:W-:Y:S02]  /*6c30*/  ISETP.NE.AND P0, PT, R212, -0x1, PT ;  /* 0xffffffffd400780c */ /* 0x000fe40003f05270 */
[----:B------:R-:W-:-:S03]  /*6c40*/  SHF.R.S32.HI R11, RZ, 0x1f, R189 ;  /* 0x0000001fff0b7819 */ /* 0x000fc600000114bd */
[----:B------:R-:W-:Y:S01]  /*6c50*/  ULDC UR8, c[0x0][0x390] ;  /* 0x0000e40000087ab9 */ /* 0x000fe20000000800 */
[----:B------:R-:W-:Y:S01]  /*6c60*/  ULDC UR9, c[0x0][0x38c] ;  /* 0x0000e30000097ab9 */ /* 0x000fe20000000800 */
        /* <DEDUP_REMOVED lines=55> */
[----:B------:R-:W-:Y:S01]  /*6fe0*/  STS [R194], R85 ;  /* 0x00000055c2007388 */ /* 0x000fe20000000800 */
[----:B------:R-:W-:Y:S01]  /*6ff0*/  F2FP.F16.F32.PACK_AB R114, R115, R114 ;  /* 0x000000727372723e */ /* 0x000fe200000000ff */
[----:B------:R-:W-:Y:S01]  /*7000*/  FMUL.FTZ R124, R124, UR8 ;  /* 0x000000087c7c7c20 */ /* 0x000fe20008410000 */
[----:B------:R-:W-:Y:S01]  /*7010*/  FMUL.FTZ R125, R125, UR8 ;  /* 0x000000087d7d7c20 */ /* 0x000fe20008410000 */
[----:B------:R-:W-:Y:S01]  /*7020*/  STS [R194+0x200], R87 ;  /* 0x00020057c2007388 */ /* 0x000fe20000000800 */
        /* <DEDUP_REMOVED lines=11> */
[----:B------:R-:W-:Y:S01]  /*70e0*/  STS [R194+0x1000], R89 ;  /* 0x00100059c2007388 */ /* 0x000fe20000000800 */
        /* <DEDUP_REMOVED lines=73> */
[----:B------:R-:W1:Y:S01]  /*7580*/  @P0 LDC.64 R6, c[0x0][0x450] ;  /* 0x00011400ff060b82 */ /* 0x000e620000000a00 */
[----:B------:R-:W-:Y:S01]  /*7590*/  FMUL.FTZ R72, R72, UR9 ;  /* 0x0000000948487c20 */ /* 0x000fe20008410000 */
[----:B------:R-:W-:Y:S01]  /*75a0*/  STS [R197+0x5200], R126 ;  /* 0x0052007ec5007388 */ /* 0x000fe20000000800 */
[----:B------:R-:W-:Y:S01]  /*75b0*/  FMUL.FTZ R73, R73, UR9 ;  /* 0x0000000949497c20 */ /* 0x000fe20008410000 */
[----:B------:R-:W-:Y:S01]  /*75c0*/  FMUL.FTZ R74, R74, UR9 ;  /* 0x000000094a4a7c20 */ /* 0x000fe20008410000 */
[----:B------:R-:W-:Y:S01]  /*75d0*/  FMUL.FTZ R75, R75, UR9 ;  /* 0x000000094b4b7c20 */ /* 0x000fe20008410000 */
[----:B------:R-:W-:Y:S01]  /*75e0*/  F2FP.F16.F32.PACK_AB R64, R65, R64 ;  /* 0x000000404140723e */ /* 0x000fe200000000ff */
[----:B------:R-:W-:Y:S01]  /*75f0*/  STS [R194+0x6000], R37 ;  /* 0x00600025c2007388 */ /* 0x000fe20000000800 */
[----:B------:R-:W-:Y:S01]  /*7600*/  F2FP.F16.F32.PACK_AB R66, R67, R66 ;  /* 0x000000424342723e */ /* 0x000fe200000000ff */
[----:B------:R-:W2:Y:S01]  /*7610*/  @P0 LDC.64 R4, c[0x0][0x458] ;  /* 0x00011600ff040b82 */ /* 0x000ea20000000a00 */
[----:B------:R-:W-:Y:S01]  /*7620*/  F2FP.F16.F32.PACK_AB R57, R57, R56 ;  /* 0x000000383939723e */ /* 0x000fe200000000ff */
[----:B------:R-:W-:Y:S01]  /*7630*/  STS [R194+0x6200], R39 ;  /* 0x00620027c2007388 */ /* 0x000fe20000000800 */
[----:B------:R-:W-:Y:S01]  /*7640*/  F2FP.F16.F32.PACK_AB R59, R59, R58 ;  /* 0x0000003a3b3b723e */ /* 0x000fe200000000ff */
[----:B------:R-:W-:Y:S01]  /*7650*/  FMUL.FTZ R77, R77, UR9 ;  /* 0x000000094d4d7c20 */ /* 0x000fe20008410000 */
[----:B------:R-:W-:Y:S01]  /*7660*/  F2FP.F16.F32.PACK_AB R60, R61, R60 ;  /* 0x0000003c3d3c723e */ /* 0x000fe200000000ff */
[----:B------:R-:W-:Y:S01]  /*7670*/  STS [R197+0x6000], R48 ;  /* 0x00600030c5007388 */ /* 0x000fe20000000800 */
[----:B------:R-:W-:Y:S01]  /*7680*/  F2FP.F16.F32.PACK_AB R62, R63, R62 ;  /* 0x0000003e3f3e723e */ /* 0x000fe200000000ff */
[----:B------:R-:W-:Y:S01]  /*7690*/  FMUL.FTZ R79, R79, UR9 ;  /* 0x000000094f4f7c20 */ /* 0x000fe20008410000 */
[----:B------:R-:W-:Y:S01]  /*76a0*/  F2FP.F16.F32.PACK_AB R69, R69, R68 ;  /* 0x000000444545723e */ /* 0x000fe200000000ff */
[----:B------:R-:W-:Y:S01]  /*76b0*/  STS [R197+0x6200], R50 ;  /* 0x00620032c5007388 */ /* 0x000fe20000000800 */
[----:B------:R-:W-:-:S02]  /*76c0*/  F2FP.F16.F32.PACK_AB R71, R71, R70 ;  /* 0x000000464747723e */ /* 0x000fc400000000ff */
[----:B------:R-:W-:Y:S01]  /*76d0*/  F2FP.F16.F32.PACK_AB R80, R81, R80 ;  /* 0x000000505150723e */ /* 0x000fe200000000ff */
[----:B------:R-:W-:Y:S01]  /*76e0*/  STS [R194+0x7000], R41 ;  /* 0x00700029c2007388 */ /* 0x000fe20000000800 */
[----:B------:R-:W-:Y:S02]  /*76f0*/  F2FP.F16.F32.PACK_AB R82, R83, R82 ;  /* 0x000000525352723e */ /* 0x000fe400000000ff */
[----:B------:R-:W-:Y:S01]  /*7700*/  F2FP.F16.F32.PACK_AB R73, R73, R72 ;  /* 0x000000484949723e */ /* 0x000fe200000000ff */
[----:B------:R3:W-:Y:S01]  /*7710*/  STS [R194+0x7200], R43 ;  /* 0x0072002bc2007388 */ /* 0x0007e20000000800 */
[----:B------:R-:W-:Y:S02]  /*7720*/  F2FP.F16.F32.PACK_AB R75, R75, R74 ;  /* 0x0000004a4b4b723e */ /* 0x000fe400000000ff */
[CC--:B------:R-:W-:Y:S01]  /*7730*/  @P0 IADD3 R0, R207.reuse, R212.reuse, RZ ;  /* 0x000000d4cf000210 */ /* 0x0c0fe20007ffe0ff */
[----:B------:R4:W-:Y:S01]  /*7740*/  STS [R197+0x7000], R44 ;  /* 0x0070002cc5007388 */ /* 0x0009e20000000800 */
[----:B------:R-:W-:-:S03]  /*7750*/  @P0 IADD3 R8, R207, R212, RZ ;  /* 0x000000d4cf080210 */ /* 0x000fc60007ffe0ff */
[----:B------:R4:W-:Y:S01]  /*7760*/  STS [R197+0x7200], R46 ;  /* 0x0072002ec5007388 */ /* 0x0009e20000000800 */
[----:B-1----:R-:W-:-:S03]  /*7770*/  @P0 IMAD R40, R0, R7, RZ ;  /* 0x0000000700280224 */ /* 0x002fc600078e02ff */
[----:B------:R1:W-:Y:S04]  /*7780*/  STS [R194+0x8000], R53 ;  /* 0x00800035c2007388 */ /* 0x0003e80000000800 */
[----:B------:R1:W-:Y:S04]  /*7790*/  STS [R194+0x8200], R55 ;  /* 0x00820037c2007388 */ /* 0x0003e80000000800 */
[----:B------:R1:W-:Y:S04]  /*77a0*/  STS [R197+0x8000], R64 ;  /* 0x00800040c5007388 */ /* 0x0003e80000000800 */
[----:B------:R1:W-:Y:S01]  /*77b0*/  STS [R197+0x8200], R66 ;  /* 0x00820042c5007388 */ /* 0x0003e20000000800 */
[----:B---3--:R-:W-:-:S03]  /*77c0*/  @P0 IMAD.WIDE.U32 R42, R0, R6, RZ ;  /* 0x00000006002a0225 */ /* 0x008fc600078e00ff */
[----:B------:R1:W-:Y:S01]  /*77d0*/  STS [R194+0x9000], R57 ;  /* 0x00900039c2007388 */ /* 0x0003e20000000800 */
[----:B--2---:R-:W-:Y:S02]  /*77e0*/  @P0 IMAD R0, R8, R5, RZ ;  /* 0x0000000508000224 */ /* 0x004fe400078e02ff */
[----:B----4-:R-:W-:Y:S01]  /*77f0*/  FMUL.FTZ R44, R78, UR9 ;  /* 0x000000094e2c7c20 */ /* 0x010fe20008410000 */
[----:B------:R-:W-:Y:S01]  /*7800*/  @P0 IMAD.WIDE.U32 R8, R8, R4, RZ ;  /* 0x0000000408080225 */ /* 0x000fe200078e00ff */
[----:B------:R1:W-:Y:S03]  /*7810*/  STS [R194+0x9200], R59 ;  /* 0x0092003bc2007388 */ /* 0x0003e60000000800 */
[----:B------:R-:W-:Y:S01]  /*7820*/  FMUL.FTZ R46, R76, UR9 ;  /* 0x000000094c2e7c20 */ /* 0x000fe20008410000 */
[----:B------:R-:W-:Y:S01]  /*7830*/  @P0 IADD3 R40, R43, R40, RZ ;  /* 0x000000282b280210 */ /* 0x000fe20007ffe0ff */
[----:B------:R1:W-:Y:S01]  /*7840*/  STS [R197+0x9000], R60 ;  /* 0x0090003cc5007388 */ /* 0x0003e20000000800 */
[----:B------:R-:W-:-:S02]  /*7850*/  F2FP.F16.F32.PACK_AB R44, R79, R44 ;  /* 0x0000002c4f2c723e */ /* 0x000fc400000000ff */
[----:B------:R-:W-:Y:S01]  /*7860*/  F2FP.F16.F32.PACK_AB R46, R77, R46 ;  /* 0x0000002e4d2e723e */ /* 0x000fe200000000ff */
[----:B------:R1:W-:Y:S01]  /*7870*/  STS [R197+0x9200], R62 ;  /* 0x0092003ec5007388 */ /* 0x0003e20000000800 */
[----:B------:R-:W-:Y:S02]  /*7880*/  @P0 IADD3 R0, R9, R0, RZ ;  /* 0x0000000009000210 */ /* 0x000fe40007ffe0ff */
[----:B------:R-:W-:Y:S01]  /*7890*/  @P0 MOV R2, R8 ;  /* 0x0000000800020202 */ /* 0x000fe20000000f00 */
[----:B------:R1:W-:Y:S04]  /*78a0*/  STS [R194+0xa000], R69 ;  /* 0x00a00045c2007388 */ /* 0x0003e80000000800 */
[----:B------:R1:W-:Y:S04]  /*78b0*/  STS [R194+0xa200], R71 ;  /* 0x00a20047c2007388 */ /* 0x0003e80000000800 */
[----:B------:R1:W-:Y:S04]  /*78c0*/  STS [R197+0xa000], R80 ;  /* 0x00a00050c5007388 */ /* 0x0003e80000000800 */
[----:B------:R1:W-:Y:S04]  /*78d0*/  STS [R197+0xa200], R82 ;  /* 0x00a20052c5007388 */ /* 0x0003e80000000800 */
[----:B------:R1:W-:Y:S04]  /*78e0*/  STS [R194+0xb000], R73 ;  /* 0x00b00049c2007388 */ /* 0x0003e80000000800 */
[----:B------:R1:W-:Y:S01]  /*78f0*/  STS [R194+0xb200], R75 ;  /* 0x00b2004bc2007388 */ /* 0x0003e20000000800 */
[----:B------:R-:W-:Y:S05]  /*7900*/  @P0 BRA `(.L_x_777) ;  /* 0x00000000002c0947 */ /* 0x000fea0003800000 */
[----:B------:R-:W2:Y:S01]  /*7910*/  LDC.64 R6, c[0x0][0x450] ;  /* 0x00011400ff067b82 */ /* 0x000ea20000000a00 */
[----:B------:R-:W-:-:S07]  /*7920*/  SHF.R.S32.HI R13, RZ, 0x1f, R207 ;  /* 0x0000001fff0d7819 */ /* 0x000fce00000114cf */
[----:B------:R-:W3:Y:S01]  /*7930*/  LDC.64 R8, c[0x0][0x438] ;  /* 0x00010e00ff087b82 */ /* 0x000ee20000000a00 */
[-C--:B--2---:R-:W-:Y:S02]  /*7940*/  IMAD R12, R13, R6.reuse, RZ ;  /* 0x000000060d0c7224 */ /* 0x084fe400078e02ff */
[----:B------:R-:W-:-:S04]  /*7950*/  IMAD.WIDE.U32 R14, R207, R6, RZ ;  /* 0x00000006cf0e7225 */ /* 0x000fc800078e00ff */
[----:B------:R-:W-:Y:S02]  /*7960*/  IMAD R12, R207, R7, R12 ;  /* 0x00000007cf0c7224 */ /* 0x000fe400078e020c */
[----:B---3--:R-:W-:-:S03]  /*7970*/  IMAD R10, R11, R8, RZ ;  /* 0x000000080b0a7224 */ /* 0x008fc600078e02ff */
[----:B------:R-:W-:Y:S01]  /*7980*/  IADD3 R15, R15, R12, RZ ;  /* 0x0000000c0f0f7210 */ /* 0x000fe20007ffe0ff */
[C---:B------:R-:W-:Y:S02]  /*7990*/  IMAD R9, R189.reuse, R9, R10 ;  /* 0x00000009bd097224 */ /* 0x040fe400078e020a */
[----:B------:R-:W-:-:S05]  /*79a0*/  IMAD.WIDE.U32 R42, R189, R8, R14 ;  /* 0x00000008bd2a7225 */ /* 0x000fca00078e000e */
[----:B------:R-:W-:Y:S02]  /*79b0*/  IADD3 R40, R43, R9, RZ ;  /* 0x000000092b287210 */ /* 0x000fe40007ffe0ff */
.L_x_777:
        /* <DEDUP_REMOVED lines=12> */
[----:B------:R-:W-:-:S07]  /*7a80*/  MOV R2, R8 ;  /* 0x0000000800027202 */ /* 0x000fce0000000f00 */
.L_x_778:
[----:B------:R-:W-:Y:S01]  /*7a90*/  STS [R197+0xb000], R46 ;  /* 0x00b0002ec5007388 */ /* 0x000fe20000000800 */
[C---:B------:R-:W-:Y:S01]  /*7aa0*/  IMAD.SHL.U32 R54, R191.reuse, 0x80, RZ ;  /* 0x00000080bf367824 */ /* 0x040fe200078e00ff */
[--C-:B-1----:R-:W-:Y:S01]  /*7ab0*/  SHF.R.S32.HI R59, RZ, 0x1f, R186.reuse ;  /* 0x0000001fff3b7819 */ /* 0x102fe200000114ba */
[----:B------:R-:W-:Y:S01]  /*7ac0*/  IMAD.MOV.U32 R58, RZ, RZ, R186 ;  /* 0x000000ffff3a7224 */ /* 0x000fe200078e00ba */
[----:B------:R1:W-:Y:S01]  /*7ad0*/  STS [R197+0xb200], R44 ;  /* 0x00b2002cc5007388 */ /* 0x0003e20000000800 */
[----:B------:R-:W-:Y:S01]  /*7ae0*/  IMAD R210, R191, -0x80, R210 ;  /* 0xffffff80bfd27824 */ /* 0x000fe200078e02d2 */
[----:B------:R-:W-:Y:S01]  /*7af0*/  SHF.R.S32.HI R53, RZ, 0x1f, R54 ;  /* 0x0000001fff357819 */ /* 0x000fe20000011436 */
[----:B------:R-:W-:Y:S01]  /*7b00*/  ULDC.64 UR8, c[0x0][0x468] ;  /* 0x00011a0000087ab9 */ /* 0x000fe20000000a00 */
[----:B------:R-:W-:Y:S01]  /*7b10*/  BAR.SYNC.DEFER_BLOCKING 0x0 ;  /* 0x0000000000007b1d */ /* 0x000fe20000010000 */
[----:B------:R-:W-:Y:S02]  /*7b20*/  SHF.R.S32.HI R52, RZ, 0x1f, R188 ;  /* 0x0000001fff347819 */ /* 0x000fe400000114bc */
[----:B------:R-:W-:Y:S01]  /*7b30*/  IMAD R41, R53, R6, RZ ;  /* 0x0000000635297224 */ /* 0x000fe200078e02ff */
[----:B------:R-:W-:-:S02]  /*7b40*/  ISETP.GE.AND P2, PT, R185, R210, PT ;  /* 0x000000d2b900720c */ /* 0x000fc40003f46270 */
[----:B------:R-:W-:Y:S01]  /*7b50*/  BSSY B0, `(.L_x_779) ;  /* 0x0000024000007945 */ /* 0x000fe20003800000 */
[C---:B------:R-:W-:Y:S01]  /*7b60*/  IMAD R41, R54.reuse, R7, R41 ;  /* 0x0000000736297224 */ /* 0x040fe200078e0229 */
[----:B------:R-:W-:Y:S01]  /*7b70*/  SHF.R.S32.HI R55, RZ, 0x1f, R185 ;  /* 0x0000001fff377819 */ /* 0x000fe200000114b9 */
[----:B-1----:R-:W-:Y:S01]  /*7b80*/  IMAD.WIDE.U32 R44, R54, R6, R58 ;  /* 0x00000006362c7225 */ /* 0x002fe200078e003a */
[----:B------:R1:W2:Y:S02]  /*7b90*/  LDS.128 R36, [R161+0xa000] ;  /* 0x00a00000a1247984 */ /* 0x0002a40000000c00 */
[----:B------:R-:W-:Y:S02]  /*7ba0*/  IADD3 R60, P0, R42, R44, RZ ;  /* 0x0000002c2a3c7210 */ /* 0x000fe40007f1e0ff */
[----:B------:R1:W3:Y:S01]  /*7bb0*/  LDS.128 R32, [R161+0xc000] ;  /* 0x00c00000a1207984 */ /* 0x0002e20000000c00 */
[----:B------:R-:W-:Y:S02]  /*7bc0*/  IADD3 R42, R185, 0x40, RZ ;  /* 0x00000040b92a7810 */ /* 0x000fe40007ffe0ff */
[----:B------:R-:W-:Y:S01]  /*7bd0*/  IADD3.X R61, R40, R45, R41, P0, !PT ;  /* 0x0000002d283d7210 */ /* 0x000fe200007fe429 */
[----:B------:R1:W4:Y:S01]  /*7be0*/  LDS.128 R28, [R161+0xf000] ;  /* 0x00f00000a11c7984 */ /* 0x0003220000000c00 */
[----:B------:R-:W-:Y:S01]  /*7bf0*/  IMAD R41, R52, UR8, RZ ;  /* 0x0000000834297c24 */ /* 0x000fe2000f8e02ff */
[----:B------:R-:W-:-:S02]  /*7c00*/  ISETP.GE.AND P1, PT, R42, R210, PT ;  /* 0x000000d22a00720c */ /* 0x000fc40003f26270 */
[----:B------:R1:W1:Y:S01]  /*7c10*/  LDS.128 R24, [R161+0x10000] ;  /* 0x01000000a1187984 */ /* 0x0002620000000c00 */
[C---:B------:R-:W-:Y:S02]  /*7c20*/  IMAD R41, R188.reuse, UR9, R41 ;  /* 0x00000009bc297c24 */ /* 0x040fe4000f8e0229 */
[----:B------:R-:W-:Y:S01]  /*7c30*/  IMAD.WIDE.U32 R60, R188, UR8, R60 ;  /* 0x00000008bc3c7c25 */ /* 0x000fe2000f8e003c */
[----:B------:R1:W1:Y:S04]  /*7c40*/  LDS.128 R20, [R161+0x11000] ;  /* 0x01100000a1147984 */ /* 0x0002680000000c00 */
[----:B------:R1:W1:Y:S01]  /*7c50*/  LDS.128 R16, [R161+0x12000] ;  /* 0x01200000a1107984 */ /* 0x0002620000000c00 */
[----:B------:R-:W-:-:S03]  /*7c60*/  IADD3 R57, R61, R41, RZ ;  /* 0x000000293d397210 */ /* 0x000fc60007ffe0ff */
[----:B------:R1:W1:Y:S04]  /*7c70*/  LDS.128 R12, [R161+0x13000] ;  /* 0x01300000a10c7984 */ /* 0x0002680000000c00 */
[----:B------:R1:W1:Y:S01]  /*7c80*/  LDS.128 R8, [R161+0x14000] ;  /* 0x01400000a1087984 */ /* 0x0002620000000c00 */
[----:B------:R-:W-:Y:S05]  /*7c90*/  @P2 BRA `(.L_x_780) ;  /* 0x00000000003c2947 */ /* 0x000fea0003800000 */
[----:B------:R-:W2:Y:S01]  /*7ca0*/  LDS.128 R44, [R161+0xb000] ;  /* 0x00b00000a12c7984 */ /* 0x000ea20000000c00 */
[----:B------:R-:W-:Y:S01]  /*7cb0*/  MOV R62, R60 ;  /* 0x0000003c003e7202 */ /* 0x000fe20000000f00 */
[-C--:B------:R-:W-:Y:S01]  /*7cc0*/  IMAD R56, R55, R6.reuse, RZ ;  /* 0x0000000637387224 */ /* 0x080fe200078e02ff */
[----:B------:R-:W-:Y:S01]  /*7cd0*/  MOV R63, R57 ;  /* 0x00000039003f7202 */ /* 0x000fe20000000f00 */
[----:B------:R-:W3:Y:S01]  /*7ce0*/  LDS.128 R40, [R161+0x9000] ;  /* 0x00900000a1287984 */ /* 0x000ee20000000c00 */
[----:B------:R-:W-:Y:S01]  /*7cf0*/  ULDC.64 UR8, c[0x0][0x3f0] ;  /* 0x0000fc0000087ab9 */ /* 0x000fe20000000a00 */
[C---:B------:R-:W-:Y:S02]  /*7d00*/  IMAD R56, R185.reuse, R7, R56 ;  /* 0x00000007b9387224 */ /* 0x040fe400078e0238 */
[----:B------:R-:W4:Y:S01]  /*7d10*/  LDS.128 R48, [R161+0xd000] ;  /* 0x00d00000a1307984 */ /* 0x000f220000000c00 */
[----:B------:R-:W-:-:S05]  /*7d20*/  IMAD.WIDE.U32 R62, R185, R6, R62 ;  /* 0x00000006b93e7225 */ /* 0x000fca00078e003e */
[----:B------:R-:W-:Y:S02]  /*7d30*/  IADD3 R56, R63, R56, RZ ;  /* 0x000000383f387210 */ /* 0x000fe40007ffe0ff */
[----:B------:R-:W-:-:S04]  /*7d40*/  LEA R64, P0, R62, UR8, 0x1 ;  /* 0x000000083e407c11 */ /* 0x000fc8000f8008ff */
[----:B------:R-:W-:-:S05]  /*7d50*/  LEA.HI.X R65, R62, UR9, R56, 0x1, P0 ;  /* 0x000000093e417c11 */ /* 0x000fca00080f0c38 */
[----:B--2---:R2:W-:Y:S04]  /*7d60*/  STG.E.128 desc[UR36][R64.64+0x40], R44 ;  /* 0x0000402c40007986 */ /* 0x0045e8000c101d24 */
[----:B---3--:R2:W-:Y:S04]  /*7d70*/  STG.E.128 desc[UR36][R64.64], R40 ;  /* 0x0000002840007986 */ /* 0x0085e8000c101d24 */
[----:B----4-:R2:W-:Y:S02]  /*7d80*/  STG.E.128 desc[UR36][R64.64+0x80], R48 ;  /* 0x0000803040007986 */ /* 0x0105e4000c101d24 */
.L_x_780:
[----:B------:R-:W-:Y:S05]  /*7d90*/  BSYNC B0 ;  /* 0x0000000000007941 */ /* 0x000fea0003800000 */
.L_x_779:
[----:B--2---:R2:W1:Y:S01]  /*7da0*/  LDS.128 R40, [R161+0xe000] ;  /* 0x00e00000a1287984 */ /* 0x0044620000000c00 */
[----:B------:R-:W-:Y:S04]  /*7db0*/  BSSY B0, `(.L_x_781) ;  /* 0x000000f000007945 */ /* 0x000fe80003800000 */
[----:B------:R-:W-:Y:S05]  /*7dc0*/  @P1 BRA `(.L_x_782) ;  /* 0x0000000000341947 */ /* 0x000fea0003800000 */
[----:B------:R-:W-:Y:S01]  /*7dd0*/  IADD3 R44, P0, R185, 0x40, RZ ;  /* 0x00000040b92c7810 */ /* 0x000fe20007f1e0ff */
[----:B------:R-:W-:Y:S01]  /*7de0*/  ULDC.64 UR8, c[0x0][0x3f0] ;  /* 0x0000fc0000087ab9 */ /* 0x000fe20000000a00 */
[----:B------:R-:W-:Y:S02]  /*7df0*/  MOV R56, R60 ;  /* 0x0000003c00387202 */ /* 0x000fe40000000f00 */
[----:B------:R-:W-:-:S03]  /*7e00*/  IADD3.X R45, RZ, R55, RZ, P0, !PT ;  /* 0x00000037ff2d7210 */ /* 0x000fc600007fe4ff */
[----:B------:R-:W-:-:S04]  /*7e10*/  IMAD.WIDE.U32 R46, R44, R6, R56 ;  /* 0x000000062c2e7225 */ /* 0x000fc800078e0038 */
[----:B------:R-:W-:Y:S01]  /*7e20*/  IMAD R45, R45, R6, RZ ;  /* 0x000000062d2d7224 */ /* 0x000fe200078e02ff */
[----:B------:R-:W-:-:S03]  /*7e30*/  LEA R6, P0, R46, UR8, 0x1 ;  /* 0x000000082e067c11 */ /* 0x000fc6000f8008ff */
[----:B------:R-:W-:-:S05]  /*7e40*/  IMAD R45, R44, R7, R45 ;  /* 0x000000072c2d7224 */ /* 0x000fca00078e022d */
[----:B------:R-:W-:-:S04]  /*7e50*/  IADD3 R45, R47, R45, RZ ;  /* 0x0000002d2f2d7210 */ /* 0x000fc80007ffe0ff */
[----:B------:R-:W-:-:S05]  /*7e60*/  LEA.HI.X R7, R46, UR9, R45, 0x1, P0 ;  /* 0x000000092e077c11 */ /* 0x000fca00080f0c2d */
[----:B------:R2:W-:Y:S04]  /*7e70*/  STG.E.128 desc[UR36][R6.64], R36 ;  /* 0x0000002406007986 */ /* 0x0005e8000c101d24 */
[----:B---3--:R2:W-:Y:S04]  /*7e80*/  STG.E.128 desc[UR36][R6.64+0x40], R32 ;  /* 0x0000402006007986 */ /* 0x0085e8000c101d24 */
[----:B-1----:R2:W-:Y:S02]  /*7e90*/  STG.E.128 desc[UR36][R6.64+0x80], R40 ;  /* 0x0000802806007986 */ /* 0x0025e4000c101d24 */
.L_x_782:
[----:B------:R-:W-:Y:S05]  /*7ea0*/  BSYNC B0 ;  /* 0x0000000000007941 */ /* 0x000fea0003800000 */
.L_x_781:
[-C--:B------:R-:W-:Y:S01]  /*7eb0*/  IMAD.WIDE.U32 R58, R54, R4.reuse, R58 ;  /* 0x00000004363a7225 */ /* 0x080fe200078e003a */
[----:B------:R-:W-:Y:S01]  /*7ec0*/  ULDC.64 UR8, c[0x0][0x470] ;  /* 0x00011c0000087ab9 */ /* 0x000fe20000000a00 */
[----:B------:R-:W-:Y:S02]  /*7ed0*/  BSSY B0, `(.L_x_783) ;  /* 0x0000015000007945 */ /* 0x000fe40003800000 */
[----:B------:R-:W-:Y:S01]  /*7ee0*/  IMAD R53, R53, R4, RZ ;  /* 0x0000000435357224 */ /* 0x000fe200078e02ff */
[----:B--23--:R-:W-:Y:S01]  /*7ef0*/  IADD3 R32, P0, R2, R58, RZ ;  /* 0x0000003a02207210 */ /* 0x00cfe20007f1e0ff */
[----:B------:R-:W-:Y:S02]  /*7f00*/  IMAD R7, R52, UR8, RZ ;  /* 0x0000000834077c24 */ /* 0x000fe4000f8e02ff */
[----:B------:R-:W-:Y:S02]  /*7f10*/  IMAD R53, R54, R5, R53 ;  /* 0x0000000536357224 */ /* 0x000fe400078e0235 */
[----:B------:R-:W-:-:S03]  /*7f20*/  IMAD R7, R188, UR9, R7 ;  /* 0x00000009bc077c24 */ /* 0x000fc6000f8e0207 */
[----:B------:R-:W-:-:S03]  /*7f30*/  IADD3.X R33, R0, R59, R53, P0, !PT ;  /* 0x0000003b00217210 */ /* 0x000fc600007fe435 */
[----:B------:R-:W-:-:S05]  /*7f40*/  IMAD.WIDE.U32 R32, R188, UR8, R32 ;  /* 0x00000008bc207c25 */ /* 0x000fca000f8e0020 */
[----:B------:R-:W-:Y:S01]  /*7f50*/  IADD3 R7, R33, R7, RZ ;  /* 0x0000000721077210 */ /* 0x000fe20007ffe0ff */
[----:B------:R-:W-:Y:S06]  /*7f60*/  @P2 BRA `(.L_x_784) ;  /* 0x00000000002c2947 */ /* 0x000fec0003800000 */
[----:B------:R-:W-:Y:S01]  /*7f70*/  MOV R6, R32 ;  /* 0x0000002000067202 */ /* 0x000fe20000000f00 */
[----:B------:R-:W-:Y:S01]  /*7f80*/  IMAD R0, R55, R4, RZ ;  /* 0x0000000437007224 */ /* 0x000fe200078e02ff */
[----:B------:R-:W-:-:S03]  /*7f90*/  ULDC.64 UR8, c[0x0][0x3f8] ;  /* 0x0000fe0000087ab9 */ /* 0x000fc60000000a00 */
[----:B------:R-:W-:-:S04]  /*7fa0*/  IMAD.WIDE.U32 R34, R185, R4, R6 ;  /* 0x00000004b9227225 */ /* 0x000fc800078e0006 */
[----:B------:R-:W-:Y:S01]  /*7fb0*/  IMAD R0, R185, R5, R0 ;  /* 0x00000005b9007224 */ /* 0x000fe200078e0200 */
[----:B------:R-:W-:-:S04]  /*7fc0*/  LEA R36, P0, R34, UR8, 0x1 ;  /* 0x0000000822247c11 */ /* 0x000fc8000f8008ff */
[----:B------:R-:W-:-:S04]  /*7fd0*/  IADD3 R0, R35, R0, RZ ;  /* 0x0000000023007210 */ /* 0x000fc80007ffe0ff */
[----:B------:R-:W-:-:S05]  /*7fe0*/  LEA.HI.X R37, R34, UR9, R0, 0x1, P0 ;  /* 0x0000000922257c11 */ /* 0x000fca00080f0c00 */
[----:B----4-:R2:W-:Y:S04]  /*7ff0*/  STG.E.128 desc[UR36][R36.64], R28 ;  /* 0x0000001c24007986 */ /* 0x0105e8000c101d24 */
[----:B-1----:R2:W-:Y:S04]  /*8000*/  STG.E.128 desc[UR36][R36.64+0x40], R20 ;  /* 0x0000401424007986 */ /* 0x0025e8000c101d24 */
[----:B------:R2:W-:Y:S02]  /*8010*/  STG.E.128 desc[UR36][R36.64+0x80], R12 ;  /* 0x0000800c24007986 */ /* 0x0005e4000c101d24 */
.L_x_784:
[----:B------:R-:W-:Y:S05]  /*8020*/  BSYNC B0 ;  /* 0x0000000000007941 */ /* 0x000fea0003800000 */
.L_x_783:
        /* <DEDUP_REMOVED lines=11> */
[----:B-1----:R1:W-:Y:S04]  /*80e0*/  STG.E.128 desc[UR36][R4.64], R24 ;  /* 0x0000001804007986 */ /* 0x0023e8000c101d24 */
[----:B------:R1:W-:Y:S04]  /*80f0*/  STG.E.128 desc[UR36][R4.64+0x40], R16 ;  /* 0x0000401004007986 */ /* 0x0003e8000c101d24 */
[----:B------:R1:W-:Y:S01]  /*8100*/  STG.E.128 desc[UR36][R4.64+0x80], R8 ;  /* 0x0000800804007986 */ /* 0x0003e2000c101d24 */
[----:B------:R-:W-:Y:S05]  /*8110*/  BRA `(.L_x_785) ;  /* 0x0000000400f87947 */ /* 0x000fea0003800000 */
.L_x_773:
[----:B------:R-:W-:Y:S01]  /*8120*/  ISETP.NE.AND P0, PT, R212, -0x1, PT ;  /* 0xffffffffd400780c */ /* 0x000fe20003f05270 */
[----:B------:R-:W-:-:S05]  /*8130*/  IMAD.SHL.U32 R13, R191, 0x80, RZ ;  /* 0x00000080bf0d7824 */ /* 0x000fca00078e00ff */
[----:B------:R-:W-:-:S07]  /*8140*/  SHF.R.S32.HI R11, RZ, 0x1f, R13 ;  /* 0x0000001fff0b7819 */ /* 0x000fce000001140d */
[----:B------:R-:W1:Y:S01]  /*8150*/  @P0 LDC.64 R6, c[0x0][0x450] ;  /* 0x00011400ff060b82 */ /* 0x000e620000000a00 */
[CC--:B------:R-:W-:Y:S02]  /*8160*/  @P0 IADD3 R14, R207.reuse, R212.reuse, RZ ;  /* 0x000000d4cf0e0210 */ /* 0x0c0fe40007ffe0ff */
[----:B------:R-:W-:-:S05]  /*8170*/  @P0 IADD3 R8, R207, R212, RZ ;  /* 0x000000d4cf080210 */ /* 0x000fca0007ffe0ff */
[----:B------:R-:W2:Y:S01]  /*8180*/  @P0 LDC.64 R4, c[0x0][0x458] ;  /* 0x00011600ff040b82 */ /* 0x000ea20000000a00 */
[C---:B-1----:R-:W-:Y:S02]  /*8190*/  @P0 IMAD R0, R14.reuse, R7, RZ ;  /* 0x000000070e000224 */ /* 0x042fe400078e02ff */
[----:B------:R-:W-:-:S04]  /*81a0*/  @P0 IMAD.WIDE.U32 R14, R14, R6, RZ ;  /* 0x000000060e0e0225 */ /* 0x000fc800078e00ff */
[----:B------:R-:W-:Y:S01]  /*81b0*/  @P0 IMAD.MOV.U32 R2, RZ, RZ, R14 ;  /* 0x000000ffff020224 */ /* 0x000fe200078e000e */
[----:B------:R-:W-:Y:S01]  /*81c0*/  @P0 IADD3 R0, R15, R0, RZ ;  /* 0x000000000f000210 */ /* 0x000fe20007ffe0ff */
[C---:B--2---:R-:W-:Y:S01]  /*81d0*/  @P0 IMAD R10, R8.reuse, R5, RZ ;  /* 0x00000005080a0224 */ /* 0x044fe200078e02ff */
[----:B------:R-:W-:Y:S01]  /*81e0*/  SHF.R.S32.HI R15, RZ, 0x1f, R189 ;  /* 0x0000001fff0f7819 */ /* 0x000fe200000114bd */
[----:B------:R-:W-:-:S04]  /*81f0*/  @P0 IMAD.WIDE.U32 R8, R8, R4, RZ ;  /* 0x0000000408080225 */ /* 0x000fc800078e00ff */
[----:B------:R-:W-:Y:S01]  /*8200*/  @P0 IMAD.MOV.U32 R12, RZ, RZ, R8 ;  /* 0x000000ffff0c0224 */ /* 0x000fe200078e0008 */
[----:B------:R-:W-:Y:S01]  /*8210*/  @P0 IADD3 R10, R9, R10, RZ ;  /* 0x0000000a090a0210 */ /* 0x000fe20007ffe0ff */
[----:B------:R-:W-:Y:S06]  /*8220*/  @P0 BRA `(.L_x_786) ;  /* 0x0000000000300947 */ /* 0x000fec0003800000 */
[----:B------:R-:W1:Y:S01]  /*8230*/  LDC.64 R6, c[0x0][0x450] ;  /* 0x00011400ff067b82 */ /* 0x000e620000000a00 */
[----:B------:R-:W-:-:S07]  /*8240*/  SHF.R.S32.HI R17, RZ, 0x1f, R207 ;  /* 0x0000001fff117819 */ /* 0x000fce00000114cf */
[----:B------:R-:W2:Y:S01]  /*8250*/  LDC.64 R8, c[0x0][0x438] ;  /* 0x00010e00ff087b82 */ /* 0x000ea20000000a00 */
[-C--:B-1----:R-:W-:Y:S02]  /*8260*/  IMAD R2, R17, R6.reuse, RZ ;  /* 0x0000000611027224 */ /* 0x082fe400078e02ff */
[----:B------:R-:W-:-:S04]  /*8270*/  IMAD.WIDE.U32 R16, R207, R6, RZ ;  /* 0x00000006cf107225 */ /* 0x000fc800078e00ff */
[----:B------:R-:W-:Y:S02]  /*8280*/  IMAD R2, R207, R7, R2 ;  /* 0x00000007cf027224 */ /* 0x000fe400078e0202 */
[----:B--2---:R-:W-:-:S03]  /*8290*/  IMAD R0, R15, R8, RZ ;  /* 0x000000080f007224 */ /* 0x004fc600078e02ff */
[----:B------:R-:W-:Y:S01]  /*82a0*/  IADD3 R17, R17, R2, RZ ;  /* 0x0000000211117210 */ /* 0x000fe20007ffe0ff */
[C---:B------:R-:W-:Y:S02]  /*82b0*/  IMAD R0, R189.reuse, R9, R0 ;  /* 0x00000009bd007224 */ /* 0x040fe400078e0200 */
[----:B------:R-:W-:-:S05]  /*82c0*/  IMAD.WIDE.U32 R8, R189, R8, R16 ;  /* 0x00000008bd087225 */ /* 0x000fca00078e0010 */
[----:B------:R-:W-:Y:S02]  /*82d0*/  IADD3 R0, R9, R0, RZ ;  /* 0x0000000009007210 */ /* 0x000fe40007ffe0ff */
[----:B------:R-:W-:Y:S02]  /*82e0*/  MOV R2, R8 ;  /* 0x0000000800027202 */ /* 0x000fe40000000f00 */
.L_x_786:
[----:B------:R-:W-:Y:S05]  /*82f0*/  @P0 BRA `(.L_x_787) ;  /* 0x0000000000300947 */ /* 0x000fea0003800000 */
        /* <DEDUP_REMOVED lines=11> */
[----:B------:R-:W-:-:S07]  /*83b0*/  MOV R12, R16 ;  /* 0x00000010000c7202 */ /* 0x000fce0000000f00 */
.L_x_787:
[----:B------:R-:W-:Y:S01]  /*83c0*/  IMAD R210, R191, -0x80, R210 ;  /* 0xffffff80bfd27824 */ /* 0x000fe200078e02d2 */
[----:B------:R-:W-:Y:S01]  /*83d0*/  SHF.R.S32.HI R8, RZ, 0x1f, R188 ;  /* 0x0000001fff087819 */ /* 0x000fe200000114bc */
[-C--:B------:R-:W-:Y:S01]  /*83e0*/  IMAD R14, R11, R6.reuse, RZ ;  /* 0x000000060b0e7224 */ /* 0x080fe200078e02ff */
[----:B------:R-:W-:Y:S01]  /*83f0*/  ULDC.64 UR8, c[0x0][0x468] ;  /* 0x00011a0000087ab9 */ /* 0x000fe20000000a00 */
[----:B------:R-:W-:Y:S01]  /*8400*/  IMAD.WIDE.U32 R16, R13, R6, R186 ;  /* 0x000000060d107225 */ /* 0x000fe200078e00ba */
[----:B------:R-:W-:Y:S01]  /*8410*/  ISETP.GE.AND P2, PT, R185, R210, PT ;  /* 0x000000d2b900720c */ /* 0x000fe20003f46270 */
[----:B------:R-:W-:Y:S02]  /*8420*/  BSSY B0, `(.L_x_788) ;  /* 0x0000017000007945 */ /* 0x000fe40003800000 */
[----:B------:R-:W-:Y:S01]  /*8430*/  IMAD R9, R13, R7, R14 ;  /* 0x000000070d097224 */ /* 0x000fe200078e020e */
[----:B------:R-:W-:Y:S02]  /*8440*/  IADD3 R14, P0, R2, R16, RZ ;  /* 0x00000010020e7210 */ /* 0x000fe40007f1e0ff */
[----:B------:R-:W-:-:S02]  /*8450*/  IADD3 R2, R185, 0x40, RZ ;  /* 0x00000040b9027810 */ /* 0x000fc40007ffe0ff */
[----:B------:R-:W-:Y:S01]  /*8460*/  IADD3.X R15, R0, R17, R9, P0, !PT ;  /* 0x00000011000f7210 */ /* 0x000fe200007fe409 */
[----:B------:R-:W-:Y:S01]  /*8470*/  IMAD R17, R8, UR8, RZ ;  /* 0x0000000808117c24 */ /* 0x000fe2000f8e02ff */
[----:B------:R-:W-:Y:S02]  /*8480*/  ISETP.GE.AND P1, PT, R2, R210, PT ;  /* 0x000000d20200720c */ /* 0x000fe40003f26270 */
[----:B------:R-:W-:Y:S01]  /*8490*/  SHF.R.S32.HI R9, RZ, 0x1f, R185 ;  /* 0x0000001fff097819 */ /* 0x000fe200000114b9 */
[C---:B------:R-:W-:Y:S02]  /*84a0*/  IMAD R17, R188.reuse, UR9, R17 ;  /* 0x00000009bc117c24 */ /* 0x040fe4000f8e0211 */
        /* <DEDUP_REMOVED lines=11> */
[----:B------:R1:W-:Y:S04]  /*8560*/  STG.E.128 desc[UR36][R20.64], RZ ;  /* 0x000000ff14007986 */ /* 0x0003e8000c101d24 */
[----:B------:R1:W-:Y:S04]  /*8570*/  STG.E.128 desc[UR36][R20.64+0x40], RZ ;  /* 0x000040ff14007986 */ /* 0x0003e8000c101d24 */
[----:B------:R1:W-:Y:S02]  /*8580*/  STG.E.128 desc[UR36][R20.64+0x80], RZ ;  /* 0x000080ff14007986 */ /* 0x0003e4000c101d24 */
.L_x_789:
[----:B------:R-:W-:Y:S05]  /*8590*/  BSYNC B0 ;  /* 0x0000000000007941 */ /* 0x000fea0003800000 */
.L_x_788:
        /* <DEDUP_REMOVED lines=12> */
[----:B------:R2:W-:Y:S04]  /*8660*/  STG.E.128 desc[UR36][R6.64], RZ ;  /* 0x000000ff06007986 */ /* 0x0005e8000c101d24 */
[----:B------:R2:W-:Y:S04]  /*8670*/  STG.E.128 desc[UR36][R6.64+0x40], RZ ;  /* 0x000040ff06007986 */ /* 0x0005e8000c101d24 */
[----:B------:R2:W-:Y:S02]  /*8680*/  STG.E.128 desc[UR36][R6.64+0x80], RZ ;  /* 0x000080ff06007986 */ /* 0x0005e4000c101d24 */
.L_x_791:
[----:B------:R-:W-:Y:S05]  /*8690*/  BSYNC B0 ;  /* 0x0000000000007941 */ /* 0x000fea0003800000 */
.L_x_790:
[-C--:B--2---:R-:W-:Y:S01]  /*86a0*/  IMAD.WIDE.U32 R6, R13, R4.reuse, R186 ;  /* 0x000000040d067225 */ /* 0x084fe200078e00ba */
[----:B------:R-:W-:Y:S01]  /*86b0*/  ULDC.64 UR8, c[0x0][0x470] ;  /* 0x00011c0000087ab9 */ /* 0x000fe20000000a00 */
[----:B------:R-:W-:Y:S02]  /*86c0*/  BSSY B0, `(.L_x_792) ;  /* 0x0000015000007945 */ /* 0x000fe40003800000 */
[----:B------:R-:W-:Y:S01]  /*86d0*/  IMAD R0, R11, R4, RZ ;  /* 0x000000040b007224 */ /* 0x000fe200078e02ff */
[----:B------:R-:W-:Y:S01]  /*86e0*/  IADD3 R12, P0, R12, R6, RZ ;  /* 0x000000060c0c7210 */ /* 0x000fe20007f1e0ff */
[----:B------:R-:W-:Y:S02]  /*86f0*/  IMAD R11, R8, UR8, RZ ;  /* 0x00000008080b7c24 */ /* 0x000fe4000f8e02ff */
[----:B------:R-:W-:-:S05]  /*8700*/  IMAD R13, R13, R5, R0 ;  /* 0x000000050d0d7224 */ /* 0x000fca00078e0200 */
[----:B------:R-:W-:Y:S01]  /*8710*/  IADD3.X R13, R10, R7, R13, P0, !PT ;  /* 0x000000070a0d7210 */ /* 0x000fe200007fe40d */
        /* <DEDUP_REMOVED lines=15> */
.L_x_793:
[----:B------:R-:W-:Y:S05]  /*8810*/  BSYNC B0 ;  /* 0x0000000000007941 */ /* 0x000fea0003800000 */
.L_x_792:
        /* <DEDUP_REMOVED lines=14> */
.L_x_785:
[----:B------:R-:W-:Y:S05]  /*8900*/  BSYNC B1 ;  /* 0x0000000000017941 */ /* 0x000fea0003800000 */
.L_x_768:
[----:B------:R-:W4:Y:S02]  /*8910*/  LDC R0, c[0x0][0xc] ;  /* 0x00000300ff007b82 */ /* 0x000f240000000800 */
[----:B----4-:R-:W-:-:S04]  /*8920*/  IADD3 R191, R0, R191, RZ ;  /* 0x000000bf00bf7210 */ /* 0x010fc80007ffe0ff */
[----:B------:R-:W-:-:S13]  /*8930*/  ISETP.GE.AND P0, PT, R191, UR7, PT ;  /* 0x00000007bf007c0c */ /* 0x000fda000bf06270 */
[----:B------:R-:W-:Y:S05]  /*8940*/  @P0 BRA `(.L_x_794) ;  /* 0x0000000000040947 */ /* 0x000fea0003800000 */
[----:B------:R-:W-:Y:S05]  /*8950*/  BRA `(.L_x_795) ;  /* 0xffffff8000647947 */ /* 0x000fea000383ffff */
.L_x_794:
[----:B------:R-:W-:Y:S05]  /*8960*/  EXIT ;  /* 0x000000000000794d */ /* 0x000fea0003800000 */
.L_x_796:
        /* <DEDUP_REMOVED lines=9> */
.L_x_1303:


//--------------------- .text._ZN5flash44flash_bwd_dq_dk_dv_loop_seqk_parallel_kernelI23Flash_bwd_kernel_traitsILi96ELi64ELi128ELi8ELi2ELi4ELi4ELb0ELb0EN7cutlass6half_tE19Flash_kernel_traitsILi96ELi64ELi128ELi8ES3_EELb0ELb0ELb0ELb0ELb0ELb1ELb1EEEvNS_16Flash_bwd_paramsE --------------------------
	.section	.text._ZN5flash44flash_bwd_dq_dk_dv_loop_seqk_parallel_kernelI23Flash_bwd_kernel_traitsILi96ELi64ELi128ELi8ELi2ELi4ELi4ELb0ELb0EN7cutlass6half_tE19Flash_kernel_traitsILi96ELi64ELi128ELi8ES3_EELb0ELb0ELb0ELb0ELb0ELb1ELb1EEEvNS_16Flash_bwd_paramsE,"ax",@progbits
	.align	128
        .global         _ZN5flash44flash_bwd_dq_dk_dv_loop_seqk_parallel_kernelI23Flash_bwd_kernel_traitsILi96ELi64ELi128ELi8ELi2ELi4ELi4ELb0ELb0EN7cutlass6half_tE19Flash_kernel_traitsILi96ELi64ELi128ELi8ES3_EELb0ELb0ELb0ELb0ELb0ELb1ELb1EEEvNS_16Flash_bwd_paramsE
        .type           _ZN5flash44flash_bwd_dq_dk_dv_loop_seqk_parallel_kernelI23Flash_bwd_kernel_traitsILi96ELi64ELi128ELi8ELi2ELi4ELi4ELb0ELb0EN7cutlass6half_tE19Flash_kernel_traitsILi96ELi64ELi128ELi8ES3_EELb0ELb0ELb0ELb0ELb0ELb1ELb1EEEvNS_16Flash_bwd_paramsE,@function
        .size           _ZN5flash44flash_bwd_dq_dk_dv_loop_seqk_parallel_kernelI23Flash_bwd_kernel_traitsILi96ELi64ELi128ELi8ELi2ELi4ELi4ELb0ELb0EN7cutlass6half_tE19Flash_kernel_traitsILi96ELi64ELi128ELi8ES3_EELb0ELb0ELb0ELb0ELb0ELb1ELb1EEEvNS_16Flash_bwd_paramsE,(.L_x_1304 - _ZN5flash44flash_bwd_dq_dk_dv_loop_seqk_parallel_kernelI23Flash_bwd_kernel_traitsILi96ELi64ELi128ELi8ELi2ELi4ELi4ELb0ELb0EN7cutlass6half_tE19Flash_kernel_traitsILi96ELi64ELi128ELi8ES3_EELb0ELb0ELb0ELb0ELb0ELb1ELb1EEEvNS_16Flash_bwd_paramsE)
        .other          _ZN5flash44flash_bwd_dq_dk_dv_loop_seqk_parallel_kernelI23Flash_bwd_kernel_traitsILi96ELi64ELi128ELi8ELi2ELi4ELi4ELb0ELb0EN7cutlass6half_tE19Flash_kernel_traitsILi96ELi64ELi128ELi8ES3_EELb0ELb0ELb0ELb0ELb0ELb1ELb1EEEvNS_16Flash_bwd_paramsE,@"STO_CUDA_ENTRY STV_DEFAULT"
_ZN5flash44flash_bwd_dq_dk_dv_loop_seqk_parallel_kernelI23Flash_bwd_kernel_traitsILi96ELi64ELi128ELi8ELi2ELi4ELi4ELb0ELb0EN7cutlass6half_tE19Flash_kernel_traitsILi96ELi64ELi128ELi8ES3_EELb0ELb0ELb0ELb0ELb0ELb1ELb1EEEvNS_16Flash_bwd_paramsE:
.text._ZN5flash44flash_bwd_dq_dk_dv_loop_seqk_parallel_kernelI23Flash_bwd_kernel_traitsILi96ELi64ELi128ELi8ELi2ELi4ELi4ELb0ELb0EN7cutlass6half_tE19Flash_kernel_traitsILi96ELi64ELi128ELi8ES3_EELb0ELb0ELb0ELb0ELb0ELb1ELb1EEEvNS_16Flash_bwd_paramsE:
        /* <DEDUP_REMOVED lines=24> */
[----:B------:R-:W-:Y:S01]  /*0180*/  IMAD.SHL.U32 R249, R13, 0x2, RZ ;  /* 0x000000020df97824 */ /* 0x000fe200078e00ff */
[----:B----4-:R-:W-:-:S02]  /*0190*/  USHF.R.S32.HI UR6, URZ, 0x1f, UR57 ;  /* 0x0000001f3f067899 */ /* 0x010fc40008011439 */
[CC--:B------:R-:W-:Y:S02]  /*01a0*/  LEA.HI R2, R15.reuse, R13.reuse, RZ, 0x4 ;  /* 0x0000000d0f027211 */ /* 0x0c0fe400078f20ff */
[CC--:B------:R-:W-:Y:S02]  /*01b0*/  LEA.HI R18, R15.reuse, R13.reuse, RZ, 0x3 ;  /* 0x0000000d0f127211 */ /* 0x0c0fe400078f18ff */
[----:B------:R-:W-:Y:S01]  /*01c0*/  LEA.HI R11, R15, R13, RZ, 0x2 ;  /* 0x0000000d0f0b7211 */ /* 0x000fe200078f10ff */
[----:B-----5:R-:W-:Y:S01]  /*01d0*/  USHF.L.U32 UR5, UR45, 0x7, URZ ;  /* 0x000000072d057899 */ /* 0x020fe2000800063f */
[----:B-1----:R-:W-:Y:S02]  /*01e0*/  LOP3.LUT R0, R2, 0xfffffff0, RZ, 0xc0, !PT ;  /* 0xfffffff002007812 */ /* 0x002fe400078ec0ff */
[----:B------:R-:W-:Y:S02]  /*01f0*/  SHF.R.S32.HI R6, RZ, 0x4, R2 ;  /* 0x00000004ff067819 */ /* 0x000fe40000011402 */
[----:B------:R-:W-:Y:S01]  /*0200*/  SHF.R.S32.HI R4, RZ, 0x3, R18 ;  /* 0x00000003ff047819 */ /* 0x000fe20000011412 */
[----:B------:R-:W-:Y:S01]  /*0210*/  IMAD.IADD R0, R13, 0x1, -R0 ;  /* 0x000000010d007824 */ /* 0x000fe200078e0a00 */
[----:B------:R-:W-:-:S02]  /*0220*/  LOP3.LUT R5, R11, 0xfffffffc, RZ, 0xc0, !PT ;  /* 0xfffffffc0b057812 */ /* 0x000fc400078ec0ff */
[----:B------:R-:W-:Y:S01]  /*0230*/  LEA.HI R3, R2, R6, RZ, 0x1 ;  /* 0x0000000602037211 */ /* 0x000fe200078f08ff */
[----:B------:R-:W-:Y:S01]  /*0240*/  IMAD.SHL.U32 R2, R4, 0x40, RZ ;  /* 0x0000004004027824 */ /* 0x000fe200078e00ff */
[----:B------:R-:W-:Y:S01]  /*0250*/  SHF.R.S32.HI R241, RZ, 0x2, R11 ;  /* 0x00000002fff17819 */ /* 0x000fe2000001140b */
[----:B------:R-:W-:Y:S01]  /*0260*/  IMAD.IADD R12, R13, 0x1, -R5 ;  /* 0x000000010d0c7824 */ /* 0x000fe200078e0a05 */
[----:B------:R-:W-:Y:S02]  /*0270*/  LOP3.LUT R8, R3, 0xfffffffe, RZ, 0xc0, !PT ;  /* 0xfffffffe03087812 */ /* 0x000fe400078ec0ff */
[----:B------:R-:W-:Y:S01]  /*0280*/  SHF.R.S32.HI R3, RZ, 0x1f, R0 ;  /* 0x0000001fff037819 */ /* 0x000fe20000011400 */
[----:B------:R-:W-:Y:S01]  /*0290*/  IMAD.SHL.U32 R250, R12, 0x8, RZ ;  /* 0x000000080cfa7824 */ /* 0x000fe200078e00ff */
[----:B------:R-:W-:Y:S01]  /*02a0*/  LEA.HI R5, R0, R0, RZ, 0x1 ;  /* 0x0000000000057211 */ /* 0x000fe200078f08ff */
[----:B------:R-:W-:Y:S01]  /*02b0*/  IMAD.IADD R14, R6, 0x1, -R8 ;  /* 0x00000001060e7824 */ /* 0x000fe200078e0a08 */
[----:B------:R-:W-:-:S02]  /*02c0*/  LOP3.LUT R2, R2, 0xc0, RZ, 0xc0, !PT ;  /* 0x000000c002027812 */ /* 0x000fc400078ec0ff */
[----:B------:R-:W-:Y:S02]  /*02d0*/  LEA.HI R16, R3, R0, RZ, 0x3 ;  /* 0x0000000003107211 */ /* 0x000fe400078f18ff */
[----:B------:R-:W-:Y:S02]  /*02e0*/  LOP3.LUT R3, R5, 0x7fffffe, RZ, 0xc0, !PT ;  /* 0x07fffffe05037812 */ /* 0x000fe400078ec0ff */
[----:B------:R-:W-:Y:S02]  /*02f0*/  SHF.R.U32.HI R7, RZ, 0x3, R2 ;  /* 0x00000003ff077819 */ /* 0x000fe40000011602 */
[----:B------:R-:W-:Y:S01]  /*0300*/  LOP3.LUT R4, R2, 0x18, R250, 0xf8, !PT ;  /* 0x0000001802047812 */ /* 0x000fe200078ef8fa */
[----:B------:R-:W-:Y:S01]  /*0310*/  IMAD.IADD R20, R0, 0x1, -R3 ;  /* 0x0000000100147824 */ /* 0x000fe200078e0a03 */
[----:B------:R-:W-:Y:S02]  /*0320*/  LOP3.LUT R2, R16, 0xfffffff8, RZ, 0xc0, !PT ;  /* 0xfffffff810027812 */ /* 0x000fe400078ec0ff */
[----:B------:R-:W-:-:S02]  /*0330*/  LOP3.LUT R3, R18, 0xfffffff8, RZ, 0xc0, !PT ;  /* 0xfffffff812037812 */ /* 0x000fc400078ec0ff */
[----:B------:R-:W-:Y:S01]  /*0340*/  LOP3.LUT R246, R4, R7, RZ, 0x3c, !PT ;  /* 0x0000000704f67212 */ /* 0x000fe200078e3cff */
[----:B------:R-:W-:Y:S01]  /*0350*/  IMAD.IADD R19, R0, 0x1, -R2 ;  /* 0x0000000100137824 */ /* 0x000fe200078e0a02 */
[----:B------:R-:W-:Y:S01]  /*0360*/  LEA.HI R2, R15, R13, RZ, 0x6 ;  /* 0x0000000d0f027211 */ /* 0x000fe200078f30ff */
[----:B------:R-:W-:Y:S01]  /*0370*/  IMAD.IADD R8, R13, 0x1, -R3 ;  /* 0x000000010d087824 */ /* 0x000fe200078e0a03 */
[----:B------:R-:W-:Y:S02]  /*0380*/  SHF.R.S32.HI R0, RZ, 0x1f, R11 ;  /* 0x0000001fff007819 */ /* 0x000fe4000001140b */
[----:B------:R-:W-:Y:S02]  /*0390*/  SHF.R.S32.HI R9, RZ, 0x6, R2 ;  /* 0x00000006ff097819 */ /* 0x000fe40000011402 */
[-C--:B------:R-:W-:Y:S02]  /*03a0*/  LEA.HI R2, R11, R241.reuse, RZ, 0x1 ;  /* 0x000000f10b027211 */ /* 0x080fe400078f08ff */
[----:B------:R-:W-:-:S02]  /*03b0*/  LEA.HI R0, R0, R241, RZ, 0x3 ;  /* 0x000000f100007211 */ /* 0x000fc400078f18ff */
[----:B------:R-:W-:Y:S02]  /*03c0*/  LEA.HI R11, R8, R8, RZ, 0x1 ;  /* 0x00000008080b7211 */ /* 0x000fe400078f08ff */
[----:B------:R-:W-:Y:S02]  /*03d0*/  LOP3.LUT R3, R2, 0x7fffffe, RZ, 0xc0, !PT ;  /* 0x07fffffe02037812 */ /* 0x000fe400078ec0ff */
[----:B------:R-:W-:Y:S02]  /*03e0*/  LOP3.LUT R0, R0, 0xfffffff8, RZ, 0xc0, !PT ;  /* 0xfffffff800007812 */ /* 0x000fe400078ec0ff */
[----:B------:R-:W-:Y:S01]  /*03f0*/  LOP3.LUT R2, R11, 0x3fffffe, RZ, 0xc0, !PT ;  /* 0x03fffffe0b027812 */ /* 0x000fe200078ec0ff */
[C---:B------:R-:W-:Y:S01]  /*0400*/  IMAD.IADD R6, R241.reuse, 0x1, -R3 ;  /* 0x00000001f1067824 */ /* 0x040fe200078e0a03 */
[--C-:B------:R-:W-:Y:S02]  /*0410*/  SHF.R.S32.HI R7, RZ, 0x1, R5.reuse ;  /* 0x00000001ff077819 */ /* 0x100fe40000011405 */
[----:B------:R-:W-:Y:S01]  /*0420*/  SHF.R.S32.HI R4, RZ, 0x1f, R5 ;  /* 0x0000001fff047819 */ /* 0x000fe20000011405 */
[----:B------:R-:W-:Y:S01]  /*0430*/  IMAD.IADD R5, R241, 0x1, -R0 ;  /* 0x00000001f1057824 */ /* 0x000fe200078e0a00 */
[----:B------:R-:W-:Y:S01]  /*0440*/  LEA.HI R10, R15, R13, RZ, 0x5 ;  /* 0x0000000d0f0a7211 */ /* 0x000fe200078f28ff */
[----:B------:R-:W-:Y:S01]  /*0450*/  IMAD.IADD R2, R8, 0x1, -R2 ;  /* 0x0000000108027824 */ /* 0x000fe200078e0a02 */
[----:B------:R-:W-:Y:S01]  /*0460*/  LEA.HI R3, R4, R7, RZ, 0x2 ;  /* 0x0000000704037211 */ /* 0x000fe200078f10ff */
[C---:B------:R-:W-:Y:S01]  /*0470*/  IMAD R0, R9.reuse, 0x4, R14 ;  /* 0x0000000409007824 */ /* 0x040fe200078e020e */
[----:B------:R-:W-:Y:S01]  /*0480*/  SHF.R.S32.HI R21, RZ, 0x5, R10 ;  /* 0x00000005ff157819 */ /* 0x000fe2000001140a */
[----:B------:R-:W-:Y:S01]  /*0490*/  IMAD.SHL.U32 R9, R9, 0x20, RZ ;  /* 0x0000002009097824 */ /* 0x000fe200078e00ff */
[----:B------:R-:W-:Y:S01]  /*04a0*/  LOP3.LUT P4, RZ, R5, 0x2, RZ, 0xc0, !PT ;  /* 0x0000000205ff7812 */ /* 0x000fe2000788c0ff */
[----:B------:R-:W-:Y:S01]  /*04b0*/  IMAD R173, R0, 0x8, R2 ;  /* 0x0000000800ad7824 */ /* 0x000fe200078e0202 */
[----:B------:R-:W-:Y:S01]  /*04c0*/  LOP3.LUT R0, R3, 0xfffffffc, RZ, 0xc0, !PT ;  /* 0xfffffffc03007812 */ /* 0x000fe200078ec0ff */
[----:B------:R-:W-:Y:S01]  /*04d0*/  IMAD R4, R21, 0x8, R6 ;  /* 0x0000000815047824 */ /* 0x000fe200078e0206 */
[----:B------:R-:W-:-:S02]  /*04e0*/  LOP3.LUT R3, R10, 0xffffffe0, RZ, 0xc0, !PT ;  /* 0xffffffe00a037812 */ /* 0x000fc400078ec0ff */
[----:B------:R-:W-:Y:S01]  /*04f0*/  LEA.HI R2, R15, R13, RZ, 0x7 ;  /* 0x0000000d0f027211 */ /* 0x000fe200078f38ff */
[----:B------:R-:W-:Y:S01]  /*0500*/  IMAD.IADD R17, R7, 0x1, -R0 ;  /* 0x0000000107117824 */ /* 0x000fe200078e0a00 */
[----:B------:R-:W-:Y:S01]  /*0510*/  SHF.R.S32.HI R0, RZ, 0x1f, R10 ;  /* 0x0000001fff007819 */ /* 0x000fe2000001140a */
[----:B------:R-:W-:Y:S01]  /*0520*/  IMAD.IADD R22, R13, 0x1, -R3 ;  /* 0x000000010d167824 */ /* 0x000fe200078e0a03 */
[-C--:B------:R-:W-:Y:S01]  /*0530*/  LEA.HI R3, R10, R21.reuse, RZ, 0x1 ;  /* 0x000000150a037211 */ /* 0x080fe200078f08ff */
[----:B------:R-:W-:Y:S01]  /*0540*/  IMAD.U32 R246, R4, 0x20, R246 ;  /* 0x0000002004f67824 */ /* 0x000fe200078e00f6 */
[----:B------:R-:W-:Y:S02]  /*0550*/  LEA.HI R0, R0, R21, RZ, 0x2 ;  /* 0x0000001500007211 */ /* 0x000fe400078f10ff */
[----:B------:R-:W-:Y:S01]  /*0560*/  SHF.R.S32.HI R13, RZ, 0x7, R2 ;  /* 0x00000007ff0d7819 */ /* 0x000fe20000011402 */
[----:B------:R1:W-:Y:S01]  /*0570*/  STL [R1], R22 ;  /* 0x0000001601007387 */ /* 0x0003e20000100800 */
[----:B------:R-:W-:Y:S01]  /*0580*/  LOP3.LUT R2, R3, 0xfffffffe, RZ, 0xc0, !PT ;  /* 0xfffffffe03027812 */ /* 0x000fe200078ec0ff */
[----:B------:R-:W-:Y:S01]  /*0590*/  IMAD.SHL.U32 R3, R8, 0x40, RZ ;  /* 0x0000004008037824 */ /* 0x000fe200078e00ff */
[----:B------:R-:W-:Y:S01]  /*05a0*/  LOP3.LUT R0, R0, 0xfffffffc, RZ, 0xc0, !PT ;  /* 0xfffffffc00007812 */ /* 0x000fe200078ec0ff */
[----:B------:R-:W-:Y:S01]  /*05b0*/  IMAD.SHL.U32 R8, R12, 0x2, RZ ;  /* 0x000000020c087824 */ /* 0x000fe200078e00ff */
[----:B------:R-:W-:Y:S01]  /*05c0*/  LEA.HI R12, R5, R5, RZ, 0x1 ;  /* 0x00000005050c7211 */ /* 0x000fe200078f08ff */
[----:B------:R-:W-:Y:S01]  /*05d0*/  IMAD.IADD R15, R21, 0x1, -R2 ;  /* 0x00000001150f7824 */ /* 0x000fe200078e0a02 */
[----:B------:R-:W-:Y:S01]  /*05e0*/  LOP3.LUT R6, R5, 0x1, RZ, 0xc0, !PT ;  /* 0x0000000105067812 */ /* 0x000fe200078ec0ff */
[----:B------:R-:W-:Y:S01]  /*05f0*/  IMAD.IADD R0, R21, 0x1, -R0 ;  /* 0x0000000115007824 */ /* 0x000fe200078e0a00 */
[----:B------:R-:W-:-:S02]  /*0600*/  SHF.R.S32.HI R2, RZ, 0x1, R11 ;  /* 0x00000001ff027819 */ /* 0x000fc4000001140b */
[----:B------:R-:W-:Y:S01]  /*0610*/  LOP3.LUT R4, R12, 0x3fffffe, RZ, 0xc0, !PT ;  /* 0x03fffffe0c047812 */ /* 0x000fe200078ec0ff */
[----:B------:R-:W-:Y:S01]  /*0620*/  IMAD R11, R0, 0x200, R8 ;  /* 0x00000200000b7824 */ /* 0x000fe200078e0208 */
[----:B------:R-:W-:Y:S02]  /*0630*/  LOP3.LUT R7, R3, 0x1c0, RZ, 0xc0, !PT ;  /* 0x000001c003077812 */ /* 0x000fe400078ec0ff */
[----:B------:R-:W-:Y:S01]  /*0640*/  ISETP.NE.U32.AND P5, PT, R6, 0x1, PT ;  /* 0x000000010600780c */ /* 0x000fe20003fa5070 */
[C---:B------:R-:W-:Y:S01]  /*0650*/  IMAD.SHL.U32 R6, R2.reuse, 0x40, RZ ;  /* 0x0000004002067824 */ /* 0x040fe200078e00ff */
[----:B------:R-:W-:Y:S01]  /*0660*/  SHF.R.S32.HI R3, RZ, 0x3, R16 ;  /* 0x00000003ff037819 */ /* 0x000fe20000011410 */
[----:B------:R-:W-:Y:S01]  /*0670*/  IMAD.IADD R16, R5, 0x1, -R4 ;  /* 0x0000000105107824 */ /* 0x000fe200078e0a04 */
[----:B------:R-:W-:Y:S01]  /*0680*/  LOP3.LUT P6, RZ, R2, 0x2, RZ, 0xc0, !PT ;  /* 0x0000000202ff7812 */ /* 0x000fe200078cc0ff */
[C---:B------:R-:W-:Y:S01]  /*0690*/  IMAD.SHL.U32 R2, R0.reuse, 0x10, RZ ;  /* 0x0000001000027824 */ /* 0x040fe200078e00ff */
[----:B------:R-:W-:Y:S01]  /*06a0*/  LOP3.LUT R249, R9, 0x6, R249, 0xf8, !PT ;  /* 0x0000000609f97812 */ /* 0x000fe200078ef8f9 */
[----:B------:R-:W-:Y:S01]  /*06b0*/  IMAD.SHL.U32 R4, R5, 0x40, RZ ;  /* 0x0000004005047824 */ /* 0x000fe200078e00ff */
[----:B------:R-:W-:Y:S01]  /*06c0*/  R2P PR, R19, 0x6 ;  /* 0x0000000613007804 */ /* 0x000fe20000000000 */
        /* <DEDUP_REMOVED lines=14> */
[----:B------:R-:W-:-:S02]  /*07b0*/  SHF.R.U32.HI R6, RZ, 0x3, R7 ;  /* 0x00000003ff067819 */ /* 0x000fc40000011607 */
[----:B------:R-:W-:Y:S01]  /*07c0*/  LOP3.LUT R2, R3, R2, RZ, 0x3c, !PT ;  /* 0x0000000203027212 */ /* 0x000fe200078e3cff */
[----:B------:R-:W-:Y:S01]  /*07d0*/  IMAD R0, R15, 0x400, R0 ;  /* 0x000004000f007824 */ /* 0x000fe200078e0200 */
[----:B------:R-:W-:Y:S01]  /*07e0*/  LOP3.LUT R4, R5, R4, RZ, 0x3c, !PT ;  /* 0x0000000405047212 */ /* 0x000fe200078e3cff */
[----:B------:R-:W-:Y:S01]  /*07f0*/  IMAD.SHL.U32 R3, R19, 0x40, RZ ;  /* 0x0000004013037824 */ /* 0x000fe200078e00ff */
[----:B------:R-:W-:Y:S01]  /*0800*/  LOP3.LUT R5, R10, R6, RZ, 0x3c, !PT ;  /* 0x000000060a057212 */ /* 0x000fe200078e3cff */
[----:B------:R-:W-:Y:S01]  /*0810*/  IMAD.IADD R196, R2, 0x1, R0 ;  /* 0x0000000102c47824 */ /* 0x000fe200078e0200 */
[----:B------:R-:W-:Y:S01]  /*0820*/  SHF.R.S32.HI R10, RZ, 0x1f, R22 ;  /* 0x0000001fff0a7819 */ /* 0x000fe20000011416 */
[----:B------:R-:W-:Y:S01]  /*0830*/  IMAD.SHL.U32 R0, R13, 0x8, RZ ;  /* 0x000000080d007824 */ /* 0x000fe200078e00ff */
[----:B------:R-:W-:Y:S01]  /*0840*/  LOP3.LUT R3, R3, 0x1c0, RZ, 0xc0, !PT ;  /* 0x000001c003037812 */ /* 0x000fe200078ec0ff */
[----:B------:R-:W-:Y:S01]  /*0850*/  IMAD.SHL.U32 R2, R17, 0x40, RZ ;  /* 0x0000004011027824 */ /* 0x000fe200078e00ff */
[----:B------:R-:W-:Y:S01]  /*0860*/  LEA R196, R196, UR4, 0x1 ;  /* 0x00000004c4c47c11 */ /* 0x000fe2000f8e08ff */
[----:B------:R-:W-:Y:S01]  /*0870*/  IMAD.U32 R173, R173, 0x20, R4 ;  /* 0x00000020adad7824 */ /* 0x000fe200078e0004 */
        /* <DEDUP_REMOVED lines=10> */
[----:B------:R-:W-:Y:S01]  /*0920*/  SHF.R.U32.HI R176, RZ, 0x3, R3 ;  /* 0x00000003ffb07819 */ /* 0x000fe20000011603 */
[----:B------:R-:W-:Y:S01]  /*0930*/  IMAD.IADD R195, R196, 0x1, R193 ;  /* 0x00000001c4c37824 */ /* 0x000fe200078e02c1 */
[----:B------:R-:W-:Y:S01]  /*0940*/  LOP3.LUT R0, R0, 0xc0, RZ, 0xc0, !PT ;  /* 0x000000c000007812 */ /* 0x000fe200078ec0ff */
[----:B------:R-:W-:Y:S01]  /*0950*/  IMAD.IADD R193, R193, 0x1, R194 ;  /* 0x00000001c1c17824 */ /* 0x000fe200078e02c2 */
[----:B------:R-:W-:-:S02]  /*0960*/  SHF.R.U32.HI R6, RZ, 0x3, R2 ;  /* 0x00000003ff067819 */ /* 0x000fc40000011602 */
[----:B------:R-:W-:Y:S02]  /*0970*/  SHF.R.U32.HI R8, RZ, 0x3, R0 ;  /* 0x00000003ff087819 */ /* 0x000fe40000011600 */
[----:B------:R-:W-:Y:S02]  /*0980*/  LOP3.LUT R176, R176, R3, R4, 0x1e, !PT ;  /* 0x00000003b0b07212 */ /* 0x000fe400078e1e04 */
[----:B------:R-:W-:Y:S02]  /*0990*/  LOP3.LUT R8, R8, R0, R7, 0x1e, !PT ;  /* 0x0000000008087212 */ /* 0x000fe400078e1e07 */
[----:B------:R-:W-:Y:S01]  /*09a0*/  LEA.HI R0, R10, R22, RZ, 0x2 ;  /* 0x000000160a007211 */ /* 0x000fe200078f10ff */
[----:B------:R-:W-:Y:S01]  /*09b0*/  IMAD.U32 R176, R20, 0x200, R176 ;  /* 0x0000020014b07824 */ /* 0x000fe200078e00b0 */
[----:B------:R-:W-:Y:S01]  /*09c0*/  LOP3.LUT R3, R6, R2, R4, 0x1e, !PT ;  /* 0x0000000206037212 */ /* 0x000fe200078e1e04 */
[----:B------:R-:W-:Y:S01]  /*09d0*/  IMAD.IADD R8, R8, 0x1, R11 ;  /* 0x0000000108087824 */ /* 0x000fe200078e020b */
[----:B------:R-:W-:Y:S01]  /*09e0*/  SHF.R.S32.HI R4, RZ, 0x2, R0 ;  /* 0x00000002ff047819 */ /* 0x000fe20000011400 */
[----:B------:R-:W-:Y:S01]  /*09f0*/  IMAD.SHL.U32 R0, R21, 0x20, RZ ;  /* 0x0000002015007824 */ /* 0x000fe200078e00ff */
[----:B------:R-:W-:-:S02]  /*0a00*/  LOP3.LUT R9, R7, 0x10, R9, 0xf8, !PT ;  /* 0x0000001007097812 */ /* 0x000fc400078ef809 */
[----:B------:R-:W-:Y:S01]  /*0a10*/  SEL R177, R180, 0xffffffe0, !P1 ;  /* 0xffffffe0b4b17807 */ /* 0x000fe20004800000 */
[C---:B------:R-:W-:Y:S01]  /*0a20*/  IMAD R252, R15.reuse, 0x10, R4 ;  /* 0x000000100ffc7824 */ /* 0x040fe200078e0204 */
[----:B------:R-:W-:Y:S01]  /*0a30*/  LOP3.LUT R2, R6, R9, R2, 0x1e, !PT ;  /* 0x0000000906027212 */ /* 0x000fe200078e1e02 */
[----:B------:R-:W-:Y:S01]  /*0a40*/  IMAD R4, R15, 0x200, R0 ;  /* 0x000002000f047824 */ /* 0x000fe200078e0200 */
[----:B------:R-:W-:Y:S02]  /*0a50*/  SEL R178, R178, 0x40, P2 ;  /* 0x00000040b2b27807 */ /* 0x000fe40001000000 */
[----:B------:R-:W-:Y:S01]  /*0a60*/  SEL R174, R180, 0xffffffe0, !P6 ;  /* 0xffffffe0b4ae7807 */ /* 0x000fe20007000000 */
[----:B------:R-:W-:Y:S01]  /*0a70*/  IMAD.IADD R182, R4, 0x1, R3 ;  /* 0x0000000104b67824 */ /* 0x000fe200078e0203 */
[----:B------:R-:W-:Y:S01]  /*0a80*/  LEA R173, R173, UR4, 0x1 ;  /* 0x00000004adad7c11 */ /* 0x000fe2000f8e08ff */
[----:B------:R-:W-:Y:S01]  /*0a90*/  IMAD.U32 R3, RZ, RZ, UR6 ;  /* 0x00000006ff037e24 */ /* 0x000fe2000f8e00ff */
[----:B------:R-:W-:Y:S01]  /*0aa0*/  USHF.R.S32.HI UR6, URZ, 0x1f, UR45 ;  /* 0x0000001f3f067899 */ /* 0x000fe2000801142d */
[----:B------:R-:W-:Y:S01]  /*0ab0*/  IMAD.IADD R181, R0, 0x1, R2 ;  /* 0x0000000100b57824 */ /* 0x000fe200078e0202 */
[----:B------:R-:W-:Y:S01]  /*0ac0*/  LOP3.LUT P0, RZ, R17, 0x2, RZ, 0xc0, !PT ;  /* 0x0000000211ff7812 */ /* 0x000fe2000780c0ff */
[----:B------:R-:W-:Y:S01]  /*0ad0*/  IMAD.U32 R0, RZ, RZ, UR5 ;  /* 0x00000005ff007e24 */ /* 0x000fe2000f8e00ff */
[----:B------:R-:W-:Y:S01]  /*0ae0*/  USHF.R.S32.HI UR5, URZ, 0x1f, UR57 ;  /* 0x0000001f3f057899 */ /* 0x000fe20008011439 */
[----:B------:R-:W-:Y:S01]  /*0af0*/  LEA R3, R5, UR4, 0x1 ;  /* 0x0000000405037c11 */ /* 0x000fe2000f8e08ff */
[----:B------:R-:W-:Y:S01]  /*0b00*/  IMAD.U32 R2, RZ, RZ, UR6 ;  /* 0x00000006ff027e24 */ /* 0x000fe2000f8e00ff */
[----:B------:R-:W-:Y:S01]  /*0b10*/  UIADD3 UR6, UR4, 0x9000, URZ ;  /* 0x0000900004067890 */ /* 0x000fe2000fffe03f */
[----:B------:R-:W-:Y:S01]  /*0b20*/  SEL R180, R180, 0xffffffe0, !P0 ;  /* 0xffffffe0b4b47807 */ /* 0x000fe20004000000 */
[----:B------:R-:W-:-:S02]  /*0b30*/  IMAD.IADD R174, R174, 0x1, R173 ;  /* 0x00000001aeae7824 */ /* 0x000fc400078e02ad */
[----:B------:R-:W-:Y:S02]  /*0b40*/  IMAD.U32 R0, RZ, RZ, UR5 ;  /* 0x00000005ff007e24 */ /* 0x000fe4000f8e00ff */
[----:B------:R-:W-:Y:S01]  /*0b50*/  IMAD.U32 R2, RZ, RZ, UR5 ;  /* 0x00000005ff027e24 */ /* 0x000fe2000f8e00ff */
[----:B------:R-:W-:Y:S01]  /*0b60*/  UIADD3 UR5, UR4, 0x15000, URZ ;  /* 0x0001500004057890 */ /* 0x000fe2000fffe03f */
[----:B------:R-:W-:Y:S01]  /*0b70*/  VIADD R0, R252, 0xffffffc0 ;  /* 0xffffffc0fc007836 */ /* 0x000fe20000000000 */
[----:B------:R-:W-:Y:S01]  /*0b80*/  LEA R242, R8, UR6, 0x1 ;  /* 0x0000000608f27c11 */ /* 0x000fe2000f8e08ff */
[----:B------:R-:W-:Y:S02]  /*0b90*/  ULDC.64 UR6, c[0x0][0x208] ;  /* 0x0000820000067ab9 */ /* 0x000fe40000000a00 */
[----:B------:R-:W-:Y:S01]  /*0ba0*/  IMAD.SHL.U32 R247, R0, 0x4, RZ ;  /* 0x0000000400f77824 */ /* 0x000fe200078e00ff */
[----:B------:R-:W-:Y:S01]  /*0bb0*/  LEA R176, R176, UR5, 0x1 ;  /* 0x00000005b0b07c11 */ /* 0x000fe2000f8e08ff */
[C---:B------:R-:W-:Y:S01]  /*0bc0*/  VIADD R243, R242.reuse, 0x20 ;  /* 0x00000020f2f37836 */ /* 0x040fe20000000000 */
[----:B------:R-:W-:Y:S01]  /*0bd0*/  SHF.R.S32.HI R2, RZ, 0x1f, R0 ;  /* 0x0000001fff027819 */ /* 0x000fe20000011400 */
[----:B------:R-:W-:-:S02]  /*0be0*/  @P3 VIADD R243, R242, 0xffffffe0 ;  /* 0xffffffe0f2f33836 */ /* 0x000fc40000000000 */
[----:B------:R-:W-:Y:S01]  /*0bf0*/  IMAD.IADD R177, R176, 0x1, R177 ;  /* 0x00000001b0b17824 */ /* 0x000fe200078e02b1 */
[----:B------:R-:W-:Y:S01]  /*0c00*/  SHF.L.U64.HI R248, R0, 0x2, R2 ;  /* 0x0000000200f87819 */ /* 0x000fe20000010202 */
[--C-:B------:R-:W-:Y:S02]  /*0c10*/  IMAD.IADD R179, R176, 0x1, R178.reuse ;  /* 0x00000001b0b37824 */ /* 0x100fe400078e02b2 */
[----:B-1----:R-:W-:-:S07]  /*0c20*/  IMAD.IADD R178, R177, 0x1, R178 ;  /* 0x00000001b1b27824 */ /* 0x002fce00078e02b2 */
.L_x_825:
        /* <DEDUP_REMOVED lines=67> */
.L_x_797:
        /* <DEDUP_REMOVED lines=70> */
[----:B------:R-:W-:Y:S02]  /*14c0*/  @UP3 UIMAD UR16, UR45, UR34, URZ ;  /* 0x000000222d1032a4 */ /* 0x000fe4000f8e023f */
[----:B------:R-:W-:Y:S01]  /*14d0*/  ULOP3.LUT UR9, UR44, 0xffffffc0, URZ, 0xc0, !UPT ;  /* 0xffffffc02c097892 */ /* 0x000fe2000f8ec03f */
[----:B------:R-:W-:Y:S01]  /*14e0*/  IMAD.MOV R4, RZ, RZ, -R0 ;  /* 0x000000ffff047224 */ /* 0x000fe200078e0a00 */
[----:B------:R-:W-:Y:S02]  /*14f0*/  UIADD3 UR46, UR15, UR5, URZ ;  /* 0x000000050f2e7290 */ /* 0x000fe4000fffe03f */
[----:B------:R-:W-:Y:S01]  /*1500*/  USHF.L.U64.HI UR19, UR45, 0x7, UR58 ;  /* 0x000000072d137899 */ /* 0x000fe2000801023a */
[----:B------:R-:W-:Y:S01]  /*1510*/  IMAD R2, R6, R4, R2 ;  /* 0x0000000406027224 */ /* 0x000fe200078e0202 */
[----:B------:R-:W-:Y:S02]  /*1520*/  @UP3 USEL UR5, UR16, UR18, !UP1 ;  /* 0x0000001210053287 */ /* 0x000fe4000c800000 */
[----:B------:R-:W-:-:S02]  /*1530*/  UIADD3 UR15, UR9, -0x40, URZ ;  /* 0xffffffc0090f7890 */ /* 0x000fc4000fffe03f */
[----:B------:R-:W-:Y:S01]  /*1540*/  ISETP.GT.U32.AND P1, PT, R6, R2, PT ;  /* 0x000000020600720c */ /* 0x000fe20003f24070 */
[----:B------:R-:W-:Y:S01]  /*1550*/  @UP3 ULDC UR17, c[0x0][0x2e4] ;  /* 0x0000b90000113ab9 */ /* 0x000fe20000000800 */
[----:B------:R-:W-:Y:S02]  /*1560*/  UIMAD.WIDE.U32 UR12, UR10, UR18, URZ ;  /* 0x000000120a0c72a5 */ /* 0x000fe4000f8e003f */
[----:B------:R-:W-:Y:S02]  /*1570*/  USEL UR19, UR19, URZ, UP2 ;  /* 0x0000003f13137287 */ /* 0x000fe40009000000 */
[----:B------:R-:W-:Y:S02]  /*1580*/  @UP3 UIMAD UR17, UR57, UR17, UR5 ;  /* 0x00000011391132a4 */ /* 0x000fe4000f8e0205 */
[----:B------:R-:W-:Y:S02]  /*1590*/  USHF.R.S32.HI UR16, URZ, 0x1f, UR15 ;  /* 0x0000001f3f107899 */ /* 0x000fe4000801140f */
[----:B------:R-:W-:-:S02]  /*15a0*/  UIADD3 UR5, UP2, UR15, UR30, URZ ;  /* 0x0000001e0f057290 */ /* 0x000fc4000ff5e03f */
[----:B------:R-:W-:Y:S01]  /*15b0*/  USEL UR56, UR14, UR12, !UP1 ;  /* 0x0000000c0e387287 */ /* 0x000fe2000c800000 */
[-C--:B------:R-:W-:Y:S01]  /*15c0*/  @!P1 IADD3 R2, R2, -R6.reuse, RZ ;  /* 0x8000000602029210 */ /* 0x080fe20007ffe0ff */
[----:B------:R-:W-:Y:S01]  /*15d0*/  @!UP3 UIMAD UR12, UR45, UR61, UR57 ;  /* 0x0000003d2d0cb2a4 */ /* 0x000fe2000f8e0239 */
[----:B------:R-:W-:Y:S01]  /*15e0*/  @!P1 VIADD R0, R0, 0x1 ;  /* 0x0000000100009836 */ /* 0x000fe20000000000 */
[----:B------:R-:W-:Y:S01]  /*15f0*/  UIADD3.X UR14, UR16, UR19, URZ, UP2, !UPT ;  /* 0x00000013100e7290 */ /* 0x000fe200097fe43f */
[----:B------:R-:W-:Y:S01]  /*1600*/  ISETP.GE.U32.AND P0, PT, R2, R6, PT ;  /* 0x000000060200720c */ /* 0x000fe20003f06070 */
[----:B------:R-:W-:Y:S01]  /*1610*/  UIMAD UR9, UR11, UR5, URZ ;  /* 0x000000050b0972a4 */ /* 0x000fe2000f8e023f */
[----:B------:R-:W-:Y:S01]  /*1620*/  LOP3.LUT R2, R7, UR57, RZ, 0x3c, !PT ;  /* 0x0000003907027c12 */ /* 0x000fe2000f8e3cff */
[----:B------:R-:W-:Y:S01]  /*1630*/  @UP0 UIADD3 UR25, UR35, UR37, URZ ;  /* 0x0000002523190290 */ /* 0x000fe2000fffe03f */
[----:B------:R-:W-:Y:S01]  /*1640*/  PLOP3.LUT P1, PT, PT, PT, UP0, 0x80, 0x0 ;  /* 0x000000000000781c */ /* 0x000fe20003f2f008 */
[----:B------:R-:W-:Y:S01]  /*1650*/  UIMAD UR51, UR57, UR38, URZ ;  /* 0x00000026393372a4 */ /* 0x000fe2000f8e023f */
[----:B------:R-:W-:Y:S01]  /*1660*/  ISETP.GE.AND P2, PT, R2, RZ, PT ;  /* 0x000000ff0200720c */ /* 0x000fe20003f46270 */
[----:B------:R-:W-:Y:S01]  /*1670*/  @!UP3 UIMAD UR17, UR12, UR34, URZ ;  /* 0x000000220c11b2a4 */ /* 0x000fe2000f8e023f */
[----:B------:R-:W-:Y:S01]  /*1680*/  @UP0 ULDC.64 UR20, c[0x0][0x250] ;  /* 0x0000940000140ab9 */ /* 0x000fe20000000a00 */
[----:B------:R-:W-:-:S02]  /*1690*/  UIMAD.WIDE.U32 UR38, UR10, UR5, URZ ;  /* 0x000000050a2672a5 */ /* 0x000fc4000f8e003f */
[----:B------:R-:W-:Y:S02]  /*16a0*/  UIMAD UR12, UR11, UR18, URZ ;  /* 0x000000120b0c72a4 */ /* 0x000fe4000f8e023f */
[----:B------:R-:W-:Y:S01]  /*16b0*/  @P0 VIADD R0, R0, 0x1 ;  /* 0x0000000100000836 */ /* 0x000fe20000000000 */
[----:B------:R-:W-:Y:S01]  /*16c0*/  UIMAD UR5, UR10, UR14, UR9 ;  /* 0x0000000e0a0572a4 */ /* 0x000fe2000f8e0209 */
[----:B------:R-:W-:Y:S01]  /*16d0*/  PLOP3.LUT P0, PT, PT, PT, UP3, 0x80, 0x0 ;  /* 0x000000000000781c */ /* 0x000fe20003f0f038 */
[----:B------:R-:W-:Y:S02]  /*16e0*/  @UP0 UIMAD.WIDE.U32 UR10, UR25, UR20, URZ ;  /* 0x00000014190a02a5 */ /* 0x000fe4000f8e003f */
[----:B------:R-:W-:Y:S01]  /*16f0*/  @UP0 UIMAD UR9, UR25, UR21, URZ ;  /* 0x00000015190902a4 */ /* 0x000fe2000f8e023f */
[----:B------:R-:W-:Y:S01]  /*1700*/  @!P2 IADD3 R0, -R0, RZ, RZ ;  /* 0x000000ff0000a210 */ /* 0x000fe20007ffe1ff */
[----:B------:R-:W-:Y:S01]  /*1710*/  USHF.R.S32.HI UR53, URZ, 0x1f, UR31 ;  /* 0x0000001f3f357899 */ /* 0x000fe2000801141f */
[----:B------:R-:W-:Y:S01]  /*1720*/  @!P3 LOP3.LUT R0, RZ, R7, RZ, 0x33, !PT ;  /* 0x00000007ff00b212 */ /* 0x000fe200078e33ff */
[----:B------:R-:W-:-:S02]  /*1730*/  @!UP1 UIADD3 UR47, UR29, UR27, URZ ;  /* 0x0000001b1d2f9290 */ /* 0x000fc4000fffe03f */
[----:B------:R-:W-:Y:S02]  /*1740*/  @UP1 UIADD3 UR46, UR13, UR12, URZ ;  /* 0x0000000c0d2e1290 */ /* 0x000fe4000fffe03f */
        /* <DEDUP_REMOVED lines=19> */
.L_x_799:
        /* <DEDUP_REMOVED lines=13> */
.L_x_800:
        /* <DEDUP_REMOVED lines=11> */
.L_x_801:
[----:B------:R-:W-:-:S04]  /*1a00*/  UIMAD UR9, UR45, UR61, UR57 ;  /* 0x0000003d2d0972a4 */ /* 0x000fc8000f8e0239 */
[----:B------:R-:W-:-:S12]  /*1a10*/  UIMAD UR9, UR9, UR59, URZ ;  /* 0x0000003b090972a4 */ /* 0x000fd8000f8e023f */
.L_x_802:
[----:B------:R-:W2:Y:S01]  /*1a20*/  LDL R13, [R1] ;  /* 0x00000000010d7983 */ /* 0x000ea20000100800 */
[----:B------:R-:W-:Y:S01]  /*1a30*/  SHF.R.S32.HI R17, RZ, 0x1f, R241 ;  /* 0x0000001fff117819 */ /* 0x000fe200000114f1 */
[----:B------:R-:W-:Y:S01]  /*1a40*/  ULDC.64 UR10, c[0x0][0x420] ;  /* 0x00010800000a7ab9 */ /* 0x000fe20000000a00 */
[----:B------:R-:W-:Y:S01]  /*1a50*/  IADD3 R2, P1, R241, UR15, RZ ;  /* 0x0000000ff1027c10 */ /* 0x000fe2000ff3e0ff */
[----:B------:R-:W1:Y:S01]  /*1a60*/  S2R R11, SR_TID.X ;  /* 0x00000000000b7919 */ /* 0x000e620000002100 */
[--C-:B------:R-:W-:Y:S01]  /*1a70*/  SHF.R.S32.HI R251, RZ, 0x1f, R250.reuse ;  /* 0x0000001ffffb7819 */ /* 0x100fe200000114fa */
[----:B------:R-:W-:Y:S01]  /*1a80*/  IMAD.U32 R9, RZ, RZ, UR10 ;  /* 0x0000000aff097e24 */ /* 0x000fe2000f8e00ff */
[----:B------:R-:W-:Y:S01]  /*1a90*/  IADD3 R4, P0, R250, UR5, RZ ;  /* 0x00000005fa047c10 */ /* 0x000fe2000ff1e0ff */
[----:B------:R-:W3:Y:S01]  /*1aa0*/  S2R R12, SR_TID.X ;  /* 0x00000000000c7919 */ /* 0x000ee20000002100 */
[----:B------:R-:W-:Y:S01]  /*1ab0*/  IADD3.X R6, R17, UR16, RZ, P1, !PT ;  /* 0x0000001011067c10 */ /* 0x000fe20008ffe4ff */
[----:B------:R-:W-:Y:S01]  /*1ac0*/  UIMAD UR5, UR16, UR10, URZ ;  /* 0x0000000a100572a4 */ /* 0x000fe2000f8e023f */
[----:B------:R-:W-:Y:S01]  /*1ad0*/  IADD3.X R5, R251, UR47, RZ, P0, !PT ;  /* 0x0000002ffb057c10 */ /* 0x000fe200087fe4ff */
[----:B------:R-:W-:Y:S01]  /*1ae0*/  USHF.R.S32.HI UR25, URZ, 0x1f, UR57 ;  /* 0x0000001f3f197899 */ /* 0x000fe20008011439 */
[----:B------:R-:W-:Y:S01]  /*1af0*/  BSSY B1, `(.L_x_798) ;  /* 0x00006f6000017945 */ /* 0x000fe20003800000 */
[----:B------:R-:W-:Y:S01]  /*1b00*/  IMAD R8, R6, UR40, RZ ;  /* 0x0000002806087c24 */ /* 0x000fe2000f8e02ff */
[----:B------:R-:W-:Y:S01]  /*1b10*/  UIMAD UR14, UR15, UR11, UR5 ;  /* 0x0000000b0f0e72a4 */ /* 0x000fe2000f8e0205 */
[----:B------:R-:W-:Y:S01]  /*1b20*/  IMAD.WIDE.U32 R6, R2, UR40, R250 ;  /* 0x0000002802067c25 */ /* 0x000fe2000f8e00fa */
[----:B------:R-:W-:Y:S01]  /*1b30*/  ULDC.64 UR12, c[0x0][0x428] ;  /* 0x00010a00000c7ab9 */ /* 0x000fe20000000a00 */
[----:B------:R-:W-:-:S02]  /*1b40*/  UIADD3 UR16, UR15, UR9, URZ ;  /* 0x000000090f107290 */ /* 0x000fc4000fffe03f */
[----:B------:R-:W-:Y:S01]  /*1b50*/  IMAD.WIDE.U32 R4, R9, UR15, R4 ;  /* 0x0000000f09047c25 */ /* 0x000fe2000f8e0004 */
[----:B------:R-:W-:Y:S01]  /*1b60*/  UIMAD UR5, UR25, UR12, URZ ;  /* 0x0000000c190572a4 */ /* 0x000fe2000f8e023f */
[----:B------:R-:W-:Y:S01]  /*1b70*/  IADD3 R6, P0, R6, UR55, RZ ;  /* 0x0000003706067c10 */ /* 0x000fe2000ff1e0ff */
[----:B------:R-:W-:Y:S01]  /*1b80*/  UIADD3 UR18, UR15, UR17, URZ ;  /* 0x000000110f127290 */ /* 0x000fe2000fffe03f */
[----:B------:R-:W-:Y:S01]  /*1b90*/  IMAD R8, R2, UR41, R8 ;  /* 0x0000002902087c24 */ /* 0x000fe2000f8e0208 */
[----:B------:R-:W-:Y:S01]  /*1ba0*/  UIMAD UR9, UR57, UR13, UR5 ;  /* 0x0000000d390972a4 */ /* 0x000fe2000f8e0205 */
[----:B------:R-:W-:Y:S01]  /*1bb0*/  VIADD R5, R5, UR14 ;  /* 0x0000000e05057c36 */ /* 0x000fe20008000000 */
[----:B------:R-:W-:Y:S01]  /*1bc0*/  ULDC.64 UR14, c[0x0][0x210] ;  /* 0x00008400000e7ab9 */ /* 0x000fe20000000a00 */
[----:B------:R-:W-:Y:S01]  /*1bd0*/  IMAD.U32 R2, RZ, RZ, UR12 ;  /* 0x0000000cff027e24 */ /* 0x000fe2000f8e00ff */
[----:B------:R-:W-:Y:S01]  /*1be0*/  ULDC.64 UR12, c[0x0][0x258] ;  /* 0x00009600000c7ab9 */ /* 0x000fe20000000a00 */
[----:B------:R-:W-:Y:S01]  /*1bf0*/  IADD3.X R7, R7, UR24, R8, P0, !PT ;  /* 0x0000001807077c10 */ /* 0x000fe200087fe408 */
[----:B------:R-:W-:Y:S01]  /*1c00*/  UIMAD UR5, UR25, UR12, URZ ;  /* 0x0000000c190572a4 */ /* 0x000fe2000f8e023f */
[----:B------:R-:W-:Y:S01]  /*1c10*/  IMAD.WIDE.U32 R4, R2, UR57, R4 ;  /* 0x0000003902047c25 */ /* 0x000fe2000f8e0004 */
[----:B------:R-:W-:Y:S01]  /*1c20*/  UISETP.GE.AND UP4, UPT, UR32, 0x1, UPT ;  /* 0x000000012000788c */ /* 0x000fe2000bf86270 */
[----:B------:R-:W-:-:S02]  /*1c30*/  ULDC UR25, c[0x0][0x2dc] ;  /* 0x0000b70000197ab9 */ /* 0x000fc40000000800 */
[----:B------:R-:W-:Y:S01]  /*1c40*/  IMAD.U32 R2, RZ, RZ, UR12 ;  /* 0x0000000cff027e24 */ /* 0x000fe2000f8e00ff */
[----:B------:R-:W-:Y:S01]  /*1c50*/  UIMAD UR30, UR25, UR61, URZ ;  /* 0x0000003d191e72a4 */ /* 0x000fe2000f8e023f */
[----:B-1----:R-:W-:Y:S01]  /*1c60*/  SHF.R.S32.HI R11, RZ, 0x1f, R11 ;  /* 0x0000001fff0b7819 */ /* 0x002fe2000001140b */
[----:B------:R-:W-:Y:S01]  /*1c70*/  UIMAD UR13, UR57, UR13, UR5 ;  /* 0x0000000d390d72a4 */ /* 0x000fe2000f8e0205 */
[----:B------:R-:W-:Y:S01]  /*1c80*/  IMAD.WIDE.U32 R6, R2, UR57, R6 ;  /* 0x0000003902067c25 */ /* 0x000fe2000f8e0006 */
[----:B------:R-:W-:Y:S01]  /*1c90*/  USHF.L.U32 UR26, UR30, 0x6, URZ ;  /* 0x000000061e1a7899 */ /* 0x000fe2000800063f */
[----:B---3--:R-:W-:Y:S01]  /*1ca0*/  LEA.HI R11, R11, R12, RZ, 0x5 ;  /* 0x0000000c0b0b7211 */ /* 0x008fe200078f28ff */
[----:B------:R-:W-:Y:S01]  /*1cb0*/  ULDC.64 UR28, c[0x0][0x3e0] ;  /* 0x0000f800001c7ab9 */ /* 0x000fe20000000a00 */
[----:B------:R-:W-:Y:S01]  /*1cc0*/  IMAD R2, R17, UR10, RZ ;  /* 0x0000000a11027c24 */ /* 0x000fe2000f8e02ff */
[----:B------:R-:W-:Y:S01]  /*1cd0*/  UIADD3 UR5, UP3, UP2, UR38, UR26, UR51 ;  /* 0x0000001a26057290 */ /* 0x000fe2000fa7e033 */
[----:B------:R-:W-:Y:S01]  /*1ce0*/  SHF.R.S32.HI R11, RZ, 0x5, R11 ;  /* 0x00000005ff0b7819 */ /* 0x000fe2000001140b */
[----:B------:R-:W-:Y:S01]  /*1cf0*/  USHF.R.S32.HI UR12, URZ, 0x1f, UR26 ;  /* 0x0000001f3f0c7899 */ /* 0x000fe2000801141a */
[----:B------:R-:W-:Y:S01]  /*1d00*/  IMAD R9, R241, UR11, R2 ;  /* 0x0000000bf1097c24 */ /* 0x000fe2000f8e0202 */
[----:B------:R-:W-:Y:S01]  /*1d10*/  LEA R200, P0, R6, UR14, 0x1 ;  /* 0x0000000e06c87c11 */ /* 0x000fe2000f8008ff */
[----:B------:R-:W-:Y:S01]  /*1d20*/  VIADD R2, R7, UR13 ;  /* 0x0000000d07027c36 */ /* 0x000fe20008000000 */
[----:B------:R-:W-:Y:S01]  /*1d30*/  ULDC.64 UR24, c[0x0][0x400] ;  /* 0x0001000000187ab9 */ /* 0x000fe20000000a00 */
[----:B------:R-:W-:Y:S01]  /*1d40*/  VIADD R5, R5, UR9 ;  /* 0x0000000905057c36 */ /* 0x000fe20008000000 */
[----:B------:R-:W-:-:S02]  /*1d50*/  UIADD3 UR9, UP1, UP0, UR52, UR5, UR56 ;  /* 0x0000000534097290 */ /* 0x000fc4000f83e038 */
[----:B------:R-:W-:Y:S01]  /*1d60*/  UIADD3.X UR5, UR19, UR12, UR54, UP3, UP2 ;  /* 0x0000000c13057290 */ /* 0x000fe20009fe4436 */
[----:B------:R-:W-:Y:S01]  /*1d70*/  LEA.HI.X R201, R6, UR15, R2, 0x1, P0 ;  /* 0x0000000f06c97c11 */ /* 0x000fe200080f0c02 */
[----:B------:R-:W-:Y:S01]  /*1d80*/  IMAD.WIDE.U32 R4, R241, UR10, R4 ;  /* 0x0000000af1047c25 */ /* 0x000fe2000f8e0004 */
[----:B------:R-:W-:Y:S01]  /*1d90*/  PLOP3.LUT P0, PT, PT, PT, UP4, 0x80, 0x0 ;  /* 0x000000000000781c */ /* 0x000fe20003f0f048 */
[----:B------:R-:W-:Y:S02]  /*1da0*/  UIADD3.X UR5, UR49, UR5, UR46, UP1, UP0 ;  /* 0x0000000531057290 */ /* 0x000fe40008fe042e */
[----:B------:R-:W-:Y:S01]  /*1db0*/  IMAD.IADD R5, R5, 0x1, R9 ;  /* 0x0000000105057824 */ /* 0x000fe200078e0209 */
[C---:B------:R-:W-:Y:S01]  /*1dc0*/  LEA R198, P3, R4.reuse, UR28, 0x1 ;  /* 0x0000001c04c67c11 */ /* 0x040fe2000f8608ff */
[----:B------:R-:W-:Y:S01]  /*1dd0*/  ULDC.64 UR40, c[0x0][0x2b0] ;  /* 0x0000ac0000287ab9 */ /* 0x000fe20000000a00 */
[----:B------:R-:W-:Y:S01]  /*1de0*/  ULDC.64 UR42, c[0x0][0x478] ;  /* 0x00011e00002a7ab9 */ /* 0x000fe20000000a00 */
[----:B------:R-:W-:Y:S01]  /*1df0*/  ULEA.HI.SX32 UR27, UR44, 0xffffffff, 0x1a ;  /* 0xffffffff2c1b7891 */ /* 0x000fe2000f8fd23f */
[----:B------:R-:W-:Y:S01]  /*1e00*/  LEA.HI.X R199, R4, UR29, R5, 0x1, P3 ;  /* 0x0000001d04c77c11 */ /* 0x000fe200098f0c05 */
[----:B------:R-:W-:-:S02]  /*1e10*/  UIMAD.WIDE UR18, UR18, 0x4, UR40 ;  /* 0x00000004121278a5 */ /* 0x000fc4000f8e0228 */
[----:B------:R-:W-:Y:S01]  /*1e20*/  UIMAD.WIDE UR16, UR16, 0x4, UR42 ;  /* 0x00000004101078a5 */ /* 0x000fe2000f8e022a */
[----:B--2---:R-:W-:-:S05]  /*1e30*/  IMAD R8, R11, UR30, R13 ;  /* 0x0000001e0b087c24 */ /* 0x004fca000f8e020d */
[----:B------:R-:W-:-:S04]  /*1e40*/  IADD3 R2, P2, R8, UR9, RZ ;  /* 0x0000000908027c10 */ /* 0x000fc8000ff5e0ff */
[----:B------:R-:W-:Y:S02]  /*1e50*/  LEA R213, P1, R2, UR24, 0x2 ;  /* 0x0000001802d57c11 */ /* 0x000fe4000f8210ff */
[----:B------:R-:W-:-:S04]  /*1e60*/  LEA.HI.X.SX32 R8, R8, UR5, 0x1, P2 ;  /* 0x0000000508087c11 */ /* 0x000fc800090f0eff */
[----:B------:R-:W-:Y:S01]  /*1e70*/  LEA.HI.X R212, R2, UR25, R8, 0x2, P1 ;  /* 0x0000001902d47c11 */ /* 0x000fe200088f1408 */
[----:B------:R-:W-:Y:S06]  /*1e80*/  @!P0 BRA `(.L_x_803) ;  /* 0x0000006000cc8947 */ /* 0x000fec0003800000 */
[----:B------:R-:W-:Y:S01]  /*1e90*/  UIMAD UR10, UR36, -0x80, UR8 ;  /* 0xffffff80240a78a4 */ /* 0x000fe2000f8e0208 */
[C---:B------:R-:W-:Y:S01]  /*1ea0*/  VIADD R2, R241.reuse, 0x40 ;  /* 0x00000040f1027836 */ /* 0x040fe20000000000 */
[----:B------:R-:W-:Y:S01]  /*1eb0*/  UIMAD UR11, UR53, UR22, URZ ;  /* 0x00000016350b72a4 */ /* 0x000fe2000f8e023f */
[----:B------:R-:W-:Y:S01]  /*1ec0*/  IMAD.U32 R6, RZ, RZ, UR22 ;  /* 0x00000016ff067e24 */ /* 0x000fe2000f8e00ff */
[----:B------:R-:W-:Y:S01]  /*1ed0*/  UIMAD UR12, UR53, UR20, URZ ;  /* 0x00000014350c72a4 */ /* 0x000fe2000f8e023f */
[----:B------:R-:W-:Y:S01]  /*1ee0*/  IMAD.U32 R4, RZ, RZ, UR20 ;  /* 0x00000014ff047e24 */ /* 0x000fe2000f8e00ff */
[----:B------:R-:W-:Y:S01]  /*1ef0*/  ISETP.GE.AND P2, PT, R241, UR10, PT ;  /* 0x0000000af1007c0c */ /* 0x000fe2000bf46270 */
[----:B------:R-:W-:Y:S01]  /*1f00*/  UMOV UR9, UR27 ;  /* 0x0000001b00097c82 */ /* 0x000fe20008000000 */
[----:B------:R-:W-:Y:S01]  /*1f10*/  ISETP.GE.AND P1, PT, R2, UR10, PT ;  /* 0x0000000a02007c0c */ /* 0x000fe2000bf26270 */
[----:B------:R-:W-:Y:S01]  /*1f20*/  UIMAD UR5, UR9, -0x40, UR32 ;  /* 0xffffffc0090578a4 */ /* 0x000fe2000f8e0220 */
[----:B------:R-:W-:Y:S01]  /*1f30*/  VIADD R2, R252, 0x20 ;  /* 0x00000020fc027836 */ /* 0x000fe20000000000 */
[----:B------:R-:W-:Y:S01]  /*1f40*/  UIMAD UR11, UR31, UR23, UR11 ;  /* 0x000000171f0b72a4 */ /* 0x000fe2000f8e020b */
[----:B------:R-:W-:Y:S01]  /*1f50*/  IMAD.WIDE.U32 R6, R6, UR31, R250 ;  /* 0x0000001f06067c25 */ /* 0x000fe2000f8e00fa */
[----:B------:R-:W-:-:S02]  /*1f60*/  UIMAD UR14, UR31, UR21, UR12 ;  /* 0x000000151f0e72a4 */ /* 0x000fc4000f8e020c */
[----:B------:R-:W-:Y:S01]  /*1f70*/  ISETP.GE.AND P5, PT, R2, UR5, PT ;  /* 0x0000000502007c0c */ /* 0x000fe2000bfa6270 */
[----:B------:R-:W-:Y:S01]  /*1f80*/  IMAD.WIDE.U32 R4, R4, UR31, R250 ;  /* 0x0000001f04047c25 */ /* 0x000fe2000f8e00fa */
[----:B------:R-:W-:Y:S01]  /*1f90*/  IADD3 R6, P3, R6, UR48, RZ ;  /* 0x0000003006067c10 */ /* 0x000fe2000ff7e0ff */
[----:B------:R-:W-:Y:S01]  /*1fa0*/  ULDC.64 UR12, c[0x0][0x260] ;  /* 0x00009800000c7ab9 */ /* 0x000fe20000000a00 */
[----:B------:R-:W1:Y:S01]  /*1fb0*/  @!P2 LDC.64 R20, c[0x0][0x218] ;  /* 0x00008600ff14ab82 */ /* 0x000e620000000a00 */
[----:B------:R-:W-:Y:S01]  /*1fc0*/  VIADD R8, R252, 0x8 ;  /* 0x00000008fc087836 */ /* 0x000fe20000000000 */
[----:B------:R-:W-:Y:S01]  /*1fd0*/  IADD3 R4, P0, R4, UR33, RZ ;  /* 0x0000002104047c10 */ /* 0x000fe2000ff1e0ff */
[----:B------:R-:W-:Y:S01]  /*1fe0*/  IMAD.U32 R2, RZ, RZ, UR11 ;  /* 0x0000000bff027e24 */ /* 0x000fe2000f8e00ff */
[----:B------:R-:W-:Y:S01]  /*1ff0*/  ULDC.64 UR10, c[0x0][0x268] ;  /* 0x00009a00000a7ab9 */ /* 0x000fe20000000a00 */
[----:B------:R-:W-:Y:S01]  /*2000*/  IMAD.U32 R9, RZ, RZ, UR14 ;  /* 0x0000000eff097e24 */ /* 0x000fe2000f8e00ff */
[----:B------:R-:W-:Y:S01]  /*2010*/  ISETP.GE.AND P6, PT, R8, UR5, PT ;  /* 0x0000000508007c0c */ /* 0x000fe2000bfc6270 */
[C---:B------:R-:W-:Y:S01]  /*2020*/  IMAD R8, R10.reuse, UR12, RZ ;  /* 0x0000000c0a087c24 */ /* 0x040fe2000f8e02ff */
[----:B------:R-:W-:Y:S01]  /*2030*/  IADD3.X R7, R7, UR50, R2, P3, !PT ;  /* 0x0000003207077c10 */ /* 0x000fe20009ffe402 */
[----:B------:R-:W-:Y:S01]  /*2040*/  IMAD R2, R10, UR10, RZ ;  /* 0x0000000a0a027c24 */ /* 0x000fe2000f8e02ff */
[----:B------:R-:W-:Y:S01]  /*2050*/  IADD3.X R5, R5, UR34, R9, P0, !PT ;  /* 0x0000002205057c10 */ /* 0x000fe200087fe409 */
[C---:B------:R-:W-:Y:S01]  /*2060*/  IMAD R9, R0.reuse, UR13, R8 ;  /* 0x0000000d00097c24 */ /* 0x040fe2000f8e0208 */
[----:B------:R-:W2:Y:S01]  /*2070*/  @!P1 LDC.64 R18, c[0x0][0x218] ;  /* 0x00008600ff129b82 */ /* 0x000ea20000000a00 */
[----:B------:R-:W-:Y:S01]  /*2080*/  IMAD.WIDE.U32 R6, R0, UR12, R6 ;  /* 0x0000000c00067c25 */ /* 0x000fe2000f8e0006 */
[----:B------:R-:W-:-:S03]  /*2090*/  UMOV UR12, UR18 ;  /* 0x00000012000c7c82 */ /* 0x000fc60008000000 */
[C---:B------:R-:W-:Y:S01]  /*20a0*/  IMAD R8, R0.reuse, UR11, R2 ;  /* 0x0000000b00087c24 */ /* 0x040fe2000f8e0202 */
[C---:B------:R-:W-:Y:S01]  /*20b0*/  @!P1 IADD3 R2, P0, R241.reuse, 0x40, RZ ;  /* 0x00000040f1029810 */ /* 0x040fe20007f1e0ff */
[----:B------:R-:W-:Y:S01]  /*20c0*/  IMAD.WIDE.U32 R4, R0, UR10, R4 ;  /* 0x0000000a00047c25 */ /* 0x000fe2000f8e0004 */
[----:B------:R-:W-:Y:S01]  /*20d0*/  @!P1 IADD3 R0, P3, R241, 0x40, RZ ;  /* 0x00000040f1009810 */ /* 0x000fe20007f7e0ff */
[----:B------:R-:W-:Y:S02]  /*20e0*/  ULEA.HI UR10, UR9, UR9, URZ, 0x1 ;  /* 0x00000009090a7291 */ /* 0x000fe4000f8f083f */
[----:B------:R-:W-:Y:S01]  /*20f0*/  @!P2 IMAD R11, R17, UR22, RZ ;  /* 0x00000016110bac24 */ /* 0x000fe2000f8e02ff */
[----:B------:R-:W-:Y:S01]  /*2100*/  UMOV UR11, UR19 ;  /* 0x00000013000b7c82 */ /* 0x000fe20008000000 */
[----:B------:R-:W-:Y:S01]  /*2110*/  IMAD.IADD R7, R7, 0x1, R9 ;  /* 0x0000000107077824 */ /* 0x000fe200078e0209 */
[----:B------:R-:W-:Y:S01]  /*2120*/  ULOP3.LUT UR10, UR10, 0xfffffffe, URZ, 0xc0, !UPT ;  /* 0xfffffffe0a0a7892 */ /* 0x000fe2000f8ec03f */
[----:B------:R-:W-:Y:S01]  /*2130*/  @!P1 IMAD.X R10, RZ, RZ, R17, P3 ;  /* 0x000000ffff0a9224 */ /* 0x000fe200018e0611 */
[----:B------:R-:W-:Y:S01]  /*2140*/  ISETP.GE.AND P3, PT, R241, UR5, PT ;  /* 0x00000005f1007c0c */ /* 0x000fe2000bf66270 */
[----:B------:R-:W-:Y:S01]  /*2150*/  IMAD.IADD R5, R5, 0x1, R8 ;  /* 0x0000000105057824 */ /* 0x000fe200078e0208 */
[----:B------:R-:W-:Y:S01]  /*2160*/  UIADD3 UR10, UR9, -UR10, URZ ;  /* 0x8000000a090a7290 */ /* 0x000fe2000fffe03f */
[----:B------:R-:W-:-:S02]  /*2170*/  @!P1 IMAD.MOV.U32 R8, RZ, RZ, R6 ;  /* 0x000000ffff089224 */ /* 0x000fc400078e0006 */
[----:B------:R-:W-:Y:S01]  /*2180*/  @!P1 IMAD.MOV.U32 R9, RZ, RZ, R7 ;  /* 0x000000ffff099224 */ /* 0x000fe200078e0007 */
[----:B------:R-:W-:Y:S01]  /*2190*/  UISETP.NE.AND UP0, UPT, UR10, 0x1, UPT ;  /* 0x000000010a00788c */ /* 0x000fe2000bf05270 */
[----:B------:R-:W-:Y:S02]  /*21a0*/  @!P2 IMAD R16, R241, UR23, R11 ;  /* 0x00000017f110ac24 */ /* 0x000fe4000f8e020b */
[----:B------:R-:W-:Y:S02]  /*21b0*/  @!P1 IMAD R14, R10, UR22, RZ ;  /* 0x000000160a0e9c24 */ /* 0x000fe4000f8e02ff */
[----:B------:R-:W-:Y:S02]  /*21c0*/  IMAD.MOV.U32 R238, RZ, RZ, 0x7f800000 ;  /* 0x7f800000ffee7424 */ /* 0x000fe400078e00ff */
[----:B------:R-:W-:Y:S02]  /*21d0*/  IMAD.MOV.U32 R239, RZ, RZ, 0x7f800000 ;  /* 0x7f800000ffef7424 */ /* 0x000fe400078e00ff */
[----:B------:R-:W-:-:S02]  /*21e0*/  IMAD.MOV.U32 R236, RZ, RZ, 0x7f800000 ;  /* 0x7f800000ffec7424 */ /* 0x000fc400078e00ff */
[----:B------:R-:W-:Y:S01]  /*21f0*/  IMAD.MOV.U32 R237, RZ, RZ, 0x7f800000 ;  /* 0x7f800000ffed7424 */ /* 0x000fe200078e00ff */
[----:B------:R-:W-:Y:S01]  /*2200*/  UMOV UR13, UR17 ;  /* 0x00000011000d7c82 */ /* 0x000fe20008000000 */
[----:B------:R-:W-:Y:S01]  /*2210*/  @!P2 IMAD.WIDE.U32 R10, R241, UR22, R6 ;  /* 0x00000016f10aac25 */ /* 0x000fe2000f8e0006 */
[----:B------:R-:W-:-:S03]  /*2220*/  UMOV UR14, UR16 ;  /* 0x00000010000e7c82 */ /* 0x000fc60008000000 */
[----:B------:R-:W-:Y:S01]  /*2230*/  IMAD R240, RZ, RZ, -UR26 ;  /* 0x8000001afff07e24 */ /* 0x000fe2000f8e02ff */
[----:B------:R-:W-:Y:S01]  /*2240*/  CS2R R126, SRZ ;  /* 0x00000000007e7805 */ /* 0x000fe2000001ff00 */
[----:B------:R-:W-:Y:S01]  /*2250*/  @!P1 IMAD.WIDE.U32 R6, R0, UR22, R8 ;  /* 0x0000001600069c25 */ /* 0x000fe2000f8e0008 */
[----:B------:R-:W-:Y:S02]  /*2260*/  CS2R R124, SRZ ;  /* 0x00000000007c7805 */ /* 0x000fe4000001ff00 */
[----:B------:R-:W-:Y:S02]  /*2270*/  CS2R R130, SRZ ;  /* 0x0000000000827805 */ /* 0x000fe4000001ff00 */
[----:B------:R-:W-:Y:S01]  /*2280*/  CS2R R128, SRZ ;  /* 0x0000000000807805 */ /* 0x000fe2000001ff00 */
[----:B------:R-:W-:Y:S01]  /*2290*/  @!P1 IMAD.X R15, RZ, RZ, R17, P0 ;  /* 0x000000ffff0f9224 */ /* 0x000fe200000e0611 */
[----:B-1----:R-:W-:Y:S01]  /*22a0*/  @!P2 LEA R8, P0, R10, R20, 0x1 ;  /* 0x000000140a08a211 */ /* 0x002fe200078008ff */
[----:B------:R-:W-:Y:S01]  /*22b0*/  @!P2 IMAD.IADD R9, R11, 0x1, R16 ;  /* 0x000000010b09a824 */ /* 0x000fe200078e0210 */
[----:B------:R-:W-:Y:S01]  /*22c0*/  CS2R R122, SRZ ;  /* 0x00000000007a7805 */ /* 0x000fe2000001ff00 */
[----:B------:R-:W-:Y:S01]  /*22d0*/  @!P1 IMAD R14, R0, UR23, R14 ;  /* 0x00000017000e9c24 */ /* 0x000fe2000f8e020e */
[----:B------:R-:W-:Y:S01]  /*22e0*/  CS2R R120, SRZ ;  /* 0x0000000000787805 */ /* 0x000fe2000001ff00 */
[----:B------:R-:W-:Y:S01]  /*22f0*/  @!P1 IMAD.MOV.U32 R12, RZ, RZ, R4 ;  /* 0x000000ffff0c9224 */ /* 0x000fe200078e0004 */
[----:B------:R-:W-:Y:S01]  /*2300*/  @!P2 LEA.HI.X R9, R10, R21, R9, 0x1, P0 ;  /* 0x000000150a09a211 */ /* 0x000fe200000f0c09 */
[----:B------:R-:W-:Y:S01]  /*2310*/  @!P1 IMAD.MOV.U32 R13, RZ, RZ, R5 ;  /* 0x000000ffff0d9224 */ /* 0x000fe200078e0005 */
[----:B------:R-:W-:Y:S01]  /*2320*/  PLOP3.LUT P0, PT, PT, PT, UP5, 0x80, 0x0 ;  /* 0x000000000000781c */ /* 0x000fe20003f0f058 */
[----:B------:R-:W-:Y:S01]  /*2330*/  @!P1 IMAD R0, R15, UR20, RZ ;  /* 0x000000140f009c24 */ /* 0x000fe2000f8e02ff */
[----:B--2---:R-:W-:Y:S01]  /*2340*/  @!P1 LEA R10, P4, R6, R18, 0x1 ;  /* 0x00000012060a9211 */ /* 0x004fe200078808ff */
[----:B------:R-:W-:Y:S01]  /*2350*/  @!P1 IMAD.WIDE.U32 R12, R2, UR20, R12 ;  /* 0x00000014020c9c25 */ /* 0x000fe2000f8e000c */
[----:B------:R-:W-:-:S02]  /*2360*/  CS2R R118, SRZ ;  /* 0x0000000000767805 */ /* 0x000fc4000001ff00 */
[----:B------:R-:W-:Y:S02]  /*2370*/  CS2R R116, SRZ ;  /* 0x0000000000747805 */ /* 0x000fe4000001ff00 */
[----:B------:R-:W-:Y:S01]  /*2380*/  CS2R R110, SRZ ;  /* 0x00000000006e7805 */ /* 0x000fe2000001ff00 */
[----:B------:R-:W-:Y:S01]  /*2390*/  @!P1 IMAD R15, R2, UR21, R0 ;  /* 0x00000015020f9c24 */ /* 0x000fe2000f8e0200 */
[----:B------:R-:W-:Y:S01]  /*23a0*/  CS2R R108, SRZ ;  /* 0x00000000006c7805 */ /* 0x000fe2000001ff00 */
[----:B------:R-:W-:Y:S01]  /*23b0*/  @!P1 IMAD.IADD R2, R7, 0x1, R14 ;  /* 0x0000000107029824 */ /* 0x000fe200078e020e */
[----:B------:R-:W-:Y:S01]  /*23c0*/  CS2R R114, SRZ ;  /* 0x0000000000727805 */ /* 0x000fe2000001ff00 */
[----:B------:R-:W-:Y:S01]  /*23d0*/  @!P2 IMAD R0, R17, UR20, RZ ;  /* 0x000000141100ac24 */ /* 0x000fe2000f8e02ff */
[----:B------:R-:W-:Y:S01]  /*23e0*/  CS2R R112, SRZ ;  /* 0x0000000000707805 */ /* 0x000fe2000001ff00 */
[----:B------:R-:W-:Y:S01]  /*23f0*/  @P0 BAR.SYNC.DEFER_BLOCKING 0x0 ;  /* 0x0000000000000b1d */ /* 0x000fe20000010000 */
[----:B------:R-:W-:Y:S01]  /*2400*/  @!P1 LEA.HI.X R11, R6, R19, R2, 0x1, P4 ;  /* 0x00000013060b9211 */ /* 0x000fe200020f0c02 */
[C---:B------:R-:W-:Y:S01]  /*2410*/  VIADD R2, R246.reuse, 0x1800 ;  /* 0x00001800f6027836 */ /* 0x040fe20000000000 */
[----:B------:R-:W-:Y:S01]  /*2420*/  PLOP3.LUT P0, PT, PT, PT, UP0, 0x80, 0x0 ;  /* 0x000000000000781c */ /* 0x000fe20003f0f008 */
[----:B------:R-:W-:Y:S01]  /*2430*/  @!P2 IMAD R14, R241, UR21, R0 ;  /* 0x00000015f10eac24 */ /* 0x000fe2000f8e0200 */
[----:B------:R-:W-:-:S03]  /*2440*/  LEA R0, R246, UR4, 0x1 ;  /* 0x00000004f6007c11 */ /* 0x000fc6000f8e08ff */
[----:B------:R-:W1:Y:S01]  /*2450*/  @!P2 LDC.64 R6, c[0x0][0x220] ;  /* 0x00008800ff06ab82 */ /* 0x000e620000000a00 */
[----:B------:R-:W-:Y:S01]  /*2460*/  SEL R2, R2, R246, !P0 ;  /* 0x000000f602027207 */ /* 0x000fe20004000000 */
[----:B------:R-:W-:Y:S01]  /*2470*/  @!P2 IMAD.WIDE.U32 R4, R241, UR20, R4 ;  /* 0x00000014f104ac25 */ /* 0x000fe2000f8e0004 */
[----:B------:R-:W-:Y:S02]  /*2480*/  ISETP.GE.AND P4, PT, R252, UR5, PT ;  /* 0x00000005fc007c0c */ /* 0x000fe4000bf86270 */
[----:B------:R-:W-:Y:S02]  /*2490*/  CS2R R106, SRZ ;  /* 0x00000000006a7805 */ /* 0x000fe4000001ff00 */
[----:B------:R-:W-:Y:S01]  /*24a0*/  LEA R203, R2, UR4, 0x1 ;  /* 0x0000000402cb7c11 */ /* 0x000fe2000f8e08ff */
[----:B------:R-:W-:Y:S01]  /*24b0*/  @!P2 IMAD.IADD R2, R5, 0x1, R14 ;  /* 0x000000010502a824 */ /* 0x000fe200078e020e */
[----:B------:R-:W-:Y:S01]  /*24c0*/  CS2R R104, SRZ ;  /* 0x0000000000687805 */ /* 0x000fe2000001ff00 */
[----:B------:R-:W2:Y:S01]  /*24d0*/  @!P1 LDC.64 R16, c[0x0][0x220] ;  /* 0x00008800ff109b82 */ /* 0x000ea20000000a00 */
[----:B------:R-:W-:Y:S01]  /*24e0*/  IMAD.SHL.U32 R245, R252, 0x4, RZ ;  /* 0x00000004fcf57824 */ /* 0x000fe200078e00ff */
        /* <DEDUP_REMOVED lines=17> */
[----:B------:R-:W-:Y:S02]  /*2600*/  CS2R R74, SRZ ;  /* 0x00000000004a7805 */ /* 0x000fe4000001ff00 */
[----:B------:R-:W-:Y:S02]  /*2610*/  CS2R R72, SRZ ;  /* 0x0000000000487805 */ /* 0x000fe4000001ff00 */
[----:B------:R-:W-:Y:S01]  /*2620*/  CS2R R70, SRZ ;  /* 0x0000000000467805 */ /* 0x000fe2000001ff00 */
[----:B------:R-:W-:Y:S01]  /*2630*/  @P3 STS.128 [R0+0x7000], RZ ;  /* 0x007000ff00003388 */ /* 0x000fe20000000c00 */
[----:B------:R-:W-:Y:S02]  /*2640*/  CS2R R68, SRZ ;  /* 0x0000000000447805 */ /* 0x000fe4000001ff00 */
[----:B------:R-:W-:-:S02]  /*2650*/  CS2R R62, SRZ ;  /* 0x00000000003e7805 */ /* 0x000fc4000001ff00 */
[----:B------:R-:W-:Y:S01]  /*2660*/  CS2R R60, SRZ ;  /* 0x00000000003c7805 */ /* 0x000fe2000001ff00 */
[----:B------:R-:W-:Y:S01]  /*2670*/  @P3 STS.128 [R0+0x8000], RZ ;  /* 0x008000ff00003388 */ /* 0x000fe20000000c00 */
[----:B------:R-:W-:Y:S02]  /*2680*/  CS2R R66, SRZ ;  /* 0x0000000000427805 */ /* 0x000fe4000001ff00 */
[----:B------:R-:W-:Y:S02]  /*2690*/  CS2R R64, SRZ ;  /* 0x0000000000407805 */ /* 0x000fe4000001ff00 */
[----:B------:R-:W-:Y:S01]  /*26a0*/  CS2R R58, SRZ ;  /* 0x00000000003a7805 */ /* 0x000fe2000001ff00 */
[----:B------:R-:W-:Y:S01]  /*26b0*/  @!PT LDS RZ, [RZ] ;  /* 0x00000000fffff984 */ /* 0x000fe20000000800 */
[----:B------:R-:W-:Y:S01]  /*26c0*/  @!PT LDS RZ, [RZ] ;  /* 0x00000000fffff984 */ /* 0x000fe20000000800 */
[----:B------:R-:W-:Y:S01]  /*26d0*/  @!PT LDS RZ, [RZ] ;  /* 0x00000000fffff984 */ /* 0x000fe20000000800 */
[----:B------:R-:W-:Y:S01]  /*26e0*/  @!P3 LDGSTS.E.BYPASS.LTC128B.128 [R0+0x6000], desc[UR6][R198.64] ;  /* 0x06000000c600bfae */ /* 0x000fe2000b901d46 */
[----:B------:R-:W-:Y:S02]  /*26f0*/  CS2R R56, SRZ ;  /* 0x0000000000387805 */ /* 0x000fe4000001ff00 */
[----:B------:R-:W-:-:S02]  /*2700*/  CS2R R54, SRZ ;  /* 0x0000000000367805 */ /* 0x000fc4000001ff00 */
[----:B------:R-:W-:Y:S01]  /*2710*/  CS2R R52, SRZ ;  /* 0x0000000000347805 */ /* 0x000fe2000001ff00 */
[----:B------:R-:W-:Y:S01]  /*2720*/  @!P3 LDGSTS.E.BYPASS.LTC128B.128 [R0+0x7000], desc[UR6][R198.64+0x40] ;  /* 0x07000040c600bfae */ /* 0x000fe2000b901d46 */
[----:B------:R-:W-:Y:S02]  /*2730*/  CS2R R46, SRZ ;  /* 0x00000000002e7805 */ /* 0x000fe4000001ff00 */
[----:B------:R-:W-:Y:S02]  /*2740*/  CS2R R44, SRZ ;  /* 0x00000000002c7805 */ /* 0x000fe4000001ff00 */
[----:B------:R-:W-:Y:S01]  /*2750*/  CS2R R50, SRZ ;  /* 0x0000000000327805 */ /* 0x000fe2000001ff00 */
[----:B------:R-:W-:Y:S01]  /*2760*/  @!P3 LDGSTS.E.BYPASS.LTC128B.128 [R0+0x8000], desc[UR6][R198.64+0x80] ;  /* 0x08000080c600bfae */ /* 0x000fe2000b901d46 */
[----:B------:R-:W-:Y:S02]  /*2770*/  CS2R R48, SRZ ;  /* 0x0000000000307805 */ /* 0x000fe4000001ff00 */
[----:B------:R-:W-:-:S02]  /*2780*/  CS2R R42, SRZ ;  /* 0x00000000002a7805 */ /* 0x000fc4000001ff00 */
[----:B------:R-:W-:Y:S01]  /*2790*/  CS2R R40, SRZ ;  /* 0x0000000000287805 */ /* 0x000fe2000001ff00 */
[----:B------:R-:W-:Y:S01]  /*27a0*/  @P3 STS [R203], RZ ;  /* 0x000000ffcb003388 */ /* 0x000fe20000000800 */
[----:B------:R-:W-:Y:S02]  /*27b0*/  CS2R R38, SRZ ;  /* 0x0000000000267805 */ /* 0x000fe4000001ff00 */
[----:B------:R-:W-:Y:S01]  /*27c0*/  CS2R R36, SRZ ;  /* 0x0000000000247805 */ /* 0x000fe2000001ff00 */
[----:B------:R-:W-:Y:S01]  /*27d0*/  UIMAD UR34, UR30, 0x18, URZ ;  /* 0x000000181e2278a4 */ /* 0x000fe2000f8e023f */
[----:B------:R-:W-:Y:S01]  /*27e0*/  @P3 STS [R203+0x4], RZ ;  /* 0x000004ffcb003388 */ /* 0x000fe20000000800 */
[----:B------:R-:W-:Y:S02]  /*27f0*/  USHF.L.U32 UR33, UR30, 0x5, URZ ;  /* 0x000000051e217899 */ /* 0x000fe4000800063f */
[----:B------:R-:W-:Y:S01]  /*2800*/  UIMAD UR32, UR30, 0x28, URZ ;  /* 0x000000281e2078a4 */ /* 0x000fe2000f8e023f */
[----:B------:R-:W-:Y:S01]  /*2810*/  @P3 STS [R203+0x8], RZ ;  /* 0x000008ffcb003388 */ /* 0x000fe20000000800 */
[----:B------:R-:W-:-:S03]  /*2820*/  ULDC UR10, c[0x0][0x2ec] ;  /* 0x0000bb00000a7ab9 */ /* 0x000fc60000000800 */
        /* <DEDUP_REMOVED lines=15> */
[----:B-1----:R-:W-:-:S03]  /*2920*/  @!P2 LEA R6, P3, R4, R6, 0x1 ;  /* 0x000000060406a211 */ /* 0x002fc600078608ff */
[----:B------:R-:W-:Y:S01]  /*2930*/  @P2 STS [R0+0x9000], RZ ;  /* 0x009000ff00002388 */ /* 0x000fe20000000800 */
[----:B------:R-:W-:Y:S01]  /*2940*/  @!P2 LEA.HI.X R7, R4, R7, R2, 0x1, P3 ;  /* 0x000000070407a211 */ /* 0x000fe200018f0c02 */
[----:B------:R-:W-:Y:S01]  /*2950*/  @!P1 IMAD.IADD R2, R13, 0x1, R15 ;  /* 0x000000010d029824 */ /* 0x000fe200078e020f */
[C---:B--2---:R-:W-:Y:S01]  /*2960*/  @!P1 LEA R4, P3, R12.reuse, R16, 0x1 ;  /* 0x000000100c049211 */ /* 0x044fe200078608ff */
[----:B------:R-:W-:Y:S03]  /*2970*/  @P2 STS [R0+0x9004], RZ ;  /* 0x009004ff00002388 */ /* 0x000fe60000000800 */
[----:B------:R-:W-:Y:S01]  /*2980*/  @!P1 LEA.HI.X R5, R12, R17, R2, 0x1, P3 ;  /* 0x000000110c059211 */ /* 0x000fe200018f0c02 */
[----:B------:R-:W-:Y:S01]  /*2990*/  @P2 STS.64 [R0+0x9008], RZ ;  /* 0x009008ff00002388 */ /* 0x000fe20000000a00 */
[----:B------:R-:W-:-:S03]  /*29a0*/  VIADD R2, R252, 0x28 ;  /* 0x00000028fc027836 */ /* 0x000fc60000000000 */
        /* <DEDUP_REMOVED lines=16> */
[----:B------:R-:W-:Y:S01]  /*2ab0*/  @!P1 LDGSTS.E.BYPASS.LTC128B.128 [R0+0xe000], desc[UR6][R10.64+0x80] ;  /* 0x0e0000800a009fae */ /* 0x000fe2000b901d46 */
[----:B-1----:R-:W-:-:S03]  /*2ac0*/  SHF.R.S32.HI R8, RZ, 0x1f, R252 ;  /* 0x0000001fff087819 */ /* 0x002fc600000114fc */
        /* <DEDUP_REMOVED lines=11> */
[----:B------:R-:W-:-:S03]  /*2b80*/  ISETP.GE.AND P2, PT, R2, UR5, PT ;  /* 0x0000000502007c0c */ /* 0x000fc6000bf46270 */
        /* <DEDUP_REMOVED lines=9> */
[----:B-1----:R-:W-:Y:S01]  /*2c20*/  IMAD.SHL.U32 R6, R252, 0x4, RZ ;  /* 0x00000004fc067824 */ /* 0x002fe200078e00ff */
[----:B------:R-:W-:-:S02]  /*2c30*/  USHF.L.U32 UR17, UR30, 0x4, URZ ;  /* 0x000000041e117899 */ /* 0x000fc4000800063f */
[----:B------:R-:W0:Y:S02]  /*2c40*/  LDGDEPBAR ;  /* 0x00000000000079af */ /* 0x000e240000000000 */
[----:B---3--:R-:W-:Y:S02]  /*2c50*/  IADD3 R4, P3, R6, UR12, RZ ;  /* 0x0000000c06047c10 */ /* 0x008fe4000ff7e0ff */
[----:B--2---:R-:W-:Y:S02]  /*2c60*/  SHF.R.S32.HI R0, RZ, 0x1f, R2 ;  /* 0x0000001fff007819 */ /* 0x004fe40000011402 */
[----:B------:R-:W-:Y:S02]  /*2c70*/  @!P2 LEA R6, P1, R2, UR12, 0x2 ;  /* 0x0000000c0206ac11 */ /* 0x000fe4000f8210ff */
[----:B------:R-:W-:Y:S02]  /*2c80*/  SHF.L.U64.HI R5, R252, 0x2, R8 ;  /* 0x00000002fc057819 */ /* 0x000fe40000010208 */
[----:B------:R-:W-:-:S02]  /*2c90*/  @!P2 LEA.HI.X R7, R2, UR11, R0, 0x2, P1 ;  /* 0x0000000b0207ac11 */ /* 0x000fc400088f1400 */
[----:B------:R-:W-:-:S03]  /*2ca0*/  IADD3.X R5, R5, UR11, RZ, P3, !PT ;  /* 0x0000000b05057c10 */ /* 0x000fc60009ffe4ff */
[----:B------:R1:W5:Y:S04]  /*2cb0*/  @!P2 LDG.E R237, desc[UR6][R6.64] ;  /* 0x0000000606eda981 */ /* 0x000368000c1e1900 */
[----:B------:R1:W5:Y:S04]  /*2cc0*/  @!P4 LDG.E R238, desc[UR6][R4.64] ;  /* 0x0000000604eec981 */ /* 0x000368000c1e1900 */
[----:B------:R1:W5:Y:S04]  /*2cd0*/  @!P6 LDG.E R239, desc[UR6][R4.64+0x20] ;  /* 0x0000200604efe981 */ /* 0x000368000c1e1900 */
[----:B------:R1:W5:Y:S01]  /*2ce0*/  @!P5 LDG.E R236, desc[UR6][R4.64+0x80] ;  /* 0x0000800604ecd981 */ /* 0x000362000c1e1900 */
[----:B------:R-:W-:-:S02]  /*2cf0*/  USHF.L.U32 UR16, UR30, 0x3, URZ ;  /* 0x000000031e107899 */ /* 0x000fc4000800063f */
[----:B------:R-:W-:Y:S02]  /*2d00*/  UIADD3 UR27, UR17, 0x20, URZ ;  /* 0x00000020111b7890 */ /* 0x000fe4000fffe03f */
        /* <DEDUP_REMOVED lines=11> */
[----:B------:R-:W-:Y:S01]  /*2dc0*/  UIADD3 UR5, UR31, 0x80, URZ ;  /* 0x000000801f057890 */ /* 0x000fe2000fffe03f */
[----:B------:R-:W-:Y:S01]  /*2dd0*/  SHF.L.U64.HI R244, R252, 0x2, R8 ;  /* 0x00000002fcf47819 */ /* 0x000fe20000010208 */
[----:B------:R-:W-:Y:S01]  /*2de0*/  UIADD3 UR23, UR16, UR24, URZ ;  /* 0x0000001810177290 */ /* 0x000fe2000fffe03f */
[----:B------:R-:W-:Y:S01]  /*2df0*/  LEA R175, R2, UR4, 0x1 ;  /* 0x0000000402af7c11 */ /* 0x000fe2000f8e08ff */
[----:B------:R-:W-:Y:S01]  /*2e00*/  UIADD3 UR18, UR16, UR19, URZ ;  /* 0x0000001310127290 */ /* 0x000fe2000fffe03f */
[----:B------:R-:W-:Y:S01]  /*2e10*/  LEA R172, R0, UR4, 0x1 ;  /* 0x0000000400ac7c11 */ /* 0x000fe2000f8e08ff */
[----:B------:R-:W-:-:S02]  /*2e20*/  UIMAD UR31, UR30, 0x30, URZ ;  /* 0x000000301e1f78a4 */ /* 0x000fc4000f8e023f */
[----:B------:R-:W-:Y:S02]  /*2e30*/  UISETP.GE.AND UP0, UPT, UR5, UR8, UPT ;  /* 0x000000080500728c */ /* 0x000fe4000bf06270 */
[----:B------:R-:W-:Y:S02]  /*2e40*/  UIMAD UR30, UR30, 0x38, URZ ;  /* 0x000000381e1e78a4 */ /* 0x000fe4000f8e023f */
[----:B------:R-:W-:Y:S02]  /*2e50*/  UIADD3 UR29, UR16, UR23, URZ ;  /* 0x00000017101d7290 */ /* 0x000fe4000fffe03f */
[----:B------:R-:W-:Y:S01]  /*2e60*/  UIADD3 UR28, UR16, UR18, URZ ;  /* 0x00000012101c7290 */ /* 0x000fe2000fffe03f */
[----:B-1----:R-:W-:-:S11]  /*2e70*/  ULDC UR5, c[0x0][0x39c] ;  /* 0x0000e70000057ab9 */ /* 0x002fd60000000800 */
.L_x_806:
[----:B------:R-:W0:Y:S01]  /*2e80*/  LDGDEPBAR ;  /* 0x00000000000079af */ /* 0x000e220000000000 */
[----:B------:R-:W-:Y:S01]  /*2e90*/  IADD3 R0, R180, R175, RZ ;  /* 0x000000afb4007210 */ /* 0x000fe20007ffe0ff */
[----:B------:R-:W-:Y:S01]  /*2ea0*/  UISETP.GE.AND UP3, UPT, UR9, 0x1, UPT ;  /* 0x000000010900788c */ /* 0x000fe2000bf66270 */
[----:B------:R-:W-:Y:S02]  /*2eb0*/  PLOP3.LUT P1, PT, PT, PT, UP0, 0x80, 0x0 ;  /* 0x000000000000781c */ /* 0x000fe40003f2f008 */
[----:B------:R-:W-:Y:S02]  /*2ec0*/  PLOP3.LUT P0, PT, PT, PT, UP0, 0x80, 0x0 ;  /* 0x000000000000781c */ /* 0x000fe40003f0f008 */
[----:B------:R-:W-:Y:S02]  /*2ed0*/  PLOP3.LUT P4, PT, PT, PT, UP0, 0x80, 0x0 ;  /* 0x000000000000781c */ /* 0x000fe40003f8f008 */
[----:B------:R-:W-:Y:S02]  /*2ee0*/  PLOP3.LUT P5, PT, PT, PT, UP0, 0x80, 0x0 ;  /* 0x000000000000781c */ /* 0x000fe40003faf008 */
[----:B-----5:R-:W-:Y:S02]  /*2ef0*/  FSETP.NEU.FTZ.AND P3, PT, R238, -INF , PT ;  /* 0xff800000ee00780b */ /* 0x020fe40003f7d000 */
[----:B------:R-:W-:Y:S02]  /*2f00*/  PLOP3.LUT P2, PT, PT, PT, UP0, 0x80, 0x0 ;  /* 0x000000000000781c */ /* 0x000fe40003f4f008 */
[----:B------:R-:W-:Y:S01]  /*2f10*/  PLOP3.LUT P6, PT, PT, PT, UP0, 0x80, 0x0 ;  /* 0x000000000000781c */ /* 0x000fe20003fcf008 */
[----:B------:R-:W-:Y:S04]  /*2f20*/  DEPBAR.LE SB0, 0x0 ;  /* 0x000080000000791a */ /* 0x000fe80000000000 */
[----:B------:R-:W-:Y:S06]  /*2f30*/  BAR.SYNC.DEFER_BLOCKING 0x0 ;  /* 0x0000000000007b1d */ /* 0x000fec0000010000 */
[----:B------:R-:W-:Y:S08]  /*2f40*/  LDSM.16.M88.4 R32, [R175] ;  /* 0x00000000af20783b */ /* 0x000ff00000000200 */
[----:B------:R-:W1:Y:S08]  /*2f50*/  LDSM.16.M88.4 R16, [R173+0x9000] ;  /* 0x00900000ad10783b */ /* 0x000e700000000200 */
[----:B------:R-:W2:Y:S08]  /*2f60*/  LDSM.16.M88.4 R28, [R175+0x800] ;  /* 0x00080000af1c783b */ /* 0x000eb00000000200 */
[----:B------:R-:W3:Y:S08]  /*2f70*/  LDSM.16.M88.4 R132, [R173+0x9400] ;  /* 0x00940000ad84783b */ /* 0x000ef00000000200 */
[----:B------:R-:W-:Y:S08]  /*2f80*/  LDSM.16.M88.4 R136, [R0] ;  /* 0x000000000088783b */ /* 0x000ff00000000200 */
[----:B------:R-:W4:Y:S01]  /*2f90*/  LDSM.16.M88.4 R140, [R174+0x9000] ;  /* 0x00900000ae8c783b */ /* 0x000f220000000200 */
[-C--:B-1----:R-:W-:Y:S07]  /*2fa0*/  HMMA.16816.F32 R4, R32, R16.reuse, RZ ;  /* 0x000000102004723c */ /* 0x082fee00000018ff */
[----:B------:R-:W1:Y:S01]  /*2fb0*/  LDSM.16.M88.4 R144, [R0+0x800] ;  /* 0x000800000090783b */ /* 0x000e620000000200 */
[C---:B--2---:R-:W-:Y:S07]  /*2fc0*/  HMMA.16816.F32 R8, R28.reuse, R16, RZ ;  /* 0x000000101c08723c */ /* 0x044fee00000018ff */
[----:B------:R-:W2:Y:S01]  /*2fd0*/  LDSM.16.M88.4 R148, [R174+0x9400] ;  /* 0x00940000ae94783b */ /* 0x000ea20000000200 */
[-C--:B------:R-:W-:Y:S07]  /*2fe0*/  HMMA.16816.F32 R12, R28, R18.reuse, RZ ;  /* 0x000000121c0c723c */ /* 0x080fee00000018ff */
[----:B------:R-:W-:Y:S01]  /*2ff0*/  LDSM.16.M88.4 R152, [R175+0x1000] ;  /* 0x00100000af98783b */ /* 0x000fe20000000200 */
[C---:B------:R-:W-:Y:S07]  /*3000*/  HMMA.16816.F32 R16, R32.reuse, R18, RZ ;  /* 0x000000122010723c */ /* 0x040fee00000018ff */
[----:B------:R-:W2:Y:S01]  /*3010*/  LDSM.16.M88.4 R156, [R173+0xb000] ;  /* 0x00b00000ad9c783b */ /* 0x000ea20000000200 */
[-C--:B---3--:R-:W-:Y:S06]  /*3020*/  HMMA.16816.F32 R20, R32, R132.reuse, RZ ;  /* 0x000000842014723c */ /* 0x088fec00000018ff */
[C---:B------:R-:W-:Y:S01]  /*3030*/  HMMA.16816.F32 R24, R28.reuse, R132, RZ ;  /* 0x000000841c18723c */ /* 0x040fe200000018ff */
[----:B------:R-:W-:Y:S05]  /*3040*/  LDSM.16.M88.4 R160, [R173+0xb400] ;  /* 0x00b40000ada0783b */ /* 0x000fea0000000200 */
[-C--:B------:R-:W-:Y:S03]  /*3050*/  HMMA.16816.F32 R28, R28, R134.reuse, RZ ;  /* 0x000000861c1c723c */ /* 0x080fe600000018ff */
[----:B------:R-:W-:Y:S03]  /*3060*/  LDSM.16.M88.4 R164, [R0+0x1000] ;  /* 0x0010000000a4783b */ /* 0x000fe60000000200 */
[----:B------:R-:W-:Y:S05]  /*3070*/  HMMA.16816.F32 R32, R32, R134, RZ ;  /* 0x000000862020723c */ /* 0x000fea00000018ff */
[----:B------:R-:W3:Y:S01]  /*3080*/  LDSM.16.M88.4 R132, [R175+0x1800] ;  /* 0x00180000af84783b */ /* 0x000ee20000000200 */
[-C--:B----4-:R-:W-:Y:S06]  /*3090*/  HMMA.16816.F32 R4, R136, R140.reuse, R4 ;  /* 0x0000008c8804723c */ /* 0x090fec0000001804 */
[C---:B-1----:R-:W-:Y:S01]  /*30a0*/  HMMA.16816.F32 R8, R144.reuse, R140, R8 ;  /* 0x0000008c9008723c */ /* 0x042fe20000001808 */
[----:B------:R-:W1:Y:S05]  /*30b0*/  LDSM.16.M88.4 R168, [R174+0xb000] ;  /* 0x00b00000aea8783b */ /* 0x000e6a0000000200 */
        /* <DEDUP_REMOVED lines=8> */
[----:B------:R-:W2:Y:S03]  /*3140*/  LDSM.16.M88.4 R136, [R0+0x1800] ;  /* 0x001800000088783b */ /* 0x000ea60000000200 */
[-C--:B------:R-:W-:Y:S05]  /*3150*/  HMMA.16816.F32 R4, R152, R156.reuse, R4 ;  /* 0x0000009c9804723c */ /* 0x080fea0000001804 */
[----:B------:R-:W4:Y:S01]  /*3160*/  LDSM.16.M88.4 R148, [R173+0xd000] ;  /* 0x00d00000ad94783b */ /* 0x000f220000000200 */
[C---:B---3--:R-:W-:Y:S06]  /*3170*/  HMMA.16816.F32 R8, R132.reuse, R156, R8 ;  /* 0x0000009c8408723c */ /* 0x048fec0000001808 */
        /* <DEDUP_REMOVED lines=15> */
[C---:B------:R-:W-:Y:S06]  /*3270*/  HMMA.16816.F32 R24, R136.reuse, R140, R24 ;  /* 0x0000008c8818723c */ /* 0x040fec0000001818 */
[-C--:B------:R-:W-:Y:S01]  /*3280*/  HMMA.16816.F32 R28, R136, R142.reuse, R28 ;  /* 0x0000008e881c723c */ /* 0x080fe2000000181c */
[----:B------:R-:W2:Y:S05]  /*3290*/  LDSM.16.M88.4 R136, [R0+0x2800] ;  /* 0x002800000088783b */ /* 0x000eaa0000000200 */
        /* <DEDUP_REMOVED lines=29> */
[----:B------:R-:W3:Y:S01]  /*3470*/  MUFU.TANH R210, R5 ;  /* 0x0000000500d27308 */ /* 0x000ee20000002400 */
[----:B------:R-:W-:Y:S01]  /*3480*/  FMUL.FTZ R18, R18, UR5 ;  /* 0x0000000512127c20 */ /* 0x000fe20008410000 */
[----:B------:R-:W-:Y:S01]  /*3490*/  FMUL.FTZ R19, R19, UR5 ;  /* 0x0000000513137c20 */ /* 0x000fe20008410000 */
[----:B-1----:R-:W-:Y:S07]  /*34a0*/  IMAD.MOV.U32 R2, RZ, RZ, R211 ;  /* 0x000000ffff027224 */ /* 0x002fee00078e00d3 */
[----:B------:R-:W1:Y:S01]  /*34b0*/  MUFU.TANH R219, R6 ;  /* 0x0000000600db7308 */ /* 0x000e620000002400 */
[----:B--2---:R-:W-:Y:S09]  /*34c0*/  MOV R10, R169 ;  /* 0x000000a9000a7202 */ /* 0x004ff20000000f00 */
[----:B------:R2:W4:Y:S10]  /*34d0*/  MUFU.TANH R218, R7 ;  /* 0x0000000700da7308 */ /* 0x0005340000002400 */
[----:B------:R3:W-:Y:S10]  /*34e0*/  MUFU.TANH R164, R9 ;  /* 0x0000000900a47308 */ /* 0x0007f40000002400 */
[----:B------:R1:W-:Y:S01]  /*34f0*/  MUFU.TANH R165, R8 ;  /* 0x0000000800a57308 */ /* 0x0003e20000002400 */
[----:B--2---:R-:W2:Y:S09]  /*3500*/  LDSM.16.M88.4 R4, [R174+0xd400] ;  /* 0x00d40000ae04783b */ /* 0x004eb20000000200 */
[----:B------:R4:W-:Y:S01]  /*3510*/  MUFU.TANH R168, R11 ;  /* 0x0000000b00a87308 */ /* 0x0009e20000002400 */
[----:B---3--:R-:W-:Y:S04]  /*3520*/  MOV R9, UR36 ;  /* 0x0000002400097c02 */ /* 0x008fe80008000f00 */
[----:B------:R-:W-:Y:S02]  /*3530*/  @P1 LEA R9, R9, R249, 0x7 ;  /* 0x000000f909091211 */ /* 0x000fe400078e38ff */
[----:B------:R-:W-:Y:S03]  /*3540*/  PLOP3.LUT P1, PT, PT, PT, UP0, 0x80, 0x0 ;  /* 0x000000000000781c */ /* 0x000fe60003f2f008 */
[----:B------:R-:W-:Y:S01]  /*3550*/  MUFU.TANH R161, R12 ;  /* 0x0000000c00a17308 */ /* 0x000fe20000002400 */
[C---:B------:R-:W-:Y:S01]  /*3560*/  @P0 IADD3 R0, R9.reuse, 0x1, RZ ;  /* 0x0000000109000810 */ /* 0x040fe20007ffe0ff */
[----:B-1----:R-:W-:Y:S01]  /*3570*/  FMUL.FTZ R8, R238, 1.4426950216293334961 ;  /* 0x3fb8aa3bee087820 */ /* 0x002fe20000410000 */
[----:B------:R-:W-:Y:S02]  /*3580*/  PLOP3.LUT P0, PT, PT, PT, UP0, 0x80, 0x0 ;  /* 0x000000000000781c */ /* 0x000fe40003f0f008 */
[----:B------:R-:W-:Y:S02]  /*3590*/  @P4 ISETP.GE.AND P4, PT, R9, UR8, PT ;  /* 0x0000000809004c0c */ /* 0x000fe4000bf86270 */
[----:B------:R-:W-:Y:S03]  /*35a0*/  FSEL R8, R8, RZ, P3 ;  /* 0x000000ff08087208 */ /* 0x000fe60001800000 */
[----:B------:R-:W-:Y:S01]  /*35b0*/  MUFU.TANH R160, R13 ;  /* 0x0000000d00a07308 */ /* 0x000fe20000002400 */
[----:B------:R-:W-:Y:S01]  /*35c0*/  @P5 ISETP.GE.AND P5, PT, R0, UR8, PT ;  /* 0x0000000800005c0c */ /* 0x000fe2000bfa6270 */
[----:B----4-:R-:W-:Y:S01]  /*35d0*/  FMUL.FTZ R11, R237, 1.4426950216293334961 ;  /* 0x3fb8aa3bed0b7820 */ /* 0x010fe20000410000 */
[----:B------:R-:W-:Y:S02]  /*35e0*/  MOV R0, R210 ;  /* 0x000000d200007202 */ /* 0x000fe40000000f00 */
[----:B------:R-:W-:Y:S02]  /*35f0*/  @P1 FSEL R2, R211, -INF , !P4 ;  /* 0xff800000d3021808 */ /* 0x000fe40006000000 */
[C---:B------:R-:W-:Y:S03]  /*3600*/  FSETP.NEU.FTZ.AND P3, PT, R239.reuse, -INF , PT ;  /* 0xff800000ef00780b */ /* 0x040fe60003f7d000 */
[----:B------:R-:W-:Y:S01]  /*3610*/  MUFU.TANH R167, R14 ;  /* 0x0000000e00a77308 */ /* 0x000fe20000002400 */
[----:B------:R-:W-:Y:S01]  /*3620*/  @P0 FSEL R0, R210, -INF , !P5 ;  /* 0xff800000d2000808 */ /* 0x000fe20006800000 */
[--C-:B------:R-:W-:Y:S01]  /*3630*/  FFMA.FTZ R2, R2, UR10, -R8.reuse ;  /* 0x0000000a02027c23 */ /* 0x100fe20008010808 */
[----:B------:R-:W-:Y:S02]  /*3640*/  PLOP3.LUT P1, PT, PT, PT, UP0, 0x80, 0x0 ;  /* 0x000000000000781c */ /* 0x000fe40003f2f008 */
[----:B------:R-:W-:Y:S01]  /*3650*/  PLOP3.LUT P0, PT, PT, PT, UP0, 0x80, 0x0 ;  /* 0x000000000000781c */ /* 0x000fe20003f0f008 */
[----:B------:R-:W-:Y:S04]  /*3660*/  FFMA.FTZ R0, R0, UR10, -R8 ;  /* 0x0000000a00007c23 */ /* 0x000fe80008010808 */
[----:B------:R1:W-:Y:S01]  /*3670*/  MUFU.EX2 R233, R2 ;  /* 0x0000000200e97308 */ /* 0x0003e20000000800 */
[-C--:B--2---:R-:W-:Y:S06]  /*3680*/  HMMA.16816.F32 R20, R156, R4.reuse, R20 ;  /* 0x000000049c14723c */ /* 0x084fec0000001814 */
[C---:B------:R-:W-:Y:S03]  /*3690*/  HMMA.16816.F32 R24, R136.reuse, R4, R24 ;  /* 0x000000048818723c */ /* 0x040fe60000001818 */
[----:B------:R2:W-:Y:S03]  /*36a0*/  MUFU.EX2 R232, R0 ;  /* 0x0000000000e87308 */ /* 0x0005e60000000800 */
[-C--:B------:R-:W-:Y:S07]  /*36b0*/  HMMA.16816.F32 R28, R136, R6.reuse, R28 ;  /* 0x00000006881c723c */ /* 0x080fee000000181c */
[----:B------:R-:W3:Y:S01]  /*36c0*/  MUFU.TANH R166, R15 ;  /* 0x0000000f00a67308 */ /* 0x000ee20000002400 */
[----:B------:R-:W-:Y:S03]  /*36d0*/  FMUL.FTZ R4, R239, 1.4426950216293334961 ;  /* 0x3fb8aa3bef047820 */ /* 0x000fe60000410000 */
[----:B-1----:R-:W-:Y:S01]  /*36e0*/  MOV R2, R219 ;  /* 0x000000db00027202 */ /* 0x002fe20000000f00 */
[----:B------:R-:W-:Y:S05]  /*36f0*/  HMMA.16816.F32 R32, R156, R6, R32 ;  /* 0x000000069c20723c */ /* 0x000fea0000001820 */
[----:B------:R-:W1:Y:S01]  /*3700*/  MUFU.TANH R209, R16 ;  /* 0x0000001000d17308 */ /* 0x000e620000002400 */
[----:B------:R-:W-:Y:S01]  /*3710*/  FSEL R4, R4, RZ, P3 ;  /* 0x000000ff04047208 */ /* 0x000fe20001800000 */
[----:B------:R-:W-:Y:S01]  /*3720*/  FMUL.FTZ R20, R20, UR5 ;  /* 0x0000000514147c20 */ /* 0x000fe20008410000 */
[----:B------:R-:W-:Y:S03]  /*3730*/  @P2 FSEL R2, R219, -INF , !P4 ;  /* 0xff800000db022808 */ /* 0x000fe60006000000 */
[----:B------:R-:W-:Y:S01]  /*3740*/  FMUL.FTZ R21, R21, UR5 ;  /* 0x0000000515157c20 */ /* 0x000fe20008410000 */
[----:B------:R-:W-:Y:S02]  /*3750*/  FSETP.NEU.FTZ.AND P3, PT, R236, -INF , PT ;  /* 0xff800000ec00780b */ /* 0x000fe40003f7d000 */
[----:B------:R-:W-:Y:S01]  /*3760*/  MOV R5, R218 ;  /* 0x000000da00057202 */ /* 0x000fe20000000f00 */
[----:B------:R-:W-:Y:S01]  /*3770*/  MUFU.TANH R208, R17 ;  /* 0x0000001100d07308 */ /* 0x000fe20000002400 */
[--C-:B--2---:R-:W-:Y:S01]  /*3780*/  FFMA.FTZ R0, R2, UR10, -R4.reuse ;  /* 0x0000000a02007c23 */ /* 0x104fe20008010804 */
[----:B------:R-:W-:Y:S01]  /*3790*/  FMUL.FTZ R22, R22, UR5 ;  /* 0x0000000516167c20 */ /* 0x000fe20008410000 */
[----:B------:R-:W-:Y:S01]  /*37a0*/  FMUL.FTZ R23, R23, UR5 ;  /* 0x0000000517177c20 */ /* 0x000fe20008410000 */
[----:B------:R-:W-:Y:S01]  /*37b0*/  FMUL.FTZ R24, R24, UR5 ;  /* 0x0000000518187c20 */ /* 0x000fe20008410000 */
[----:B------:R-:W-:Y:S01]  /*37c0*/  FMUL.FTZ R28, R28, UR5 ;  /* 0x000000051c1c7c20 */ /* 0x000fe20008410000 */
[----:B------:R-:W-:Y:S01]  /*37d0*/  FMUL.FTZ R29, R29, UR5 ;  /* 0x000000051d1d7c20 */ /* 0x000fe20008410000 */
[----:B------:R-:W-:Y:S03]  /*37e0*/  FMUL.FTZ R30, R30, UR5 ;  /* 0x000000051e1e7c20 */ /* 0x000fe60008410000 */
[----:B------:R2:W-:Y:S01]  /*37f0*/  MUFU.EX2 R234, R0 ;  /* 0x0000000000ea7308 */ /* 0x0005e20000000800 */
[----:B------:R-:W-:Y:S01]  /*3800*/  @P1 FSEL R5, R218, -INF , !P5 ;  /* 0xff800000da051808 */ /* 0x000fe20006800000 */
[----:B------:R-:W-:Y:S01]  /*3810*/  FMUL.FTZ R2, R236, 1.4426950216293334961 ;  /* 0x3fb8aa3bec027820 */ /* 0x000fe20000410000 */
[----:B------:R-:W-:Y:S01]  /*3820*/  PLOP3.LUT P1, PT, PT, PT, UP0, 0x80, 0x0 ;  /* 0x000000000000781c */ /* 0x000fe20003f2f008 */
[----:B------:R-:W-:Y:S01]  /*3830*/  FMUL.FTZ R32, R32, UR5 ;  /* 0x0000000520207c20 */ /* 0x000fe20008410000 */
[----:B------:R-:W-:Y:S01]  /*3840*/  PLOP3.LUT P2, PT, PT, PT, UP0, 0x80, 0x0 ;  /* 0x000000000000781c */ /* 0x000fe20003f4f008 */
[----:B------:R-:W-:Y:S01]  /*3850*/  FMUL.FTZ R33, R33, UR5 ;  /* 0x0000000521217c20 */ /* 0x000fe20008410000 */
[----:B------:R-:W-:Y:S03]  /*3860*/  FSEL R2, R2, RZ, P3 ;  /* 0x000000ff02027208 */ /* 0x000fe60001800000 */
[----:B------:R-:W4:Y:S01]  /*3870*/  MUFU.TANH R216, R18 ;  /* 0x0000001200d87308 */ /* 0x000f220000002400 */
[----:B------:R-:W-:Y:S01]  /*3880*/  FSETP.NEU.FTZ.AND P3, PT, R237, -INF , PT ;  /* 0xff800000ed00780b */ /* 0x000fe20003f7d000 */
[----:B------:R-:W-:Y:S01]  /*3890*/  FMUL.FTZ R34, R34, UR5 ;  /* 0x0000000522227c20 */ /* 0x000fe20008410000 */
[----:B---3--:R-:W-:Y:S01]  /*38a0*/  MOV R7, R166 ;  /* 0x000000a600077202 */ /* 0x008fe20000000f00 */
[----:B------:R-:W-:Y:S01]  /*38b0*/  FMUL.FTZ R35, R35, UR5 ;  /* 0x0000000523237c20 */ /* 0x000fe20008410000 */
[----:B------:R-:W-:Y:S01]  /*38c0*/  FMUL.FTZ R31, R31, UR5 ;  /* 0x000000051f1f7c20 */ /* 0x000fe20008410000 */
[----:B------:R-:W-:Y:S01]  /*38d0*/  FMUL.FTZ R25, R25, UR5 ;  /* 0x0000000519197c20 */ /* 0x000fe20008410000 */
[----:B------:R-:W-:Y:S03]  /*38e0*/  FMUL.FTZ R26, R26, UR5 ;  /* 0x000000051a1a7c20 */ /* 0x000fe60008410000 */
[----:B------:R-:W-:Y:S01]  /*38f0*/  MUFU.TANH R215, R19 ;  /* 0x0000001300d77308 */ /* 0x000fe20000002400 */
[----:B--2---:R-:W-:Y:S01]  /*3900*/  FFMA.FTZ R0, R5, UR10, -R4 ;  /* 0x0000000a05007c23 */ /* 0x004fe20008010804 */
[----:B------:R-:W-:Y:S01]  /*3910*/  FMUL.FTZ R27, R27, UR5 ;  /* 0x000000051b1b7c20 */ /* 0x000fe20008410000 */
[----:B------:R-:W-:Y:S02]  /*3920*/  @P2 FSEL R10, R169, -INF , !P4 ;  /* 0xff800000a90a2808 */ /* 0x000fe40006000000 */
[----:B------:R-:W-:Y:S02]  /*3930*/  MOV R5, R164 ;  /* 0x000000a400057202 */ /* 0x000fe40000000f00 */
[----:B------:R-:W-:Y:S03]  /*3940*/  @P0 FSEL R5, R164, -INF , !P5 ;  /* 0xff800000a4050808 */ /* 0x000fe60006800000 */
[----:B------:R2:W-:Y:S01]  /*3950*/  MUFU.EX2 R235, R0 ;  /* 0x0000000000eb7308 */ /* 0x0005e20000000800 */
[----:B------:R-:W-:Y:S02]  /*3960*/  PLOP3.LUT P2, PT, PT, PT, UP0, 0x80, 0x0 ;  /* 0x000000000000781c */ /* 0x000fe40003f4f008 */
[----:B------:R-:W-:Y:S01]  /*3970*/  PLOP3.LUT P0, PT, PT, PT, UP0, 0x80, 0x0 ;  /* 0x000000000000781c */ /* 0x000fe20003f0f008 */
[--C-:B------:R-:W-:Y:S06]  /*3980*/  FFMA.FTZ R5, R5, UR10, -R2.reuse ;  /* 0x0000000a05057c23 */ /* 0x100fec0008010802 */
[----:B------:R-:W-:Y:S10]  /*3990*/  MUFU.EX2 R187, R5 ;  /* 0x0000000500bb7308 */ /* 0x000ff40000000800 */
[----:B------:R-:W3:Y:S01]  /*39a0*/  MUFU.TANH R206, R20 ;  /* 0x0000001400ce7308 */ /* 0x000ee20000002400 */
[----:B--2---:R-:W-:Y:S01]  /*39b0*/  IMAD.MOV.U32 R0, RZ, RZ, R165 ;  /* 0x000000ffff007224 */ /* 0x004fe200078e00a5 */
[----:B------:R-:W-:Y:S02]  /*39c0*/  @P1 FSEL R0, R165, -INF , !P4 ;  /* 0xff800000a5001808 */ /* 0x000fe40006000000 */
[----:B------:R-:W-:Y:S02]  /*39d0*/  PLOP3.LUT P1, PT, PT, PT, UP0, 0x80, 0x0 ;  /* 0x000000000000781c */ /* 0x000fe40003f2f008 */
[----:B------:R-:W-:Y:S01]  /*39e0*/  PLOP3.LUT P4, PT, PT, PT, UP0, 0x80, 0x0 ;  /* 0x000000000000781c */ /* 0x000fe20003f8f008 */
[----:B------:R-:W-:Y:S03]  /*39f0*/  FFMA.FTZ R0, R0, UR10, -R2 ;  /* 0x0000000a00007c23 */ /* 0x000fe60008010802 */
[----:B------:R-:W-:Y:S10]  /*3a00*/  MUFU.TANH R207, R21 ;  /* 0x0000001500cf7308 */ /* 0x000ff40000002400 */
[----:B------:R2:W-:Y:S10]  /*3a10*/  MUFU.EX2 R188, R0 ;  /* 0x0000000000bc7308 */ /* 0x0005f40000000800 */
[----:B------:R-:W3:Y:S10]  /*3a20*/  MUFU.TANH R217, R22 ;  /* 0x0000001600d97308 */ /* 0x000ef40000002400 */
[----:B------:R-:W-:Y:S01]  /*3a30*/  MUFU.TANH R214, R23 ;  /* 0x0000001700d67308 */ /* 0x000fe20000002400 */
[----:B--2---:R-:W-:Y:S02]  /*3a40*/  FSEL R0, R11, RZ, P3 ;  /* 0x000000ff0b007208 */ /* 0x004fe40001800000 */
[----:B------:R-:W-:Y:S02]  /*3a50*/  MOV R11, R168 ;  /* 0x000000a8000b7202 */ /* 0x000fe40000000f00 */
[----:B------:R-:W-:Y:S01]  /*3a60*/  @P1 FSEL R11, R168, -INF , !P5 ;  /* 0xff800000a80b1808 */ /* 0x000fe20006800000 */
[--C-:B------:R-:W-:Y:S01]  /*3a70*/  FFMA.FTZ R5, R10, UR10, -R0.reuse ;  /* 0x0000000a0a057c23 */ /* 0x100fe20008010800 */
[----:B------:R-:W-:Y:S03]  /*3a80*/  PLOP3.LUT P1, PT, PT, PT, UP0, 0x80, 0x0 ;  /* 0x000000000000781c */ /* 0x000fe60003f2f008 */
[----:B------:R-:W2:Y:S01]  /*3a90*/  MUFU.TANH R153, R24 ;  /* 0x0000001800997308 */ /* 0x000ea20000002400 */
[----:B------:R-:W-:Y:S02]  /*3aa0*/  MOV R10, R161 ;  /* 0x000000a1000a7202 */ /* 0x000fe40000000f00 */
[----:B------:R-:W-:Y:S02]  /*3ab0*/  PLOP3.LUT P3, PT, PT, PT, UP0, 0x80, 0x0 ;  /* 0x000000000000781c */ /* 0x000fe40003f6f008 */
[----:B------:R-:W-:Y:S05]  /*3ac0*/  PLOP3.LUT P5, PT, PT, PT, UP0, 0x80, 0x0 ;  /* 0x000000000000781c */ /* 0x000fea0003faf008 */
[----:B------:R1:W-:Y:S10]  /*3ad0*/  MUFU.EX2 R192, R5 ;  /* 0x0000000500c07308 */ /* 0x0003f40000000800 */
[----:B------:R-:W-:Y:S10]  /*3ae0*/  MUFU.TANH R152, R25 ;  /* 0x0000001900987308 */ /* 0x000ff40000002400 */
[----:B------:R-:W2:Y:S01]  /*3af0*/  MUFU.TANH R163, R26 ;  /* 0x0000001a00a37308 */ /* 0x000ea20000002400 */
[----:B-1----:R-:W-:Y:S09]  /*3b00*/  FFMA.FTZ R5, R11, UR10, -R0 ;  /* 0x0000000a0b057c23 */ /* 0x002ff20008010800 */
[----:B------:R1:W-:Y:S10]  /*3b10*/  MUFU.EX2 R191, R5 ;  /* 0x0000000500bf7308 */ /* 0x0003f40000000800 */
[----:B------:R-:W-:Y:S10]  /*3b20*/  MUFU.TANH R162, R27 ;  /* 0x0000001b00a27308 */ /* 0x000ff40000002400 */
[----:B------:R-:W2:Y:S01]  /*3b30*/  MUFU.TANH R151, R28 ;  /* 0x0000001c00977308 */ /* 0x000ea20000002400 */
[----:B-1----:R-:W-:Y:S02]  /*3b40*/  @P2 IADD3 R5, R9, 0x8, RZ ;  /* 0x0000000809052810 */ /* 0x002fe40007ffe0ff */
[----:B------:R-:W-:Y:S02]  /*3b50*/  PLOP3.LUT P2, PT, PT, PT, UP0, 0x80, 0x0 ;  /* 0x000000000000781c */ /* 0x000fe40003f4f008 */
[----:B------:R-:W-:Y:S01]  /*3b60*/  @P4 ISETP.GE.AND P4, PT, R5, UR8, PT ;  /* 0x0000000805004c0c */ /* 0x000fe2000bf86270 */
[----:B------:R-:W-:Y:S01]  /*3b70*/  @P0 VIADD R5, R9, 0x9 ;  /* 0x0000000909050836 */ /* 0x000fe20000000000 */
[----:B------:R-:W-:Y:S03]  /*3b80*/  PLOP3.LUT P0, PT, PT, PT, UP0, 0x80, 0x0 ;  /* 0x000000000000781c */ /* 0x000fe60003f0f008 */
[----:B------:R-:W-:Y:S01]  /*3b90*/  MUFU.TANH R150, R29 ;  /* 0x0000001d00967308 */ /* 0x000fe20000002400 */
[----:B------:R-:W-:Y:S02]  /*3ba0*/  @P1 FSEL R10, R161, -INF , !P4 ;  /* 0xff800000a10a1808 */ /* 0x000fe40006000000 */
[----:B------:R-:W-:Y:S02]  /*3bb0*/  @P6 ISETP.GE.AND P6, PT, R5, UR8, PT ;  /* 0x0000000805006c0c */ /* 0x000fe4000bfc6270 */
[----:B------:R-:W-:Y:S01]  /*3bc0*/  MOV R5, R160 ;  /* 0x000000a000057202 */ /* 0x000fe20000000f00 */
[--C-:B------:R-:W-:Y:S01]  /*3bd0*/  FFMA.FTZ R6, R10, UR10, -R2.reuse ;  /* 0x0000000a0a067c23 */ /* 0x100fe20008010802 */
[----:B------:R-:W-:Y:S03]  /*3be0*/  PLOP3.LUT P1, PT, PT, PT, UP0, 0x80, 0x0 ;  /* 0x000000000000781c */ /* 0x000fe60003f2f008 */
[----:B------:R-:W1:Y:S01]  /*3bf0*/  MUFU.TANH R197, R32 ;  /* 0x0000002000c57308 */ /* 0x000e620000002400 */
[----:B------:R-:W-:Y:S02]  /*3c00*/  @P0 FSEL R5, R160, -INF , !P6 ;  /* 0xff800000a0050808 */ /* 0x000fe40007000000 */
[----:B------:R-:W-:Y:S07]  /*3c10*/  PLOP3.LUT P0, PT, PT, PT, UP0, 0x80, 0x0 ;  /* 0x000000000000781c */ /* 0x000fee0003f0f008 */
[----:B------:R4:W-:Y:S01]  /*3c20*/  MUFU.EX2 R183, R6 ;  /* 0x0000000600b77308 */ /* 0x0009e20000000800 */
[----:B------:R-:W-:Y:S01]  /*3c30*/  FFMA.FTZ R5, R5, UR10, -R2 ;  /* 0x0000000a05057c23 */ /* 0x000fe20008010802 */
[----:B------:R-:W-:Y:S02]  /*3c40*/  @P1 FSEL R7, R166, -INF , !P6 ;  /* 0xff800000a6071808 */ /* 0x000fe40007000000 */
[----:B------:R-:W-:Y:S06]  /*3c50*/  PLOP3.LUT P1, PT, PT, PT, UP0, 0x80, 0x0 ;  /* 0x000000000000781c */ /* 0x000fec0003f2f008 */
[----:B------:R3:W-:Y:S10]  /*3c60*/  MUFU.EX2 R171, R5 ;  /* 0x0000000500ab7308 */ /* 0x0007f40000000800 */
[----:B------:R-:W-:Y:S01]  /*3c70*/  MUFU.TANH R202, R33 ;  /* 0x0000002100ca7308 */ /* 0x000fe20000002400 */
[----:B----4-:R-:W-:Y:S02]  /*3c80*/  MOV R6, R167 ;  /* 0x000000a700067202 */ /* 0x010fe40000000f00 */
[----:B------:R-:W-:Y:S02]  /*3c90*/  @P2 FSEL R6, R167, -INF , !P4 ;  /* 0xff800000a7062808 */ /* 0x000fe40006000000 */
[----:B------:R-:W-:Y:S05]  /*3ca0*/  PLOP3.LUT P2, PT, PT, PT, UP0, 0x80, 0x0 ;  /* 0x000000000000781c */ /* 0x000fea0003f4f008 */
[----:B------:R-:W-:Y:S01]  /*3cb0*/  MUFU.TANH R205, R34 ;  /* 0x0000002200cd7308 */ /* 0x000fe20000002400 */
[----:B---3--:R-:W-:Y:S01]  /*3cc0*/  FFMA.FTZ R5, R6, UR10, -R0 ;  /* 0x0000000a06057c23 */ /* 0x008fe20008010800 */
[----:B------:R-:W-:Y:S01]  /*3cd0*/  IMAD.MOV.U32 R6, RZ, RZ, R209 ;  /* 0x000000ffff067224 */ /* 0x000fe200078e00d1 */
[----:B------:R-:W-:Y:S02]  /*3ce0*/  @P0 FSEL R6, R209, -INF , !P4 ;  /* 0xff800000d1060808 */ /* 0x000fe40006000000 */
[----:B------:R-:W-:Y:S05]  /*3cf0*/  PLOP3.LUT P0, PT, PT, PT, UP0, 0x80, 0x0 ;  /* 0x000000000000781c */ /* 0x000fea0003f0f008 */
[----:B------:R3:W-:Y:S01]  /*3d00*/  MUFU.EX2 R190, R5 ;  /* 0x0000000500be7308 */ /* 0x0007e20000000800 */
[----:B------:R-:W-:Y:S09]  /*3d10*/  FFMA.FTZ R6, R6, UR10, -R8 ;  /* 0x0000000a06067c23 */ /* 0x000ff20008010808 */
[----:B------:R4:W-:Y:S10]  /*3d20*/  MUFU.EX2 R225, R6 ;  /* 0x0000000600e17308 */ /* 0x0009f40000000800 */
[----:B------:R-:W-:Y:S01]  /*3d30*/  MUFU.TANH R204, R35 ;  /* 0x0000002300cc7308 */ /* 0x000fe20000002400 */
[----:B---3--:R-:W-:Y:S01]  /*3d40*/  FFMA.FTZ R5, R7, UR10, -R0 ;  /* 0x0000000a07057c23 */ /* 0x008fe20008010800 */
[----:B------:R-:W-:Y:S02]  /*3d50*/  @P3 IADD3 R7, R9, 0x10, RZ ;  /* 0x0000001009073810 */ /* 0x000fe40007ffe0ff */
[----:B------:R-:W-:Y:S02]  /*3d60*/  PLOP3.LUT P3, PT, PT, PT, UP0, 0x80, 0x0 ;  /* 0x000000000000781c */ /* 0x000fe40003f6f008 */
[----:B------:R-:W-:Y:S01]  /*3d70*/  @P2 ISETP.GE.AND P2, PT, R7, UR8, PT ;  /* 0x0000000807002c0c */ /* 0x000fe2000bf46270 */
[----:B------:R-:W-:Y:S03]  /*3d80*/  @P5 VIADD R7, R9, 0x11 ;  /* 0x0000001109075836 */ /* 0x000fe60000000000 */
[----:B------:R3:W-:Y:S01]  /*3d90*/  MUFU.EX2 R189, R5 ;  /* 0x0000000500bd7308 */ /* 0x0007e20000000800 */
[----:B----4-:R-:W-:Y:S02]  /*3da0*/  MOV R6, R216 ;  /* 0x000000d800067202 */ /* 0x010fe40000000f00 */
[----:B------:R-:W-:Y:S02]  /*3db0*/  @P0 FSEL R6, R216, -INF , !P4 ;  /* 0xff800000d8060808 */ /* 0x000fe40006000000 */
[----:B------:R-:W-:Y:S02]  /*3dc0*/  PLOP3.LUT P0, PT, PT, PT, UP0, 0x80, 0x0 ;  /* 0x000000000000781c */ /* 0x000fe40003f0f008 */
[----:B------:R-:W-:Y:S01]  /*3dd0*/  PLOP3.LUT P4, PT, PT, PT, UP0, 0x80, 0x0 ;  /* 0x000000000000781c */ /* 0x000fe20003f8f008 */
[----:B------:R-:W-:Y:S01]  /*3de0*/  FFMA.FTZ R6, R6, UR10, -R4 ;  /* 0x0000000a06067c23 */ /* 0x000fe20008010804 */
[----:B------:R-:W-:Y:S01]  /*3df0*/  PLOP3.LUT P5, PT, PT, PT, UP0, 0x80, 0x0 ;  /* 0x000000000000781c */ /* 0x000fe20003faf008 */
[----:B------:R-:W4:Y:S01]  /*3e00*/  MUFU.TANH R155, R30 ;  /* 0x0000001e009b7308 */ /* 0x000f220000002400 */
[----:B---3--:R-:W-:Y:S09]  /*3e10*/  MOV R5, R208 ;  /* 0x000000d000057202 */ /* 0x008ff20000000f00 */
[----:B------:R3:W-:Y:S01]  /*3e20*/  MUFU.EX2 R231, R6 ;  /* 0x0000000600e77308 */ /* 0x0007e20000000800 */
[----:B------:R-:W-:Y:S02]  /*3e30*/  @P1 FSEL R5, R208, -INF , !P6 ;  /* 0xff800000d0051808 */ /* 0x000fe40007000000 */
[----:B------:R-:W-:Y:S02]  /*3e40*/  PLOP3.LUT P1, PT, PT, PT, UP0, 0x80, 0x0 ;  /* 0x000000000000781c */ /* 0x000fe40003f2f008 */
[----:B------:R-:W-:Y:S01]  /*3e50*/  @P4 ISETP.GE.AND P4, PT, R7, UR8, PT ;  /* 0x0000000807004c0c */ /* 0x000fe2000bf86270 */
[--C-:B------:R-:W-:Y:S01]  /*3e60*/  FFMA.FTZ R5, R5, UR10, -R8.reuse ;  /* 0x0000000a05057c23 */ /* 0x100fe20008010808 */
[----:B------:R-:W-:Y:S03]  /*3e70*/  @P5 IADD3 R7, R9, 0x18, RZ ;  /* 0x0000001809075810 */ /* 0x000fe60007ffe0ff */
[----:B------:R-:W-:Y:S10]  /*3e80*/  MUFU.TANH R154, R31 ;  /* 0x0000001f009a7308 */ /* 0x000ff40000002400 */
        /* <DEDUP_REMOVED lines=15> */
[----:B------:R-:W-:Y:S01]  /*3f80*/  FFMA.FTZ R6, R6, UR10, -R4 ;  /* 0x0000000a06067c23 */ /* 0x000fe20008010804 */
[----:B------:R-:W-:Y:S03]  /*3f90*/  @P6 IADD3 R9, R9, 0x19, RZ ;  /* 0x0000001909096810 */ /* 0x000fe60007ffe0ff */
[----:B------:R3:W-:Y:S01]  /*3fa0*/  MUFU.EX2 R228, R6 ;  /* 0x0000000600e47308 */ /* 0x0007e20000000800 */
[----:B--2---:R-:W-:Y:S02]  /*3fb0*/  MOV R5, R207 ;  /* 0x000000cf00057202 */ /* 0x004fe40000000f00 */
[----:B------:R-:W-:Y:S02]  /*3fc0*/  @P1 FSEL R5, R207, -INF , !P4 ;  /* 0xff800000cf051808 */ /* 0x000fe40006000000 */
[----:B------:R-:W-:Y:S03]  /*3fd0*/  PLOP3.LUT P1, PT, PT, PT, UP0, 0x80, 0x0 ;  /* 0x000000000000781c */ /* 0x000fe60003f2f008 */
[----:B------:R-:W-:Y:S04]  /*3fe0*/  FFMA.FTZ R5, R5, UR10, -R8 ;  /* 0x0000000a05057c23 */ /* 0x000fe80008010808 */
[----:B------:R2:W-:Y:S01]  /*3ff0*/  MUFU.EX2 R223, R5 ;  /* 0x0000000500df7308 */ /* 0x0005e20000000800 */
[----:B---3--:R-:W-:Y:S01]  /*4000*/  IMAD.MOV.U32 R6, RZ, RZ, R153 ;  /* 0x000000ffff067224 */ /* 0x008fe200078e0099 */
        /* <DEDUP_REMOVED lines=10> */
[----:B---3--:R-:W-:Y:S05]  /*40b0*/  MOV R6, R163 ;  /* 0x000000a300067202 */ /* 0x008fea0000000f00 */
        /* <DEDUP_REMOVED lines=30> */
[----:B----4-:R-:W-:Y:S02]  /*42a0*/  MOV R6, R155 ;  /* 0x0000009b00067202 */ /* 0x010fe40000000f00 */
        /* <DEDUP_REMOVED lines=10> */
[----:B------:R-:W-:Y:S02]  /*4350*/  MOV R2, R204 ;  /* 0x000000cc00027202 */ /* 0x000fe40000000f00 */
[----:B------:R-:W-:Y:S01]  /*4360*/  @P1 FSEL R5, R205, -INF , !P3 ;  /* 0xff800000cd051808 */ /* 0x000fe20005800000 */
[----:B------:R-:W-:Y:S01]  /*4370*/  MUFU.EX2 R220, R8 ;  /* 0x0000000800dc7308 */ /* 0x000fe20000000800 */
[----:B------:R-:W-:Y:S03]  /*4380*/  PLOP3.LUT P1, PT, PT, PT, UP0, 0x80, 0x0 ;  /* 0x000000000000781c */ /* 0x000fe60003f2f008 */
[--C-:B------:R-:W-:Y:S01]  /*4390*/  FFMA.FTZ R5, R5, UR10, -R4.reuse ;  /* 0x0000000a05057c23 */ /* 0x100fe20008010804 */
[----:B------:R-:W-:Y:S02]  /*43a0*/  @P0 FSEL R2, R204, -INF , !P2 ;  /* 0xff800000cc020808 */ /* 0x000fe40005000000 */
[----:B---3--:R-:W-:Y:S03]  /*43b0*/  F2FP.F16.F32.PACK_AB R6, R230, R231 ;  /* 0x000000e7e606723e */ /* 0x008fe600000000ff */
[----:B------:R1:W-:Y:S01]  /*43c0*/  MUFU.EX2 R227, R5 ;  /* 0x0000000500e37308 */ /* 0x0003e20000000800 */
[----:B------:R-:W-:Y:S01]  /*43d0*/  IADD3 R148, P0, R245, UR14, RZ ;  /* 0x0000000ef5947c10 */ /* 0x000fe2000ff1e0ff */
[----:B------:R-:W-:Y:S01]  /*43e0*/  FFMA.FTZ R4, R2, UR10, -R4 ;  /* 0x0000000a02047c23 */ /* 0x000fe20008010804 */
[----:B------:R-:W-:Y:S02]  /*43f0*/  F2FP.F16.F32.PACK_AB R2, R232, R233 ;  /* 0x000000e9e802723e */ /* 0x000fe400000000ff */
[----:B------:R-:W-:Y:S03]  /*4400*/  IADD3.X R149, R244, UR13, RZ, P0, !PT ;  /* 0x0000000df4957c10 */ /* 0x000fe600087fe4ff */
[----:B------:R2:W-:Y:S02]  /*4410*/  STS [R196+0x19000], R2 ;  /* 0x01900002c4007388 */ /* 0x0005e40000000800 */
[----:B------:R3:W4:Y:S01]  /*4420*/  MUFU.EX2 R226, R4 ;  /* 0x0000000400e27308 */ /* 0x0007220000000800 */
[----:B-1----:R-:W-:Y:S02]  /*4430*/  MOV R5, R154 ;  /* 0x0000009a00057202 */ /* 0x002fe40000000f00 */
[----:B------:R-:W-:Y:S02]  /*4440*/  @P1 FSEL R5, R154, -INF , !P2 ;  /* 0xff8000009a051808 */ /* 0x000fe40005000000 */
[----:B------:R-:W-:Y:S03]  /*4450*/  PLOP3.LUT P1, PT, PT, PT, UP3, 0x80, 0x0 ;  /* 0x000000000000781c */ /* 0x000fe60003f2f038 */
[----:B------:R-:W-:Y:S01]  /*4460*/  FFMA.FTZ R0, R5, UR10, -R0 ;  /* 0x0000000a05007c23 */ /* 0x000fe20008010800 */
[----:B------:R-:W-:Y:S02]  /*4470*/  F2FP.F16.F32.PACK_AB R5, R187, R188 ;  /* 0x000000bcbb05723e */ /* 0x000fe400000000ff */
[----:B---3--:R-:W-:Y:S01]  /*4480*/  F2FP.F16.F32.PACK_AB R4, R235, R234 ;  /* 0x000000eaeb04723e */ /* 0x008fe200000000ff */
[----:B------:R4:W1:Y:S04]  /*4490*/  MUFU.EX2 R170, R0 ;  /* 0x0000000000aa7308 */ /* 0x0008680000000800 */
[----:B------:R3:W-:Y:S01]  /*44a0*/  STS [R196+0x19400], R4 ;  /* 0x01940004c4007388 */ /* 0x0007e20000000800 */
[----:B--2---:R-:W-:Y:S03]  /*44b0*/  F2FP.F16.F32.PACK_AB R2, R224, R225 ;  /* 0x000000e1e002723e */ /* 0x004fe600000000ff */
[----:B------:R2:W-:Y:S04]  /*44c0*/  STS [R195+0x19400], R6 ;  /* 0x01940006c3007388 */ /* 0x0005e80000000800 */
[----:B------:R1:W-:Y:S04]  /*44d0*/  STS [R195+0x19000], R2 ;  /* 0x01900002c3007388 */ /* 0x0003e80000000800 */
[----:B------:R1:W-:Y:S01]  /*44e0*/  STS [R196+0x1a000], R5 ;  /* 0x01a00005c4007388 */ /* 0x0003e20000000800 */
[----:B----4-:R-:W-:Y:S02]  /*44f0*/  F2FP.F16.F32.PACK_AB R0, R226, R227 ;  /* 0x000000e3e200723e */ /* 0x010fe400000000ff */
[----:B---3--:R-:W-:Y:S02]  /*4500*/  F2FP.F16.F32.PACK_AB R4, R191, R192 ;  /* 0x000000c0bf04723e */ /* 0x008fe400000000ff */
[----:B--2---:R-:W-:Y:S03]  /*4510*/  F2FP.F16.F32.PACK_AB R6, R189, R190 ;  /* 0x000000bebd06723e */ /* 0x004fe600000000ff */
[----:B------:R2:W-:Y:S01]  /*4520*/  STS [R196+0x1a400], R4 ;  /* 0x01a40004c4007388 */ /* 0x0005e20000000800 */
[----:B-1----:R-:W-:Y:S03]  /*4530*/  F2FP.F16.F32.PACK_AB R2, R171, R183 ;  /* 0x000000b7ab02723e */ /* 0x002fe600000000ff */
[----:B------:R1:W-:Y:S01]  /*4540*/  STS [R195+0x1a400], R6 ;  /* 0x01a40006c3007388 */ /* 0x0003e20000000800 */
[----:B------:R-:W-:Y:S03]  /*4550*/  F2FP.F16.F32.PACK_AB R5, R223, R222 ;  /* 0x000000dedf05723e */ /* 0x000fe600000000ff */
[----:B------:R3:W-:Y:S04]  /*4560*/  STS [R195+0x1a000], R2 ;  /* 0x01a00002c3007388 */ /* 0x0007e80000000800 */
[----:B------:R4:W-:Y:S01]  /*4570*/  STS [R194+0x19000], R5 ;  /* 0x01900005c2007388 */ /* 0x0009e20000000800 */
[----:B--2---:R-:W-:Y:S02]  /*4580*/  F2FP.F16.F32.PACK_AB R4, R229, R228 ;  /* 0x000000e4e504723e */ /* 0x004fe400000000ff */
[----:B-1----:R-:W-:Y:S03]  /*4590*/  F2FP.F16.F32.PACK_AB R6, R158, R159 ;  /* 0x0000009f9e06723e */ /* 0x002fe600000000ff */
[----:B------:R1:W-:Y:S01]  /*45a0*/  STS [R194+0x19400], R4 ;  /* 0x01940004c2007388 */ /* 0x0003e20000000800 */
[----:B---3--:R-:W-:Y:S03]  /*45b0*/  F2FP.F16.F32.PACK_AB R2, R220, R221 ;  /* 0x000000dddc02723e */ /* 0x008fe600000000ff */
[----:B------:R2:W-:Y:S01]  /*45c0*/  STS [R193+0x19400], R0 ;  /* 0x01940000c1007388 */ /* 0x0005e20000000800 */
[----:B----4-:R-:W-:Y:S03]  /*45d0*/  F2FP.F16.F32.PACK_AB R5, R185, R186 ;  /* 0x000000bab905723e */ /* 0x010fe600000000ff */
[----:B------:R3:W-:Y:S04]  /*45e0*/  STS [R193+0x19000], R2 ;  /* 0x01900002c1007388 */ /* 0x0007e80000000800 */
[----:B------:R-:W-:Y:S04]  /*45f0*/  STS [R194+0x1a000], R6 ;  /* 0x01a00006c2007388 */ /* 0x000fe80000000800 */
[----:B------:R-:W-:Y:S01]  /*4600*/  STS [R194+0x1a400], R5 ;  /* 0x01a40005c2007388 */ /* 0x000fe20000000800 */
[----:B-1----:R-:W-:Y:S02]  /*4610*/  F2FP.F16.F32.PACK_AB R4, R156, R157 ;  /* 0x0000009d9c04723e */ /* 0x002fe400000000ff */
[----:B--2---:R-:W-:Y:S03]  /*4620*/  LEA R0, R182, UR4, 0x1 ;  /* 0x00000004b6007c11 */ /* 0x004fe6000f8e08ff */
[----:B------:R-:W-:Y:S01]  /*4630*/  STS [R193+0x1a000], R4 ;  /* 0x01a00004c1007388 */ /* 0x000fe20000000800 */
[----:B---3--:R-:W-:Y:S05]  /*4640*/  F2FP.F16.F32.PACK_AB R2, R170, R184 ;  /* 0x000000b8aa02723e */ /* 0x008fea00000000ff */
[----:B------:R1:W-:Y:S04]  /*4650*/  STS [R193+0x1a400], R2 ;  /* 0x01a40002c1007388 */ /* 0x0003e80000000800 */
[----:B------:R-:W-:Y:S08]  /*4660*/  LDSM.16.M88.4 R32, [R0+0x6000] ;  /* 0x006000000020783b */ /* 0x000ff00000000200 */
[----:B------:R-:W2:Y:S08]  /*4670*/  LDSM.16.M88.4 R16, [R173+0xf000] ;  /* 0x00f00000ad10783b */ /* 0x000eb00000000200 */
[----:B------:R-:W3:Y:S01]  /*4680*/  LDSM.16.M88.4 R28, [R0+0x6800] ;  /* 0x00680000001c783b */ /* 0x000ee20000000200 */
[----:B-1----:R-:W-:Y:S07]  /*4690*/  IADD3 R2, R0, R180, RZ ;  /* 0x000000b400027210 */ /* 0x002fee0007ffe0ff */
[----:B------:R-:W1:Y:S08]  /*46a0*/  LDSM.16.M88.4 R132, [R173+0xf400] ;  /* 0x00f40000ad84783b */ /* 0x000e700000000200 */
[----:B------:R-:W-:Y:S08]  /*46b0*/  LDSM.16.M88.4 R136, [R2+0x6000] ;  /* 0x006000000288783b */ /* 0x000ff00000000200 */
[----:B------:R-:W4:Y:S01]  /*46c0*/  LDSM.16.M88.4 R140, [R174+0xf000] ;  /* 0x00f00000ae8c783b */ /* 0x000f220000000200 */
[-C--:B--2---:R-:W-:Y:S07]  /*46d0*/  HMMA.16816.F32 R4, R32, R16.reuse, RZ ;  /* 0x000000102004723c */ /* 0x084fee00000018ff */
[----:B------:R-:W2:Y:S01]  /*46e0*/  LDSM.16.M88.4 R144, [R2+0x6800] ;  /* 0x006800000290783b */ /* 0x000ea20000000200 */
[C---:B---3--:R-:W-:Y:S06]  /*46f0*/  HMMA.16816.F32 R8, R28.reuse, R16, RZ ;  /* 0x000000101c08723c */ /* 0x048fec00000018ff */
[-C--:B------:R-:W-:Y:S06]  /*4700*/  HMMA.16816.F32 R12, R28, R18.reuse, RZ ;  /* 0x000000121c0c723c */ /* 0x080fec00000018ff */
[C---:B------:R-:W-:Y:S06]  /*4710*/  HMMA.16816.F32 R16, R32.reuse, R18, RZ ;  /* 0x000000122010723c */ /* 0x040fec00000018ff */
[-C--:B-1----:R-:W-:Y:S06]  /*4720*/  HMMA.16816.F32 R20, R32, R132.reuse, RZ ;  /* 0x000000842014723c */ /* 0x082fec00000018ff */
[C---:B------:R-:W-:Y:S06]  /*4730*/  HMMA.16816.F32 R24, R28.reuse, R132, RZ ;  /* 0x000000841c18723c */ /* 0x040fec00000018ff */
[-C--:B------:R-:W-:Y:S06]  /*4740*/  HMMA.16816.F32 R28, R28, R134.reuse, RZ ;  /* 0x000000861c1c723c */ /* 0x080fec00000018ff */
[----:B------:R-:W-:Y:S01]  /*4750*/  HMMA.16816.F32 R32, R32, R134, RZ ;  /* 0x000000862020723c */ /* 0x000fe200000018ff */
[----:B------:R-:W1:Y:S05]  /*4760*/  LDSM.16.M88.4 R132, [R174+0xf400] ;  /* 0x00f40000ae84783b */ /* 0x000e6a0000000200 */
[-C--:B----4-:R-:W-:Y:S06]  /*4770*/  HMMA.16816.F32 R4, R136, R140.reuse, R4 ;  /* 0x0000008c8804723c */ /* 0x090fec0000001804 */
[C---:B--2---:R-:W-:Y:S06]  /*4780*/  HMMA.16816.F32 R8, R144.reuse, R140, R8 ;  /* 0x0000008c9008723c */ /* 0x044fec0000001808 */
[-C--:B------:R-:W-:Y:S06]  /*4790*/  HMMA.16816.F32 R12, R144, R142.reuse, R12 ;  /* 0x0000008e900c723c */ /* 0x080fec000000180c */
[C---:B------:R-:W-:Y:S01]  /*47a0*/  HMMA.16816.F32 R16, R136.reuse, R142, R16 ;  /* 0x0000008e8810723c */ /* 0x040fe20000001810 */
[----:B------:R-:W-:Y:S05]  /*47b0*/  LDSM.16.M88.4 R140, [R0+0x7000] ;  /* 0x00700000008c783b */ /* 0x000fea0000000200 */
[-C--:B-1----:R-:W-:Y:S06]  /*47c0*/  HMMA.16816.F32 R20, R136, R132.reuse, R20 ;  /* 0x000000848814723c */ /* 0x082fec0000001814 */
[C---:B------:R-:W-:Y:S06]  /*47d0*/  HMMA.16816.F32 R24, R144.reuse, R132, R24 ;  /* 0x000000849018723c */ /* 0x040fec0000001818 */
[-C--:B------:R-:W-:Y:S01]  /*47e0*/  HMMA.16816.F32 R28, R144, R134.reuse, R28 ;  /* 0x00000086901c723c */ /* 0x080fe2000000181c */
[----:B------:R-:W1:Y:S05]  /*47f0*/  LDSM.16.M88.4 R144, [R173+0x11000] ;  /* 0x01100000ad90783b */ /* 0x000e6a0000000200 */
[----:B------:R-:W-:Y:S03]  /*4800*/  HMMA.16816.F32 R32, R136, R134, R32 ;  /* 0x000000868820723c */ /* 0x000fe60000001820 */
[----:B------:R-:W2:Y:S08]  /*4810*/  LDSM.16.M88.4 R132, [R0+0x7800] ;  /* 0x007800000084783b */ /* 0x000eb00000000200 */
[----:B------:R-:W3:Y:S01]  /*4820*/  LDSM.16.M88.4 R136, [R173+0x11400] ;  /* 0x01140000ad88783b */ /* 0x000ee20000000200 */
[-C--:B-1----:R-:W-:Y:S06]  /*4830*/  HMMA.16816.F32 R4, R140, R144.reuse, R4 ;  /* 0x000000908c04723c */ /* 0x082fec0000001804 */
[C---:B--2---:R-:W-:Y:S06]  /*4840*/  HMMA.16816.F32 R8, R132.reuse, R144, R8 ;  /* 0x000000908408723c */ /* 0x044fec0000001808 */
[-C--:B------:R-:W-:Y:S06]  /*4850*/  HMMA.16816.F32 R12, R132, R146.reuse, R12 ;  /* 0x00000092840c723c */ /* 0x080fec000000180c */
[C---:B------:R-:W-:Y:S01]  /*4860*/  HMMA.16816.F32 R16, R140.reuse, R146, R16 ;  /* 0x000000928c10723c */ /* 0x040fe20000001810 */
[----:B------:R-:W-:Y:S05]  /*4870*/  LDSM.16.M88.4 R144, [R174+0x11000] ;  /* 0x01100000ae90783b */ /* 0x000fea0000000200 */
[-C--:B---3--:R-:W-:Y:S06]  /*4880*/  HMMA.16816.F32 R20, R140, R136.reuse, R20 ;  /* 0x000000888c14723c */ /* 0x088fec0000001814 */
        /* <DEDUP_REMOVED lines=16> */
[----:B------:R2:W3:Y:S08]  /*4990*/  LDSM.16.M88.4 R132, [R0+0x8800] ;  /* 0x008800000084783b */ /* 0x0004f00000000200 */
[----:B------:R-:W4:Y:S08]  /*49a0*/  LDSM.16.M88.4 R140, [R173+0x13400] ;  /* 0x01340000ad8c783b */ /* 0x000f300000000200 */
[----:B--2---:R2:W5:Y:S01]  /*49b0*/  LDG.E R0, desc[UR6][R148.64+0xa0] ;  /* 0x0000a00694007981 */ /* 0x004562000c1e1900 */
[-C--:B-1----:R-:W-:Y:S06]  /*49c0*/  HMMA.16816.F32 R4, R136, R144.reuse, R4 ;  /* 0x000000908804723c */ /* 0x082fec0000001804 */
[C---:B---3--:R-:W-:Y:S01]  /*49d0*/  HMMA.16816.F32 R8, R132.reuse, R144, R8 ;  /* 0x000000908408723c */ /* 0x048fe20000001808 */
[----:B------:R-:W3:Y:S04]  /*49e0*/  LDG.E R145, desc[UR6][R148.64] ;  /* 0x0000000694917981 */ /* 0x000ee8000c1e1900 */
[----:B------:R-:W2:Y:S01]  /*49f0*/  LDG.E R144, desc[UR6][R148.64+0x20] ;  /* 0x0000200694907981 */ /* 0x000ea2000c1e1900 */
[-C--:B------:R-:W-:Y:S06]  /*4a00*/  HMMA.16816.F32 R12, R132, R146.reuse, R12 ;  /* 0x00000092840c723c */ /* 0x080fec000000180c */
[C---:B------:R-:W-:Y:S06]  /*4a10*/  HMMA.16816.F32 R16, R136.reuse, R146, R16 ;  /* 0x000000928810723c */ /* 0x040fec0000001810 */
[-C--:B----4-:R-:W-:Y:S06]  /*4a20*/  HMMA.16816.F32 R20, R136, R140.reuse, R20 ;  /* 0x0000008c8814723c */ /* 0x090fec0000001814 */
[C---:B------:R-:W-:Y:S06]  /*4a30*/  HMMA.16816.F32 R24, R132.reuse, R140, R24 ;  /* 0x0000008c8418723c */ /* 0x040fec0000001818 */
[-C--:B------:R-:W-:Y:S01]  /*4a40*/  HMMA.16816.F32 R28, R132, R142.reuse, R28 ;  /* 0x0000008e841c723c */ /* 0x080fe2000000181c */
[----:B------:R-:W-:Y:S05]  /*4a50*/  LDSM.16.M88.4 R132, [R2+0x8000] ;  /* 0x008000000284783b */ /* 0x000fea0000000200 */
[----:B------:R-:W-:Y:S03]  /*4a60*/  HMMA.16816.F32 R32, R136, R142, R32 ;  /* 0x0000008e8820723c */ /* 0x000fe60000001820 */
[----:B------:R1:W-:Y:S08]  /*4a70*/  LDSM.16.M88.4 R140, [R2+0x8800] ;  /* 0x00880000028c783b */ /* 0x0003f00000000200 */
[----:B------:R-:W4:Y:S08]  /*4a80*/  LDSM.16.M88.4 R136, [R174+0x13000] ;  /* 0x01300000ae88783b */ /* 0x000f300000000200 */
[----:B-1----:R1:W5:Y:S01]  /*4a90*/  LDG.E R2, desc[UR6][R148.64+0x80] ;  /* 0x0000800694027981 */ /* 0x002362000c1e1900 */
[-C--:B----4-:R-:W-:Y:S06]  /*4aa0*/  HMMA.16816.F32 R4, R132, R136.reuse, R4 ;  /* 0x000000888404723c */ /* 0x090fec0000001804 */
[C---:B------:R-:W-:Y:S06]  /*4ab0*/  HMMA.16816.F32 R8, R140.reuse, R136, R8 ;  /* 0x000000888c08723c */ /* 0x040fec0000001808 */
[-C--:B------:R-:W-:Y:S06]  /*4ac0*/  HMMA.16816.F32 R12, R140, R138.reuse, R12 ;  /* 0x0000008a8c0c723c */ /* 0x080fec000000180c */
[C---:B------:R-:W-:Y:S01]  /*4ad0*/  HMMA.16816.F32 R16, R132.reuse, R138, R16 ;  /* 0x0000008a8410723c */ /* 0x040fe20000001810 */
[----:B------:R-:W4:Y:S05]  /*4ae0*/  LDSM.16.M88.4 R136, [R174+0x13400] ;  /* 0x01340000ae88783b */ /* 0x000f2a0000000200 */
[-C--:B----4-:R-:W-:Y:S06]  /*4af0*/  HMMA.16816.F32 R20, R132, R136.reuse, R20 ;  /* 0x000000888414723c */ /* 0x090fec0000001814 */
[C---:B------:R-:W-:Y:S06]  /*4b00*/  HMMA.16816.F32 R24, R140.reuse, R136, R24 ;  /* 0x000000888c18723c */ /* 0x040fec0000001818 */
[-C--:B------:R-:W-:Y:S06]  /*4b10*/  HMMA.16816.F32 R28, R140, R138.reuse, R28 ;  /* 0x0000008a8c1c723c */ /* 0x080fec000000181c */
[----:B------:R-:W-:Y:S07]  /*4b20*/  HMMA.16816.F32 R32, R132, R138, R32 ;  /* 0x0000008a8420723c */ /* 0x000fee0000001820 */
[----:B------:R-:W-:Y:S04]  /*4b30*/  FFMA.FTZ R132, -R206, R206, 1 ;  /* 0x3f800000ce847423 */ /* 0x000fe800000101ce */
[----:B------:R-:W-:Y:S01]  /*4b40*/  FMUL.FTZ R132, R132, UR5 ;  /* 0x0000000584847c20 */ /* 0x000fe20008410000 */
[C---:B---3--:R-:W-:Y:S01]  /*4b50*/  FADD.FTZ R136, -R145.reuse, R4 ;  /* 0x0000000491887221 */ /* 0x048fe20000010100 */
[----:B------:R-:W-:Y:S01]  /*4b60*/  FADD.FTZ R137, -R145, R5 ;  /* 0x0000000591897221 */ /* 0x000fe20000010100 */
[----:B------:R-:W-:Y:S01]  /*4b70*/  FFMA.FTZ R5, -R211, R211, 1 ;  /* 0x3f800000d3057423 */ /* 0x000fe200000101d3 */
[----:B------:R-:W-:Y:S01]  /*4b80*/  FFMA.FTZ R4, -R210, R210, 1 ;  /* 0x3f800000d2047423 */ /* 0x000fe200000101d2 */
[----:B------:R-:W-:Y:S01]  /*4b90*/  FMUL.FTZ R136, R233, R136 ;  /* 0x00000088e9887220 */ /* 0x000fe20000410000 */
[----:B------:R-:W-:Y:S01]  /*4ba0*/  FMUL.FTZ R137, R232, R137 ;  /* 0x00000089e8897220 */ /* 0x000fe20000410000 */
[----:B------:R-:W-:Y:S01]  /*4bb0*/  FMUL.FTZ R5, R5, UR5 ;  /* 0x0000000505057c20 */ /* 0x000fe20008410000 */
[----:B------:R-:W-:Y:S01]  /*4bc0*/  FMUL.FTZ R4, R4, UR5 ;  /* 0x0000000504047c20 */ /* 0x000fe20008410000 */
[C---:B------:R-:W-:Y:S01]  /*4bd0*/  FADD.FTZ R17, -R145.reuse, R17 ;  /* 0x0000001191117221 */ /* 0x040fe20000010100 */
[----:B------:R-:W-:Y:S01]  /*4be0*/  FADD.FTZ R133, -R145, R20 ;  /* 0x0000001491857221 */ /* 0x000fe20000010100 */
[----:B------:R-:W-:Y:S01]  /*4bf0*/  FMUL.FTZ R5, R136, R5 ;  /* 0x0000000588057220 */ /* 0x000fe20000410000 */
[----:B------:R-:W-:Y:S01]  /*4c00*/  FMUL.FTZ R4, R137, R4 ;  /* 0x0000000489047220 */ /* 0x000fe20000410000 */
[----:B------:R-:W-:Y:S01]  /*4c10*/  FMUL.FTZ R20, R224, R17 ;  /* 0x00000011e0147220 */ /* 0x000fe20000410000 */
[----:B------:R-:W-:Y:S01]  /*4c20*/  FADD.FTZ R16, -R145, R16 ;  /* 0x0000001091107221 */ /* 0x000fe20000010100 */
[----:B------:R-:W-:Y:S01]  /*4c30*/  FFMA.FTZ R17, -R209, R209, 1 ;  /* 0x3f800000d1117423 */ /* 0x000fe200000101d1 */
[----:B------:R-:W-:Y:S01]  /*4c40*/  FADD.FTZ R21, -R145, R21 ;  /* 0x0000001591157221 */ /* 0x000fe20000010100 */
[----:B------:R-:W-:Y:S01]  /*4c50*/  F2FP.F16.F32.PACK_AB R4, R4, R5 ;  /* 0x000000050404723e */ /* 0x000fe200000000ff */
[----:B------:R-:W-:Y:S01]  /*4c60*/  FFMA.FTZ R5, -R208, R208, 1 ;  /* 0x3f800000d0057423 */ /* 0x000fe200000101d0 */
[----:B------:R-:W-:Y:S01]  /*4c70*/  FMUL.FTZ R16, R225, R16 ;  /* 0x00000010e1107220 */ /* 0x000fe20000410000 */
[----:B------:R-:W-:Y:S01]  /*4c80*/  FMUL.FTZ R17, R17, UR5 ;  /* 0x0000000511117c20 */ /* 0x000fe20008410000 */
[----:B------:R-:W-:Y:S01]  /*4c90*/  FMUL.FTZ R134, R223, R21 ;  /* 0x00000015df867220 */ /* 0x000fe20000410000 */
[----:B------:R-:W-:Y:S01]  /*4ca0*/  FMUL.FTZ R5, R5, UR5 ;  /* 0x0000000505057c20 */ /* 0x000fe20008410000 */
[----:B------:R-:W-:Y:S01]  /*4cb0*/  FFMA.FTZ R21, -R207, R207, 1 ;  /* 0x3f800000cf157423 */ /* 0x000fe200000101cf */
[----:B------:R-:W-:Y:S01]  /*4cc0*/  FMUL.FTZ R17, R16, R17 ;  /* 0x0000001110117220 */ /* 0x000fe20000410000 */
[----:B------:R-:W-:Y:S01]  /*4cd0*/  FFMA.FTZ R16, -R197, R197, 1 ;  /* 0x3f800000c5107423 */ /* 0x000fe200000101c5 */
[----:B------:R-:W-:Y:S01]  /*4ce0*/  FMUL.FTZ R5, R20, R5 ;  /* 0x0000000514057220 */ /* 0x000fe20000410000 */
[----:B------:R-:W-:Y:S01]  /*4cf0*/  FADD.FTZ R20, -R145, R32 ;  /* 0x0000002091147221 */ /* 0x000fe20000010100 */
[----:B------:R-:W-:Y:S01]  /*4d00*/  FMUL.FTZ R21, R21, UR5 ;  /* 0x0000000515157c20 */ /* 0x000fe20008410000 */
[----:B------:R-:W-:Y:S01]  /*4d10*/  FADD.FTZ R33, -R145, R33 ;  /* 0x0000002191217221 */ /* 0x000fe20000010100 */
[----:B------:R-:W-:Y:S01]  /*4d20*/  FMUL.FTZ R16, R16, UR5 ;  /* 0x0000000510107c20 */ /* 0x000fe20008410000 */
[----:B------:R-:W-:Y:S01]  /*4d30*/  FMUL.FTZ R20, R221, R20 ;  /* 0x00000014dd147220 */ /* 0x000fe20000410000 */
[----:B------:R-:W-:Y:S01]  /*4d40*/  FMUL.FTZ R21, R134, R21 ;  /* 0x0000001586157220 */ /* 0x000fe20000410000 */
[----:B------:R-:W-:Y:S01]  /*4d50*/  FMUL.FTZ R134, R220, R33 ;  /* 0x00000021dc867220 */ /* 0x000fe20000410000 */
[----:B------:R-:W-:Y:S01]  /*4d60*/  FMUL.FTZ R133, R222, R133 ;  /* 0x00000085de857220 */ /* 0x000fe20000410000 */
[C---:B--2---:R-:W-:Y:S01]  /*4d70*/  FADD.FTZ R33, -R144.reuse, R7 ;  /* 0x0000000790217221 */ /* 0x044fe20000010100 */
[----:B------:R-:W-:Y:S01]  /*4d80*/  FADD.FTZ R6, -R144, R6 ;  /* 0x0000000690067221 */ /* 0x000fe20000010100 */
[----:B------:R-:W-:Y:S01]  /*4d90*/  FMUL.FTZ R16, R20, R16 ;  /* 0x0000001014107220 */ /* 0x000fe20000410000 */
[----:B------:R-:W-:Y:S01]  /*4da0*/  FFMA.FTZ R7, -R219, R219, 1 ;  /* 0x3f800000db077423 */ /* 0x000fe200000101db */
[----:B------:R-:W-:Y:S01]  /*4db0*/  FFMA.FTZ R32, -R218, R218, 1 ;  /* 0x3f800000da207423 */ /* 0x000fe200000101da */
[----:B------:R-:W-:Y:S01]  /*4dc0*/  FFMA.FTZ R20, -R202, R202, 1 ;  /* 0x3f800000ca147423 */ /* 0x000fe200000101ca */
[----:B------:R-:W-:Y:S01]  /*4dd0*/  FMUL.FTZ R132, R133, R132 ;  /* 0x0000008485847220 */ /* 0x000fe20000410000 */
[----:B------:R-:W-:Y:S01]  /*4de0*/  FMUL.FTZ R133, R234, R6 ;  /* 0x00000006ea857220 */ /* 0x000fe20000410000 */
[----:B------:R-:W-:Y:S01]  /*4df0*/  FMUL.FTZ R33, R235, R33 ;  /* 0x00000021eb217220 */ /* 0x000fe20000410000 */
[----:B------:R-:W-:Y:S01]  /*4e00*/  FMUL.FTZ R7, R7, UR5 ;  /* 0x0000000507077c20 */ /* 0x000fe20008410000 */
[----:B------:R-:W-:Y:S01]  /*4e10*/  FMUL.FTZ R32, R32, UR5 ;  /* 0x0000000520207c20 */ /* 0x000fe20008410000 */
[----:B------:R-:W-:Y:S01]  /*4e20*/  FMUL.FTZ R20, R20, UR5 ;  /* 0x0000000514147c20 */ /* 0x000fe20008410000 */
[----:B------:R-:W-:Y:S01]  /*4e30*/  F2FP.F16.F32.PACK_AB R6, R5, R17 ;  /* 0x000000110506723e */ /* 0x000fe200000000ff */
[----:B------:R-:W-:Y:S01]  /*4e40*/  FMUL.FTZ R7, R133, R7 ;  /* 0x0000000785077220 */ /* 0x000fe20000410000 */
[----:B------:R-:W-:Y:S01]  /*4e50*/  FMUL.FTZ R5, R33, R32 ;  /* 0x0000002021057220 */ /* 0x000fe20000410000 */
[----:B------:R-:W-:Y:S01]  /*4e60*/  FMUL.FTZ R20, R134, R20 ;  /* 0x0000001486147220 */ /* 0x000fe20000410000 */
[C---:B------:R-:W-:Y:S01]  /*4e70*/  FADD.FTZ R18, -R144.reuse, R18 ;  /* 0x0000001290127221 */ /* 0x040fe20000010100 */
[C---:B------:R-:W-:Y:S01]  /*4e80*/  FADD.FTZ R22, -R144.reuse, R22 ;  /* 0x0000001690167221 */ /* 0x040fe20000010100 */
[----:B------:R-:W-:Y:S01]  /*4e90*/  FADD.FTZ R23, -R144, R23 ;  /* 0x0000001790177221 */ /* 0x000fe20000010100 */
[----:B------:R-:W-:Y:S01]  /*4ea0*/  F2FP.F16.F32.PACK_AB R5, R5, R7 ;  /* 0x000000070505723e */ /* 0x000fe200000000ff */
[----:B------:R-:W-:Y:S01]  /*4eb0*/  FMUL.FTZ R7, R231, R18 ;  /* 0x00000012e7077220 */ /* 0x000fe20000410000 */
[----:B------:R-:W-:Y:S01]  /*4ec0*/  F2FP.F16.F32.PACK_AB R20, R20, R16 ;  /* 0x000000101414723e */ /* 0x000fe200000000ff */
[----:B------:R-:W-:Y:S01]  /*4ed0*/  FADD.FTZ R16, -R144, R19 ;  /* 0x0000001390107221 */ /* 0x000fe20000010100 */
[----:B------:R-:W-:Y:S01]  /*4ee0*/  FFMA.FTZ R18, -R216, R216, 1 ;  /* 0x3f800000d8127423 */ /* 0x000fe200000101d8 */
[----:B------:R-:W-:Y:S01]  /*4ef0*/  FFMA.FTZ R17, -R215, R215, 1 ;  /* 0x3f800000d7117423 */ /* 0x000fe200000101d7 */
[----:B------:R-:W-:Y:S01]  /*4f00*/  F2FP.F16.F32.PACK_AB R21, R21, R132 ;  /* 0x000000841515723e */ /* 0x000fe200000000ff */
[----:B------:R-:W-:Y:S01]  /*4f10*/  FMUL.FTZ R16, R230, R16 ;  /* 0x00000010e6107220 */ /* 0x000fe20000410000 */
[----:B------:R-:W-:Y:S01]  /*4f20*/  FMUL.FTZ R33, R228, R22 ;  /* 0x00000016e4217220 */ /* 0x000fe20000410000 */
[----:B------:R-:W-:Y:S01]  /*4f30*/  FMUL.FTZ R132, R229, R23 ;  /* 0x00000017e5847220 */ /* 0x000fe20000410000 */
[----:B------:R-:W-:Y:S01]  /*4f40*/  FMUL.FTZ R18, R18, UR5 ;  /* 0x0000000512127c20 */ /* 0x000fe20008410000 */
[----:B------:R-:W-:Y:S01]  /*4f50*/  FMUL.FTZ R17, R17, UR5 ;  /* 0x0000000511117c20 */ /* 0x000fe20008410000 */
[C---:B------:R-:W-:Y:S01]  /*4f60*/  FADD.FTZ R34, -R144.reuse, R34 ;  /* 0x0000002290227221 */ /* 0x040fe20000010100 */
[----:B------:R-:W-:Y:S01]  /*4f70*/  FADD.FTZ R35, -R144, R35 ;  /* 0x0000002390237221 */ /* 0x000fe20000010100 */
[----:B------:R-:W-:Y:S01]  /*4f80*/  FFMA.FTZ R22, -R217, R217, 1 ;  /* 0x3f800000d9167423 */ /* 0x000fe200000101d9 */
[----:B------:R-:W-:Y:S01]  /*4f90*/  FFMA.FTZ R19, -R214, R214, 1 ;  /* 0x3f800000d6137423 */ /* 0x000fe200000101d6 */
[----:B------:R-:W-:Y:S01]  /*4fa0*/  FFMA.FTZ R32, -R205, R205, 1 ;  /* 0x3f800000cd207423 */ /* 0x000fe200000101cd */
[----:B------:R-:W-:Y:S01]  /*4fb0*/  FFMA.FTZ R23, -R204, R204, 1 ;  /* 0x3f800000cc177423 */ /* 0x000fe200000101cc */
[----:B------:R-:W-:Y:S01]  /*4fc0*/  FMUL.FTZ R18, R7, R18 ;  /* 0x0000001207127220 */ /* 0x000fe20000410000 */
[----:B------:R-:W-:Y:S01]  /*4fd0*/  FMUL.FTZ R17, R16, R17 ;  /* 0x0000001110117220 */ /* 0x000fe20000410000 */
[----:B------:R-:W-:Y:S01]  /*4fe0*/  FMUL.FTZ R7, R227, R34 ;  /* 0x00000022e3077220 */ /* 0x000fe20000410000 */
[----:B------:R-:W-:Y:S01]  /*4ff0*/  FMUL.FTZ R16, R226, R35 ;  /* 0x00000023e2107220 */ /* 0x000fe20000410000 */
[----:B------:R-:W-:Y:S01]  /*5000*/  FMUL.FTZ R22, R22, UR5 ;  /* 0x0000000516167c20 */ /* 0x000fe20008410000 */
[----:B------:R-:W-:Y:S01]  /*5010*/  FMUL.FTZ R19, R19, UR5 ;  /* 0x0000000513137c20 */ /* 0x000fe20008410000 */
[----:B------:R-:W-:Y:S01]  /*5020*/  FMUL.FTZ R32, R32, UR5 ;  /* 0x0000000520207c20 */ /* 0x000fe20008410000 */
[----:B------:R-:W-:Y:S01]  /*5030*/  FMUL.FTZ R23, R23, UR5 ;  /* 0x0000000517177c20 */ /* 0x000fe20008410000 */
[----:B------:R-:W-:Y:S01]  /*5040*/  FMUL.FTZ R22, R33, R22 ;  /* 0x0000001621167220 */ /* 0x000fe20000410000 */
[----:B------:R-:W-:Y:S01]  /*5050*/  FMUL.FTZ R19, R132, R19 ;  /* 0x0000001384137220 */ /* 0x000fe20000410000 */
[----:B------:R-:W-:Y:S01]  /*5060*/  FMUL.FTZ R32, R7, R32 ;  /* 0x0000002007207220 */ /* 0x000fe20000410000 */
[----:B------:R-:W-:Y:S01]  /*5070*/  FMUL.FTZ R23, R16, R23 ;  /* 0x0000001710177220 */ /* 0x000fe20000410000 */
[----:B-1----:R-:W-:Y:S06]  /*5080*/  @!P1 BRA `(.L_x_804) ;  /* 0x0000000000489947 */ /* 0x002fec0003800000 */
        /* <DEDUP_REMOVED lines=18> */
.L_x_804:
[----:B------:R2:W-:Y:S01]  /*51b0*/  STS [R196+0x15000], R4 ;  /* 0x01500004c4007388 */ /* 0x0005e20000000800 */
[C---:B-----5:R-:W-:Y:S01]  /*51c0*/  FADD.FTZ R8, -R2.reuse, R8 ;  /* 0x0000000802087221 */ /* 0x060fe20000010100 */
[----:B------:R-:W-:Y:S01]  /*51d0*/  FADD.FTZ R9, -R2, R9 ;  /* 0x0000000902097221 */ /* 0x000fe20000010100 */
        /* <DEDUP_REMOVED lines=22> */
[----:B--2---:R-:W-:Y:S01]  /*5340*/  F2FP.F16.F32.PACK_AB R4, R17, R18 ;  /* 0x000000121104723e */ /* 0x004fe200000000ff */
[----:B------:R-:W-:Y:S01]  /*5350*/  FMUL.FTZ R18, R188, R8 ;  /* 0x00000008bc127220 */ /* 0x000fe20000410000 */
[----:B------:R-:W-:Y:S01]  /*5360*/  FFMA.FTZ R8, -R165, R165, 1 ;  /* 0x3f800000a5087423 */ /* 0x000fe200000101a5 */
[----:B------:R-:W-:Y:S01]  /*5370*/  FMUL.FTZ R24, R24, R7 ;  /* 0x0000000718187220 */ /* 0x000fe20000410000 */
[----:B---3--:R-:W-:Y:S01]  /*5380*/  FFMA.FTZ R5, -R160, R160, 1 ;  /* 0x3f800000a0057423 */ /* 0x008fe200000101a0 */
[----:B------:R2:W-:Y:S01]  /*5390*/  STS [R195+0x15400], R4 ;  /* 0x01540004c3007388 */ /* 0x0005e20000000800 */
[----:B------:R-:W-:Y:S01]  /*53a0*/  FMUL.FTZ R8, R8, UR5 ;  /* 0x0000000508087c20 */ /* 0x000fe20008410000 */
[----:B------:R-:W-:Y:S01]  /*53b0*/  FMUL.FTZ R28, R157, R28 ;  /* 0x0000001c9d1c7220 */ /* 0x000fe20000410000 */
[----:B----4-:R-:W-:Y:S01]  /*53c0*/  FFMA.FTZ R6, -R161, R161, 1 ;  /* 0x3f800000a1067423 */ /* 0x010fe200000101a1 */
        /* <DEDUP_REMOVED lines=21> */
[----:B--2---:R-:W-:Y:S01]  /*5520*/  FFMA.FTZ R4, -R166, R166, 1 ;  /* 0x3f800000a6047423 */ /* 0x004fe200000101a6 */
        /* <DEDUP_REMOVED lines=19> */
[----:B---3--:R-:W-:Y:S01]  /*5660*/  F2FP.F16.F32.PACK_AB R2, R15, R14 ;  /* 0x0000000e0f02723e */ /* 0x008fe200000000ff */
        /* <DEDUP_REMOVED lines=25> */
[----:B------:R-:W-:Y:S02]  /*5800*/  F2FP.F16.F32.PACK_AB R5, R5, R30 ;  /* 0x0000001e0505723e */ /* 0x000fe400000000ff */
[----:B------:R-:W-:Y:S01]  /*5810*/  LEA R162, R246, UR4, 0x1 ;  /* 0x00000004f6a27c11 */ /* 0x000fe2000f8e08ff */
[----:B------:R-:W-:Y:S01]  /*5820*/  STS [R193+0x15400], R16 ;  /* 0x01540010c1007388 */ /* 0x000fe20000000800 */
[----:B------:R-:W-:Y:S02]  /*5830*/  MOV R160, R213 ;  /* 0x000000d500a07202 */ /* 0x000fe40000000f00 */
[----:B------:R-:W-:Y:S01]  /*5840*/  MOV R161, R212 ;  /* 0x000000d400a17202 */ /* 0x000fe20000000f00 */
        /* <DEDUP_REMOVED lines=91> */
.L_x_805:
[----:B------:R-:W-:Y:S01]  /*5e00*/  LDSM.16.M88.4 R24, [R176] ;  /* 0x00000000b018783b */ /* 0x000fe20000000200 */
[C---:B------:R-:W-:Y:S01]  /*5e10*/  LEA R213, P0, R240.reuse, R160, 0x2 ;  /* 0x000000a0f0d57211 */ /* 0x040fe200078010ff */
[----:B------:R-:W-:Y:S01]  /*5e20*/  IMAD.U32 R2, RZ, RZ, UR16 ;  /* 0x00000010ff027e24 */ /* 0x000fe2000f8e00ff */
[----:B------:R-:W-:Y:S01]  /*5e30*/  ULOP3.LUT UR15, UR9, 0x1, URZ, 0xc0, !UPT ;  /* 0x00000001090f7892 */ /* 0x000fe2000f8ec03f */
[----:B------:R-:W2:Y:S01]  /*5e40*/  LDSM.16.MT88.4 R8, [R0+0x9000] ;  /* 0x009000000008783b */ /* 0x000ea20000004200 */
[----:B------:R-:W-:Y:S02]  /*5e50*/  LEA.HI.X.SX32 R212, R240, R161, 0x2, P0 ;  /* 0x000000a1f0d47211 */ /* 0x000fe400000f16ff */
[----:B------:R-:W-:Y:S01]  /*5e60*/  UISETP.NE.U32.AND UP1, UPT, UR15, 0x1, UPT ;  /* 0x000000010f00788c */ /* 0x000fe2000bf25070 */
[----:B------:R-:W3:Y:S01]  /*5e70*/  LDSM.16.MT88.4 R16, [R0+0xb000] ;  /* 0x00b000000010783b */ /* 0x000ee20000004200 */
[----:B------:R-:W-:Y:S03]  /*5e80*/  UIADD3 UR15, UR9, -0x1, URZ ;  /* 0xffffffff090f7890 */ /* 0x000fe6000fffe03f */
        /* <DEDUP_REMOVED lines=18> */
[----:B------:R-:W-:Y:S05]  /*5fb0*/  LDSM.16.M88.4 R132, [R178] ;  /* 0x00000000b284783b */ /* 0x000fea0000000200 */
        /* <DEDUP_REMOVED lines=43> */
[C---:B---3--:R-:W-:Y:S06]  /*6270*/  HMMA.16816.F32 R20, R136.reuse, R32, R20 ;  /* 0x000000208814723c */ /* 0x048fec0000001814 */
[----:B------:R-:W-:Y:S01]  /*6280*/  HMMA.16816.F32 R24, R136, R34, R24 ;  /* 0x000000228818723c */ /* 0x000fe20000001818 */
[----:B------:R3:W1:Y:S04]  /*6290*/  LDSM.16.MT88.4 R32, [R0+0xec00] ;  /* 0x00ec00000020783b */ /* 0x0006680000004200 */
[----:B------:R-:W-:Y:S01]  /*62a0*/  LDSM.16.MT88.4 R136, [R172+0x2400] ;  /* 0x00240000ac88783b */ /* 0x000fe20000004200 */
[C---:B----4-:R-:W-:Y:S06]  /*62b0*/  HMMA.16816.F32 R4, R132.reuse, R148, R4 ;  /* 0x000000948404723c */ /* 0x050fec0000001804 */
[C---:B------:R-:W-:Y:S06]  /*62c0*/  HMMA.16816.F32 R8, R132.reuse, R150, R8 ;  /* 0x000000968408723c */ /* 0x040fec0000001808 */
[C---:B------:R-:W-:Y:S06]  /*62d0*/  HMMA.16816.F32 R12, R132.reuse, R152, R12 ;  /* 0x00000098840c723c */ /* 0x040fec000000180c */
[C---:B------:R-:W-:Y:S01]  /*62e0*/  HMMA.16816.F32 R16, R132.reuse, R154, R16 ;  /* 0x0000009a8410723c */ /* 0x040fe20000001810 */
[----:B---3--:R-:W-:Y:S05]  /*62f0*/  IMAD.U32 R0, RZ, RZ, UR16 ;  /* 0x00000010ff007e24 */ /* 0x008fea000f8e00ff */
[C---:B--2---:R-:W-:Y:S06]  /*6300*/  HMMA.16816.F32 R20, R132.reuse, R28, R20 ;  /* 0x0000001c8414723c */ /* 0x044fec0000001814 */
[----:B------:R-:W-:Y:S05]  /*6310*/  HMMA.16816.F32 R24, R132, R30, R24 ;  /* 0x0000001e8418723c */ /* 0x000fea0000001818 */
[----:B------:R-:W-:Y:S01]  /*6320*/  IMAD.MOV.U32 R28, RZ, RZ, R213 ;  /* 0x000000ffff1c7224 */ /* 0x000fe200078e00d5 */
[C---:B-1----:R-:W-:Y:S01]  /*6330*/  HMMA.16816.F32 R4, R140.reuse, R144, R4 ;  /* 0x000000908c04723c */ /* 0x042fe20000001804 */
        /* <DEDUP_REMOVED lines=8> */
[----:B------:R-:W5:Y:S01]  /*63c0*/  @P1 LDG.E R238, desc[UR6][R30.64] ;  /* 0x000000061eee1981 */ /* 0x000f62000c1e1900 */
[----:B------:R-:W-:Y:S01]  /*63d0*/  IMAD.MOV.U32 R29, RZ, RZ, R212 ;  /* 0x000000ffff1d7224 */ /* 0x000fe200078e00d4 */
[C---:B------:R-:W-:Y:S02]  /*63e0*/  HMMA.16816.F32 R16, R140.reuse, R158, R16 ;  /* 0x0000009e8c10723c */ /* 0x040fe40000001810 */
[----:B------:R-:W5:Y:S04]  /*63f0*/  @P1 LDG.E R239, desc[UR6][R30.64+0x20] ;  /* 0x000020061eef1981 */ /* 0x000f68000c1e1900 */
[C---:B------:R-:W-:Y:S01]  /*6400*/  HMMA.16816.F32 R20, R140.reuse, R32, R20 ;  /* 0x000000208c14723c */ /* 0x040fe20000001814 */
[----:B------:R-:W5:Y:S04]  /*6410*/  @P1 LDG.E R236, desc[UR6][R30.64+0x80] ;  /* 0x000080061eec1981 */ /* 0x000f68000c1e1900 */
[----:B------:R1:W5:Y:S01]  /*6420*/  @P1 LDG.E R237, desc[UR6][R30.64+0xa0] ;  /* 0x0000a0061eed1981 */ /* 0x000362000c1e1900 */
[----:B------:R-:W-:Y:S03]  /*6430*/  HMMA.16816.F32 R24, R140, R34, R24 ;  /* 0x000000228c18723c */ /* 0x000fe60000001818 */
[----:B------:R2:W-:Y:S02]  /*6440*/  REDG.E.ADD.F32.FTZ.RN.STRONG.GPU desc[UR6][R28.64], R4 ;  /* 0x000000041c0079a6 */ /* 0x0005e4000c10f386 */
[-C--:B------:R-:W-:Y:S01]  /*6450*/  LEA R32, P0, R2, R28.reuse, 0x2 ;  /* 0x0000001c02207211 */ /* 0x080fe200078010ff */
[----:B------:R-:W-:Y:S01]  /*6460*/  IMAD.U32 R2, RZ, RZ, UR33 ;  /* 0x00000021ff027e24 */ /* 0x000fe2000f8e00ff */
[----:B------:R-:W-:Y:S01]  /*6470*/  LDSM.16.MT88.4 R140, [R172+0x1800] ;  /* 0x00180000ac8c783b */ /* 0x000fe20000004200 */
[----:B------:R-:W-:Y:S03]  /*6480*/  IMAD.U32 R34, RZ, RZ, UR34 ;  /* 0x00000022ff227e24 */ /* 0x000fe6000f8e00ff */
[-C--:B------:R-:W-:Y:S01]  /*6490*/  LEA.HI.X.SX32 R33, R0, R29.reuse, 0x2, P0 ;  /* 0x0000001d00217211 */ /* 0x080fe200000f16ff */
[----:B------:R-:W-:Y:S01]  /*64a0*/  IMAD.U32 R0, RZ, RZ, UR17 ;  /* 0x00000011ff007e24 */ /* 0x000fe2000f8e00ff */
[-C--:B------:R-:W-:Y:S02]  /*64b0*/  LEA R132, P0, R132, R28.reuse, 0x2 ;  /* 0x0000001c84847211 */ /* 0x080fe400078010ff */
[-C--:B------:R-:W-:Y:S01]  /*64c0*/  LEA R34, P2, R34, R28.reuse, 0x2 ;  /* 0x0000001c22227211 */ /* 0x080fe200078410ff */
[----:B------:R3:W-:Y:S01]  /*64d0*/  REDG.E.ADD.F32.FTZ.RN.STRONG.GPU desc[UR6][R32.64], R5 ;  /* 0x00000005200079a6 */ /* 0x0007e2000c10f386 */
[-C--:B------:R-:W-:Y:S01]  /*64e0*/  LEA.HI.X.SX32 R133, R0, R29.reuse, 0x2, P0 ;  /* 0x0000001d00857211 */ /* 0x080fe200000f16ff */
[----:B------:R-:W-:Y:S04]  /*64f0*/  IMAD.U32 R0, RZ, RZ, UR32 ;  /* 0x00000020ff007e24 */ /* 0x000fe8000f8e00ff */
[----:B------:R4:W-:Y:S01]  /*6500*/  REDG.E.ADD.F32.FTZ.RN.STRONG.GPU desc[UR6][R132.64], R6 ;  /* 0x00000006840079a6 */ /* 0x0009e2000c10f386 */
[----:B-1----:R-:W-:Y:S03]  /*6510*/  IMAD.U32 R30, RZ, RZ, UR33 ;  /* 0x00000021ff1e7e24 */ /* 0x002fe6000f8e00ff */
[----:B------:R-:W-:Y:S02]  /*6520*/  LDSM.16.MT88.4 R132, [R3+0x17800] ;  /* 0x017800000384783b */ /* 0x000fe40000004200 */
[-C--:B------:R-:W-:Y:S01]  /*6530*/  LEA R30, P1, R30, R28.reuse, 0x2 ;  /* 0x0000001c1e1e7211 */ /* 0x080fe200078210ff */
[----:B--2---:R-:W-:Y:S03]  /*6540*/  IMAD.U32 R4, RZ, RZ, UR32 ;  /* 0x00000020ff047e24 */ /* 0x004fe6000f8e00ff */
[-C--:B------:R-:W-:Y:S01]  /*6550*/  LEA.HI.X.SX32 R31, R2, R29.reuse, 0x2, P1 ;  /* 0x0000001d021f7211 */ /* 0x080fe200008f16ff */
[----:B------:R-:W-:Y:S01]  /*6560*/  IMAD.U32 R2, RZ, RZ, UR31 ;  /* 0x0000001fff027e24 */ /* 0x000fe2000f8e00ff */
[-C--:B------:R-:W-:Y:S01]  /*6570*/  LEA R4, P0, R4, R28.reuse, 0x2 ;  /* 0x0000001c04047211 */ /* 0x080fe200078010ff */
[----:B---3--:R-:W-:Y:S05]  /*6580*/  IMAD.U32 R5, RZ, RZ, UR34 ;  /* 0x00000022ff057e24 */ /* 0x008fea000f8e00ff */
[-C--:B------:R-:W-:Y:S01]  /*6590*/  LEA.HI.X.SX32 R35, R5, R29.reuse, 0x2, P2 ;  /* 0x0000001d05237211 */ /* 0x080fe200010f16ff */
[----:B----4-:R-:W-:Y:S01]  /*65a0*/  IMAD.U32 R6, RZ, RZ, UR27 ;  /* 0x0000001bff067e24 */ /* 0x010fe2000f8e00ff */
        /* <DEDUP_REMOVED lines=151> */
[----:B------:R-:W-:Y:S01]  /*6f20*/  BAR.SYNC.DEFER_BLOCKING 0x0 ;  /* 0x0000000000007b1d */ /* 0x000fe20000010000 */
[----:B------:R-:W-:Y:S01]  /*6f30*/  F2FP.F16.F32.PACK_AB R36, R37, R36 ;  /* 0x000000242524723e */ /* 0x000fe200000000ff */
[----:B------:R-:W-:Y:S01]  /*6f40*/  UISETP.NE.AND UP0, UPT, UR37, -0x1, UPT ;  /* 0xffffffff2500788c */ /* 0x000fe2000bf05270 */
[----:B------:R-:W-:Y:S02]  /*6f50*/  F2FP.F16.F32.PACK_AB R38, R39, R38 ;  /* 0x000000262726723e */ /* 0x000fe400000000ff */
[----:B------:R-:W-:Y:S01]  /*6f60*/  F2FP.F16.F32.PACK_AB R48, R49, R48 ;  /* 0x000000303130723e */ /* 0x000fe200000000ff */
[----:B------:R-:W-:Y:S01]  /*6f70*/  ULDC UR5, c[0x0][0x390] ;  /* 0x0000e40000057ab9 */ /* 0x000fe20000000800 */
        /* <DEDUP_REMOVED lines=56> */
[----:B------:R1:W-:Y:S01]  /*7300*/  STS [R242], R25 ;  /* 0x00000019f2007388 */ /* 0x0003e20000000800 */
[----:B------:R-:W-:Y:S01]  /*7310*/  F2FP.F16.F32.PACK_AB R12, R12, R114 ;  /* 0x000000720c0c723e */ /* 0x000fe200000000ff */
[----:B------:R-:W-:Y:S01]  /*7320*/  FMUL.FTZ R124, R124, UR5 ;  /* 0x000000057c7c7c20 */ /* 0x000fe20008410000 */
[----:B------:R-:W-:Y:S01]  /*7330*/  FMUL.FTZ R2, R125, UR5 ;  /* 0x000000057d027c20 */ /* 0x000fe20008410000 */
[----:B------:R1:W-:Y:S01]  /*7340*/  STS [R242+0x200], R24 ;  /* 0x00020018f2007388 */ /* 0x0003e20000000800 */
[----:B------:R-:W-:Y:S01]  /*7350*/  FMUL.FTZ R126, R126, UR5 ;  /* 0x000000057e7e7c20 */ /* 0x000fe20008410000 */
[----:B------:R-:W-:Y:S01]  /*7360*/  FMUL.FTZ R0, R127, UR5 ;  /* 0x000000057f007c20 */ /* 0x000fe20008410000 */
[----:B------:R-:W-:Y:S01]  /*7370*/  F2FP.F16.F32.PACK_AB R15, R15, R104 ;  /* 0x000000680f0f723e */ /* 0x000fe200000000ff */
[----:B------:R1:W-:Y:S01]  /*7380*/  STS [R243], R21 ;  /* 0x00000015f3007388 */ /* 0x0003e20000000800 */
[----:B------:R-:W-:Y:S01]  /*7390*/  F2FP.F16.F32.PACK_AB R14, R14, R106 ;  /* 0x0000006a0e0e723e */ /* 0x000fe200000000ff */
[----:B------:R-:W-:Y:S01]  /*73a0*/  @UP0 UIADD3 UR5, UR35, UR37, URZ ;  /* 0x0000002523050290 */ /* 0x000fe2000fffe03f */
[----:B------:R-:W-:Y:S01]  /*73b0*/  F2FP.F16.F32.PACK_AB R11, R11, R108 ;  /* 0x0000006c0b0b723e */ /* 0x000fe200000000ff */
[----:B------:R1:W-:Y:S01]  /*73c0*/  STS [R243+0x200], R20 ;  /* 0x00020014f3007388 */ /* 0x0003e20000000800 */
[----:B------:R-:W-:Y:S01]  /*73d0*/  F2FP.F16.F32.PACK_AB R10, R10, R110 ;  /* 0x0000006e0a0a723e */ /* 0x000fe200000000ff */
[----:B------:R-:W-:Y:S01]  /*73e0*/  @UP0 ULDC.64 UR10, c[0x0][0x450] ;  /* 0x00011400000a0ab9 */ /* 0x000fe20000000a00 */
[----:B------:R-:W-:Y:S01]  /*73f0*/  F2FP.F16.F32.PACK_AB R9, R9, R116 ;  /* 0x000000740909723e */ /* 0x000fe200000000ff */
[----:B------:R1:W-:Y:S01]  /*7400*/  STS [R242+0x1000], R23 ;  /* 0x00100017f2007388 */ /* 0x0003e20000000800 */
[----:B------:R-:W-:Y:S01]  /*7410*/  F2FP.F16.F32.PACK_AB R8, R8, R118 ;  /* 0x000000760808723e */ /* 0x000fe200000000ff */
[----:B------:R-:W-:Y:S01]  /*7420*/  @UP0 UIMAD.WIDE.U32 UR12, UR5, UR10, URZ ;  /* 0x0000000a050c02a5 */ /* 0x000fe2000f8e003f */
[----:B------:R-:W-:Y:S01]  /*7430*/  F2FP.F16.F32.PACK_AB R5, R5, R128 ;  /* 0x000000800505723e */ /* 0x000fe200000000ff */
[----:B------:R1:W-:Y:S01]  /*7440*/  STS [R242+0x1200], R22 ;  /* 0x00120016f2007388 */ /* 0x0003e20000000800 */
[----:B------:R-:W-:Y:S01]  /*7450*/  F2FP.F16.F32.PACK_AB R4, R4, R130 ;  /* 0x000000820404723e */ /* 0x000fe200000000ff */
[----:B------:R-:W-:Y:S01]  /*7460*/  @UP0 UIMAD UR5, UR5, UR11, URZ ;  /* 0x0000000b050502a4 */ /* 0x000fe2000f8e023f */
[----:B------:R-:W-:Y:S01]  /*7470*/  F2FP.F16.F32.PACK_AB R7, R7, R120 ;  /* 0x000000780707723e */ /* 0x000fe200000000ff */
[----:B------:R1:W-:Y:S01]  /*7480*/  STS [R243+0x1000], R19 ;  /* 0x00100013f3007388 */ /* 0x0003e20000000800 */
[----:B------:R-:W-:Y:S01]  /*7490*/  F2FP.F16.F32.PACK_AB R6, R6, R122 ;  /* 0x0000007a0606723e */ /* 0x000fe200000000ff */
[----:B------:R-:W-:Y:S01]  /*74a0*/  @UP0 UIADD3 UR20, UR13, UR5, URZ ;  /* 0x000000050d140290 */ /* 0x000fe2000fffe03f */
[----:B------:R-:W-:Y:S01]  /*74b0*/  F2FP.F16.F32.PACK_AB R2, R2, R124 ;  /* 0x0000007c0202723e */ /* 0x000fe200000000ff */
[----:B------:R1:W-:Y:S01]  /*74c0*/  STS [R243+0x1200], R18 ;  /* 0x00120012f3007388 */ /* 0x0003e20000000800 */
[----:B------:R-:W-:Y:S01]  /*74d0*/  F2FP.F16.F32.PACK_AB R0, R0, R126 ;  /* 0x0000007e0000723e */ /* 0x000fe200000000ff */
[----:B------:R-:W-:Y:S01]  /*74e0*/  @UP0 UMOV UR19, UR12 ;  /* 0x0000000c00130c82 */ /* 0x000fe20008000000 */
[----:B------:R-:W-:Y:S01]  /*74f0*/  F2FP.F16.F32.PACK_AB R40, R41, R40 ;  /* 0x000000282928723e */ /* 0x000fe200000000ff */
[----:B------:R1:W-:Y:S01]  /*7500*/  STS [R242+0x2000], R17 ;  /* 0x00200011f2007388 */ /* 0x0003e20000000800 */
[----:B------:R-:W-:-:S02]  /*7510*/  F2FP.F16.F32.PACK_AB R42, R43, R42 ;  /* 0x0000002a2b2a723e */ /* 0x000fc400000000ff */
[----:B------:R-:W-:Y:S01]  /*7520*/  F2FP.F16.F32.PACK_AB R44, R45, R44 ;  /* 0x0000002c2d2c723e */ /* 0x000fe200000000ff */
[----:B------:R1:W-:Y:S01]  /*7530*/  STS [R242+0x2200], R16 ;  /* 0x00220010f2007388 */ /* 0x0003e20000000800 */
[----:B------:R-:W-:Y:S02]  /*7540*/  F2FP.F16.F32.PACK_AB R46, R47, R46 ;  /* 0x0000002e2f2e723e */ /* 0x000fe400000000ff */
[----:B------:R-:W-:Y:S01]  /*7550*/  F2FP.F16.F32.PACK_AB R52, R53, R52 ;  /* 0x000000343534723e */ /* 0x000fe200000000ff */
[----:B------:R1:W-:Y:S01]  /*7560*/  STS [R243+0x2000], R13 ;  /* 0x0020000df3007388 */ /* 0x0003e20000000800 */
[----:B------:R-:W-:Y:S02]  /*7570*/  F2FP.F16.F32.PACK_AB R54, R55, R54 ;  /* 0x000000363736723e */ /* 0x000fe400000000ff */
        /* <DEDUP_REMOVED lines=21> */
[----:B------:R-:W-:Y:S01]  /*76d0*/  PLOP3.LUT P0, PT, PT, PT, UP0, 0x80, 0x0 ;  /* 0x000000000000781c */ /* 0x000fe20003f0f008 */
        /* <DEDUP_REMOVED lines=44> */
.L_x_807:
[----:B------:R-:W-:Y:S01]  /*79a0*/  @UP0 UIADD3 UR9, UR35, UR37, URZ ;  /* 0x0000002523090290 */ /* 0x000fe2000fffe03f */
        /* <DEDUP_REMOVED lines=18> */
.L_x_808:
[----:B------:R-:W-:Y:S01]  /*7ad0*/  BAR.SYNC.DEFER_BLOCKING 0x0 ;  /* 0x0000000000007b1d */ /* 0x000fe20000010000 */
[----:B------:R-:W-:Y:S01]  /*7ae0*/  USHF.R.S32.HI UR9, URZ, 0x1f, UR5 ;  /* 0x0000001f3f097899 */ /* 0x000fe20008011405 */
[--C-:B-1----:R-:W-:Y:S01]  /*7af0*/  SHF.R.S32.HI R7, RZ, 0x1f, R250.reuse ;  /* 0x0000001fff077819 */ /* 0x102fe200000114fa */
[----:B------:R-:W-:Y:S01]  /*7b00*/  IMAD.U32 R0, RZ, RZ, UR10 ;  /* 0x0000000aff007e24 */ /* 0x000fe2000f8e00ff */
[----:B------:R-:W-:Y:S01]  /*7b10*/  UIMAD UR8, UR36, -0x80, UR8 ;  /* 0xffffff80240878a4 */ /* 0x000fe2000f8e0208 */
[----:B------:R-:W-:Y:S01]  /*7b20*/  IMAD.MOV.U32 R6, RZ, RZ, R250 ;  /* 0x000000ffff067224 */ /* 0x000fe200078e00fa */
[----:B------:R-:W-:Y:S01]  /*7b30*/  UIMAD UR15, UR9, UR10, URZ ;  /* 0x0000000a090f72a4 */ /* 0x000fe2000f8e023f */
[C---:B------:R-:W-:Y:S01]  /*7b40*/  IADD3 R2, R241.reuse, 0x40, RZ ;  /* 0x00000040f1027810 */ /* 0x040fe20007ffe0ff */
[----:B------:R-:W-:Y:S01]  /*7b50*/  USHF.R.S32.HI UR21, URZ, 0x1f, UR57 ;  /* 0x0000001f3f157899 */ /* 0x000fe20008011439 */
[----:B------:R-:W-:Y:S01]  /*7b60*/  IMAD.WIDE.U32 R4, R0, UR5, R6 ;  /* 0x0000000500047c25 */ /* 0x000fe2000f8e0006 */
[----:B------:R-:W-:Y:S01]  /*7b70*/  UIMAD UR15, UR5, UR11, UR15 ;  /* 0x0000000b050f72a4 */ /* 0x000fe2000f8e020f */
[----:B------:R-:W-:Y:S01]  /*7b80*/  ISETP.GE.AND P2, PT, R241, UR8, PT ;  /* 0x00000008f1007c0c */ /* 0x000fe2000bf46270 */
[----:B------:R-:W-:Y:S01]  /*7b90*/  ULDC.64 UR16, c[0x0][0x468] ;  /* 0x00011a0000107ab9 */ /* 0x000fe20000000a00 */
[----:B------:R-:W-:Y:S01]  /*7ba0*/  BSSY B0, `(.L_x_809) ;  /* 0x0000021000007945 */ /* 0x000fe20003800000 */
[----:B------:R-:W-:-:S02]  /*7bb0*/  IADD3 R4, P0, R4, UR19, RZ ;  /* 0x0000001304047c10 */ /* 0x000fc4000ff1e0ff */
[----:B------:R-:W-:Y:S01]  /*7bc0*/  IMAD.U32 R0, RZ, RZ, UR15 ;  /* 0x0000000fff007e24 */ /* 0x000fe2000f8e00ff */
[----:B------:R-:W-:Y:S01]  /*7bd0*/  UIMAD UR15, UR21, UR16, URZ ;  /* 0x00000010150f72a4 */ /* 0x000fe2000f8e023f */
[----:B------:R-:W-:Y:S02]  /*7be0*/  ISETP.GE.AND P1, PT, R2, UR8, PT ;  /* 0x0000000802007c0c */ /* 0x000fe4000bf26270 */
[----:B------:R-:W-:Y:S01]  /*7bf0*/  SHF.R.S32.HI R25, RZ, 0x1f, R241 ;  /* 0x0000001fff197819 */ /* 0x000fe200000114f1 */
[----:B------:R-:W-:Y:S01]  /*7c00*/  UIMAD UR17, UR57, UR17, UR15 ;  /* 0x00000011391172a4 */ /* 0x000fe2000f8e020f */
[----:B------:R-:W-:Y:S01]  /*7c10*/  IADD3.X R5, R5, UR20, R0, P0, !PT ;  /* 0x0000001405057c10 */ /* 0x000fe200087fe400 */
[----:B------:R-:W-:Y:S01]  /*7c20*/  IMAD.U32 R0, RZ, RZ, UR16 ;  /* 0x00000010ff007e24 */ /* 0x000fe2000f8e00ff */
[----:B------:R1:W2:Y:S03]  /*7c30*/  LDS.128 R36, [R162+0xa000] ;  /* 0x00a00000a2247984 */ /* 0x0002a60000000c00 */
[----:B------:R-:W-:Y:S01]  /*7c40*/  IMAD.WIDE.U32 R8, R0, UR57, R4 ;  /* 0x0000003900087c25 */ /* 0x000fe2000f8e0004 */
[----:B------:R1:W3:Y:S04]  /*7c50*/  LDS.128 R32, [R162+0xc000] ;  /* 0x00c00000a2207984 */ /* 0x0002e80000000c00 */
[----:B------:R1:W4:Y:S01]  /*7c60*/  LDS.128 R28, [R162+0xe000] ;  /* 0x00e00000a21c7984 */ /* 0x0003220000000c00 */
[----:B------:R-:W-:-:S03]  /*7c70*/  IADD3 R24, R9, UR17, RZ ;  /* 0x0000001109187c10 */ /* 0x000fc6000fffe0ff */
[----:B------:R1:W1:Y:S04]  /*7c80*/  LDS.128 R48, [R162+0x10000] ;  /* 0x01000000a2307984 */ /* 0x0002680000000c00 */
[----:B------:R1:W1:Y:S04]  /*7c90*/  LDS.128 R44, [R162+0x12000] ;  /* 0x01200000a22c7984 */ /* 0x0002680000000c00 */
[----:B------:R1:W1:Y:S01]  /*7ca0*/  LDS.128 R40, [R162+0x14000] ;  /* 0x01400000a2287984 */ /* 0x0002620000000c00 */
[----:B------:R-:W-:Y:S05]  /*7cb0*/  @P2 BRA `(.L_x_810) ;  /* 0x00000000003c2947 */ /* 0x000fea0003800000 */
[----:B------:R-:W2:Y:S01]  /*7cc0*/  LDS.128 R16, [R162+0xb000] ;  /* 0x00b00000a2107984 */ /* 0x000ea20000000c00 */
[----:B------:R-:W-:Y:S01]  /*7cd0*/  MOV R4, R8 ;  /* 0x0000000800047202 */ /* 0x000fe20000000f00 */
[----:B------:R-:W-:Y:S01]  /*7ce0*/  IMAD R0, R25, UR10, RZ ;  /* 0x0000000a19007c24 */ /* 0x000fe2000f8e02ff */
[----:B------:R-:W-:Y:S01]  /*7cf0*/  MOV R5, R24 ;  /* 0x0000001800057202 */ /* 0x000fe20000000f00 */
[----:B------:R-:W3:Y:S01]  /*7d00*/  LDS.128 R12, [R162+0x9000] ;  /* 0x00900000a20c7984 */ /* 0x000ee20000000c00 */
[----:B------:R-:W-:Y:S01]  /*7d10*/  ULDC.64 UR16, c[0x0][0x3f0] ;  /* 0x0000fc0000107ab9 */ /* 0x000fe20000000a00 */
[C---:B------:R-:W-:Y:S02]  /*7d20*/  IMAD R0, R241.reuse, UR11, R0 ;  /* 0x0000000bf1007c24 */ /* 0x040fe4000f8e0200 */
[----:B------:R-:W4:Y:S01]  /*7d30*/  LDS.128 R20, [R162+0xd000] ;  /* 0x00d00000a2147984 */ /* 0x000f220000000c00 */
[----:B------:R-:W-:-:S05]  /*7d40*/  IMAD.WIDE.U32 R10, R241, UR10, R4 ;  /* 0x0000000af10a7c25 */ /* 0x000fca000f8e0004 */
[----:B------:R-:W-:Y:S02]  /*7d50*/  IADD3 R0, R11, R0, RZ ;  /* 0x000000000b007210 */ /* 0x000fe40007ffe0ff */
[----:B------:R-:W-:-:S04]  /*7d60*/  LEA R4, P0, R10, UR16, 0x1 ;  /* 0x000000100a047c11 */ /* 0x000fc8000f8008ff */
[----:B------:R-:W-:-:S05]  /*7d70*/  LEA.HI.X R5, R10, UR17, R0, 0x1, P0 ;  /* 0x000000110a057c11 */ /* 0x000fca00080f0c00 */
[----:B--2---:R2:W-:Y:S04]  /*7d80*/  STG.E.128 desc[UR6][R4.64+0x40], R16 ;  /* 0x0000401004007986 */ /* 0x0045e8000c101d06 */
[----:B---3--:R2:W-:Y:S04]  /*7d90*/  STG.E.128 desc[UR6][R4.64], R12 ;  /* 0x0000000c04007986 */ /* 0x0085e8000c101d06 */
[----:B----4-:R2:W-:Y:S02]  /*7da0*/  STG.E.128 desc[UR6][R4.64+0x80], R20 ;  /* 0x0000801404007986 */ /* 0x0105e4000c101d06 */
.L_x_810:
[----:B------:R-:W-:Y:S05]  /*7db0*/  BSYNC B0 ;  /* 0x0000000000007941 */ /* 0x000fea0003800000 */
.L_x_809:
[----:B------:R-:W-:Y:S04]  /*7dc0*/  BSSY B0, `(.L_x_811) ;  /* 0x0000010000007945 */ /* 0x000fe80003800000 */
[----:B------:R-:W-:Y:S05]  /*7dd0*/  @P1 BRA `(.L_x_812) ;  /* 0x0000000000381947 */ /* 0x000fea0003800000 */
[----:B------:R-:W-:Y:S01]  /*7de0*/  IADD3 R0, P0, R241, 0x40, RZ ;  /* 0x00000040f1007810 */ /* 0x000fe20007f1e0ff */
[----:B--2---:R-:W-:Y:S01]  /*7df0*/  IMAD.MOV.U32 R4, RZ, RZ, R8 ;  /* 0x000000ffff047224 */ /* 0x004fe200078e0008 */
[----:B------:R-:W-:Y:S01]  /*7e00*/  MOV R5, R24 ;  /* 0x0000001800057202 */ /* 0x000fe20000000f00 */
[----:B------:R-:W-:Y:S02]  /*7e10*/  ULDC.64 UR16, c[0x0][0x3f0] ;  /* 0x0000fc0000107ab9 */ /* 0x000fe40000000a00 */
[----:B------:R-:W-:Y:S02]  /*7e20*/  IMAD.X R2, RZ, RZ, R25, P0 ;  /* 0x000000ffff027224 */ /* 0x000fe400000e0619 */
[----:B------:R-:W-:-:S04]  /*7e30*/  IMAD.WIDE.U32 R8, R0, UR10, R4 ;  /* 0x0000000a00087c25 */ /* 0x000fc8000f8e0004 */
[----:B------:R-:W-:Y:S01]  /*7e40*/  IMAD R2, R2, UR10, RZ ;  /* 0x0000000a02027c24 */ /* 0x000fe2000f8e02ff */
[----:B------:R-:W-:-:S03]  /*7e50*/  LEA R4, P0, R8, UR16, 0x1 ;  /* 0x0000001008047c11 */ /* 0x000fc6000f8008ff */
[----:B------:R-:W-:-:S05]  /*7e60*/  IMAD R0, R0, UR11, R2 ;  /* 0x0000000b00007c24 */ /* 0x000fca000f8e0202 */
[----:B------:R-:W-:-:S04]  /*7e70*/  IADD3 R0, R9, R0, RZ ;  /* 0x0000000009007210 */ /* 0x000fc80007ffe0ff */
[----:B------:R-:W-:-:S05]  /*7e80*/  LEA.HI.X R5, R8, UR17, R0, 0x1, P0 ;  /* 0x0000001108057c11 */ /* 0x000fca00080f0c00 */
[----:B------:R2:W-:Y:S04]  /*7e90*/  STG.E.128 desc[UR6][R4.64], R36 ;  /* 0x0000002404007986 */ /* 0x0005e8000c101d06 */
[----:B---3--:R2:W-:Y:S04]  /*7ea0*/  STG.E.128 desc[UR6][R4.64+0x40], R32 ;  /* 0x0000402004007986 */ /* 0x0085e8000c101d06 */
[----:B----4-:R2:W-:Y:S02]  /*7eb0*/  STG.E.128 desc[UR6][R4.64+0x80], R28 ;  /* 0x0000801c04007986 */ /* 0x0105e4000c101d06 */
.L_x_812:
[----:B------:R-:W-:Y:S05]  /*7ec0*/  BSYNC B0 ;  /* 0x0000000000007941 */ /* 0x000fea0003800000 */
.L_x_811:
[----:B--2---:R2:W2:Y:S01]  /*7ed0*/  LDS.128 R16, [R162+0xf000] ;  /* 0x00f00000a2107984 */ /* 0x0044a20000000c00 */
[----:B------:R-:W-:Y:S01]  /*7ee0*/  IMAD.U32 R0, RZ, RZ, UR12 ;  /* 0x0000000cff007e24 */ /* 0x000fe2000f8e00ff */
[----:B------:R-:W-:Y:S01]  /*7ef0*/  UIMAD UR9, UR9, UR12, URZ ;  /* 0x0000000c090972a4 */ /* 0x000fe2000f8e023f */
[----:B------:R-:W-:Y:S01]  /*7f00*/  BSSY B0, `(.L_x_813) ;  /* 0x000001c000007945 */ /* 0x000fe20003800000 */
[----:B------:R2:W2:Y:S01]  /*7f10*/  LDS.128 R12, [R162+0x11000] ;  /* 0x01100000a20c7984 */ /* 0x0004a20000000c00 */
[----:B------:R-:W-:Y:S01]  /*7f20*/  IMAD.WIDE.U32 R6, R0, UR5, R6 ;  /* 0x0000000500067c25 */ /* 0x000fe2000f8e0006 */
[----:B------:R-:W-:Y:S02]  /*7f30*/  UIMAD UR5, UR5, UR13, UR9 ;  /* 0x0000000d050572a4 */ /* 0x000fe4000f8e0209 */
[----:B-1----:R-:W1:Y:S01]  /*7f40*/  LDS.128 R160, [R162+0x13000] ;  /* 0x01300000a2a07984 */ /* 0x002e620000000c00 */
[----:B------:R-:W-:Y:S01]  /*7f50*/  USHF.R.S32.HI UR10, URZ, 0x1f, UR57 ;  /* 0x0000001f3f0a7899 */ /* 0x000fe20008011439 */
[----:B------:R-:W-:Y:S01]  /*7f60*/  IADD3 R6, P0, R6, UR14, RZ ;  /* 0x0000000e06067c10 */ /* 0x000fe2000ff1e0ff */
[----:B------:R-:W-:Y:S01]  /*7f70*/  ULDC.64 UR8, c[0x0][0x470] ;  /* 0x00011c0000087ab9 */ /* 0x000fe20000000a00 */
[----:B------:R-:W-:Y:S01]  /*7f80*/  IMAD.U32 R0, RZ, RZ, UR5 ;  /* 0x00000005ff007e24 */ /* 0x000fe2000f8e00ff */
[----:B------:R-:W-:-:S04]  /*7f90*/  UIMAD UR5, UR10, UR8, URZ ;  /* 0x000000080a0572a4 */ /* 0x000fc8000f8e023f */
        /* <DEDUP_REMOVED lines=15> */
[----:B--2---:R2:W-:Y:S04]  /*8090*/  STG.E.128 desc[UR6][R4.64], R16 ;  /* 0x0000001004007986 */ /* 0x0045e8000c101d06 */
[----:B------:R2:W-:Y:S04]  /*80a0*/  STG.E.128 desc[UR6][R4.64+0x40], R12 ;  /* 0x0000400c04007986 */ /* 0x0005e8000c101d06 */
[----:B-1----:R2:W-:Y:S02]  /*80b0*/  STG.E.128 desc[UR6][R4.64+0x80], R160 ;  /* 0x000080a004007986 */ /* 0x0025e4000c101d06 */
.L_x_814:
[----:B------:R-:W-:Y:S05]  /*80c0*/  BSYNC B0 ;  /* 0x0000000000007941 */ /* 0x000fea0003800000 */
.L_x_813:
[----:B------:R-:W-:Y:S05]  /*80d0*/  @P1 BRA `(.L_x_815) ;  /* 0x00000008005c1947 */ /* 0x000fea0003800000 */
[----:B------:R-:W-:Y:S01]  /*80e0*/  IADD3 R0, P0, R241, 0x40, RZ ;  /* 0x00000040f1007810 */ /* 0x000fe20007f1e0ff */
[----:B------:R-:W-:Y:S01]  /*80f0*/  ULDC.64 UR8, c[0x0][0x3f8] ;  /* 0x0000fe0000087ab9 */ /* 0x000fe20000000a00 */
[----:B------:R-:W-:Y:S02]  /*8100*/  MOV R7, R2 ;  /* 0x0000000200077202 */ /* 0x000fe40000000f00 */
[----:B--2---:R-:W-:Y:S01]  /*8110*/  IADD3.X R4, RZ, R25, RZ, P0, !PT ;  /* 0x00000019ff047210 */ /* 0x004fe200007fe4ff */
        /* <DEDUP_REMOVED lines=10> */
.L_x_803:
        /* <DEDUP_REMOVED lines=23> */
.L_x_816:
        /* <DEDUP_REMOVED lines=21> */
.L_x_817:
[----:B------:R-:W-:Y:S01]  /*8480*/  UIMAD UR5, UR19, UR10, URZ ;  /* 0x0000000a130572a4 */ /* 0x000fe2000f8e023f */
[----:B------:R-:W-:Y:S01]  /*8490*/  IMAD.U32 R4, RZ, RZ, UR10 ;  /* 0x0000000aff047e24 */ /* 0x000fe2000f8e00ff */
[----:B------:R-:W-:Y:S01]  /*84a0*/  UIMAD UR8, UR36, -0x80, UR8 ;  /* 0xffffff80240878a4 */ /* 0x000fe2000f8e0208 */
[C---:B------:R-:W-:Y:S01]  /*84b0*/  IADD3 R2, R241.reuse, 0x40, RZ ;  /* 0x00000040f1027810 */ /* 0x040fe20007ffe0ff */
[----:B------:R-:W-:Y:S01]  /*84c0*/  UIMAD UR5, UR18, UR11, UR5 ;  /* 0x0000000b120572a4 */ /* 0x000fe2000f8e0205 */
[----:B------:R-:W-:Y:S01]  /*84d0*/  IMAD.WIDE.U32 R4, R4, UR18, R250 ;  /* 0x0000001204047c25 */ /* 0x000fe2000f8e00fa */
[----:B------:R-:W-:Y:S01]  /*84e0*/  USHF.R.S32.HI UR21, URZ, 0x1f, UR57 ;  /* 0x0000001f3f157899 */ /* 0x000fe20008011439 */
[----:B------:R-:W-:Y:S01]  /*84f0*/  BSSY B0, `(.L_x_818) ;  /* 0x000001a000007945 */ /* 0x000fe20003800000 */
[----:B------:R-:W-:Y:S01]  /*8500*/  ULDC.64 UR14, c[0x0][0x468] ;  /* 0x00011a00000e7ab9 */ /* 0x000fe20000000a00 */
[----:B------:R-:W-:Y:S01]  /*8510*/  ISETP.GE.AND P2, PT, R241, UR8, PT ;  /* 0x00000008f1007c0c */ /* 0x000fe2000bf46270 */
[----:B------:R-:W-:Y:S01]  /*8520*/  IMAD.U32 R0, RZ, RZ, UR5 ;  /* 0x00000005ff007e24 */ /* 0x000fe2000f8e00ff */
[----:B------:R-:W-:Y:S01]  /*8530*/  IADD3 R6, P0, R4, UR9, RZ ;  /* 0x0000000904067c10 */ /* 0x000fe2000ff1e0ff */
[----:B------:R-:W-:Y:S01]  /*8540*/  UIMAD UR5, UR21, UR14, URZ ;  /* 0x0000000e150572a4 */ /* 0x000fe2000f8e023f */
[----:B------:R-:W-:-:S02]  /*8550*/  ISETP.GE.AND P1, PT, R2, UR8, PT ;  /* 0x0000000802007c0c */ /* 0x000fc4000bf26270 */
[----:B------:R-:W-:Y:S01]  /*8560*/  IADD3.X R7, R5, UR20, R0, P0, !PT ;  /* 0x0000001405077c10 */ /* 0x000fe200087fe400 */
[----:B------:R-:W-:Y:S01]  /*8570*/  IMAD.U32 R0, RZ, RZ, UR14 ;  /* 0x0000000eff007e24 */ /* 0x000fe2000f8e00ff */
[----:B------:R-:W-:Y:S01]  /*8580*/  UIMAD UR15, UR57, UR15, UR5 ;  /* 0x0000000f390f72a4 */ /* 0x000fe2000f8e0205 */
[----:B------:R-:W-:Y:S02]  /*8590*/  SHF.R.S32.HI R10, RZ, 0x1f, R241 ;  /* 0x0000001fff0a7819 */ /* 0x000fe400000114f1 */
        /* <DEDUP_REMOVED lines=15> */
.L_x_819:
[----:B------:R-:W-:Y:S05]  /*8690*/  BSYNC B0 ;  /* 0x0000000000007941 */ /* 0x000fea0003800000 */
.L_x_818:
        /* <DEDUP_REMOVED lines=15> */
.L_x_821:
[----:B------:R-:W-:Y:S05]  /*8790*/  BSYNC B0 ;  /* 0x0000000000007941 */ /* 0x000fea0003800000 */
.L_x_820:
        /* <DEDUP_REMOVED lines=28> */
.L_x_823:
[----:B------:R-:W-:Y:S05]  /*8960*/  BSYNC B0 ;  /* 0x0000000000007941 */ /* 0x000fea0003800000 */
.L_x_822:
        /* <DEDUP_REMOVED lines=14> */
.L_x_815:
[----:B------:R-:W-:Y:S05]  /*8a50*/  BSYNC B1 ;  /* 0x0000000000017941 */ /* 0x000fea0003800000 */
.L_x_798:
        /* <DEDUP_REMOVED lines=8> */
.L_x_824:
[----:B------:R-:W-:Y:S05]  /*8ae0*/  EXIT ;  /* 0x000000000000794d */ /* 0x000fea0003800000 */
.L_x_826:
        /* <DEDUP_REMOVED lines=9> */
.L_x_1304:


//--------------------- .text._ZN5flash44flash_bwd_dq_dk_dv_loop_seqk_parallel_kernelI23Flash_bwd_kernel_traitsILi96ELi64ELi128ELi8ELi2ELi4ELi4ELb0ELb0EN7cutlass6half_tE19Flash_kernel_traitsILi96ELi64ELi128ELi8ES3_EELb1ELb0ELb0ELb0ELb0ELb0ELb0EEEvNS_16Flash_bwd_paramsE --------------------------
	.section	.text._ZN5flash44flash_bwd_dq_dk_dv_loop_seqk_parallel_kernelI23Flash_bwd_kernel_traitsILi96ELi64ELi128ELi8ELi2ELi4ELi4ELb0ELb0EN7cutlass6half_tE19Flash_kernel_traitsILi96ELi64ELi128ELi8ES3_EELb1ELb0ELb0ELb0ELb0ELb0ELb0EEEvNS_16Flash_bwd_paramsE,"ax",@progbits
	.align	128
        .global         _ZN5flash44flash_bwd_dq_dk_dv_loop_seqk_parallel_kernelI23Flash_bwd_kernel_traitsILi96ELi64ELi128ELi8ELi2ELi4ELi4ELb0ELb0EN7cutlass6half_tE19Flash_kernel_traitsILi96ELi64ELi128ELi8ES3_EELb1ELb0ELb0ELb0ELb0ELb0ELb0EEEvNS_16Flash_bwd_paramsE
        .type           _ZN5flash44flash_bwd_dq_dk_dv_loop_seqk_parallel_kernelI23Flash_bwd_kernel_traitsILi96ELi64ELi128ELi8ELi2ELi4ELi4ELb0ELb0EN7cutlass6half_tE19Flash_kernel_traitsILi96ELi64ELi128ELi8ES3_EELb1ELb0ELb0ELb0ELb0ELb0ELb0EEEvNS_16Flash_bwd_paramsE,@function
        .size           _ZN5flash44flash_bwd_dq_dk_dv_loop_seqk_parallel_kernelI23Flash_bwd_kernel_traitsILi96ELi64ELi128ELi8ELi2ELi4ELi4ELb0ELb0EN7cutlass6half_tE19Flash_kernel_traitsILi96ELi64ELi128ELi8ES3_EELb1ELb0ELb0ELb0ELb0ELb0ELb0EEEvNS_16Flash_bwd_paramsE,(.L_x_1305 - _ZN5flash44flash_bwd_dq_dk_dv_loop_seqk_parallel_kernelI23Flash_bwd_kernel_traitsILi96ELi64ELi128ELi8ELi2ELi4ELi4ELb0ELb0EN7cutlass6half_tE19Flash_kernel_traitsILi96ELi64ELi128ELi8ES3_EELb1ELb0ELb0ELb0ELb0ELb0ELb0EEEvNS_16Flash_bwd_paramsE)
        .other          _ZN5flash44flash_bwd_dq_dk_dv_loop_seqk_parallel_kernelI23Flash_bwd_kernel_traitsILi96ELi64ELi128ELi8ELi2ELi4ELi4ELb0ELb0EN7cutlass6half_tE19Flash_kernel_traitsILi96ELi64ELi128ELi8ES3_EELb1ELb0ELb0ELb0ELb0ELb0ELb0EEEvNS_16Flash_bwd_paramsE,@"STO_CUDA_ENTRY STV_DEFAULT"
_ZN5flash44flash_bwd_dq_dk_dv_loop_seqk_parallel_kernelI23Flash_bwd_kernel_traitsILi96ELi64ELi128ELi8ELi2ELi4ELi4ELb0ELb0EN7cutlass6half_tE19Flash_kernel_traitsILi96ELi64ELi128ELi8ES3_EELb1ELb0ELb0ELb0ELb0ELb0ELb0EEEvNS_16Flash_bwd_paramsE:
.text._ZN5flash44flash_bwd_dq_dk_dv_loop_seqk_parallel_kernelI23Flash_bwd_kernel_traitsILi96ELi64ELi128ELi8ELi2ELi4ELi4ELb0ELb0EN7cutlass6half_tE19Flash_kernel_traitsILi96ELi64ELi128ELi8ES3_EELb1ELb0ELb0ELb0ELb0ELb0ELb0EEEvNS_16Flash_bwd_paramsE:
        /* <DEDUP_REMOVED lines=16> */
[----:B------:R-:W-:Y:S01]  /*0100*/  IMAD.MOV.U32 R172, RZ, RZ, 0x40 ;  /* 0x00000040ffac7424 */ /* 0x000fe200078e00ff */
        /* <DEDUP_REMOVED lines=8> */
[----:B------:R-:W-:Y:S02]  /*0190*/  LEA.HI R5, R7, R15, RZ, 0x4 ;  /* 0x0000000f07057211 */ /* 0x000fe400078f20ff */
[----:B------:R-:W-:Y:S02]  /*01a0*/  LOP3.LUT R3, R184, 0xffffffe0, RZ, 0xc0, !PT ;  /* 0xffffffe0b8037812 */ /* 0x000fe400078ec0ff */
[----:B------:R-:W-:-:S02]  /*01b0*/  SHF.R.S32.HI R6, RZ, 0x2, R11 ;  /* 0x00000002ff067819 */ /* 0x000fc4000001140b */
[----:B------:R-:W-:Y:S01]  /*01c0*/  LOP3.LUT R8, R14, 0xfffffff8, RZ, 0xc0, !PT ;  /* 0xfffffff80e087812 */ /* 0x000fe200078ec0ff */
[----:B------:R-:W-:Y:S01]  /*01d0*/  IMAD.IADD R3, R15, 0x1, -R3 ;  /* 0x000000010f037824 */ /* 0x000fe200078e0a03 */
[----:B------:R-:W-:Y:S02]  /*01e0*/  LOP3.LUT R10, R11, 0xfffffffc, RZ, 0xc0, !PT ;  /* 0xfffffffc0b0a7812 */ /* 0x000fe400078ec0ff */
[----:B------:R-:W-:Y:S01]  /*01f0*/  SHF.R.S32.HI R185, RZ, 0x5, R184 ;  /* 0x00000005ffb97819 */ /* 0x000fe200000114b8 */
[C---:B------:R-:W-:Y:S01]  /*0200*/  IMAD.IADD R8, R15.reuse, 0x1, -R8 ;  /* 0x000000010f087824 */ /* 0x040fe200078e0a08 */
[----:B------:R-:W-:Y:S01]  /*0210*/  SHF.R.S32.HI R194, RZ, 0x1f, R184 ;  /* 0x0000001fffc27819 */ /* 0x000fe200000114b8 */
[----:B------:R-:W-:Y:S01]  /*0220*/  IMAD.IADD R10, R15, 0x1, -R10 ;  /* 0x000000010f0a7824 */ /* 0x000fe200078e0a0a */
[----:B------:R-:W-:Y:S01]  /*0230*/  LOP3.LUT R2, R5, 0xfffffff0, RZ, 0xc0, !PT ;  /* 0xfffffff005027812 */ /* 0x000fe200078ec0ff */
[----:B------:R-:W-:Y:S01]  /*0240*/  IMAD.SHL.U32 R175, R8, 0x40, RZ ;  /* 0x0000004008af7824 */ /* 0x000fe200078e00ff */
[----:B------:R-:W-:Y:S01]  /*0250*/  LEA.HI R0, R11, R6, RZ, 0x1 ;  /* 0x000000060b007211 */ /* 0x000fe200078f08ff */
[C---:B------:R-:W-:Y:S01]  /*0260*/  IMAD.SHL.U32 R186, R10.reuse, 0x8, RZ ;  /* 0x000000080aba7824 */ /* 0x040fe200078e00ff */
[----:B------:R-:W-:Y:S01]  /*0270*/  SHF.R.S32.HI R9, RZ, 0x3, R14 ;  /* 0x00000003ff097819 */ /* 0x000fe2000001140e */
[----:B------:R-:W-:Y:S01]  /*0280*/  IMAD.SHL.U32 R10, R10, 0x2, RZ ;  /* 0x000000020a0a7824 */ /* 0x000fe200078e00ff */
[----:B------:R-:W-:-:S02]  /*0290*/  LEA.HI R183, R7, R15, RZ, 0x6 ;  /* 0x0000000f07b77211 */ /* 0x000fc400078f30ff */
[----:B------:R-:W-:Y:S01]  /*02a0*/  SHF.R.S32.HI R4, RZ, 0x4, R5 ;  /* 0x00000004ff047819 */ /* 0x000fe20000011405 */
[----:B------:R-:W-:Y:S01]  /*02b0*/  IMAD.SHL.U32 R9, R9, 0x40, RZ ;  /* 0x0000004009097824 */ /* 0x000fe200078e00ff */
[----:B------:R-:W-:Y:S01]  /*02c0*/  LEA.HI R7, R7, R15, RZ, 0x7 ;  /* 0x0000000f07077211 */ /* 0x000fe200078f38ff */
[----:B------:R-:W-:Y:S01]  /*02d0*/  IMAD.IADD R15, R15, 0x1, -R2 ;  /* 0x000000010f0f7824 */ /* 0x000fe200078e0a02 */
[-C--:B------:R-:W-:Y:S02]  /*02e0*/  LEA.HI R184, R184, R185.reuse, RZ, 0x1 ;  /* 0x000000b9b8b87211 */ /* 0x080fe400078f08ff */
[----:B------:R-:W-:Y:S02]  /*02f0*/  LEA.HI R194, R194, R185, RZ, 0x2 ;  /* 0x000000b9c2c27211 */ /* 0x000fe400078f10ff */
[----:B------:R-:W-:Y:S02]  /*0300*/  LOP3.LUT R0, R0, 0x7fffffe, RZ, 0xc0, !PT ;  /* 0x07fffffe00007812 */ /* 0x000fe400078ec0ff */
[----:B------:R-:W-:-:S02]  /*0310*/  SHF.R.S32.HI R2, RZ, 0x1f, R3 ;  /* 0x0000001fff027819 */ /* 0x000fc40000011403 */
[----:B------:R-:W-:Y:S01]  /*0320*/  LEA.HI R5, R5, R4, RZ, 0x1 ;  /* 0x0000000405057211 */ /* 0x000fe200078f08ff */
[----:B------:R-:W-:Y:S01]  /*0330*/  IMAD.IADD R0, R6, 0x1, -R0 ;  /* 0x0000000106007824 */ /* 0x000fe200078e0a00 */
[----:B------:R-:W-:Y:S02]  /*0340*/  LOP3.LUT R184, R184, 0xfffffffe, RZ, 0xc0, !PT ;  /* 0xfffffffeb8b87812 */ /* 0x000fe400078ec0ff */
[----:B------:R-:W-:Y:S02]  /*0350*/  LOP3.LUT R194, R194, 0xfffffffc, RZ, 0xc0, !PT ;  /* 0xfffffffcc2c27812 */ /* 0x000fe400078ec0ff */
[----:B------:R-:W-:Y:S01]  /*0360*/  LEA.HI R2, R2, R3, RZ, 0x2 ;  /* 0x0000000302027211 */ /* 0x000fe200078f10ff */
[----:B------:R-:W-:Y:S01]  /*0370*/  IMAD.IADD R184, R185, 0x1, -R184 ;  /* 0x00000001b9b87824 */ /* 0x000fe200078e0ab8 */
[----:B------:R-:W-:Y:S01]  /*0380*/  LOP3.LUT R9, R9, 0xc0, RZ, 0xc0, !PT ;  /* 0x000000c009097812 */ /* 0x000fe200078ec0ff */
[----:B------:R-:W-:Y:S01]  /*0390*/  IMAD.IADD R194, R185, 0x1, -R194 ;  /* 0x00000001b9c27824 */ /* 0x000fe200078e0ac2 */
[----:B------:R-:W-:Y:S01]  /*03a0*/  LOP3.LUT R5, R5, 0xfffffffe, RZ, 0xc0, !PT ;  /* 0xfffffffe05057812 */ /* 0x000fe200078ec0ff */
[----:B------:R-:W-:Y:S01]  /*03b0*/  IMAD R185, R185, 0x8, R0 ;  /* 0x00000008b9b97824 */ /* 0x000fe200078e0200 */
[----:B------:R-:W-:-:S02]  /*03c0*/  LEA.HI R3, R8, R8, RZ, 0x1 ;  /* 0x0000000808037211 */ /* 0x000fc400078f08ff */
[----:B------:R-:W-:Y:S01]  /*03d0*/  SHF.R.U32.HI R0, RZ, 0x3, R9 ;  /* 0x00000003ff007819 */ /* 0x000fe20000011609 */
[----:B------:R-:W-:Y:S01]  /*03e0*/  IMAD.IADD R5, R4, 0x1, -R5 ;  /* 0x0000000104057824 */ /* 0x000fe200078e0a05 */
[----:B------:R-:W-:Y:S02]  /*03f0*/  SHF.R.S32.HI R183, RZ, 0x6, R183 ;  /* 0x00000006ffb77819 */ /* 0x000fe400000114b7 */
[----:B------:R-:W-:Y:S01]  /*0400*/  LOP3.LUT R13, R3, 0x7fffffe, RZ, 0xc0, !PT ;  /* 0x07fffffe030d7812 */ /* 0x000fe200078ec0ff */
[----:B------:R-:W-:Y:S01]  /*0410*/  IMAD.SHL.U32 R180, R5, 0x10, RZ ;  /* 0x0000001005b47824 */ /* 0x000fe200078e00ff */
[----:B------:R-:W-:Y:S01]  /*0420*/  LOP3.LUT R9, R9, 0x18, R186, 0xf8, !PT ;  /* 0x0000001809097812 */ /* 0x000fe200078ef8ba */
[----:B------:R-:W-:Y:S01]  /*0430*/  IMAD R178, R183, 0x4, R5 ;  /* 0x00000004b7b27824 */ /* 0x000fe200078e0205 */
[----:B------:R-:W-:Y:S01]  /*0440*/  SHF.R.S32.HI R11, RZ, 0x1f, R11 ;  /* 0x0000001fff0b7819 */ /* 0x000fe2000001140b */
[----:B------:R-:W-:Y:S01]  /*0450*/  IMAD.IADD R13, R8, 0x1, -R13 ;  /* 0x00000001080d7824 */ /* 0x000fe200078e0a0d */
[----:B------:R-:W-:-:S02]  /*0460*/  LOP3.LUT R0, R9, R0, RZ, 0x3c, !PT ;  /* 0x0000000009007212 */ /* 0x000fc400078e3cff */
[----:B------:R-:W-:Y:S01]  /*0470*/  SHF.R.S32.HI R8, RZ, 0x1, R3 ;  /* 0x00000001ff087819 */ /* 0x000fe20000011403 */
[----:B------:R-:W-:Y:S01]  /*0480*/  IMAD R178, R178, 0x8, R13 ;  /* 0x00000008b2b27824 */ /* 0x000fe200078e020d */
[----:B------:R-:W-:Y:S01]  /*0490*/  LEA.HI R11, R11, R6, RZ, 0x3 ;  /* 0x000000060b0b7211 */ /* 0x000fe200078f18ff */
[----:B------:R-:W-:Y:S01]  /*04a0*/  IMAD.U32 R185, R185, 0x20, R0 ;  /* 0x00000020b9b97824 */ /* 0x000fe200078e0000 */
[----:B------:R-:W-:Y:S01]  /*04b0*/  LOP3.LUT P4, RZ, R8, 0x2, RZ, 0xc0, !PT ;  /* 0x0000000208ff7812 */ /* 0x000fe2000788c0ff */
[----:B------:R-:W-:Y:S01]  /*04c0*/  IMAD.SHL.U32 R13, R194, 0x10, RZ ;  /* 0x00000010c20d7824 */ /* 0x000fe200078e00ff */
[----:B------:R-:W-:Y:S01]  /*04d0*/  LEA.HI R0, R15, R15, RZ, 0x1 ;  /* 0x0000000f0f007211 */ /* 0x000fe200078f08ff */
[----:B------:R-:W-:Y:S01]  /*04e0*/  IMAD.SHL.U32 R8, R8, 0x40, RZ ;  /* 0x0000004008087824 */ /* 0x000fe200078e00ff */
[----:B------:R-:W-:Y:S02]  /*04f0*/  LOP3.LUT R175, R175, 0x1c0, RZ, 0xc0, !PT ;  /* 0x000001c0afaf7812 */ /* 0x000fe400078ec0ff */
[----:B------:R-:W-:-:S02]  /*0500*/  LOP3.LUT R11, R11, 0xfffffff8, RZ, 0xc0, !PT ;  /* 0xfffffff80b0b7812 */ /* 0x000fc400078ec0ff */
[--C-:B------:R-:W-:Y:S02]  /*0510*/  SHF.R.S32.HI R12, RZ, 0x1, R0.reuse ;  /* 0x00000001ff0c7819 */ /* 0x100fe40000011400 */
[----:B------:R-:W-:Y:S01]  /*0520*/  SHF.R.S32.HI R9, RZ, 0x1f, R0 ;  /* 0x0000001fff097819 */ /* 0x000fe20000011400 */
[----:B------:R-:W-:Y:S01]  /*0530*/  IMAD.IADD R11, R6, 0x1, -R11 ;  /* 0x00000001060b7824 */ /* 0x000fe200078e0a0b */
[----:B------:R-:W-:Y:S02]  /*0540*/  LOP3.LUT R13, R175, 0x30, R13, 0xf8, !PT ;  /* 0x00000030af0d7812 */ /* 0x000fe400078ef80d */
[----:B------:R-:W-:Y:S02]  /*0550*/  LOP3.LUT R8, R8, 0xc0, RZ, 0xc0, !PT ;  /* 0x000000c008087812 */ /* 0x000fe400078ec0ff */
[----:B------:R-:W-:Y:S02]  /*0560*/  LEA.HI R9, R9, R12, RZ, 0x2 ;  /* 0x0000000c09097211 */ /* 0x000fe400078f10ff */
[----:B------:R-:W-:-:S02]  /*0570*/  LOP3.LUT R13, R13, 0x8, R14, 0xf8, !PT ;  /* 0x000000080d0d7812 */ /* 0x000fc400078ef80e */
[----:B------:R-:W-:Y:S02]  /*0580*/  SHF.R.S32.HI R179, RZ, 0x1f, R15 ;  /* 0x0000001fffb37819 */ /* 0x000fe4000001140f */
[----:B------:R-:W-:Y:S02]  /*0590*/  LOP3.LUT R14, R8, 0x8, R14, 0xf8, !PT ;  /* 0x00000008080e7812 */ /* 0x000fe400078ef80e */
[----:B------:R-:W-:Y:S02]  /*05a0*/  SHF.R.U32.HI R8, RZ, 0x3, R8 ;  /* 0x00000003ff087819 */ /* 0x000fe40000011608 */
[----:B------:R-:W-:Y:S02]  /*05b0*/  LOP3.LUT R6, R11, 0x1, RZ, 0xc0, !PT ;  /* 0x000000010b067812 */ /* 0x000fe400078ec0ff */
[----:B------:R-:W-:Y:S02]  /*05c0*/  LOP3.LUT R9, R9, 0xfffffffc, RZ, 0xc0, !PT ;  /* 0xfffffffc09097812 */ /* 0x000fe400078ec0ff */
[----:B------:R-:W-:-:S02]  /*05d0*/  LEA.HI R179, R179, R15, RZ, 0x3 ;  /* 0x0000000fb3b37211 */ /* 0x000fc400078f18ff */
[----:B------:R-:W-:Y:S02]  /*05e0*/  LEA.HI R3, R11, R11, RZ, 0x1 ;  /* 0x0000000b0b037211 */ /* 0x000fe400078f08ff */
[----:B------:R-:W-:Y:S02]  /*05f0*/  SHF.R.U32.HI R175, RZ, 0x3, R175 ;  /* 0x00000003ffaf7819 */ /* 0x000fe400000116af */
[----:B------:R-:W-:Y:S02]  /*0600*/  LOP3.LUT R8, R14, R8, RZ, 0x3c, !PT ;  /* 0x000000080e087212 */ /* 0x000fe400078e3cff */
[----:B------:R-:W-:Y:S01]  /*0610*/  ISETP.NE.U32.AND P3, PT, R6, 0x1, PT ;  /* 0x000000010600780c */ /* 0x000fe20003f65070 */
[----:B------:R-:W-:Y:S01]  /*0620*/  IMAD.IADD R6, R12, 0x1, -R9 ;  /* 0x000000010c067824 */ /* 0x000fe200078e0a09 */
[----:B------:R-:W-:Y:S01]  /*0630*/  LOP3.LUT R4, R179, 0xfffffff8, RZ, 0xc0, !PT ;  /* 0xfffffff8b3047812 */ /* 0x000fe200078ec0ff */
[----:B------:R-:W-:Y:S01]  /*0640*/  IMAD.U32 R178, R178, 0x20, R8 ;  /* 0x00000020b2b27824 */ /* 0x000fe200078e0008 */
[----:B------:R-:W-:Y:S01]  /*0650*/  LOP3.LUT R0, R0, 0x7fffffe, RZ, 0xc0, !PT ;  /* 0x07fffffe00007812 */ /* 0x000fe200078ec0ff */
[----:B------:R-:W-:Y:S01]  /*0660*/  IMAD.SHL.U32 R8, R5, 0x8, RZ ;  /* 0x0000000805087824 */ /* 0x000fe200078e00ff */
[----:B------:R-:W-:Y:S01]  /*0670*/  LOP3.LUT R9, R3, 0x3fffffe, RZ, 0xc0, !PT ;  /* 0x03fffffe03097812 */ /* 0x000fe200078ec0ff */
[----:B------:R-:W-:Y:S01]  /*0680*/  IMAD.IADD R4, R15, 0x1, -R4 ;  /* 0x000000010f047824 */ /* 0x000fe200078e0a04 */
[----:B------:R-:W-:Y:S01]  /*0690*/  LOP3.LUT R175, R13, R175, RZ, 0x3c, !PT ;  /* 0x000000af0daf7212 */ /* 0x000fe200078e3cff */
[----:B------:R-:W-:Y:S01]  /*06a0*/  IMAD.IADD R0, R15, 0x1, -R0 ;  /* 0x000000010f007824 */ /* 0x000fe200078e0a00 */
[----:B------:R-:W-:Y:S01]  /*06b0*/  SHF.R.S32.HI R179, RZ, 0x3, R179 ;  /* 0x00000003ffb37819 */ /* 0x000fe200000114b3 */
[C---:B------:R-:W-:Y:S01]  /*06c0*/  IMAD.IADD R9, R11.reuse, 0x1, -R9 ;  /* 0x000000010b097824 */ /* 0x040fe200078e0a09 */
[----:B------:R-:W-:Y:S01]  /*06d0*/  LOP3.LUT P2, RZ, R11, 0x2, RZ, 0xc0, !PT ;  /* 0x000000020bff7812 */ /* 0x000fe2000784c0ff */
[----:B------:R-:W-:Y:S01]  /*06e0*/  IMAD R175, R5, 0x200, R175 ;  /* 0x0000020005af7824 */ /* 0x000fe200078e02af */
[----:B------:R-:W-:Y:S01]  /*06f0*/  SHF.R.S32.HI R5, RZ, 0x1, R3 ;  /* 0x00000001ff057819 */ /* 0x000fe20000011403 */
[----:B------:R-:W-:Y:S01]  /*0700*/  IMAD.SHL.U32 R11, R11, 0x40, RZ ;  /* 0x000000400b0b7824 */ /* 0x000fe200078e00ff */
[----:B------:R-:W-:Y:S01]  /*0710*/  LOP3.LUT R3, R8, 0x8, RZ, 0xc0, !PT ;  /* 0x0000000808037812 */ /* 0x000fe200078ec0ff */
[----:B------:R-:W-:Y:S01]  /*0720*/  IMAD.SHL.U32 R8, R4, 0x40, RZ ;  /* 0x0000004004087824 */ /* 0x000fe200078e00ff */
[----:B------:R-:W-:Y:S01]  /*0730*/  SHF.R.S32.HI R7, RZ, 0x7, R7 ;  /* 0x00000007ff077819 */ /* 0x000fe20000011407 */
[----:B------:R-:W-:Y:S01]  /*0740*/  IMAD R0, R179, 0x8, R0 ;  /* 0x00000008b3007824 */ /* 0x000fe200078e0200 */
[----:B------:R-:W-:Y:S01]  /*0750*/  LOP3.LUT P1, RZ, R5, 0x2, RZ, 0xc0, !PT ;  /* 0x0000000205ff7812 */ /* 0x000fe2000782c0ff */
[----:B------:R-:W-:Y:S01]  /*0760*/  IMAD.SHL.U32 R12, R183, 0x20, RZ ;  /* 0x00000020b70c7824 */ /* 0x000fe200078e00ff */
[----:B------:R-:W-:Y:S01]  /*0770*/  LOP3.LUT R11, R11, 0x1c0, RZ, 0xc0, !PT ;  /* 0x000001c00b0b7812 */ /* 0x000fe200078ec0ff */
[----:B------:R-:W-:Y:S01]  /*0780*/  IMAD R179, R194, 0x2, R179 ;  /* 0x00000002c2b37824 */ /* 0x000fe200078e02b3 */
[----:B------:R-:W-:Y:S01]  /*0790*/  LOP3.LUT R8, R8, 0x1c0, RZ, 0xc0, !PT ;  /* 0x000001c008087812 */ /* 0x000fe200078ec0ff */
[----:B------:R-:W-:Y:S01]  /*07a0*/  IMAD R194, R194, 0x200, R10 ;  /* 0x00000200c2c27824 */ /* 0x000fe200078e020a */
[----:B------:R-:W-:Y:S01]  /*07b0*/  LOP3.LUT R12, R11, 0x20, R12, 0xf8, !PT ;  /* 0x000000200b0c7812 */ /* 0x000fe200078ef80c */
[----:B------:R-:W-:Y:S01]  /*07c0*/  IMAD.SHL.U32 R5, R5, 0x40, RZ ;  /* 0x0000004005057824 */ /* 0x000fe200078e00ff */
[----:B------:R-:W-:Y:S01]  /*07d0*/  SHF.R.U32.HI R11, RZ, 0x3, R11 ;  /* 0x00000003ff0b7819 */ /* 0x000fe2000001160b */
[----:B------:R-:W-:Y:S01]  /*07e0*/  IMAD R10, R7, 0x1000, R10 ;  /* 0x00001000070a7824 */ /* 0x000fe200078e020a */
[----:B------:R-:W-:Y:S01]  /*07f0*/  LOP3.LUT P0, RZ, R6, 0x2, RZ, 0xc0, !PT ;  /* 0x0000000206ff7812 */ /* 0x000fe2000780c0ff */
[----:B------:R-:W-:Y:S01]  /*0800*/  IMAD R194, R9, 0x20, R194 ;  /* 0x0000002009c27824 */ /* 0x000fe200078e02c2 */
[----:B------:R-:W-:Y:S01]  /*0810*/  LOP3.LUT R5, R5, 0xc0, RZ, 0xc0, !PT ;  /* 0x000000c005057812 */ /* 0x000fe200078ec0ff */
[----:B------:R-:W-:Y:S01]  /*0820*/  IMAD.SHL.U32 R7, R7, 0x8, RZ ;  /* 0x0000000807077824 */ /* 0x000fe200078e00ff */
[----:B------:R-:W-:Y:S01]  /*0830*/  LOP3.LUT P6, RZ, R4, 0x4, RZ, 0xc0, !PT ;  /* 0x0000000404ff7812 */ /* 0x000fe200078cc0ff */
[----:B------:R-:W-:Y:S01]  /*0840*/  IMAD.SHL.U32 R9, R6, 0x40, RZ ;  /* 0x0000004006097824 */ /* 0x000fe200078e00ff */
[----:B------:R-:W-:Y:S01]  /*0850*/  SHF.R.U32.HI R6, RZ, 0x3, R8 ;  /* 0x00000003ff067819 */ /* 0x000fe20000011608 */
[----:B------:R-:W-:Y:S01]  /*0860*/  IMAD R10, R184, 0x400, R10 ;  /* 0x00000400b80a7824 */ /* 0x000fe200078e020a */
[----:B------:R-:W-:Y:S01]  /*0870*/  LOP3.LUT P5, RZ, R4, 0x2, RZ, 0xc0, !PT ;  /* 0x0000000204ff7812 */ /* 0x000fe200078ac0ff */
[----:B------:R-:W-:Y:S01]  /*0880*/  IMAD.SHL.U32 R0, R0, 0x20, RZ ;  /* 0x0000002000007824 */ /* 0x000fe200078e00ff */
[----:B------:R-:W-:Y:S01]  /*0890*/  LOP3.LUT R11, R12, R11, RZ, 0x3c, !PT ;  /* 0x0000000b0c0b7212 */ /* 0x000fe200078e3cff */
[----:B------:R-:W-:Y:S01]  /*08a0*/  IMAD.SHL.U32 R178, R178, 0x2, RZ ;  /* 0x00000002b2b27824 */ /* 0x000fe200078e00ff */
[----:B------:R-:W-:Y:S01]  /*08b0*/  LOP3.LUT R7, R7, 0x8, RZ, 0xc0, !PT ;  /* 0x0000000807077812 */ /* 0x000fe200078ec0ff */
[----:B------:R-:W-:Y:S01]  /*08c0*/  IMAD R181, R184, 0x200, R0 ;  /* 0x00000200b8b57824 */ /* 0x000fe200078e0200 */
[----:B------:R-:W-:Y:S01]  /*08d0*/  SHF.R.U32.HI R4, RZ, 0x3, R5 ;  /* 0x00000003ff047819 */ /* 0x000fe20000011605 */
[----:B------:R-:W-:Y:S01]  /*08e0*/  IMAD.IADD R191, R11, 0x1, R10 ;  /* 0x000000010bbf7824 */ /* 0x000fe200078e020a */
[----:B------:R-:W-:-:S02]  /*08f0*/  LOP3.LUT R6, R6, R8, R3, 0x1e, !PT ;  /* 0x0000000806067212 */ /* 0x000fc400078e1e03 */
[----:B------:R-:W-:Y:S02]  /*0900*/  LOP3.LUT R4, R4, R5, R7, 0x1e, !PT ;  /* 0x0000000504047212 */ /* 0x000fe400078e1e07 */
[----:B------:R-:W-:Y:S01]  /*0910*/  LOP3.LUT R9, R9, 0xc0, RZ, 0xc0, !PT ;  /* 0x000000c009097812 */ /* 0x000fe200078ec0ff */
[----:B------:R-:W-:Y:S01]  /*0920*/  IMAD.U32 R179, R179, 0x200, R6 ;  /* 0x00000200b3b37824 */ /* 0x000fe200078e0006 */
[----:B------:R-:W-:Y:S01]  /*0930*/  LEA R191, R191, UR6, 0x1 ;  /* 0x00000006bfbf7c11 */ /* 0x000fe2000f8e08ff */
[----:B------:R-:W-:Y:S01]  /*0940*/  IMAD.IADD R194, R4, 0x1, R194 ;  /* 0x0000000104c27824 */ /* 0x000fe200078e02c2 */
[----:B------:R-:W-:Y:S02]  /*0950*/  LOP3.LUT R180, R7, 0x10, R180, 0xf8, !PT ;  /* 0x0000001007b47812 */ /* 0x000fe400078ef8b4 */
[----:B------:R-:W-:Y:S01]  /*0960*/  SHF.R.U32.HI R10, RZ, 0x3, R9 ;  /* 0x00000003ff0a7819 */ /* 0x000fe20000011609 */
[C---:B------:R-:W-:Y:S01]  /*0970*/  VIADD R193, R191.reuse, 0x20 ;  /* 0x00000020bfc17836 */ /* 0x040fe20000000000 */
[----:B------:R-:W-:Y:S01]  /*0980*/  SEL R174, R176, 0xffffffe0, !P5 ;  /* 0xffffffe0b0ae7807 */ /* 0x000fe20006800000 */
[----:B------:R-:W-:Y:S01]  /*0990*/  @P2 VIADD R193, R191, 0xffffffe0 ;  /* 0xffffffe0bfc12836 */ /* 0x000fe20000000000 */
[----:B------:R-:W-:-:S02]  /*09a0*/  LEA R179, R179, UR4, 0x1 ;  /* 0x00000004b3b37c11 */ /* 0x000fc4000f8e08ff */
[----:B------:R-:W-:Y:S02]  /*09b0*/  SEL R196, R196, 0x10, !P3 ;  /* 0x00000010c4c47807 */ /* 0x000fe40005800000 */
[----:B------:R-:W-:Y:S01]  /*09c0*/  SEL R172, R172, 0xffffffc0, !P6 ;  /* 0xffffffc0acac7807 */ /* 0x000fe20007000000 */
[----:B------:R-:W-:Y:S01]  /*09d0*/  IMAD.IADD R174, R179, 0x1, R174 ;  /* 0x00000001b3ae7824 */ /* 0x000fe200078e02ae */
[----:B------:R-:W-:Y:S01]  /*09e0*/  LEA R194, R194, UR5, 0x1 ;  /* 0x00000005c2c27c11 */ /* 0x000fe2000f8e08ff */
[----:B------:R-:W-:Y:S01]  /*09f0*/  IMAD.IADD R195, R191, 0x1, R196 ;  /* 0x00000001bfc37824 */ /* 0x000fe200078e02c4 */
[C---:B------:R-:W-:Y:S01]  /*0a00*/  LOP3.LUT R3, R10.reuse, R9, R3, 0x1e, !PT ;  /* 0x000000090a037212 */ /* 0x040fe200078e1e03 */
[----:B------:R-:W-:Y:S01]  /*0a10*/  IMAD.IADD R173, R179, 0x1, R172 ;  /* 0x00000001b3ad7824 */ /* 0x000fe200078e02ac */
[----:B------:R-:W-:Y:S01]  /*0a20*/  LOP3.LUT R180, R10, R180, R9, 0x1e, !PT ;  /* 0x000000b40ab47212 */ /* 0x000fe200078e1e09 */
[----:B------:R-:W-:Y:S01]  /*0a30*/  VIADD R197, R194, 0x20 ;  /* 0x00000020c2c57836 */ /* 0x000fe20000000000 */
[----:B------:R-:W-:Y:S01]  /*0a40*/  SHF.R.S32.HI R2, RZ, 0x2, R2 ;  /* 0x00000002ff027819 */ /* 0x000fe20000011402 */
[----:B------:R-:W-:Y:S01]  /*0a50*/  IMAD.IADD R181, R181, 0x1, R3 ;  /* 0x00000001b5b57824 */ /* 0x000fe200078e0203 */
[----:B------:R-:W-:Y:S01]  /*0a60*/  SEL R177, R176, 0xffffffe0, !P4 ;  /* 0xffffffe0b0b17807 */ /* 0x000fe20006000000 */
[----:B------:R-:W-:Y:S01]  /*0a70*/  IMAD.IADD R180, R0, 0x1, R180 ;  /* 0x0000000100b47824 */ /* 0x000fe200078e02b4 */
[----:B------:R-:W-:Y:S01]  /*0a80*/  SEL R176, R176, 0xffffffe0, !P0 ;  /* 0xffffffe0b0b07807 */ /* 0x000fe20004000000 */
[----:B------:R-:W-:Y:S01]  /*0a90*/  IMAD R190, R184, 0x10, R2 ;  /* 0x00000010b8be7824 */ /* 0x000fe200078e0202 */
[----:B------:R-:W-:Y:S01]  /*0aa0*/  LEA R175, R175, UR6, 0x1 ;  /* 0x00000006afaf7c11 */ /* 0x000fe2000f8e08ff */
[----:B------:R-:W-:Y:S01]  /*0ab0*/  IMAD.IADD R196, R196, 0x1, R193 ;  /* 0x00000001c4c47824 */ /* 0x000fe200078e02c1 */
[----:B------:R-:W-:Y:S01]  /*0ac0*/  IADD3 R177, R177, UR5, R178 ;  /* 0x00000005b1b17c10 */ /* 0x000fe2000fffe0b2 */
[----:B------:R-:W-:Y:S01]  /*0ad0*/  IMAD.IADD R172, R174, 0x1, R172 ;  /* 0x00000001aeac7824 */ /* 0x000fe200078e02ac */
[----:B------:R-:W-:Y:S01]  /*0ae0*/  ULDC.64 UR4, c[0x0][0x300] ;  /* 0x0000c00000047ab9 */ /* 0x000fe20000000a00 */
[----:B---34-:R-:W-:-:S07]  /*0af0*/  @P1 VIADD R197, R194, 0xffffffe0 ;  /* 0xffffffe0c2c51836 */ /* 0x018fce0000000000 */
.L_x_868:
[----:B-12---:R-:W1:Y:S01]  /*0b00*/  LDC.64 R4, c[0x0][0x2f0] ;  /* 0x0000bc00ff047b82 */ /* 0x006e620000000a00 */
[C---:B------:R-:W-:Y:S01]  /*0b10*/  IMAD.SHL.U32 R6, R189.reuse, 0x4, RZ ;  /* 0x00000004bd067824 */ /* 0x040fe200078e00ff */
        /* <DEDUP_REMOVED lines=10> */
[----:B--2---:R-:W-:-:S04]  /*0bc0*/  ISETP.NE.U32.AND P3, PT, R2, RZ, PT ;  /* 0x000000ff0200720c */ /* 0x004fc80003f65070 */
[----:B------:R-:W-:-:S05]  /*0bd0*/  ISETP.NE.AND.EX P3, PT, R3, RZ, PT, P3 ;  /* 0x000000ff0300720c */ /* 0x000fca0003f65330 */
[----:B------:R-:W2:Y:S04]  /*0be0*/  @P1 LDG.E R18, desc[UR36][R4.64] ;  /* 0x0000002404121981 */ /* 0x000ea8000c1e1900 */
[----:B------:R1:W2:Y:S01]  /*0bf0*/  @P1 LDG.E R17, desc[UR36][R4.64+0x4] ;  /* 0x0000042404111981 */ /* 0x0002a2000c1e1900 */
[C---:B------:R-:W-:Y:S01]  /*0c00*/  @P4 IADD3 R8, P2, R6.reuse, UR4, RZ ;  /* 0x0000000406084c10 */ /* 0x040fe2000ff5e0ff */
[----:B------:R-:W-:Y:S01]  /*0c10*/  IMAD.MOV.U32 R216, RZ, RZ, RZ ;  /* 0x000000ffffd87224 */ /* 0x000fe200078e00ff */
[----:B------:R-:W3:Y:S01]  /*0c20*/  LDC.U8 R7, c[0x0][0x3c2] ;  /* 0x0000f080ff077b82 */ /* 0x000ee20000000000 */
[----:B------:R-:W-:Y:S02]  /*0c30*/  @P3 IADD3 R2, P0, R6, R2, RZ ;  /* 0x0000000206023210 */ /* 0x000fe40007f1e0ff */
[----:B------:R-:W-:-:S03]  /*0c40*/  @P4 IADD3.X R9, R0, UR5, RZ, P2, !PT ;  /* 0x0000000500094c10 */ /* 0x000fc600097fe4ff */
[----:B------:R-:W-:Y:S02]  /*0c50*/  @P3 IMAD.X R3, R0, 0x1, R3, P0 ;  /* 0x0000000100033824 */ /* 0x000fe400000e0603 */
[----:B------:R-:W4:Y:S04]  /*0c60*/  @P4 LDG.E R216, desc[UR36][R8.64] ;  /* 0x0000002408d84981 */ /* 0x000f28000c1e1900 */
[----:B------:R3:W4:Y:S01]  /*0c70*/  @P3 LDG.E R215, desc[UR36][R2.64] ;  /* 0x0000002402d73981 */ /* 0x000722000c1e1900 */
[----:B-1----:R-:W1:Y:S01]  /*0c80*/  LDC.64 R4, c[0x0][0x2f8] ;  /* 0x0000be00ff047b82 */ /* 0x002e620000000a00 */
[----:B---3--:R-:W-:-:S07]  /*0c90*/  ISETP.NE.AND P4, PT, R7, RZ, PT ;  /* 0x000000ff0700720c */ /* 0x008fce0003f85270 */
[----:B------:R-:W3:Y:S01]  /*0ca0*/  @!P3 LDC.64 R2, c[0x0][0x318] ;  /* 0x0000c600ff02bb82 */ /* 0x000ee20000000a00 */
[----:B-1----:R-:W-:Y:S02]  /*0cb0*/  ISETP.EQ.U32.AND P2, PT, R4, RZ, PT ;  /* 0x000000ff0400720c */ /* 0x002fe40003f42070 */
[----:B------:R-:W-:Y:S02]  /*0cc0*/  IADD3 R6, P0, R6, R4, RZ ;  /* 0x0000000406067210 */ /* 0x000fe40007f1e0ff */
[----:B------:R-:W-:Y:S01]  /*0cd0*/  ISETP.EQ.OR.EX P2, PT, R5, RZ, !P4, P2 ;  /* 0x000000ff0500720c */ /* 0x000fe20006742720 */
[----:B------:R-:W-:Y:S02]  /*0ce0*/  IMAD.MOV.U32 R217, RZ, RZ, -0x1 ;  /* 0xffffffffffd97424 */ /* 0x000fe400078e00ff */
[----:B------:R-:W-:Y:S02]  /*0cf0*/  IMAD.X R7, R0, 0x1, R5, P0 ;  /* 0x0000000100077824 */ /* 0x000fe400000e0605 */
[----:B------:R-:W1:Y:S01]  /*0d00*/  @!P3 LDC R0, c[0x0][0x2cc] ;  /* 0x0000b300ff00bb82 */ /* 0x000e620000000800 */
[----:B---3--:R-:W-:-:S07]  /*0d10*/  @!P3 ISETP.NE.U32.AND P0, PT, R2, RZ, PT ;  /* 0x000000ff0200b20c */ /* 0x008fce0003f05070 */
[----:B-----5:R3:W5:Y:S01]  /*0d20*/  @!P2 LDG.E R217, desc[UR36][R6.64] ;  /* 0x0000002406d9a981 */ /* 0x020762000c1e1900 */
[----:B------:R-:W-:Y:S02]  /*0d30*/  @!P3 ISETP.NE.AND.EX P0, PT, R3, RZ, PT, P0 ;  /* 0x000000ff0300b20c */ /* 0x000fe40003f05300 */
[----:B------:R-:W2:Y:S01]  /*0d40*/  LDC R3, c[0x0][0x2c8] ;  /* 0x0000b200ff037b82 */ /* 0x000ea20000000800 */
[----:B------:R-:W-:-:S04]  /*0d50*/  ISETP.NE.U32.AND P2, PT, R4, RZ, PT ;  /* 0x000000ff0400720c */ /* 0x000fc80003f45070 */
[----:B------:R-:W-:Y:S02]  /*0d60*/  ISETP.NE.AND.EX P2, PT, R5, RZ, PT, P2 ;  /* 0x000000ff0500720c */ /* 0x000fe40003f45320 */
[----:B-1----:R-:W-:Y:S01]  /*0d70*/  @!P3 SEL R2, R0, RZ, P0 ;  /* 0x000000ff0002b207 */ /* 0x002fe20000000000 */
[----:B--2---:R-:W-:-:S06]  /*0d80*/  @P1 IMAD.IADD R17, R17, 0x1, -R18 ;  /* 0x0000000111111824 */ /* 0x004fcc00078e0a12 */
[----:B------:R-:W1:Y:S01]  /*0d90*/  @!P1 LDC R17, c[0x0][0x2c4] ;  /* 0x0000b100ff119b82 */ /* 0x000e620000000800 */
[----:B----4-:R-:W-:-:S03]  /*0da0*/  @P3 IMAD.IADD R215, R215, 0x1, -R216 ;  /* 0x00000001d7d73824 */ /* 0x010fc600078e0ad8 */
[----:B---3--:R-:W-:Y:S05]  /*0db0*/  @!P2 BRA `(.L_x_827) ;  /* 0x00000000000ca947 */ /* 0x008fea0003800000 */
[----:B------:R-:W2:Y:S02]  /*0dc0*/  @P4 LDG.E R3, desc[UR36][R6.64+0x4] ;  /* 0x0000042406034981 */ /* 0x000ea4000c1e1900 */
[----:B--2--5:R-:W-:-:S06]  /*0dd0*/  @P4 IADD3 R3, R3, -R217, RZ ;  /* 0x800000d903034210 */ /* 0x024fcc0007ffe0ff */
[----:B------:R2:W5:Y:S02]  /*0de0*/  @!P4 LDG.E R3, desc[UR36][R6.64] ;  /* 0x000000240603c981 */ /* 0x000564000c1e1900 */
.L_x_827:
[----:B------:R-:W-:Y:S01]  /*0df0*/  IMAD.SHL.U32 R0, R192, 0x80, RZ ;  /* 0x00000080c0007824 */ /* 0x000fe200078e00ff */
[----:B-----5:R-:W-:-:S04]  /*0e00*/  @!P3 IADD3 R215, R2, R3, -R216 ;  /* 0x0000000302d7b210 */ /* 0x020fc80007ffe8d8 */
[----:B------:R-:W-:-:S13]  /*0e10*/  ISETP.GT.AND P0, PT, R215, R0, PT ;  /* 0x00000000d700720c */ /* 0x000fda0003f04270 */
[----:B------:R-:W-:Y:S05]  /*0e20*/  @!P0 BRA `(.L_x_828) ;  /* 0x0000008c00048947 */ /* 0x000fea0003800000 */
[----:B------:R-:W3:Y:S01]  /*0e30*/  LDC R30, c[0x0][0x278] ;  /* 0x00009e00ff1e7b82 */ /* 0x000ee20000000800 */
[----:B-12---:R-:W-:Y:S01]  /*0e40*/  IADD3 R6, R17, 0x3f, RZ ;  /* 0x0000003f11067810 */ /* 0x006fe20007ffe0ff */
[----:B------:R-:W-:Y:S01]  /*0e50*/  ULDC UR24, c[0x0][0x2dc] ;  /* 0x0000b70000187ab9 */ /* 0x000fe20000000800 */
[----:B------:R-:W-:Y:S01]  /*0e60*/  IABS R5, R188 ;  /* 0x000000bc00057213 */ /* 0x000fe20000000000 */
[----:B------:R-:W-:Y:S01]  /*0e70*/  ULDC UR14, c[0x0][0x270] ;  /* 0x00009c00000e7ab9 */ /* 0x000fe20000000800 */
[----:B------:R-:W-:Y:S01]  /*0e80*/  SHF.R.S32.HI R24, RZ, 0x1f, R6 ;  /* 0x0000001fff187819 */ /* 0x000fe20000011406 */
[----:B------:R-:W-:Y:S01]  /*0e90*/  UIMAD.WIDE UR8, UR24, UR14, URZ ;  /* 0x0000000e180872a5 */ /* 0x000fe2000f8e023f */
[----:B------:R-:W-:Y:S01]  /*0ea0*/  SHF.L.U32 R32, R189, 0x7, RZ ;  /* 0x00000007bd207819 */ /* 0x000fe200000006ff */
[----:B------:R-:W1:Y:S01]  /*0eb0*/  LDC.64 R2, c[0x0][0x228] ;  /* 0x00008a00ff027b82 */ /* 0x000e620000000a00 */
[----:B------:R-:W-:Y:S01]  /*0ec0*/  LEA.HI R24, R24, R6, RZ, 0x6 ;  /* 0x0000000618187211 */ /* 0x000fe200078f30ff */
[----:B------:R-:W2:Y:S01]  /*0ed0*/  S2R R33, SR_CTAID.X ;  /* 0x0000000000217919 */ /* 0x000ea20000002500 */
[----:B------:R-:W-:-:S02]  /*0ee0*/  ISETP.NE.AND P0, PT, R217, -0x1, PT ;  /* 0xffffffffd900780c */ /* 0x000fc40003f05270 */
[----:B------:R-:W-:Y:S02]  /*0ef0*/  LOP3.LUT R26, R24, 0xffffffc0, RZ, 0xc0, !PT ;  /* 0xffffffc0181a7812 */ /* 0x000fe400078ec0ff */
[----:B------:R-:W-:Y:S01]  /*0f00*/  SHF.L.U64.HI R6, R189, 0x7, R19 ;  /* 0x00000007bd067819 */ /* 0x000fe20000010213 */
[----:B------:R-:W4:Y:S01]  /*0f10*/  LDC.64 R14, c[0x0][0x240] ;  /* 0x00009000ff0e7b82 */ /* 0x000f220000000a00 */
[----:B------:R-:W-:Y:S02]  /*0f20*/  SEL R32, R32, RZ, P1 ;  /* 0x000000ff20207207 */ /* 0x000fe40000800000 */
[----:B------:R-:W-:Y:S02]  /*0f30*/  IADD3 R26, R26, -0x40, RZ ;  /* 0xffffffc01a1a7810 */ /* 0x000fe40007ffe0ff */
[----:B------:R-:W-:Y:S02]  /*0f40*/  SEL R6, R6, RZ, P1 ;  /* 0x000000ff06067207 */ /* 0x000fe40000800000 */
[----:B------:R-:W-:Y:S01]  /*0f50*/  IADD3 R32, P2, R26, R32, RZ ;  /* 0x000000201a207210 */ /* 0x000fe20007f5e0ff */
[----:B------:R-:W5:Y:S01]  /*0f60*/  LDC R29, c[0x0][0x2d4] ;  /* 0x0000b500ff1d7b82 */ /* 0x000f620000000800 */
[----:B---3--:R-:W-:-:S02]  /*0f70*/  IABS R4, R30 ;  /* 0x0000001e00047213 */ /* 0x008fc40000000000 */
[----:B------:R-:W-:Y:S01]  /*0f80*/  SHF.R.S32.HI R25, RZ, 0x1f, R26 ;  /* 0x0000001fff197819 */ /* 0x000fe2000001141a */
[----:B------:R-:W-:Y:S01]  /*0f90*/  IMAD R31, R32, UR9, RZ ;  /* 0x00000009201f7c24 */ /* 0x000fe2000f8e02ff */
[----:B------:R-:W3:Y:S01]  /*0fa0*/  I2F.RP R8, R4 ;  /* 0x0000000400087306 */ /* 0x000ee20000209400 */
[----:B------:R-:W-:Y:S01]  /*0fb0*/  ISETP.NE.AND P1, PT, R18, -0x1, PT ;  /* 0xffffffff1200780c */ /* 0x000fe20003f25270 */
[-C--:B-1----:R-:W-:Y:S01]  /*0fc0*/  IMAD R27, R19, R2.reuse, RZ ;  /* 0x00000002131b7224 */ /* 0x082fe200078e02ff */
[----:B------:R-:W1:Y:S01]  /*0fd0*/  LDC R35, c[0x0][0x2c4] ;  /* 0x0000b100ff237b82 */ /* 0x000e620000000800 */
[C---:B------:R-:W-:Y:S01]  /*0fe0*/  IMAD.WIDE.U32 R12, R189.reuse, R2, RZ ;  /* 0x00000002bd0c7225 */ /* 0x040fe200078e00ff */
[----:B------:R-:W-:Y:S02]  /*0ff0*/  @P0 IADD3 R22, R216, R217, RZ ;  /* 0x000000d9d8160210 */ /* 0x000fe40007ffe0ff */
[----:B------:R-:W-:Y:S01]  /*1000*/  ISETP.NE.AND P5, PT, R30, RZ, PT ;  /* 0x000000ff1e00720c */ /* 0x000fe20003fa5270 */
[----:B------:R-:W-:-:S02]  /*1010*/  IMAD R27, R189, R3, R27 ;  /* 0x00000003bd1b7224 */ /* 0x000fc400078e021b */
[----:B------:R-:W-:Y:S01]  /*1020*/  IMAD.X R2, R25, 0x1, R6, P2 ;  /* 0x0000000119027824 */ /* 0x000fe200010e0606 */
[----:B------:R-:W2:Y:S01]  /*1030*/  LDC.U8 R3, c[0x0][0x3d8] ;  /* 0x0000f600ff037b82 */ /* 0x000ea20000000000 */
[----:B----4-:R-:W-:Y:S01]  /*1040*/  IMAD.WIDE.U32 R10, R18, R14, RZ ;  /* 0x0000000e120a7225 */ /* 0x010fe200078e00ff */
[----:B------:R-:W-:Y:S01]  /*1050*/  IADD3 R27, R13, R27, RZ ;  /* 0x0000001b0d1b7210 */ /* 0x000fe20007ffe0ff */
[----:B---3--:R-:W3:Y:S02]  /*1060*/  MUFU.RCP R8, R8 ;  /* 0x0000000800087308 */ /* 0x008ee40000001000 */
[----:B------:R-:W-:Y:S01]  /*1070*/  IMAD R31, R2, UR8, R31 ;  /* 0x00000008021f7c24 */ /* 0x000fe2000f8e021f */
[----:B------:R-:W-:Y:S01]  /*1080*/  SEL R28, R12, R10, !P1 ;  /* 0x0000000a0c1c7207 */ /* 0x000fe20004800000 */
[----:B------:R-:W-:Y:S01]  /*1090*/  IMAD R2, R18, R15, RZ ;  /* 0x0000000f12027224 */ /* 0x000fe200078e02ff */
[----:B------:R-:W-:Y:S01]  /*10a0*/  LOP3.LUT R10, R188, R30, RZ, 0x3c, !PT ;  /* 0x0000001ebc0a7212 */ /* 0x000fe200078e3cff */
[----:B------:R-:W4:Y:S01]  /*10b0*/  LDC.U8 R36, c[0x0][0x480] ;  /* 0x00012000ff247b82 */ /* 0x000f220000000000 */
[----:B-----5:R-:W-:Y:S01]  /*10c0*/  SHF.R.S32.HI R38, RZ, 0x1f, R29 ;  /* 0x0000001fff267819 */ /* 0x020fe2000001141d */
[----:B------:R-:W-:Y:S01]  /*10d0*/  @P0 IMAD.IADD R12, R216, 0x1, R217 ;  /* 0x00000001d80c0824 */ /* 0x000fe200078e02d9 */
[----:B------:R-:W-:Y:S01]  /*10e0*/  @P1 IADD3 R27, R11, R2, RZ ;  /* 0x000000020b1b1210 */ /* 0x000fe20007ffe0ff */
[----:B------:R-:W-:Y:S01]  /*10f0*/  IMAD.WIDE.U32 R40, R189, R29, RZ ;  /* 0x0000001dbd287225 */ /* 0x000fe200078e00ff */
[----:B------:R-:W-:-:S03]  /*1100*/  ISETP.GE.AND P3, PT, R10, RZ, PT ;  /* 0x000000ff0a00720c */ /* 0x000fc60003f66270 */
[----:B------:R-:W1:Y:S01]  /*1110*/  @P1 LDC.64 R10, c[0x0][0x420] ;  /* 0x00010800ff0a1b82 */ /* 0x000e620000000a00 */
[----:B------:R-:W-:Y:S02]  /*1120*/  IMAD R38, R38, R189, RZ ;  /* 0x000000bd26267224 */ /* 0x000fe400078e02ff */
[----:B---3--:R-:W-:Y:S02]  /*1130*/  VIADD R8, R8, 0xffffffe ;  /* 0x0ffffffe08087836 */ /* 0x008fe40000000000 */
[----:B------:R-:W-:Y:S02]  /*1140*/  IMAD R38, R19, R29, R38 ;  /* 0x0000001d13267224 */ /* 0x000fe400078e0226 */
[----:B------:R-:W3:Y:S01]  /*1150*/  F2I.FTZ.U32.TRUNC.NTZ R9, R8 ;  /* 0x0000000800097305 */ /* 0x000ee2000021f000 */
[----:B--2---:R-:W-:Y:S01]  /*1160*/  ISETP.NE.AND P2, PT, R3, RZ, PT ;  /* 0x000000ff0300720c */ /* 0x004fe20003f45270 */
[----:B------:R-:W-:Y:S01]  /*1170*/  IMAD R37, R40, UR9, RZ ;  /* 0x0000000928257c24 */ /* 0x000fe2000f8e02ff */
[----:B------:R-:W2:Y:S01]  /*1180*/  LDC.64 R2, c[0x0][0x488] ;  /* 0x00012200ff027b82 */ /* 0x000ea20000000a00 */
[----:B------:R-:W-:-:S10]  /*1190*/  IMAD.IADD R38, R41, 0x1, R38 ;  /* 0x0000000129267824 */ /* 0x000fd400078e0226 */
[----:B------:R-:W1:Y:S01]  /*11a0*/  @P2 LDC R34, c[0x0][0x2e4] ;  /* 0x0000b900ff222b82 */ /* 0x000e620000000800 */
[----:B---3--:R-:W-:Y:S02]  /*11b0*/  IMAD.MOV R16, RZ, RZ, -R9 ;  /* 0x000000ffff107224 */ /* 0x008fe400078e0a09 */
[----:B------:R-:W-:Y:S02]  /*11c0*/  IMAD.MOV.U32 R8, RZ, RZ, RZ ;  /* 0x000000ffff087224 */ /* 0x000fe400078e00ff */
[----:B------:R-:W-:-:S04]  /*11d0*/  IMAD R16, R16, R4, RZ ;  /* 0x0000000410107224 */ /* 0x000fc800078e02ff */
[----:B------:R-:W-:Y:S02]  /*11e0*/  IMAD.HI.U32 R16, R9, R16, R8 ;  /* 0x0000001009107227 */ /* 0x000fe400078e0008 */
[----:B------:R-:W3:Y:S04]  /*11f0*/  @P0 LDC.64 R8, c[0x0][0x250] ;  /* 0x00009400ff080b82 */ /* 0x000ee80000000a00 */
[----:B------:R-:W-:-:S04]  /*1200*/  IMAD.HI.U32 R16, R16, R5, RZ ;  /* 0x0000000510107227 */ /* 0x000fc800078e00ff */
[----:B------:R-:W-:-:S04]  /*1210*/  IMAD.MOV R7, RZ, RZ, -R16 ;  /* 0x000000ffff077224 */ /* 0x000fc800078e0a10 */
[C---:B------:R-:W-:Y:S02]  /*1220*/  IMAD R5, R4.reuse, R7, R5 ;  /* 0x0000000704057224 */ /* 0x040fe400078e0205 */
[----:B------:R-:W5:Y:S03]  /*1230*/  @P0 LDC.64 R6, c[0x0][0x248] ;  /* 0x00009200ff060b82 */ /* 0x000f660000000a00 */
[----:B------:R-:W-:Y:S01]  /*1240*/  ISETP.GT.U32.AND P4, PT, R4, R5, PT ;  /* 0x000000050400720c */ /* 0x000fe20003f84070 */
[C---:B---3--:R-:W-:Y:S02]  /*1250*/  @P0 IMAD R21, R22.reuse, R9, RZ ;  /* 0x0000000916150224 */ /* 0x048fe400078e02ff */
[----:B------:R-:W-:-:S10]  /*1260*/  @P0 IMAD.WIDE.U32 R22, R22, R8, RZ ;  /* 0x0000000816160225 */ /* 0x000fd400078e00ff */
[----:B------:R-:W-:Y:S02]  /*1270*/  @!P4 IMAD.IADD R5, R5, 0x1, -R4 ;  /* 0x000000010505c824 */ /* 0x000fe400078e0a04 */
[----:B------:R-:W-:Y:S02]  /*1280*/  @!P4 VIADD R16, R16, 0x1 ;  /* 0x000000011010c836 */ /* 0x000fe40000000000 */
[----:B------:R-:W-:Y:S01]  /*1290*/  @P0 IMAD.IADD R21, R23, 0x1, R21 ;  /* 0x0000000117150824 */ /* 0x000fe200078e0215 */
[----:B------:R-:W-:Y:S02]  /*12a0*/  ISETP.GE.U32.AND P6, PT, R5, R4, PT ;  /* 0x000000040500720c */ /* 0x000fe40003fc6070 */
[----:B------:R-:W3:Y:S01]  /*12b0*/  @!P1 LDC.64 R4, c[0x0][0x418] ;  /* 0x00010600ff049b82 */ /* 0x000ee20000000a00 */
[C---:B-----5:R-:W-:Y:S02]  /*12c0*/  @P0 IMAD R20, R12.reuse, R7, RZ ;  /* 0x000000070c140224 */ /* 0x060fe400078e02ff */
[----:B------:R-:W-:-:S05]  /*12d0*/  @P0 IMAD.WIDE.U32 R12, R12, R6, RZ ;  /* 0x000000060c0c0225 */ /* 0x000fca00078e00ff */
[----:B------:R-:W-:Y:S02]  /*12e0*/  @P0 IADD3 R20, R13, R20, RZ ;  /* 0x000000140d140210 */ /* 0x000fe40007ffe0ff */
[----:B------:R-:W-:Y:S02]  /*12f0*/  @P0 MOV R23, R12 ;  /* 0x0000000c00170202 */ /* 0x000fe40000000f00 */
[----:B------:R-:W-:-:S04]  /*1300*/  @P6 IADD3 R16, R16, 0x1, RZ ;  /* 0x0000000110106810 */ /* 0x000fc80007ffe0ff */
[----:B------:R-:W-:Y:S01]  /*1310*/  @!P3 IADD3 R16, -R16, RZ, RZ ;  /* 0x000000ff1010b210 */ /* 0x000fe20007ffe1ff */
[----:B-12-4-:R-:W-:Y:S06]  /*1320*/  @P0 BRA `(.L_x_829) ;  /* 0x0000000000300947 */ /* 0x016fec0003800000 */
        /* <DEDUP_REMOVED lines=12> */
.L_x_829:
        /* <DEDUP_REMOVED lines=13> */
.L_x_830:
[----:B------:R-:W-:Y:S01]  /*14c0*/  @P1 IMAD.WIDE.U32 R12, R18, R10, RZ ;  /* 0x0000000a120c1225 */ /* 0x000fe200078e00ff */
[----:B------:R-:W-:Y:S02]  /*14d0*/  @!P5 LOP3.LUT R16, RZ, R30, RZ, 0x33, !PT ;  /* 0x0000001eff10d212 */ /* 0x000fe400078e33ff */
[----:B------:R-:W-:Y:S01]  /*14e0*/  ISETP.NE.AND P3, PT, R36, RZ, PT ;  /* 0x000000ff2400720c */ /* 0x000fe20003f65270 */
[----:B------:R-:W-:Y:S01]  /*14f0*/  @P1 IMAD R11, R18, R11, R13 ;  /* 0x0000000b120b1224 */ /* 0x000fe200078e020d */
[----:B------:R-:W-:Y:S01]  /*1500*/  SHF.R.S32.HI R30, RZ, 0x1f, R188 ;  /* 0x0000001fff1e7819 */ /* 0x000fe200000114bc */
[----:B---3--:R-:W-:Y:S02]  /*1510*/  @!P1 IMAD R19, R19, R4, RZ ;  /* 0x0000000413139224 */ /* 0x008fe400078e02ff */
[----:B------:R-:W-:Y:S02]  /*1520*/  IMAD R37, R38, UR8, R37 ;  /* 0x0000000826257c24 */ /* 0x000fe4000f8e0225 */
[----:B------:R-:W-:-:S04]  /*1530*/  IMAD.WIDE.U32 R40, R40, UR8, RZ ;  /* 0x0000000828287c25 */ /* 0x000fc8000f8e00ff */
[----:B------:R-:W-:Y:S02]  /*1540*/  @P2 IMAD R13, R189, R35, RZ ;  /* 0x00000023bd0d2224 */ /* 0x000fe400078e02ff */
[----:B------:R-:W-:-:S03]  /*1550*/  IMAD.WIDE.U32 R38, R18, UR8, RZ ;  /* 0x0000000812267c25 */ /* 0x000fc6000f8e00ff */
[----:B------:R-:W-:Y:S01]  /*1560*/  @P2 SEL R13, R13, R18, !P1 ;  /* 0x000000120d0d2207 */ /* 0x000fe20004800000 */
[----:B------:R-:W-:Y:S02]  /*1570*/  IMAD R10, R18, UR9, RZ ;  /* 0x00000009120a7c24 */ /* 0x000fe4000f8e02ff */
[----:B------:R-:W-:Y:S01]  /*1580*/  @!P1 IMAD R19, R189, R5, R19 ;  /* 0x00000005bd139224 */ /* 0x000fe200078e0213 */
[----:B------:R-:W-:Y:S01]  /*1590*/  IADD3 R5, R41, R37, RZ ;  /* 0x0000002529057210 */ /* 0x000fe20007ffe0ff */
[----:B------:R-:W-:Y:S01]  /*15a0*/  @!P1 IMAD.WIDE.U32 R42, R189, R4, RZ ;  /* 0x00000004bd2a9225 */ /* 0x000fe200078e00ff */
[----:B------:R-:W-:Y:S02]  /*15b0*/  SEL R4, R40, R38, !P1 ;  /* 0x0000002628047207 */ /* 0x000fe40004800000 */
[----:B------:R-:W-:Y:S01]  /*15c0*/  @P1 IADD3 R5, R39, R10, RZ ;  /* 0x0000000a27051210 */ /* 0x000fe20007ffe0ff */
[----:B------:R-:W-:Y:S01]  /*15d0*/  @!P2 IMAD R10, R189, UR14, R188 ;  /* 0x0000000ebd0aac24 */ /* 0x000fe2000f8e02bc */
[----:B------:R-:W-:Y:S01]  /*15e0*/  @!P1 IADD3 R11, R43, R19, RZ ;  /* 0x000000132b0b9210 */ /* 0x000fe20007ffe0ff */
[----:B------:R-:W-:Y:S01]  /*15f0*/  IMAD.WIDE.U32 R38, R33, R2, RZ ;  /* 0x0000000221267225 */ /* 0x000fe200078e00ff */
[----:B------:R-:W-:-:S02]  /*1600*/  @!P1 MOV R12, R42 ;  /* 0x0000002a000c9202 */ /* 0x000fc40000000f00 */
[----:B------:R-:W-:Y:S01]  /*1610*/  SHF.R.S32.HI R2, RZ, 0x1f, R0 ;  /* 0x0000001fff027819 */ /* 0x000fe20000011400 */
[----:B------:R-:W-:Y:S01]  /*1620*/  @P2 IMAD R13, R188, R34, R13 ;  /* 0x00000022bc0d2224 */ /* 0x000fe200078e020d */
[----:B------:R-:W-:Y:S01]  /*1630*/  SHF.R.S32.HI R19, RZ, 0x1f, R16 ;  /* 0x0000001fff137819 */ /* 0x000fe20000011410 */
[----:B------:R-:W-:Y:S01]  /*1640*/  @!P2 IMAD R13, R10, R35, RZ ;  /* 0x000000230a0da224 */ /* 0x000fe200078e02ff */
[----:B------:R-:W-:Y:S01]  /*1650*/  SEL R10, R38, RZ, P3 ;  /* 0x000000ff260a7207 */ /* 0x000fe20001800000 */
[----:B------:R-:W-:Y:S02]  /*1660*/  IMAD R3, R33, R3, R39 ;  /* 0x0000000321037224 */ /* 0x000fe400078e0227 */
[----:B------:R-:W-:Y:S02]  /*1670*/  IMAD R33, R188, UR24, RZ ;  /* 0x00000018bc217c24 */ /* 0x000fe4000f8e02ff */
[----:B------:R-:W-:Y:S01]  /*1680*/  IMAD.WIDE.U32 R34, R32, UR8, RZ ;  /* 0x0000000820227c25 */ /* 0x000fe2000f8e00ff */
[----:B------:R-:W-:-:S02]  /*1690*/  SEL R3, R3, RZ, P3 ;  /* 0x000000ff03037207 */ /* 0x000fc40001800000 */
[----:B------:R-:W-:Y:S02]  /*16a0*/  SHF.R.S32.HI R32, RZ, 0x1f, R33 ;  /* 0x0000001fff207819 */ /* 0x000fe40000011421 */
        /* <DEDUP_REMOVED lines=9> */
.L_x_831:
[----:B------:R-:W-:-:S04]  /*1740*/  IMAD R18, R189, UR14, R188 ;  /* 0x0000000ebd127c24 */ /* 0x000fc8000f8e02bc */
[----:B------:R-:W-:-:S07]  /*1750*/  IMAD R29, R18, R29, RZ ;  /* 0x0000001d121d7224 */ /* 0x000fce00078e02ff */
.L_x_832:
[----:B------:R-:W1:Y:S01]  /*1760*/  S2R R218, SR_TID.X ;  /* 0x0000000000da7919 */ /* 0x000e620000002100 */
[----:B------:R-:W-:Y:S01]  /*1770*/  UIMAD UR24, UR24, UR14, URZ ;  /* 0x0000000e181872a4 */ /* 0x000fe2000f8e023f */
[----:B------:R-:W-:Y:S01]  /*1780*/  IADD3 R36, P0, R186, R12, RZ ;  /* 0x0000000cba247210 */ /* 0x000fe20007f1e0ff */
[----:B------:R-:W-:Y:S01]  /*1790*/  ULDC.64 UR8, c[0x0][0x420] ;  /* 0x0001080000087ab9 */ /* 0x000fe20000000a00 */
[----:B------:R-:W-:Y:S01]  /*17a0*/  SHF.R.S32.HI R187, RZ, 0x1f, R186 ;  /* 0x0000001fffbb7819 */ /* 0x000fe200000114ba */
[----:B------:R-:W-:Y:S01]  /*17b0*/  USHF.L.U32 UR23, UR24, 0x6, URZ ;  /* 0x0000000618177899 */ /* 0x000fe2000800063f */
[----:B------:R-:W-:Y:S01]  /*17c0*/  IMAD R12, R25, UR8, RZ ;  /* 0x00000008190c7c24 */ /* 0x000fe2000f8e02ff */
[----:B------:R-:W-:Y:S01]  /*17d0*/  ULDC.64 UR12, c[0x0][0x210] ;  /* 0x00008400000c7ab9 */ /* 0x000fe20000000a00 */
[----:B------:R-:W-:Y:S01]  /*17e0*/  IMAD.IADD R29, R26, 0x1, R29 ;  /* 0x000000011a1d7824 */ /* 0x000fe200078e021d */
[----:B------:R-:W-:Y:S01]  /*17f0*/  USHF.R.S32.HI UR10, URZ, 0x1f, UR23 ;  /* 0x0000001f3f0a7899 */ /* 0x000fe20008011417 */
[----:B------:R-:W-:Y:S01]  /*1800*/  IMAD.X R37, R187, 0x1, R11, P0 ;  /* 0x00000001bb257824 */ /* 0x000fe200000e060b */
[----:B------:R-:W-:Y:S01]  /*1810*/  IADD3 R18, P4, P2, R34, UR23, R33 ;  /* 0x0000001722127c10 */ /* 0x000fe2000fa9e021 */
[C---:B------:R-:W-:Y:S01]  /*1820*/  IMAD R12, R26.reuse, UR9, R12 ;  /* 0x000000091a0c7c24 */ /* 0x040fe2000f8e020c */
[----:B------:R-:W-:Y:S01]  /*1830*/  BSSY B1, `(.L_x_828) ;  /* 0x0000820000017945 */ /* 0x000fe20003800000 */
[----:B------:R-:W-:Y:S01]  /*1840*/  IMAD.WIDE.U32 R36, R26, UR8, R36 ;  /* 0x000000081a247c25 */ /* 0x000fe2000f8e0024 */
[----:B------:R-:W-:-:S02]  /*1850*/  IADD3 R18, P1, P0, R10, R18, R4 ;  /* 0x000000120a127210 */ /* 0x000fc4000783e004 */
[----:B------:R-:W-:Y:S01]  /*1860*/  IADD3.X R31, R31, UR10, R32, P4, P2 ;  /* 0x0000000a1f1f7c10 */ /* 0x000fe2000a7e4420 */
[----:B------:R-:W-:Y:S01]  /*1870*/  ULDC.64 UR10, c[0x0][0x428] ;  /* 0x00010a00000a7ab9 */ /* 0x000fe20000000a00 */
[----:B------:R-:W-:Y:S01]  /*1880*/  IADD3 R37, R37, R12, RZ ;  /* 0x0000000c25257210 */ /* 0x000fe20007ffe0ff */
[----:B------:R-:W-:Y:S01]  /*1890*/  IMAD R12, R30, UR10, RZ ;  /* 0x0000000a1e0c7c24 */ /* 0x000fe2000f8e02ff */
[----:B------:R-:W-:Y:S01]  /*18a0*/  IADD3.X R3, R3, R31, R5, P1, P0 ;  /* 0x0000001f03037210 */ /* 0x000fe20000fe0405 */
[----:B------:R-:W-:Y:S01]  /*18b0*/  IMAD.IADD R13, R26, 0x1, R13 ;  /* 0x000000011a0d7824 */ /* 0x000fe200078e020d */
[----:B------:R-:W-:Y:S01]  /*18c0*/  ISETP.GE.AND P4, PT, R17, 0x1, PT ;  /* 0x000000011100780c */ /* 0x000fe20003f86270 */
[----:B------:R-:W-:Y:S01]  /*18d0*/  IMAD R12, R188, UR11, R12 ;  /* 0x0000000bbc0c7c24 */ /* 0x000fe2000f8e020c */
[----:B------:R-:W-:Y:S01]  /*18e0*/  LEA.HI.SX32 R24, R24, 0xffffffff, 0x1a ;  /* 0xffffffff18187811 */ /* 0x000fe200078fd2ff */
[----:B------:R-:W-:Y:S01]  /*18f0*/  IMAD.WIDE.U32 R36, R188, UR10, R36 ;  /* 0x0000000abc247c25 */ /* 0x000fe2000f8e0024 */
[----:B------:R-:W-:-:S03]  /*1900*/  ULDC.64 UR10, c[0x0][0x258] ;  /* 0x00009600000a7ab9 */ /* 0x000fc60000000a00 */
[----:B------:R-:W-:Y:S01]  /*1910*/  IMAD.IADD R37, R37, 0x1, R12 ;  /* 0x0000000125257824 */ /* 0x000fe200078e020c */
[----:B-1----:R-:W-:Y:S01]  /*1920*/  SHF.R.S32.HI R11, RZ, 0x1f, R218 ;  /* 0x0000001fff0b7819 */ /* 0x002fe200000114da */
[----:B------:R-:W-:-:S03]  /*1930*/  IMAD R202, R30, UR10, RZ ;  /* 0x0000000a1eca7c24 */ /* 0x000fc6000f8e02ff */
[CC--:B------:R-:W-:Y:S01]  /*1940*/  LEA.HI R10, R11.reuse, R218.reuse, RZ, 0x2 ;  /* 0x000000da0b0a7211 */ /* 0x0c0fe200078f10ff */
[----:B------:R-:W-:Y:S01]  /*1950*/  IMAD R202, R188, UR11, R202 ;  /* 0x0000000bbcca7c24 */ /* 0x000fe2000f8e02ca */
[----:B------:R-:W-:Y:S02]  /*1960*/  LEA.HI R4, R11, R218, RZ, 0x5 ;  /* 0x000000da0b047211 */ /* 0x000fe400078f28ff */
[----:B------:R-:W-:Y:S02]  /*1970*/  SHF.R.S32.HI R11, RZ, 0x2, R10 ;  /* 0x00000002ff0b7819 */ /* 0x000fe4000001140a */
[----:B------:R-:W-:Y:S02]  /*1980*/  LOP3.LUT R34, R4, 0xffffffe0, RZ, 0xc0, !PT ;  /* 0xffffffe004227812 */ /* 0x000fe400078ec0ff */
[----:B------:R-:W-:Y:S02]  /*1990*/  SHF.R.S32.HI R10, RZ, 0x1f, R11 ;  /* 0x0000001fff0a7819 */ /* 0x000fe4000001140b */
[----:B------:R-:W-:Y:S01]  /*19a0*/  IADD3 R33, P5, R11, R26, RZ ;  /* 0x0000001a0b217210 */ /* 0x000fe20007fbe0ff */
[----:B------:R-:W-:Y:S01]  /*19b0*/  IMAD.IADD R218, R218, 0x1, -R34 ;  /* 0x00000001dada7824 */ /* 0x000fe200078e0a22 */
[----:B------:R-:W-:Y:S01]  /*19c0*/  SHF.R.S32.HI R4, RZ, 0x5, R4 ;  /* 0x00000005ff047819 */ /* 0x000fe20000011404 */
[----:B------:R-:W-:-:S02]  /*19d0*/  IMAD R12, R10, UR8, RZ ;  /* 0x000000080a0c7c24 */ /* 0x000fc4000f8e02ff */
[----:B------:R-:W-:Y:S02]  /*19e0*/  IMAD.X R25, R10, 0x1, R25, P5 ;  /* 0x000000010a197824 */ /* 0x000fe400028e0619 */
[----:B------:R-:W-:Y:S02]  /*19f0*/  IMAD R4, R4, UR24, R218 ;  /* 0x0000001804047c24 */ /* 0x000fe4000f8e02da */
[----:B------:R-:W-:Y:S02]  /*1a00*/  IMAD R25, R25, R14, RZ ;  /* 0x0000000e19197224 */ /* 0x000fe400078e02ff */
[----:B------:R-:W-:Y:S01]  /*1a10*/  IMAD R12, R11, UR9, R12 ;  /* 0x000000090b0c7c24 */ /* 0x000fe2000f8e020c */
[C---:B------:R-:W-:Y:S01]  /*1a20*/  IADD3 R18, P0, R4.reuse, R18, RZ ;  /* 0x0000001204127210 */ /* 0x040fe20007f1e0ff */
[C---:B------:R-:W-:Y:S02]  /*1a30*/  IMAD R25, R33.reuse, R15, R25 ;  /* 0x0000000f21197224 */ /* 0x040fe400078e0219 */
[----:B------:R-:W-:Y:S01]  /*1a40*/  IMAD.WIDE.U32 R32, R33, R14, R186 ;  /* 0x0000000e21207225 */ /* 0x000fe200078e00ba */
[----:B------:R-:W-:Y:S01]  /*1a50*/  LEA.HI.X.SX32 R3, R4, R3, 0x1, P0 ;  /* 0x0000000304037211 */ /* 0x000fe200000f0eff */
[----:B------:R-:W1:Y:S01]  /*1a60*/  LDC.64 R14, c[0x0][0x2b0] ;  /* 0x0000ac00ff0e7b82 */ /* 0x000e620000000a00 */
[----:B------:R-:W-:-:S04]  /*1a70*/  IADD3 R32, P0, R28, R32, RZ ;  /* 0x000000201c207210 */ /* 0x000fc80007f1e0ff */
[----:B------:R-:W-:-:S03]  /*1a80*/  IADD3.X R33, R27, R33, R25, P0, !PT ;  /* 0x000000211b217210 */ /* 0x000fc600007fe419 */
[----:B------:R-:W2:Y:S01]  /*1a90*/  LDC.64 R4, c[0x0][0x478] ;  /* 0x00011e00ff047b82 */ /* 0x000ea20000000a00 */
[----:B------:R-:W-:Y:S01]  /*1aa0*/  IMAD.WIDE.U32 R26, R11, UR8, R36 ;  /* 0x000000080b1a7c25 */ /* 0x000fe2000f8e0024 */
[----:B------:R-:W-:Y:S02]  /*1ab0*/  ULDC.64 UR8, c[0x0][0x400] ;  /* 0x0001000000087ab9 */ /* 0x000fe40000000a00 */
[----:B------:R-:W-:Y:S01]  /*1ac0*/  LEA R223, P0, R18, UR8, 0x2 ;  /* 0x0000000812df7c11 */ /* 0x000fe2000f8010ff */
[----:B------:R-:W-:Y:S01]  /*1ad0*/  IMAD.WIDE.U32 R32, R188, UR10, R32 ;  /* 0x0000000abc207c25 */ /* 0x000fe2000f8e0020 */
[----:B------:R-:W-:Y:S01]  /*1ae0*/  ULDC.64 UR10, c[0x0][0x3e0] ;  /* 0x0000f800000a7ab9 */ /* 0x000fe20000000a00 */
[----:B------:R-:W-:Y:S02]  /*1af0*/  IADD3 R204, R27, R12, RZ ;  /* 0x0000000c1bcc7210 */ /* 0x000fe40007ffe0ff */
[----:B------:R-:W-:Y:S01]  /*1b00*/  IMAD.IADD R202, R33, 0x1, R202 ;  /* 0x0000000121ca7824 */ /* 0x000fe200078e02ca */
[----:B------:R-:W-:-:S02]  /*1b10*/  LEA R205, P1, R26, UR10, 0x1 ;  /* 0x0000000a1acd7c11 */ /* 0x000fc4000f8208ff */
[----:B------:R-:W-:Y:S02]  /*1b20*/  LEA R203, P2, R32, UR12, 0x1 ;  /* 0x0000000c20cb7c11 */ /* 0x000fe4000f8408ff */
[----:B------:R-:W-:Y:S02]  /*1b30*/  LEA.HI.X R222, R18, UR9, R3, 0x2, P0 ;  /* 0x0000000912de7c11 */ /* 0x000fe400080f1403 */
[----:B------:R-:W-:Y:S01]  /*1b40*/  LEA.HI.X R204, R26, UR11, R204, 0x1, P1 ;  /* 0x0000000b1acc7c11 */ /* 0x000fe200088f0ccc */
[----:B-1----:R-:W-:Y:S01]  /*1b50*/  IMAD.WIDE R14, R13, 0x4, R14 ;  /* 0x000000040d0e7825 */ /* 0x002fe200078e020e */
[----:B------:R-:W-:-:S03]  /*1b60*/  LEA.HI.X R202, R32, UR13, R202, 0x1, P2 ;  /* 0x0000000d20ca7c11 */ /* 0x000fc600090f0cca */
[----:B--2---:R-:W-:Y:S01]  /*1b70*/  IMAD.WIDE R4, R29, 0x4, R4 ;  /* 0x000000041d047825 */ /* 0x004fe200078e0204 */
[----:B------:R-:W-:Y:S06]  /*1b80*/  @!P4 BRA `(.L_x_833) ;  /* 0x000000740048c947 */ /* 0x000fec0003800000 */
[----:B------:R-:W-:Y:S01]  /*1b90*/  @P3 BAR.SYNC.DEFER_BLOCKING 0x0 ;  /* 0x0000000000003b1d */ /* 0x000fe20000010000 */
[----:B------:R-:W-:Y:S01]  /*1ba0*/  IMAD.MOV.U32 R214, RZ, RZ, R24 ;  /* 0x000000ffffd67224 */ /* 0x000fe200078e0018 */
[----:B------:R-:W-:Y:S01]  /*1bb0*/  LEA R13, R185, UR6, 0x1 ;  /* 0x00000006b90d7c11 */ /* 0x000fe2000f8e08ff */
[----:B------:R-:W-:Y:S01]  /*1bc0*/  IMAD.MOV.U32 R201, RZ, RZ, R4 ;  /* 0x000000ffffc97224 */ /* 0x000fe200078e0004 */
[----:B------:R-:W-:Y:S01]  /*1bd0*/  MOV R200, R5 ;  /* 0x0000000500c87202 */ /* 0x000fe20000000f00 */
[C---:B------:R-:W-:Y:S01]  /*1be0*/  IMAD R12, R214.reuse, -0x40, R17 ;  /* 0xffffffc0d60c7824 */ /* 0x040fe200078e0211 */
[----:B------:R-:W-:Y:S01]  /*1bf0*/  LEA.HI R3, R214, R214, RZ, 0x1 ;  /* 0x000000d6d6037211 */ /* 0x000fe200078f08ff */
[----:B------:R-:W-:Y:S01]  /*1c00*/  BSSY B0, `(.L_x_834) ;  /* 0x000002d000007945 */ /* 0x000fe20003800000 */
[----:B------:R-:W-:Y:S01]  /*1c10*/  IMAD.MOV.U32 R220, RZ, RZ, R14 ;  /* 0x000000ffffdc7224 */ /* 0x000fe200078e000e */
[C---:B------:R-:W-:Y:S01]  /*1c20*/  IADD3 R17, R186.reuse, 0x40, RZ ;  /* 0x00000040ba117810 */ /* 0x040fe20007ffe0ff */
[----:B------:R-:W-:Y:S01]  /*1c30*/  IMAD.MOV.U32 R221, RZ, RZ, R15 ;  /* 0x000000ffffdd7224 */ /* 0x000fe200078e000f */
[----:B------:R-:W-:Y:S01]  /*1c40*/  ISETP.GE.AND P1, PT, R11, R12, PT ;  /* 0x0000000c0b00720c */ /* 0x000fe20003f26270 */
[----:B------:R-:W-:Y:S01]  /*1c50*/  VIADD R18, R186, 0x20 ;  /* 0x00000020ba127836 */ /* 0x000fe20000000000 */
[----:B------:R-:W-:-:S05]  /*1c60*/  LOP3.LUT R3, R3, 0xfffffffe, RZ, 0xc0, !PT ;  /* 0xfffffffe03037812 */ /* 0x000fca00078ec0ff */
[----:B------:R-:W-:-:S05]  /*1c70*/  IMAD.IADD R3, R214, 0x1, -R3 ;  /* 0x00000001d6037824 */ /* 0x000fca00078e0a03 */
[----:B------:R-:W-:Y:S01]  /*1c80*/  ISETP.NE.AND P0, PT, R3, 0x1, PT ;  /* 0x000000010300780c */ /* 0x000fe20003f05270 */
[----:B------:R1:W-:Y:S01]  /*1c90*/  @P1 STS [R13+0x6000], RZ ;  /* 0x006000ff0d001388 */ /* 0x0003e20000000800 */
[----:B------:R-:W-:-:S03]  /*1ca0*/  IADD3 R3, R185, 0x1800, RZ ;  /* 0x00001800b9037810 */ /* 0x000fc60007ffe0ff */
[----:B------:R1:W-:Y:S01]  /*1cb0*/  @P1 STS [R13+0x6004], RZ ;  /* 0x006004ff0d001388 */ /* 0x0003e20000000800 */
[----:B------:R-:W-:-:S03]  /*1cc0*/  SEL R3, R3, R185, !P0 ;  /* 0x000000b903037207 */ /* 0x000fc60004000000 */
[----:B------:R1:W-:Y:S04]  /*1cd0*/  @P1 STS.64 [R13+0x6008], RZ ;  /* 0x006008ff0d001388 */ /* 0x0003e80000000a00 */
[----:B------:R1:W-:Y:S04]  /*1ce0*/  @P1 STS.128 [R13+0x7000], RZ ;  /* 0x007000ff0d001388 */ /* 0x0003e80000000c00 */
[----:B------:R1:W-:Y:S01]  /*1cf0*/  @P1 STS.128 [R13+0x8000], RZ ;  /* 0x008000ff0d001388 */ /* 0x0003e20000000c00 */
[----:B------:R-:W-:Y:S05]  /*1d00*/  @P1 BRA `(.L_x_835) ;  /* 0x0000000000701947 */ /* 0x000fea0003800000 */
[----:B------:R-:W-:Y:S02]  /*1d10*/  ULDC UR8, c[0x0][0x2d0] ;  /* 0x0000b40000087ab9 */ /* 0x000fe40000000800 */
[----:B------:R-:W-:Y:S02]  /*1d20*/  ISETP.GE.AND P4, PT, R186, UR8, PT ;  /* 0x00000008ba007c0c */ /* 0x000fe4000bf86270 */
[----:B------:R-:W-:Y:S02]  /*1d30*/  ISETP.GE.AND P3, PT, R18, UR8, PT ;  /* 0x0000000812007c0c */ /* 0x000fe4000bf66270 */
[----:B------:R-:W-:-:S09]  /*1d40*/  ISETP.GE.AND P2, PT, R17, UR8, PT ;  /* 0x0000000811007c0c */ /* 0x000fd2000bf46270 */
[----:B------:R-:W-:Y:S01]  /*1d50*/  @!P4 IMAD.MOV.U32 R14, RZ, RZ, R205 ;  /* 0x000000ffff0ec224 */ /* 0x000fe200078e00cd */
[----:B------:R2:W-:Y:S01]  /*1d60*/  @P4 STS [R13+0x6000], RZ ;  /* 0x006000ff0d004388 */ /* 0x0005e20000000800 */
[--C-:B------:R-:W-:Y:S01]  /*1d70*/  @!P4 IMAD.MOV.U32 R15, RZ, RZ, R204.reuse ;  /* 0x000000ffff0fc224 */ /* 0x100fe200078e00cc */
[----:B------:R-:W-:Y:S01]  /*1d80*/  @!P3 MOV R4, R205 ;  /* 0x000000cd0004b202 */ /* 0x000fe20000000f00 */
[----:B------:R-:W-:Y:S01]  /*1d90*/  @!P3 IMAD.MOV.U32 R5, RZ, RZ, R204 ;  /* 0x000000ffff05b224 */ /* 0x000fe200078e00cc */
[----:B------:R2:W-:Y:S04]  /*1da0*/  @P4 STS [R13+0x6004], RZ ;  /* 0x006004ff0d004388 */ /* 0x0005e80000000800 */
[----:B------:R2:W-:Y:S04]  /*1db0*/  @P4 STS.64 [R13+0x6008], RZ ;  /* 0x006008ff0d004388 */ /* 0x0005e80000000a00 */
        /* <DEDUP_REMOVED lines=17> */
.L_x_835:
[----:B------:R-:W-:Y:S05]  /*1ed0*/  BSYNC B0 ;  /* 0x0000000000007941 */ /* 0x000fea0003800000 */
.L_x_834:
        /* <DEDUP_REMOVED lines=16> */
.L_x_837:
[----:B------:R-:W-:Y:S02]  /*1fe0*/  ULDC UR8, c[0x0][0x2d0] ;  /* 0x0000b40000087ab9 */ /* 0x000fe40000000800 */
[----:B------:R-:W-:Y:S02]  /*1ff0*/  ISETP.GE.AND P3, PT, R186, UR8, PT ;  /* 0x00000008ba007c0c */ /* 0x000fe4000bf66270 */
[----:B------:R-:W-:Y:S02]  /*2000*/  ISETP.GE.AND P2, PT, R18, UR8, PT ;  /* 0x0000000812007c0c */ /* 0x000fe4000bf46270 */
[----:B------:R-:W-:-:S09]  /*2010*/  ISETP.GE.AND P1, PT, R17, UR8, PT ;  /* 0x0000000811007c0c */ /* 0x000fd2000bf26270 */
[----:B--2---:R-:W-:Y:S01]  /*2020*/  @!P3 IMAD.MOV.U32 R14, RZ, RZ, R203 ;  /* 0x000000ffff0eb224 */ /* 0x004fe200078e00cb */
[----:B------:R2:W-:Y:S01]  /*2030*/  @P3 STS [R213], RZ ;  /* 0x000000ffd5003388 */ /* 0x0005e20000000800 */
[--C-:B------:R-:W-:Y:S01]  /*2040*/  @!P3 IMAD.MOV.U32 R15, RZ, RZ, R202.reuse ;  /* 0x000000ffff0fb224 */ /* 0x100fe200078e00ca */
[----:B---3--:R-:W-:Y:S01]  /*2050*/  @!P2 MOV R4, R203 ;  /* 0x000000cb0004a202 */ /* 0x008fe20000000f00 */
[----:B------:R-:W-:Y:S01]  /*2060*/  @!P2 IMAD.MOV.U32 R5, RZ, RZ, R202 ;  /* 0x000000ffff05a224 */ /* 0x000fe200078e00ca */
[----:B------:R2:W-:Y:S04]  /*2070*/  @P3 STS [R213+0x4], RZ ;  /* 0x000004ffd5003388 */ /* 0x0005e80000000800 */
[----:B------:R2:W-:Y:S04]  /*2080*/  @P3 STS [R213+0x8], RZ ;  /* 0x000008ffd5003388 */ /* 0x0005e80000000800 */
[----:B------:R2:W-:Y:S04]  /*2090*/  @P3 STS [R213+0xc], RZ ;  /* 0x00000cffd5003388 */ /* 0x0005e80000000800 */
        /* <DEDUP_REMOVED lines=17> */
[----:B--2---:R-:W-:Y:S02]  /*21b0*/  MOV R4, R203 ;  /* 0x000000cb00047202 */ /* 0x004fe40000000f00 */
[----:B------:R-:W-:-:S05]  /*21c0*/  MOV R5, R202 ;  /* 0x000000ca00057202 */ /* 0x000fca0000000f00 */
[----:B------:R-:W-:Y:S01]  /*21d0*/  @!PT LDS RZ, [RZ] ;  /* 0x00000000fffff984 */ /* 0x000fe20000000800 */
[----:B------:R-:W-:Y:S01]  /*21e0*/  @!PT LDS RZ, [RZ] ;  /* 0x00000000fffff984 */ /* 0x000fe20000000800 */
[----:B------:R-:W-:Y:S01]  /*21f0*/  @!PT LDS RZ, [RZ] ;  /* 0x00000000fffff984 */ /* 0x000fe20000000800 */
[----:B------:R2:W-:Y:S02]  /*2200*/  LDGSTS.E.BYPASS.LTC128B.128 [R213+0x2000], desc[UR36][R4.64+0x80] ;  /* 0x0200008004d57fae */ /* 0x0005e4000b901d64 */
.L_x_838:
[----:B------:R-:W-:Y:S05]  /*2210*/  BSYNC B0 ;  /* 0x0000000000007941 */ /* 0x000fea0003800000 */
.L_x_836:
[----:B------:R-:W-:Y:S01]  /*2220*/  IMAD R3, R192, -0x80, R215 ;  /* 0xffffff80c0037824 */ /* 0x000fe200078e02d7 */
[----:B--2---:R-:W2:Y:S01]  /*2230*/  LDC.64 R14, c[0x0][0x3b8] ;  /* 0x0000ee00ff0e7b82 */ /* 0x004ea20000000a00 */
[-C--:B---3--:R-:W-:Y:S01]  /*2240*/  IMAD R4, R2, R6.reuse, RZ ;  /* 0x0000000602047224 */ /* 0x088fe200078e02ff */
[----:B------:R-:W-:Y:S01]  /*2250*/  ULDC.64 UR8, c[0x0][0x260] ;  /* 0x0000980000087ab9 */ /* 0x000fe20000000a00 */
[C---:B------:R-:W-:Y:S01]  /*2260*/  IMAD.WIDE.U32 R26, R0.reuse, R6, R186 ;  /* 0x00000006001a7225 */ /* 0x040fe200078e00ba */
[----:B------:R-:W-:Y:S01]  /*2270*/  ISETP.GE.AND P6, PT, R11, R3, PT ;  /* 0x000000030b00720c */ /* 0x000fe20003fc6270 */
[----:B------:R-:W-:Y:S02]  /*2280*/  BSSY B0, `(.L_x_839) ;  /* 0x000003a000007945 */ /* 0x000fe40003800000 */
[C---:B------:R-:W-:Y:S01]  /*2290*/  IMAD R4, R0.reuse, R7, R4 ;  /* 0x0000000700047224 */ /* 0x040fe200078e0204 */
[----:B------:R-:W-:Y:S01]  /*22a0*/  IADD3 R26, P1, R23, R26, RZ ;  /* 0x0000001a171a7210 */ /* 0x000fe20007f3e0ff */
[----:B------:R-:W-:-:S03]  /*22b0*/  IMAD.WIDE.U32 R24, R0, R8, R186 ;  /* 0x0000000800187225 */ /* 0x000fc600078e00ba */
[----:B------:R-:W-:Y:S01]  /*22c0*/  IADD3.X R27, R20, R27, R4, P1, !PT ;  /* 0x0000001b141b7210 */ /* 0x000fe20000ffe404 */
[----:B------:R-:W-:Y:S01]  /*22d0*/  IMAD R2, R2, R8, RZ ;  /* 0x0000000802027224 */ /* 0x000fe200078e02ff */
[----:B------:R-:W-:Y:S01]  /*22e0*/  IADD3 R4, R11, 0x40, RZ ;  /* 0x000000400b047810 */ /* 0x000fe20007ffe0ff */
[----:B------:R-:W-:Y:S01]  /*22f0*/  IMAD R5, R19, UR8, RZ ;  /* 0x0000000813057c24 */ /* 0x000fe2000f8e02ff */
[----:B------:R-:W-:Y:S01]  /*2300*/  IADD3 R22, P1, R22, R24, RZ ;  /* 0x0000001816167210 */ /* 0x000fe20007f3e0ff */
[----:B------:R3:W-:Y:S01]  /*2310*/  @P6 STS [R13+0x9000], RZ ;  /* 0x009000ff0d006388 */ /* 0x0007e20000000800 */
[----:B------:R-:W-:Y:S01]  /*2320*/  IMAD R2, R0, R9, R2 ;  /* 0x0000000900027224 */ /* 0x000fe200078e0202 */
[----:B------:R-:W-:Y:S01]  /*2330*/  ISETP.GE.AND P5, PT, R4, R3, PT ;  /* 0x000000030400720c */ /* 0x000fe20003fa6270 */
[C---:B------:R-:W-:Y:S01]  /*2340*/  IMAD R5, R16.reuse, UR9, R5 ;  /* 0x0000000910057c24 */ /* 0x040fe2000f8e0205 */
[----:B------:R3:W-:Y:S01]  /*2350*/  @P6 STS [R13+0x9004], RZ ;  /* 0x009004ff0d006388 */ /* 0x0007e20000000800 */
[----:B------:R-:W-:Y:S01]  /*2360*/  IMAD.WIDE.U32 R26, R16, UR8, R26 ;  /* 0x00000008101a7c25 */ /* 0x000fe2000f8e001a */
[----:B------:R-:W-:-:S02]  /*2370*/  IADD3.X R23, R21, R25, R2, P1, !PT ;  /* 0x0000001915177210 */ /* 0x000fc40000ffe402 */
[----:B------:R3:W-:Y:S02]  /*2380*/  @P6 STS.64 [R13+0x9008], RZ ;  /* 0x009008ff0d006388 */ /* 0x0007e40000000a00 */
[----:B------:R-:W-:Y:S02]  /*2390*/  IADD3 R20, R27, R5, RZ ;  /* 0x000000051b147210 */ /* 0x000fe40007ffe0ff */
[----:B------:R3:W-:Y:S04]  /*23a0*/  @P6 STS.128 [R13+0xb000], RZ ;  /* 0x00b000ff0d006388 */ /* 0x0007e80000000c00 */
[----:B------:R3:W-:Y:S01]  /*23b0*/  @P6 STS.128 [R13+0xd000], RZ ;  /* 0x00d000ff0d006388 */ /* 0x0007e20000000c00 */
[----:B------:R-:W-:Y:S05]  /*23c0*/  @P6 BRA `(.L_x_840) ;  /* 0x0000000000946947 */ /* 0x000fea0003800000 */
[----:B------:R-:W-:Y:S01]  /*23d0*/  ULDC UR8, c[0x0][0x2d0] ;  /* 0x0000b40000087ab9 */ /* 0x000fe20000000800 */
[-C--:B------:R-:W-:Y:S01]  /*23e0*/  IMAD R21, R10, R6.reuse, RZ ;  /* 0x000000060a157224 */ /* 0x080fe200078e02ff */
[----:B------:R-:W-:Y:S01]  /*23f0*/  ISETP.GE.AND P4, PT, R186, UR8, PT ;  /* 0x00000008ba007c0c */ /* 0x000fe2000bf86270 */
[----:B------:R-:W-:Y:S01]  /*2400*/  IMAD.MOV.U32 R24, RZ, RZ, R26 ;  /* 0x000000ffff187224 */ /* 0x000fe200078e001a */
[----:B------:R-:W-:Y:S01]  /*2410*/  ISETP.GE.AND P3, PT, R18, UR8, PT ;  /* 0x0000000812007c0c */ /* 0x000fe2000bf66270 */
[----:B------:R-:W-:Y:S01]  /*2420*/  IMAD.MOV.U32 R25, RZ, RZ, R20 ;  /* 0x000000ffff197224 */ /* 0x000fe200078e0014 */
[----:B------:R-:W-:Y:S01]  /*2430*/  ISETP.GE.AND P1, PT, R17, UR8, PT ;  /* 0x0000000811007c0c */ /* 0x000fe2000bf26270 */
[C---:B------:R-:W-:Y:S02]  /*2440*/  IMAD R21, R11.reuse, R7, R21 ;  /* 0x000000070b157224 */ /* 0x040fe400078e0215 */
[----:B------:R-:W-:-:S04]  /*2450*/  IMAD.WIDE.U32 R24, R11, R6, R24 ;  /* 0x000000060b187225 */ /* 0x000fc800078e0018 */
[----:B------:R-:W-:Y:S02]  /*2460*/  IMAD.IADD R21, R25, 0x1, R21 ;  /* 0x0000000119157824 */ /* 0x000fe400078e0215 */
[----:B------:R-:W5:Y:S01]  /*2470*/  @!P4 LDC.64 R4, c[0x0][0x218] ;  /* 0x00008600ff04cb82 */ /* 0x000f620000000a00 */
[----:B------:R1:W-:Y:S04]  /*2480*/  @P4 STS [R13+0x9000], RZ ;  /* 0x009000ff0d004388 */ /* 0x0003e80000000800 */
[----:B------:R1:W-:Y:S03]  /*2490*/  @P4 STS [R13+0x9004], RZ ;  /* 0x009004ff0d004388 */ /* 0x0003e60000000800 */
[----:B------:R-:W4:Y:S01]  /*24a0*/  @!P3 LDC.64 R2, c[0x0][0x218] ;  /* 0x00008600ff02bb82 */ /* 0x000f220000000a00 */
[----:B------:R1:W-:Y:S01]  /*24b0*/  @P4 STS.64 [R13+0x9008], RZ ;  /* 0x009008ff0d004388 */ /* 0x0003e20000000a00 */
[----:B-----5:R-:W-:-:S04]  /*24c0*/  @!P4 LEA R4, P2, R24, R4, 0x1 ;  /* 0x000000041804c211 */ /* 0x020fc800078408ff */
[C---:B------:R-:W-:Y:S02]  /*24d0*/  @!P4 LEA.HI.X R5, R24.reuse, R5, R21, 0x1, P2 ;  /* 0x000000051805c211 */ /* 0x040fe400010f0c15 */
[----:B----4-:R-:W-:-:S03]  /*24e0*/  @!P3 LEA R2, P2, R24, R2, 0x1 ;  /* 0x000000021802b211 */ /* 0x010fc600078408ff */
        /* <DEDUP_REMOVED lines=19> */
.L_x_840:
[----:B------:R-:W-:Y:S05]  /*2620*/  BSYNC B0 ;  /* 0x0000000000007941 */ /* 0x000fea0003800000 */
.L_x_839:
[----:B------:R1:W-:Y:S01]  /*2630*/  @P5 STS.128 [R13+0xa000], RZ ;  /* 0x00a000ff0d005388 */ /* 0x0003e20000000c00 */
[----:B------:R-:W-:Y:S03]  /*2640*/  BSSY B0, `(.L_x_841) ;  /* 0x0000028000007945 */ /* 0x000fe60003800000 */
[----:B------:R1:W-:Y:S04]  /*2650*/  @P5 STS.128 [R13+0xc000], RZ ;  /* 0x00c000ff0d005388 */ /* 0x0003e80000000c00 */
[----:B------:R1:W-:Y:S01]  /*2660*/  @P5 STS.128 [R13+0xe000], RZ ;  /* 0x00e000ff0d005388 */ /* 0x0003e20000000c00 */
[----:B------:R-:W-:Y:S05]  /*2670*/  @P5 BRA `(.L_x_842) ;  /* 0x0000000000905947 */ /* 0x000fea0003800000 */
[----:B------:R-:W-:Y:S01]  /*2680*/  ULDC UR8, c[0x0][0x2d0] ;  /* 0x0000b40000087ab9 */ /* 0x000fe20000000800 */
[----:B------:R-:W-:Y:S01]  /*2690*/  IADD3 R24, P1, R11, 0x40, RZ ;  /* 0x000000400b187810 */ /* 0x000fe20007f3e0ff */
[----:B------:R-:W-:Y:S01]  /*26a0*/  IMAD.MOV.U32 R27, RZ, RZ, R20 ;  /* 0x000000ffff1b7224 */ /* 0x000fe200078e0014 */
[----:B------:R-:W-:Y:S02]  /*26b0*/  ISETP.GE.AND P4, PT, R186, UR8, PT ;  /* 0x00000008ba007c0c */ /* 0x000fe4000bf86270 */
[----:B------:R-:W-:Y:S01]  /*26c0*/  ISETP.GE.AND P3, PT, R18, UR8, PT ;  /* 0x0000000812007c0c */ /* 0x000fe2000bf66270 */
[----:B------:R-:W-:Y:S01]  /*26d0*/  IMAD.X R21, RZ, RZ, R10, P1 ;  /* 0x000000ffff157224 */ /* 0x000fe200008e060a */
[----:B------:R-:W-:Y:S01]  /*26e0*/  ISETP.GE.AND P1, PT, R17, UR8, PT ;  /* 0x0000000811007c0c */ /* 0x000fe2000bf26270 */
[----:B------:R-:W-:-:S04]  /*26f0*/  IMAD.WIDE.U32 R26, R24, R6, R26 ;  /* 0x00000006181a7225 */ /* 0x000fc800078e001a */
[----:B------:R-:W-:-:S04]  /*2700*/  IMAD R21, R21, R6, RZ ;  /* 0x0000000615157224 */ /* 0x000fc800078e02ff */
[----:B-1----:R-:W1:Y:S01]  /*2710*/  @!P4 LDC.64 R4, c[0x0][0x218] ;  /* 0x00008600ff04cb82 */ /* 0x002e620000000a00 */
[----:B------:R-:W-:Y:S01]  /*2720*/  IMAD R21, R24, R7, R21 ;  /* 0x0000000718157224 */ /* 0x000fe200078e0215 */
[----:B------:R1:W-:Y:S03]  /*2730*/  @P4 STS.128 [R13+0xa000], RZ ;  /* 0x00a000ff0d004388 */ /* 0x0003e60000000c00 */
[----:B------:R-:W-:-:S03]  /*2740*/  IMAD.IADD R21, R27, 0x1, R21 ;  /* 0x000000011b157824 */ /* 0x000fc600078e0215 */
[----:B------:R-:W5:Y:S01]  /*2750*/  @!P3 LDC.64 R2, c[0x0][0x218] ;  /* 0x00008600ff02bb82 */ /* 0x000f620000000a00 */
[----:B-1----:R-:W-:-:S04]  /*2760*/  @!P4 LEA R4, P2, R26, R4, 0x1 ;  /* 0x000000041a04c211 */ /* 0x002fc800078408ff */
        /* <DEDUP_REMOVED lines=21> */
.L_x_842:
[----:B------:R-:W-:Y:S05]  /*28c0*/  BSYNC B0 ;  /* 0x0000000000007941 */ /* 0x000fea0003800000 */
.L_x_841:
[----:B------:R1:W-:Y:S01]  /*28d0*/  @P6 STS [R13+0xf000], RZ ;  /* 0x00f000ff0d006388 */ /* 0x0003e20000000800 */
[----:B------:R-:W-:Y:S01]  /*28e0*/  ULDC.64 UR8, c[0x0][0x268] ;  /* 0x00009a0000087ab9 */ /* 0x000fe20000000a00 */
[----:B------:R-:W-:Y:S01]  /*28f0*/  BSSY B0, `(.L_x_843) ;  /* 0x000002f000007945 */ /* 0x000fe20003800000 */
[----:B------:R-:W-:Y:S01]  /*2900*/  IMAD R19, R19, UR8, RZ ;  /* 0x0000000813137c24 */ /* 0x000fe2000f8e02ff */
[----:B------:R1:W-:Y:S01]  /*2910*/  @P6 STS [R13+0xf004], RZ ;  /* 0x00f004ff0d006388 */ /* 0x0003e20000000800 */
[----:B------:R-:W-:-:S03]  /*2920*/  IMAD.WIDE.U32 R22, R16, UR8, R22 ;  /* 0x0000000810167c25 */ /* 0x000fc6000f8e0016 */
[----:B------:R1:W-:Y:S01]  /*2930*/  @P6 STS.64 [R13+0xf008], RZ ;  /* 0x00f008ff0d006388 */ /* 0x0003e20000000a00 */
[----:B------:R-:W-:-:S03]  /*2940*/  IMAD R16, R16, UR9, R19 ;  /* 0x0000000910107c24 */ /* 0x000fc6000f8e0213 */
[----:B------:R1:W-:Y:S02]  /*2950*/  @P6 STS.128 [R13+0x11000], RZ ;  /* 0x011000ff0d006388 */ /* 0x0003e40000000c00 */
[----:B------:R-:W-:Y:S02]  /*2960*/  IADD3 R16, R23, R16, RZ ;  /* 0x0000001017107210 */ /* 0x000fe40007ffe0ff */
        /* <DEDUP_REMOVED lines=12> */
[----:B-1----:R-:W1:Y:S01]  /*2a30*/  @!P4 LDC.64 R4, c[0x0][0x220] ;  /* 0x00008800ff04cb82 */ /* 0x002e620000000a00 */
[----:B------:R1:W-:Y:S04]  /*2a40*/  @P4 STS [R13+0xf000], RZ ;  /* 0x00f000ff0d004388 */ /* 0x0003e80000000800 */
[----:B------:R1:W-:Y:S03]  /*2a50*/  @P4 STS [R13+0xf004], RZ ;  /* 0x00f004ff0d004388 */ /* 0x0003e60000000800 */
[----:B------:R-:W5:Y:S01]  /*2a60*/  @!P3 LDC.64 R2, c[0x0][0x220] ;  /* 0x00008800ff02bb82 */ /* 0x000f620000000a00 */
[----:B------:R1:W-:Y:S02]  /*2a70*/  @P4 STS.64 [R13+0xf008], RZ ;  /* 0x00f008ff0d004388 */ /* 0x0003e40000000a00 */
        /* <DEDUP_REMOVED lines=22> */
.L_x_844:
[----:B------:R-:W-:Y:S05]  /*2be0*/  BSYNC B0 ;  /* 0x0000000000007941 */ /* 0x000fea0003800000 */
.L_x_843:
[----:B------:R1:W-:Y:S01]  /*2bf0*/  @P5 STS.128 [R13+0x10000], RZ ;  /* 0x010000ff0d005388 */ /* 0x0003e20000000c00 */
[----:B------:R-:W-:Y:S03]  /*2c00*/  BSSY B0, `(.L_x_845) ;  /* 0x0000028000007945 */ /* 0x000fe60003800000 */
[----:B------:R1:W-:Y:S04]  /*2c10*/  @P5 STS.128 [R13+0x12000], RZ ;  /* 0x012000ff0d005388 */ /* 0x0003e80000000c00 */
[----:B------:R1:W-:Y:S01]  /*2c20*/  @P5 STS.128 [R13+0x14000], RZ ;  /* 0x014000ff0d005388 */ /* 0x0003e20000000c00 */
[----:B------:R-:W-:Y:S05]  /*2c30*/  @P5 BRA `(.L_x_846) ;  /* 0x0000000000905947 */ /* 0x000fea0003800000 */
[----:B------:R-:W-:Y:S01]  /*2c40*/  ULDC UR8, c[0x0][0x2d0] ;  /* 0x0000b40000087ab9 */ /* 0x000fe20000000800 */
[----:B------:R-:W-:Y:S02]  /*2c50*/  IADD3 R11, P1, R11, 0x40, RZ ;  /* 0x000000400b0b7810 */ /* 0x000fe40007f3e0ff */
[----:B------:R-:W-:Y:S02]  /*2c60*/  ISETP.GE.AND P5, PT, R186, UR8, PT ;  /* 0x00000008ba007c0c */ /* 0x000fe4000bfa6270 */
[----:B------:R-:W-:Y:S01]  /*2c70*/  ISETP.GE.AND P4, PT, R18, UR8, PT ;  /* 0x0000000812007c0c */ /* 0x000fe2000bf86270 */
[----:B------:R-:W-:Y:S01]  /*2c80*/  IMAD.X R10, RZ, RZ, R10, P1 ;  /* 0x000000ffff0a7224 */ /* 0x000fe200008e060a */
[----:B------:R-:W-:Y:S01]  /*2c90*/  ISETP.GE.AND P2, PT, R17, UR8, PT ;  /* 0x0000000811007c0c */ /* 0x000fe2000bf46270 */
[----:B------:R-:W-:Y:S02]  /*2ca0*/  IMAD.MOV.U32 R17, RZ, RZ, R16 ;  /* 0x000000ffff117224 */ /* 0x000fe400078e0010 */
[----:B------:R-:W-:-:S02]  /*2cb0*/  IMAD R10, R10, R8, RZ ;  /* 0x000000080a0a7224 */ /* 0x000fc400078e02ff */
[----:B------:R-:W-:Y:S02]  /*2cc0*/  IMAD.MOV.U32 R16, RZ, RZ, R22 ;  /* 0x000000ffff107224 */ /* 0x000fe400078e0016 */
[C---:B------:R-:W-:Y:S02]  /*2cd0*/  IMAD R10, R11.reuse, R9, R10 ;  /* 0x000000090b0a7224 */ /* 0x040fe400078e020a */
[----:B------:R-:W5:Y:S01]  /*2ce0*/  @!P5 LDC.64 R6, c[0x0][0x220] ;  /* 0x00008800ff06db82 */ /* 0x000f620000000a00 */
[----:B------:R-:W-:Y:S01]  /*2cf0*/  IMAD.WIDE.U32 R16, R11, R8, R16 ;  /* 0x000000080b107225 */ /* 0x000fe200078e0010 */
[----:B------:R2:W-:Y:S03]  /*2d00*/  @P5 STS.128 [R13+0x10000], RZ ;  /* 0x010000ff0d005388 */ /* 0x0005e60000000c00 */
[----:B------:R-:W-:-:S03]  /*2d10*/  IMAD.IADD R10, R17, 0x1, R10 ;  /* 0x00000001110a7824 */ /* 0x000fc600078e020a */
[----:B-1----:R-:W1:Y:S08]  /*2d20*/  @!P4 LDC.64 R4, c[0x0][0x220] ;  /* 0x00008800ff04cb82 */ /* 0x002e700000000a00 */
[----:B------:R-:W3:Y:S01]  /*2d30*/  @!P2 LDC.64 R2, c[0x0][0x220] ;  /* 0x00008800ff02ab82 */ /* 0x000ee20000000a00 */
[----:B-----5:R-:W-:-:S04]  /*2d40*/  @!P5 LEA R6, P6, R16, R6, 0x1 ;  /* 0x000000061006d211 */ /* 0x020fc800078c08ff */
[C---:B------:R-:W-:Y:S02]  /*2d50*/  @!P5 LEA.HI.X R7, R16.reuse, R7, R10, 0x1, P6 ;  /* 0x000000071007d211 */ /* 0x040fe400030f0c0a */
[----:B-1----:R-:W-:-:S03]  /*2d60*/  @!P4 LEA R4, P3, R16, R4, 0x1 ;  /* 0x000000041004c211 */ /* 0x002fc600078608ff */
[----:B------:R-:W-:Y:S01]  /*2d70*/  @!PT LDS RZ, [RZ] ;  /* 0x00000000fffff984 */ /* 0x000fe20000000800 */
[----:B------:R-:W-:Y:S01]  /*2d80*/  @!PT LDS RZ, [RZ] ;  /* 0x00000000fffff984 */ /* 0x000fe20000000800 */
[----:B------:R-:W-:Y:S01]  /*2d90*/  @!PT LDS RZ, [RZ] ;  /* 0x00000000fffff984 */ /* 0x000fe20000000800 */
[----:B------:R1:W-:Y:S01]  /*2da0*/  @!P5 LDGSTS.E.BYPASS.LTC128B.128 [R13+0x10000], desc[UR36][R6.64] ;  /* 0x10000000060ddfae */ /* 0x0003e2000b901d64 */
[----:B------:R-:W-:-:S03]  /*2db0*/  @!P4 LEA.HI.X R5, R16, R5, R10, 0x1, P3 ;  /* 0x000000051005c211 */ /* 0x000fc600018f0c0a */
[----:B------:R1:W-:Y:S01]  /*2dc0*/  @P4 STS.128 [R13+0x12000], RZ ;  /* 0x012000ff0d004388 */ /* 0x0003e20000000c00 */
        /* <DEDUP_REMOVED lines=10> */
[----:B--2---:R1:W-:Y:S02]  /*2e70*/  @!P2 LDGSTS.E.BYPASS.LTC128B.128 [R13+0x14000], desc[UR36][R2.64+0x80] ;  /* 0x14000080020dafae */ /* 0x0043e4000b901d64 */
.L_x_846:
[----:B------:R-:W-:Y:S05]  /*2e80*/  BSYNC B0 ;  /* 0x0000000000007941 */ /* 0x000fea0003800000 */
.L_x_845:
[C---:B------:R-:W-:Y:S01]  /*2e90*/  VIADD R8, R190.reuse, 0x8 ;  /* 0x00000008be087836 */ /* 0x040fe20000000000 */
[-C--:B------:R-:W-:Y:S01]  /*2ea0*/  ISETP.GE.AND P4, PT, R190, R12.reuse, PT ;  /* 0x0000000cbe00720c */ /* 0x080fe20003f86270 */
[----:B------:R-:W-:Y:S01]  /*2eb0*/  IMAD.MOV.U32 R211, RZ, RZ, 0x7f800000 ;  /* 0x7f800000ffd37424 */ /* 0x000fe200078e00ff */
[----:B-12---:R-:W2:Y:S01]  /*2ec0*/  LDG.E.64 R2, desc[UR36][R14.64] ;  /* 0x000000240e027981 */ /* 0x006ea2000c1e1b00 */
[----:B------:R-:W-:Y:S01]  /*2ed0*/  IMAD.MOV.U32 R212, RZ, RZ, 0x7f800000 ;  /* 0x7f800000ffd47424 */ /* 0x000fe200078e00ff */
[----:B------:R-:W-:Y:S01]  /*2ee0*/  ISETP.GE.AND P3, PT, R8, R12, PT ;  /* 0x0000000c0800720c */ /* 0x000fe20003f66270 */
[----:B------:R-:W-:Y:S01]  /*2ef0*/  IMAD.WIDE R8, R190, 0x4, R220 ;  /* 0x00000004be087825 */ /* 0x000fe200078e02dc */
[----:B------:R-:W3:Y:S03]  /*2f00*/  LDG.E.64 R4, desc[UR36][R14.64+0x8] ;  /* 0x000008240e047981 */ /* 0x000ee6000c1e1b00 */
[----:B------:R-:W-:Y:S01]  /*2f10*/  VIADD R0, R0, 0x80 ;  /* 0x0000008000007836 */ /* 0x000fe20000000000 */
[----:B------:R-:W0:Y:S01]  /*2f20*/  LDGDEPBAR ;  /* 0x00000000000079af */ /* 0x000e220000000000 */
[----:B------:R-:W-:-:S02]  /*2f30*/  VIADD R6, R190, 0x28 ;  /* 0x00000028be067836 */ /* 0x000fc40000000000 */
[----:B------:R-:W-:Y:S01]  /*2f40*/  VIADD R7, R190, 0x20 ;  /* 0x00000020be077836 */ /* 0x000fe20000000000 */
[----:B------:R-:W5:Y:S01]  /*2f50*/  @!P4 LDG.E R211, desc[UR36][R8.64] ;  /* 0x0000002408d3c981 */ /* 0x000f62000c1e1900 */
[----:B------:R-:W-:Y:S01]  /*2f60*/  IMAD.MOV.U32 R210, RZ, RZ, 0x7f800000 ;  /* 0x7f800000ffd27424 */ /* 0x000fe200078e00ff */
[----:B------:R-:W-:Y:S02]  /*2f70*/  USHF.L.U32 UR29, UR24, 0x4, URZ ;  /* 0x00000004181d7899 */ /* 0x000fe4000800063f */
[----:B------:R-:W5:Y:S01]  /*2f80*/  @!P3 LDG.E R212, desc[UR36][R8.64+0x20] ;  /* 0x0000202408d4b981 */ /* 0x000f62000c1e1900 */
[----:B------:R-:W-:Y:S01]  /*2f90*/  ISETP.GE.AND P5, PT, R0, R215, PT ;  /* 0x000000d70000720c */ /* 0x000fe20003fa6270 */
[----:B------:R-:W-:Y:S01]  /*2fa0*/  USHF.L.U32 UR30, UR24, 0x3, URZ ;  /* 0x00000003181e7899 */ /* 0x000fe2000800063f */
[-C--:B------:R-:W-:Y:S01]  /*2fb0*/  ISETP.GE.AND P1, PT, R6, R12.reuse, PT ;  /* 0x0000000c0600720c */ /* 0x080fe20003f26270 */
[----:B------:R-:W-:Y:S01]  /*2fc0*/  IMAD.MOV.U32 R209, RZ, RZ, 0x7f800000 ;  /* 0x7f800000ffd17424 */ /* 0x000fe200078e00ff */
[----:B------:R-:W-:Y:S01]  /*2fd0*/  SHF.R.S32.HI R206, RZ, 0x1f, R218 ;  /* 0x0000001fffce7819 */ /* 0x000fe200000114da */
[----:B------:R-:W-:Y:S01]  /*2fe0*/  IMAD.SHL.U32 R207, R183, 0x20, RZ ;  /* 0x00000020b7cf7824 */ /* 0x000fe200078e00ff */
[----:B------:R-:W-:Y:S01]  /*2ff0*/  CS2R R126, SRZ ;  /* 0x00000000007e7805 */ /* 0x000fe2000001ff00 */
[----:B------:R-:W-:Y:S01]  /*3000*/  IMAD.MOV.U32 R208, RZ, RZ, R213 ;  /* 0x000000ffffd07224 */ /* 0x000fe200078e00d5 */
[----:B------:R-:W-:Y:S01]  /*3010*/  CS2R R124, SRZ ;  /* 0x00000000007c7805 */ /* 0x000fe2000001ff00 */
[C---:B------:R-:W-:Y:S01]  /*3020*/  VIADD R199, R186.reuse, 0x20 ;  /* 0x00000020bac77836 */ /* 0x040fe20000000000 */
[----:B------:R-:W-:Y:S01]  /*3030*/  CS2R R130, SRZ ;  /* 0x0000000000827805 */ /* 0x000fe2000001ff00 */
[----:B------:R-:W-:Y:S01]  /*3040*/  VIADD R198, R186, 0x40 ;  /* 0x00000040bac67836 */ /* 0x000fe20000000000 */
[----:B------:R-:W-:Y:S01]  /*3050*/  CS2R R128, SRZ ;  /* 0x0000000000807805 */ /* 0x000fe2000001ff00 */
[----:B------:R-:W1:Y:S01]  /*3060*/  @P5 S2R R0, SR_TID.X ;  /* 0x0000000000005919 */ /* 0x000e620000002100 */
[----:B------:R-:W-:Y:S01]  /*3070*/  ISETP.GE.AND P2, PT, R7, R12, PT ;  /* 0x0000000c0700720c */ /* 0x000fe20003f46270 */
[----:B------:R-:W-:Y:S01]  /*3080*/  @!P1 IMAD.WIDE R6, R6, 0x4, R220 ;  /* 0x0000000406069825 */ /* 0x000fe200078e02dc */
[----:B------:R-:W-:-:S02]  /*3090*/  UIADD3 UR19, UR29, 0x40, URZ ;  /* 0x000000401d137890 */ /* 0x000fc4000fffe03f */
[----:B------:R-:W-:Y:S02]  /*30a0*/  UIADD3 UR16, UR29, 0x20, URZ ;  /* 0x000000201d107890 */ /* 0x000fe4000fffe03f */
[----:B------:R4:W5:Y:S01]  /*30b0*/  @!P1 LDG.E R210, desc[UR36][R6.64] ;  /* 0x0000002406d29981 */ /* 0x000962000c1e1900 */
[----:B------:R-:W-:Y:S02]  /*30c0*/  UIADD3 UR18, UR30, UR19, URZ ;  /* 0x000000131e127290 */ /* 0x000fe4000fffe03f */
[----:B------:R-:W-:Y:S02]  /*30d0*/  UIADD3 UR15, UR30, UR16, URZ ;  /* 0x000000101e0f7290 */ /* 0x000fe4000fffe03f */
[----:B------:R-:W-:Y:S02]  /*30e0*/  UIADD3 UR17, UR30, UR18, URZ ;  /* 0x000000121e117290 */ /* 0x000fe4000fffe03f */
[----:B------:R1:W5:Y:S01]  /*30f0*/  @!P2 LDG.E R209, desc[UR36][R8.64+0x80] ;  /* 0x0000802408d1a981 */ /* 0x000362000c1e1900 */
[----:B------:R-:W-:Y:S01]  /*3100*/  CS2R R122, SRZ ;  /* 0x00000000007a7805 */ /* 0x000fe2000001ff00 */
[----:B------:R-:W-:Y:S01]  /*3110*/  UIADD3 UR12, UR30, UR17, URZ ;  /* 0x000000111e0c7290 */ /* 0x000fe2000fffe03f */
        /* <DEDUP_REMOVED lines=15> */
[----:B----4-:R-:W-:Y:S01]  /*3210*/  IMAD R6, R189, UR14, R188 ;  /* 0x0000000ebd067c24 */ /* 0x010fe2000f8e02bc */
[----:B------:R-:W-:Y:S01]  /*3220*/  UIADD3 UR14, UR30, UR15, URZ ;  /* 0x0000000f1e0e7290 */ /* 0x000fe2000fffe03f */
[----:B------:R-:W-:Y:S02]  /*3230*/  CS2R R90, SRZ ;  /* 0x00000000005a7805 */ /* 0x000fe4000001ff00 */
[----:B------:R-:W-:Y:S01]  /*3240*/  CS2R R88, SRZ ;  /* 0x0000000000587805 */ /* 0x000fe2000001ff00 */
[----:B------:R-:W-:Y:S01]  /*3250*/  IMAD.SHL.U32 R6, R6, 0x20, RZ ;  /* 0x0000002006067824 */ /* 0x000fe200078e00ff */
[----:B------:R-:W-:Y:S01]  /*3260*/  UIADD3 UR13, UR30, UR14, URZ ;  /* 0x0000000e1e0d7290 */ /* 0x000fe2000fffe03f */
[----:B-1----:R-:W-:Y:S01]  /*3270*/  @P5 IMAD.SHL.U32 R0, R0, 0x2, RZ ;  /* 0x0000000200005824 */ /* 0x002fe200078e00ff */
[----:B------:R-:W-:Y:S01]  /*3280*/  UIADD3 UR10, UR30, UR12, URZ ;  /* 0x0000000c1e0a7290 */ /* 0x000fe2000fffe03f */
[----:B------:R-:W-:Y:S01]  /*3290*/  CS2R R86, SRZ ;  /* 0x0000000000567805 */ /* 0x000fe2000001ff00 */
[----:B------:R-:W-:Y:S01]  /*32a0*/  UIADD3 UR11, UR30, UR13, URZ ;  /* 0x0000000d1e0b7290 */ /* 0x000fe2000fffe03f */
[----:B------:R-:W-:-:S02]  /*32b0*/  CS2R R84, SRZ ;  /* 0x0000000000547805 */ /* 0x000fc4000001ff00 */
[----:B------:R-:W-:Y:S01]  /*32c0*/  @P5 LOP3.LUT R207, R207, 0x6, R0, 0xf8, !PT ;  /* 0x00000006cfcf5812 */ /* 0x000fe200078ef800 */
        /* <DEDUP_REMOVED lines=28> */
[----:B------:R-:W-:Y:S01]  /*3490*/  UIMAD UR25, UR24, 0x30, URZ ;  /* 0x00000030181978a4 */ /* 0x000fe2000f8e023f */
[----:B------:R-:W-:Y:S01]  /*34a0*/  ULDC UR20, c[0x0][0x2d0] ;  /* 0x0000b40000147ab9 */ /* 0x000fe20000000800 */
[----:B------:R-:W-:Y:S02]  /*34b0*/  UIADD3 UR23, -UR23, URZ, URZ ;  /* 0x0000003f17177290 */ /* 0x000fe4000fffe13f */
[----:B------:R-:W-:-:S02]  /*34c0*/  UIMAD UR24, UR24, 0x38, URZ ;  /* 0x00000038181878a4 */ /* 0x000fc4000f8e023f */
[----:B------:R-:W-:Y:S02]  /*34d0*/  UIADD3 UR9, UR30, UR10, URZ ;  /* 0x0000000a1e097290 */ /* 0x000fe4000fffe03f */
[----:B------:R-:W-:Y:S01]  /*34e0*/  UIADD3 UR8, UR30, UR11, URZ ;  /* 0x0000000b1e087290 */ /* 0x000fe2000fffe03f */
[----:B------:R-:W-:Y:S01]  /*34f0*/  ULDC.U8 UR22, c[0x0][0x388] ;  /* 0x0000e20000167ab9 */ /* 0x000fe20000000000 */
[----:B------:R-:W-:Y:S01]  /*3500*/  ULDC UR21, c[0x0][0x2ec] ;  /* 0x0000bb0000157ab9 */ /* 0x000fe20000000800 */
[----:B--2---:R-:W-:Y:S01]  /*3510*/  R2UR UR34, R3 ;  /* 0x00000000032272ca */ /* 0x004fe200000e0000 */
[----:B------:R-:W-:Y:S01]  /*3520*/  VIADD R3, R181, 0x1800 ;  /* 0x00001800b5037836 */ /* 0x000fe20000000000 */
[----:B------:R-:W-:Y:S01]  /*3530*/  R2UR UR35, R2 ;  /* 0x00000000022372ca */ /* 0x000fe200000e0000 */
[----:B------:R-:W-:Y:S01]  /*3540*/  VIADD R2, R180, 0x1800 ;  /* 0x00001800b4027836 */ /* 0x000fe20000000000 */
[----:B---3--:R-:W-:Y:S02]  /*3550*/  IADD3 R218, P2, P1, R6, R4, R218 ;  /* 0x0000000406da7210 */ /* 0x008fe4000795e0da */
[----:B------:R-:W-:-:S02]  /*3560*/  SHF.R.S32.HI R6, RZ, 0x1f, R6 ;  /* 0x0000001fff067819 */ /* 0x000fc40000011406 */
[----:B------:R-:W-:Y:S02]  /*3570*/  SEL R3, R3, R181, !P0 ;  /* 0x000000b503037207 */ /* 0x000fe40004000000 */
[----:B------:R-:W-:Y:S01]  /*3580*/  SEL R2, R2, R180, !P0 ;  /* 0x000000b402027207 */ /* 0x000fe20004000000 */
[----:B------:R-:W-:Y:S01]  /*3590*/  IMAD.WIDE.U32 R218, R218, -0x2daee0ad, RZ ;  /* 0xd2511f53dada7825 */ /* 0x000fe200078e00ff */
[----:B------:R-:W-:Y:S02]  /*35a0*/  IADD3.X R206, R6, R5, R206, P2, P1 ;  /* 0x0000000506ce7210 */ /* 0x000fe400017e24ce */
[----:B------:R-:W-:Y:S02]  /*35b0*/  LEA R3, R3, UR6, 0x1 ;  /* 0x0000000603037c11 */ /* 0x000fe4000f8e08ff */
[----:B------:R-:W-:-:S07]  /*35c0*/  LEA R2, R2, UR6, 0x1 ;  /* 0x0000000602027c11 */ /* 0x000fce000f8e08ff */
.L_x_849:
[----:B------:R-:W0:Y:S01]  /*35d0*/  LDGDEPBAR ;  /* 0x00000000000079af */ /* 0x000e220000000000 */
[----:B------:R-:W-:Y:S01]  /*35e0*/  IMAD.IADD R182, R176, 0x1, R3 ;  /* 0x00000001b0b67824 */ /* 0x000fe200078e0203 */
[----:B-----5:R-:W-:Y:S01]  /*35f0*/  FSETP.NEU.FTZ.AND P6, PT, R211, -INF , PT ;  /* 0xff800000d300780b */ /* 0x020fe20003fdd000 */
[----:B------:R-:W-:Y:S02]  /*3600*/  UIADD3 UR33, UR35, -0x61c88647, URZ ;  /* 0x9e3779b923217890 */ /* 0x000fe4000fffe03f */
[----:B------:R-:W-:Y:S02]  /*3610*/  UIADD3 UR31, UR35, 0x3c6ef372, URZ ;  /* 0x3c6ef372231f7890 */ /* 0x000fe4000fffe03f */
[----:B------:R-:W-:Y:S01]  /*3620*/  UIADD3 UR32, UR34, -0x4498517b, URZ ;  /* 0xbb67ae8522207890 */ /* 0x000fe2000fffe03f */
[----:B------:R-:W-:Y:S04]  /*3630*/  DEPBAR.LE SB0, 0x0 ;  /* 0x000080000000791a */ /* 0x000fe80000000000 */
[----:B------:R-:W-:Y:S06]  /*3640*/  BAR.SYNC.DEFER_BLOCKING 0x0 ;  /* 0x0000000000007b1d */ /* 0x000fec0000010000 */
        /* <DEDUP_REMOVED lines=11> */
[----:B------:R-:W-:Y:S01]  /*3700*/  LDSM.16.M88.4 R152, [R3+0x1000] ;  /* 0x001000000398783b */ /* 0x000fe20000000200 */
[C---:B------:R-:W-:Y:S07]  /*3710*/  HMMA.16816.F32 R16, R32.reuse, R18, RZ ;  /* 0x000000122010723c */ /* 0x040fee00000018ff */
[----:B------:R-:W2:Y:S01]  /*3720*/  LDSM.16.M88.4 R156, [R178+UR6+0xb000] ;  /* 0x00b00006b29c783b */ /* 0x000ea20008000200 */
        /* <DEDUP_REMOVED lines=9> */
[----:B------:R-:W-:Y:S05]  /*37c0*/  LDSM.16.M88.4 R168, [R182+0x1800] ;  /* 0x00180000b6a8783b */ /* 0x000fea0000000200 */
[-C--:B------:R-:W-:Y:S06]  /*37d0*/  HMMA.16816.F32 R12, R144, R142.reuse, R12 ;  /* 0x0000008e900c723c */ /* 0x080fec000000180c */
[C---:B------:R-:W-:Y:S01]  /*37e0*/  HMMA.16816.F32 R16, R136.reuse, R142, R16 ;  /* 0x0000008e8810723c */ /* 0x040fe20000001810 */
[----:B------:R-:W1:Y:S05]  /*37f0*/  LDSM.16.M88.4 R140, [R182+0x1000] ;  /* 0x00100000b68c783b */ /* 0x000e6a0000000200 */
[-C--:B--2---:R-:W-:Y:S06]  /*3800*/  HMMA.16816.F32 R20, R136, R148.reuse, R20 ;  /* 0x000000948814723c */ /* 0x084fec0000001814 */
[C---:B------:R-:W-:Y:S06]  /*3810*/  HMMA.16816.F32 R24, R144.reuse, R148, R24 ;  /* 0x000000949018723c */ /* 0x040fec0000001818 */
[-C--:B------:R-:W-:Y:S01]  /*3820*/  HMMA.16816.F32 R28, R144, R150.reuse, R28 ;  /* 0x00000096901c723c */ /* 0x080fe2000000181c */
[----:B------:R-:W-:Y:S05]  /*3830*/  LDSM.16.M88.4 R144, [R3+0x2000] ;  /* 0x002000000390783b */ /* 0x000fea0000000200 */
[----:B------:R-:W-:Y:S03]  /*3840*/  HMMA.16816.F32 R32, R136, R150, R32 ;  /* 0x000000968820723c */ /* 0x000fe60000001820 */
[----:B------:R-:W2:Y:S03]  /*3850*/  LDSM.16.M88.4 R136, [R177+0x2400] ;  /* 0x00240000b188783b */ /* 0x000ea60000000200 */
[-C--:B------:R-:W-:Y:S05]  /*3860*/  HMMA.16816.F32 R4, R152, R156.reuse, R4 ;  /* 0x0000009c9804723c */ /* 0x080fea0000001804 */
[----:B------:R-:W4:Y:S01]  /*3870*/  LDSM.16.M88.4 R148, [R178+UR6+0xd000] ;  /* 0x00d00006b294783b */ /* 0x000f220008000200 */
[C---:B---3--:R-:W-:Y:S06]  /*3880*/  HMMA.16816.F32 R8, R160.reuse, R156, R8 ;  /* 0x0000009ca008723c */ /* 0x048fec0000001808 */
        /* <DEDUP_REMOVED lines=8> */
[----:B------:R-:W3:Y:S03]  /*3910*/  LDSM.16.M88.4 R132, [R3+0x2800] ;  /* 0x002800000384783b */ /* 0x000ee60000000200 */
[-C--:B-1----:R-:W-:Y:S05]  /*3920*/  HMMA.16816.F32 R4, R140, R164.reuse, R4 ;  /* 0x000000a48c04723c */ /* 0x082fea0000001804 */
[----:B------:R-:W1:Y:S01]  /*3930*/  LDSM.16.M88.4 R152, [R178+UR6+0xd400] ;  /* 0x00d40006b298783b */ /* 0x000e620008000200 */
[C---:B------:R-:W-:Y:S06]  /*3940*/  HMMA.16816.F32 R8, R168.reuse, R164, R8 ;  /* 0x000000a4a808723c */ /* 0x040fec0000001808 */
[-C--:B------:R-:W-:Y:S06]  /*3950*/  HMMA.16816.F32 R12, R168, R166.reuse, R12 ;  /* 0x000000a6a80c723c */ /* 0x080fec000000180c */
[C---:B------:R-:W-:Y:S01]  /*3960*/  HMMA.16816.F32 R16, R140.reuse, R166, R16 ;  /* 0x000000a68c10723c */ /* 0x040fe20000001810 */
[----:B------:R-:W1:Y:S05]  /*3970*/  LDSM.16.M88.4 R164, [R182+0x2800] ;  /* 0x00280000b6a4783b */ /* 0x000e6a0000000200 */
[-C--:B--2---:R-:W-:Y:S06]  /*3980*/  HMMA.16816.F32 R20, R140, R136.reuse, R20 ;  /* 0x000000888c14723c */ /* 0x084fec0000001814 */
[C---:B------:R-:W-:Y:S06]  /*3990*/  HMMA.16816.F32 R24, R168.reuse, R136, R24 ;  /* 0x00000088a818723c */ /* 0x040fec0000001818 */
[-C--:B------:R-:W-:Y:S06]  /*39a0*/  HMMA.16816.F32 R28, R168, R138.reuse, R28 ;  /* 0x0000008aa81c723c */ /* 0x080fec000000181c */
[----:B------:R-:W-:Y:S06]  /*39b0*/  HMMA.16816.F32 R32, R140, R138, R32 ;  /* 0x0000008a8c20723c */ /* 0x000fec0000001820 */
[-C--:B----4-:R-:W-:Y:S05]  /*39c0*/  HMMA.16816.F32 R4, R144, R148.reuse, R4 ;  /* 0x000000949004723c */ /* 0x090fea0000001804 */
[----:B------:R-:W-:Y:S01]  /*39d0*/  @P5 IMAD R138, R192, 0x80, R207 ;  /* 0x00000080c08a5824 */ /* 0x000fe200078e02cf */
[C---:B---3--:R-:W-:Y:S05]  /*39e0*/  HMMA.16816.F32 R8, R132.reuse, R148, R8 ;  /* 0x000000948408723c */ /* 0x048fea0000001808 */
[----:B------:R-:W-:Y:S01]  /*39f0*/  @P5 VIADD R139, R138, 0x11 ;  /* 0x000000118a8b5836 */ /* 0x000fe20000000000 */
[-C--:B------:R-:W-:Y:S05]  /*3a00*/  HMMA.16816.F32 R12, R132, R150.reuse, R12 ;  /* 0x00000096840c723c */ /* 0x080fea000000180c */
[----:B------:R-:W-:Y:S01]  /*3a10*/  LOP3.LUT R148, R206, UR35, RZ, 0x3c, !PT ;  /* 0x00000023ce947c12 */ /* 0x000fe2000f8e3cff */
[C---:B------:R-:W-:Y:S05]  /*3a20*/  HMMA.16816.F32 R16, R144.reuse, R150, R16 ;  /* 0x000000969010723c */ /* 0x040fea0000001810 */
[----:B------:R-:W-:Y:S01]  /*3a30*/  IMAD R140, R192, 0x4, R183 ;  /* 0x00000004c08c7824 */ /* 0x000fe200078e02b7 */
[-C--:B-1----:R-:W-:Y:S05]  /*3a40*/  HMMA.16816.F32 R20, R144, R152.reuse, R20 ;  /* 0x000000989014723c */ /* 0x082fea0000001814 */
[----:B------:R-:W-:Y:S01]  /*3a50*/  LOP3.LUT R140, R219, UR34, R140, 0x96, !PT ;  /* 0x00000022db8c7c12 */ /* 0x000fe2000f8e968c */
[C---:B------:R-:W-:Y:S05]  /*3a60*/  HMMA.16816.F32 R24, R132.reuse, R152, R24 ;  /* 0x000000988418723c */ /* 0x040fea0000001818 */
[----:B------:R-:W-:Y:S01]  /*3a70*/  IMAD R141, R214, 0x4, R184 ;  /* 0x00000004d68d7824 */ /* 0x000fe200078e02b8 */
[-C--:B------:R-:W-:Y:S06]  /*3a80*/  HMMA.16816.F32 R28, R132, R154.reuse, R28 ;  /* 0x0000009a841c723c */ /* 0x080fec000000181c */
[----:B------:R-:W-:Y:S05]  /*3a90*/  HMMA.16816.F32 R32, R144, R154, R32 ;  /* 0x0000009a9020723c */ /* 0x000fea0000001820 */
[----:B------:R-:W-:Y:S01]  /*3aa0*/  @P5 VIADD R133, R138, 0x8 ;  /* 0x000000088a855836 */ /* 0x000fe20000000000 */
[-C--:B------:R-:W-:Y:S05]  /*3ab0*/  HMMA.16816.F32 R4, R156, R160.reuse, R4 ;  /* 0x000000a09c04723c */ /* 0x080fea0000001804 */
[-C--:B------:R-:W-:Y:S01]  /*3ac0*/  @P5 ISETP.GE.AND P1, PT, R133, R215.reuse, PT ;  /* 0x000000d78500520c */ /* 0x080fe20003f26270 */
[C---:B------:R-:W-:Y:S05]  /*3ad0*/  HMMA.16816.F32 R8, R164.reuse, R160, R8 ;  /* 0x000000a0a408723c */ /* 0x040fea0000001808 */
[----:B------:R-:W-:Y:S01]  /*3ae0*/  IMAD.MOV.U32 R134, RZ, RZ, R201 ;  /* 0x000000ffff867224 */ /* 0x000fe200078e00c9 */
[-C--:B------:R-:W-:Y:S05]  /*3af0*/  HMMA.16816.F32 R12, R164, R162.reuse, R12 ;  /* 0x000000a2a40c723c */ /* 0x080fea000000180c */
[----:B------:R-:W-:Y:S01]  /*3b00*/  LEA R136, P0, R190, R134, 0x2 ;  /* 0x00000086be887211 */ /* 0x000fe200078010ff */
[----:B------:R-:W-:Y:S01]  /*3b10*/  @P5 VIADD R132, R138, 0x1 ;  /* 0x000000018a845836 */ /* 0x000fe20000000000 */
[C---:B------:R-:W-:Y:S04]  /*3b20*/  HMMA.16816.F32 R16, R156.reuse, R162, R16 ;  /* 0x000000a29c10723c */ /* 0x040fe80000001810 */
[-C--:B------:R-:W-:Y:S01]  /*3b30*/  @P5 ISETP.GE.AND P2, PT, R132, R215.reuse, PT ;  /* 0x000000d78400520c */ /* 0x080fe20003f46270 */
[C---:B------:R-:W-:Y:S02]  /*3b40*/  @P5 VIADD R133, R138.reuse, 0x10 ;  /* 0x000000108a855836 */ /* 0x040fe40000000000 */
[----:B------:R-:W-:Y:S01]  /*3b50*/  FMUL.FTZ R134, R211, 1.4426950216293334961 ;  /* 0x3fb8aa3bd3867820 */ /* 0x000fe20000410000 */
[----:B------:R-:W-:Y:S03]  /*3b60*/  IMAD.MOV.U32 R135, RZ, RZ, R200 ;  /* 0x000000ffff877224 */ /* 0x000fe600078e00c8 */
[----:B------:R-:W-:Y:S02]  /*3b70*/  @P5 FSEL R5, R5, -INF , !P2 ;  /* 0xff80000005055808 */ /* 0x000fe40005000000 */
[----:B------:R-:W-:Y:S01]  /*3b80*/  @P5 ISETP.GE.AND P3, PT, R133, R215, PT ;  /* 0x000000d78500520c */ /* 0x000fe20003f66270 */
[----:B------:R-:W-:Y:S01]  /*3b90*/  @P5 VIADD R132, R138, 0x9 ;  /* 0x000000098a845836 */ /* 0x000fe20000000000 */
[----:B------:R-:W-:Y:S01]  /*3ba0*/  LEA.HI.X.SX32 R137, R190, R135, 0x2, P0 ;  /* 0x00000087be897211 */ /* 0x000fe200000f16ff */
[C---:B------:R-:W-:Y:S01]  /*3bb0*/  FMUL.FTZ R133, R212.reuse, 1.4426950216293334961 ;  /* 0x3fb8aa3bd4857820 */ /* 0x040fe20000410000 */
[----:B------:R-:W-:Y:S01]  /*3bc0*/  FSETP.NEU.FTZ.AND P0, PT, R212, -INF , PT ;  /* 0xff800000d400780b */ /* 0x000fe20003f1d000 */
[C---:B------:R-:W-:Y:S01]  /*3bd0*/  FMUL.FTZ R135, R209.reuse, 1.4426950216293334961 ;  /* 0x3fb8aa3bd1877820 */ /* 0x040fe20000410000 */
[-C--:B------:R-:W-:Y:S01]  /*3be0*/  @P5 ISETP.GE.AND P4, PT, R132, R215.reuse, PT ;  /* 0x000000d78400520c */ /* 0x080fe20003f86270 */
[----:B------:R-:W2:Y:S01]  /*3bf0*/  LDG.E R171, desc[UR36][R136.64] ;  /* 0x0000002488ab7981 */ /* 0x000ea2000c1e1900 */
[----:B------:R-:W-:Y:S01]  /*3c00*/  FSEL R134, R134, RZ, P6 ;  /* 0x000000ff86867208 */ /* 0x000fe20003000000 */
[C---:B------:R-:W-:Y:S01]  /*3c10*/  FMUL.FTZ R132, R210.reuse, 1.4426950216293334961 ;  /* 0x3fb8aa3bd2847820 */ /* 0x040fe20000410000 */
[----:B------:R-:W-:Y:S01]  /*3c20*/  FSETP.NEU.FTZ.AND P6, PT, R209, -INF , PT ;  /* 0xff800000d100780b */ /* 0x000fe20003fdd000 */
[----:B------:R-:W3:Y:S01]  /*3c30*/  LDG.E R170, desc[UR36][R136.64+0x20] ;  /* 0x0000202488aa7981 */ /* 0x000ee2000c1e1900 */
[----:B------:R-:W-:Y:S01]  /*3c40*/  FSEL R133, R133, RZ, P0 ;  /* 0x000000ff85857208 */ /* 0x000fe20000000000 */
[--C-:B------:R-:W-:Y:S01]  /*3c50*/  FFMA.FTZ R5, R5, UR21, -R134.reuse ;  /* 0x0000001505057c23 */ /* 0x100fe20008010886 */
[----:B------:R-:W-:Y:S01]  /*3c60*/  FSETP.NEU.FTZ.AND P0, PT, R210, -INF , PT ;  /* 0xff800000d200780b */ /* 0x000fe20003f1d000 */
[----:B------:R-:W5:Y:S01]  /*3c70*/  LDG.E R169, desc[UR36][R136.64+0x80] ;  /* 0x0000802488a97981 */ /* 0x000f62000c1e1900 */
[----:B------:R-:W-:Y:S01]  /*3c80*/  FSEL R135, R135, RZ, P6 ;  /* 0x000000ff87877208 */ /* 0x000fe20003000000 */
[----:B------:R1:W-:Y:S01]  /*3c90*/  MUFU.EX2 R224, R5 ;  /* 0x0000000500e07308 */ /* 0x0003e20000000800 */
[-C--:B------:R-:W-:Y:S01]  /*3ca0*/  @P5 ISETP.GE.AND P6, PT, R139, R215.reuse, PT ;  /* 0x000000d78b00520c */ /* 0x080fe20003fc6270 */
[----:B------:R4:W5:Y:S01]  /*3cb0*/  LDG.E R168, desc[UR36][R136.64+0xa0] ;  /* 0x0000a02488a87981 */ /* 0x000962000c1e1900 */
[----:B------:R-:W-:Y:S01]  /*3cc0*/  FSEL R132, R132, RZ, P0 ;  /* 0x000000ff84847208 */ /* 0x000fe20000000000 */
[C---:B------:R-:W-:Y:S01]  /*3cd0*/  @P5 VIADD R139, R138.reuse, 0x18 ;  /* 0x000000188a8b5836 */ /* 0x040fe20000000000 */
[CC--:B------:R-:W-:Y:S01]  /*3ce0*/  @P5 ISETP.GE.AND P0, PT, R138.reuse, R215.reuse, PT ;  /* 0x000000d78a00520c */ /* 0x0c0fe20003f06270 */
[----:B------:R-:W-:Y:S01]  /*3cf0*/  @P5 VIADD R138, R138, 0x19 ;  /* 0x000000198a8a5836 */ /* 0x000fe20000000000 */
[----:B------:R-:W-:Y:S01]  /*3d00*/  @P5 FSEL R7, R7, -INF , !P2 ;  /* 0xff80000007075808 */ /* 0x000fe20005000000 */
[----:B------:R-:W-:Y:S01]  /*3d10*/  IMAD.WIDE.U32 R146, R141, -0x326172a9, RZ ;  /* 0xcd9e8d578d927825 */ /* 0x000fe200078e00ff */
[----:B------:R-:W-:Y:S02]  /*3d20*/  @P5 FSEL R4, R4, -INF , !P0 ;  /* 0xff80000004045808 */ /* 0x000fe40004000000 */
[----:B------:R-:W-:Y:S01]  /*3d30*/  @P5 FSEL R6, R6, -INF , !P0 ;  /* 0xff80000006065808 */ /* 0x000fe20004000000 */
[--C-:B------:R-:W-:Y:S01]  /*3d40*/  FFMA.FTZ R7, R7, UR21, -R133.reuse ;  /* 0x0000001507077c23 */ /* 0x100fe20008010885 */
[----:B------:R-:W-:Y:S01]  /*3d50*/  @P5 FSEL R8, R8, -INF , !P0 ;  /* 0xff80000008085808 */ /* 0x000fe20004000000 */
[----:B------:R-:W-:Y:S01]  /*3d60*/  FFMA.FTZ R4, R4, UR21, -R134 ;  /* 0x0000001504047c23 */ /* 0x000fe20008010886 */
[----:B------:R-:W-:Y:S01]  /*3d70*/  @P5 FSEL R10, R10, -INF , !P0 ;  /* 0xff8000000a0a5808 */ /* 0x000fe20004000000 */
[----:B------:R-:W-:Y:S01]  /*3d80*/  FFMA.FTZ R6, R6, UR21, -R133 ;  /* 0x0000001506067c23 */ /* 0x000fe20008010885 */
[-C--:B------:R-:W-:Y:S01]  /*3d90*/  @P5 ISETP.GE.AND P0, PT, R139, R215.reuse, PT ;  /* 0x000000d78b00520c */ /* 0x080fe20003f06270 */
[----:B------:R-:W-:Y:S01]  /*3da0*/  VIADD R139, R141, 0x2 ;  /* 0x000000028d8b7836 */ /* 0x000fe20000000000 */
[-C--:B------:R-:W-:Y:S01]  /*3db0*/  LOP3.LUT R150, R147, R148.reuse, RZ, 0x3c, !PT ;  /* 0x0000009493967212 */ /* 0x080fe200078e3cff */
[----:B------:R-:W-:Y:S01]  /*3dc0*/  IMAD.WIDE.U32 R140, R140, -0x326172a9, RZ ;  /* 0xcd9e8d578c8c7825 */ /* 0x000fe200078e00ff */
[----:B------:R-:W-:Y:S01]  /*3dd0*/  @P5 FSEL R9, R9, -INF , !P2 ;  /* 0xff80000009095808 */ /* 0x000fe20005000000 */
[----:B------:R-:W-:Y:S01]  /*3de0*/  MUFU.EX2 R225, R6 ;  /* 0x0000000600e17308 */ /* 0x000fe20000000800 */
[----:B------:R-:W-:Y:S01]  /*3df0*/  @P5 FSEL R11, R11, -INF , !P2 ;  /* 0xff8000000b0b5808 */ /* 0x000fe20005000000 */
[----:B------:R-:W-:Y:S01]  /*3e00*/  IMAD.WIDE.U32 R142, R139, -0x326172a9, RZ ;  /* 0xcd9e8d578b8e7825 */ /* 0x000fe200078e00ff */
[----:B------:R-:W-:Y:S02]  /*3e10*/  @P5 ISETP.GE.AND P2, PT, R138, R215, PT ;  /* 0x000000d78a00520c */ /* 0x000fe40003f46270 */
[----:B------:R-:W-:Y:S01]  /*3e20*/  LOP3.LUT R146, R141, UR33, R146, 0x96, !PT ;  /* 0x000000218d927c12 */ /* 0x000fe2000f8e9692 */
[--C-:B------:R-:W-:Y:S01]  /*3e30*/  FFMA.FTZ R8, R8, UR21, -R135.reuse ;  /* 0x0000001508087c23 */ /* 0x100fe20008010887 */
[----:B------:R-:W-:Y:S03]  /*3e40*/  LOP3.LUT R148, R143, R148, RZ, 0x3c, !PT ;  /* 0x000000948f947212 */ /* 0x000fe600078e3cff */
[----:B------:R-:W-:Y:S01]  /*3e50*/  MUFU.EX2 R226, R7 ;  /* 0x0000000700e27308 */ /* 0x000fe20000000800 */
[----:B------:R-:W-:Y:S01]  /*3e60*/  LOP3.LUT R138, R141, UR33, R142, 0x96, !PT ;  /* 0x000000218d8a7c12 */ /* 0x000fe2000f8e968e */
[----:B------:R-:W-:Y:S01]  /*3e70*/  FFMA.FTZ R9, R9, UR21, -R135 ;  /* 0x0000001509097c23 */ /* 0x000fe20008010887 */
[----:B------:R-:W-:Y:S01]  /*3e80*/  LOP3.LUT R142, R140, UR31, RZ, 0x3c, !PT ;  /* 0x0000001f8c8e7c12 */ /* 0x000fe2000f8e3cff */
[----:B------:R-:W-:Y:S01]  /*3e90*/  IMAD.WIDE.U32 R150, R150, -0x2daee0ad, RZ ;  /* 0xd2511f5396967825 */ /* 0x000fe200078e00ff */
[----:B------:R-:W-:Y:S01]  /*3ea0*/  LOP3.LUT R140, R218, UR32, RZ, 0x3c, !PT ;  /* 0x00000020da8c7c12 */ /* 0x000fe2000f8e3cff */
[----:B------:R-:W-:Y:S01]  /*3eb0*/  UIADD3 UR32, UR34, 0x32370b8f, URZ ;  /* 0x32370b8f22207890 */ /* 0x000fe2000fffe03f */
[----:B------:R-:W-:Y:S01]  /*3ec0*/  @P5 FSEL R12, R12, -INF , !P1 ;  /* 0xff8000000c0c5808 */ /* 0x000fe20004800000 */
[----:B------:R-:W-:Y:S01]  /*3ed0*/  IMAD.WIDE.U32 R148, R148, -0x2daee0ad, RZ ;  /* 0xd2511f5394947825 */ /* 0x000fe200078e00ff */
[----:B------:R-:W-:Y:S01]  /*3ee0*/  LOP3.LUT R144, R140, R151, RZ, 0x3c, !PT ;  /* 0x000000978c907212 */ /* 0x000fe200078e3cff */
[----:B------:R-:W-:Y:S01]  /*3ef0*/  MUFU.EX2 R227, R8 ;  /* 0x0000000800e37308 */ /* 0x000fe20000000800 */
[----:B------:R-:W-:Y:S01]  /*3f00*/  @P5 FSEL R14, R14, -INF , !P1 ;  /* 0xff8000000e0e5808 */ /* 0x000fe20004800000 */
[----:B------:R-:W-:Y:S01]  /*3f10*/  FFMA.FTZ R11, R11, UR21, -R132 ;  /* 0x000000150b0b7c23 */ /* 0x000fe20008010884 */
[----:B------:R-:W-:Y:S01]  /*3f20*/  LOP3.LUT R140, R140, R149, RZ, 0x3c, !PT ;  /* 0x000000958c8c7212 */ /* 0x000fe200078e3cff */
[----:B------:R-:W-:Y:S01]  /*3f30*/  UIADD3 UR31, UR34, 0x76cf5d0a, URZ ;  /* 0x76cf5d0a221f7890 */ /* 0x000fe2000fffe03f */
[----:B------:R-:W-:Y:S01]  /*3f40*/  @P5 FSEL R16, R16, -INF , !P1 ;  /* 0xff80000010105808 */ /* 0x000fe20004800000 */
[----:B------:R-:W-:Y:S01]  /*3f50*/  IMAD.WIDE.U32 R146, R146, -0x2daee0ad, RZ ;  /* 0xd2511f5392927825 */ /* 0x000fe200078e00ff */
[----:B------:R-:W-:Y:S03]  /*3f60*/  @P5 FSEL R18, R18, -INF , !P1 ;  /* 0xff80000012125808 */ /* 0x000fe60004800000 */
[----:B------:R-:W-:Y:S01]  /*3f70*/  MUFU.EX2 R228, R9 ;  /* 0x0000000900e47308 */ /* 0x000fe20000000800 */
[----:B------:R-:W-:Y:S01]  /*3f80*/  @P5 FSEL R13, R13, -INF , !P4 ;  /* 0xff8000000d0d5808 */ /* 0x000fe20006000000 */
[----:B------:R-:W-:Y:S01]  /*3f90*/  IMAD.WIDE.U32 R144, R144, -0x326172a9, RZ ;  /* 0xcd9e8d5790907825 */ /* 0x000fe200078e00ff */
[----:B----4-:R-:W-:Y:S01]  /*3fa0*/  LOP3.LUT R136, R147, UR31, R150, 0x96, !PT ;  /* 0x0000001f93887c12 */ /* 0x010fe2000f8e9696 */
[----:B------:R-:W-:Y:S01]  /*3fb0*/  UIADD3 UR33, UR34, -0x56f99767, URZ ;  /* 0xa906689922217890 */ /* 0x000fe2000fffe03f */
[----:B------:R-:W-:Y:S01]  /*3fc0*/  @P5 FSEL R15, R15, -INF , !P4 ;  /* 0xff8000000f0f5808 */ /* 0x000fe20006000000 */
[----:B------:R-:W-:Y:S01]  /*3fd0*/  IMAD.WIDE.U32 R138, R138, -0x2daee0ad, RZ ;  /* 0xd2511f538a8a7825 */ /* 0x000fe200078e00ff */
[----:B------:R-:W-:Y:S03]  /*3fe0*/  LOP3.LUT R150, R142, R145, RZ, 0x3c, !PT ;  /* 0x000000918e967212 */ /* 0x000fe600078e3cff */
[----:B------:R4:W4:Y:S01]  /*3ff0*/  MUFU.EX2 R182, R4 ;  /* 0x0000000400b67308 */ /* 0x0009220000000800 */
[----:B------:R-:W-:Y:S01]  /*4000*/  @P5 FSEL R17, R17, -INF , !P4 ;  /* 0xff80000011115808 */ /* 0x000fe20006000000 */
[----:B------:R-:W-:Y:S01]  /*4010*/  IMAD.WIDE.U32 R140, R140, -0x326172a9, RZ ;  /* 0xcd9e8d578c8c7825 */ /* 0x000fe200078e00ff */
[----:B------:R-:W-:Y:S01]  /*4020*/  LOP3.LUT R148, R139, UR31, R148, 0x96, !PT ;  /* 0x0000001f8b947c12 */ /* 0x000fe2000f8e9694 */
[----:B------:R-:W-:Y:S01]  /*4030*/  UIADD3 UR31, UR35, -0x255992d5, URZ ;  /* 0xdaa66d2b231f7890 */ /* 0x000fe2000fffe03f */
[----:B------:R-:W-:Y:S01]  /*4040*/  @P5 FSEL R19, R19, -INF , !P4 ;  /* 0xff80000013135808 */ /* 0x000fe20006000000 */
[--C-:B------:R-:W-:Y:S01]  /*4050*/  FFMA.FTZ R18, R18, UR21, -R133.reuse ;  /* 0x0000001512127c23 */ /* 0x100fe20008010885 */
[----:B------:R-:W-:Y:S01]  /*4060*/  LOP3.LUT R142, R142, R141, RZ, 0x3c, !PT ;  /* 0x0000008d8e8e7212 */ /* 0x000fe200078e3cff */
[----:B------:R-:W-:Y:S04]  /*4070*/  IMAD.WIDE.U32 R150, R150, -0x2daee0ad, RZ ;  /* 0xd2511f5396967825 */ /* 0x000fe800078e00ff */
[----:B------:R-:W-:Y:S01]  /*4080*/  FFMA.FTZ R233, R15, UR21, -R132 ;  /* 0x000000150fe97c23 */ /* 0x000fe20008010884 */
[----:B------:R-:W-:Y:S01]  /*4090*/  MUFU.EX2 R237, R18 ;  /* 0x0000001200ed7308 */ /* 0x000fe20000000800 */
[----:B------:R-:W-:Y:S01]  /*40a0*/  FFMA.FTZ R19, R19, UR21, -R133 ;  /* 0x0000001513137c23 */ /* 0x000fe20008010885 */
[----:B------:R-:W-:Y:S01]  /*40b0*/  IMAD.WIDE.U32 R136, R136, -0x326172a9, RZ ;  /* 0xcd9e8d5788887825 */ /* 0x000fe200078e00ff */
[----:B------:R-:W-:Y:S03]  /*40c0*/  LOP3.LUT R146, R151, UR32, R146, 0x96, !PT ;  /* 0x0000002097927c12 */ /* 0x000fe6000f8e9692 */
[----:B------:R-:W-:Y:S01]  /*40d0*/  FFMA.FTZ R16, R16, UR21, -R134 ;  /* 0x0000001510107c23 */ /* 0x000fe20008010886 */
[----:B------:R-:W-:Y:S01]  /*40e0*/  IMAD.WIDE.U32 R148, R148, -0x326172a9, RZ ;  /* 0xcd9e8d5794947825 */ /* 0x000fe200078e00ff */
[----:B------:R-:W-:Y:S02]  /*40f0*/  LOP3.LUT R144, R137, UR31, R144, 0x96, !PT ;  /* 0x0000001f89907c12 */ /* 0x000fe4000f8e9690 */
[----:B------:R-:W-:Y:S01]  /*4100*/  MUFU.EX2 R238, R19 ;  /* 0x0000001300ee7308 */ /* 0x000fe20000000800 */
[----:B------:R-:W-:Y:S01]  /*4110*/  FFMA.FTZ R14, R14, UR21, -R132 ;  /* 0x000000150e0e7c23 */ /* 0x000fe20008010884 */
[----:B------:R-:W-:Y:S01]  /*4120*/  IMAD.WIDE.U32 R142, R142, -0x2daee0ad, RZ ;  /* 0xd2511f538e8e7825 */ /* 0x000fe200078e00ff */
[----:B------:R-:W-:Y:S01]  /*4130*/  LOP3.LUT R140, R149, UR31, R140, 0x96, !PT ;  /* 0x0000001f958c7c12 */ /* 0x000fe2000f8e968c */
[----:B------:R-:W-:Y:S02]  /*4140*/  UIADD3 UR31, UR34, -0x126145ec, URZ ;  /* 0xed9eba14221f7890 */ /* 0x000fe4000fffe03f */
[----:B------:R-:W-:Y:S01]  /*4150*/  FFMA.FTZ R236, R17, UR21, -R134 ;  /* 0x0000001511ec7c23 */ /* 0x000fe20008010886 */
[----:B------:R-:W-:Y:S01]  /*4160*/  IMAD.WIDE.U32 R146, R146, -0x326172a9, RZ ;  /* 0xcd9e8d5792927825 */ /* 0x000fe200078e00ff */
[----:B------:R-:W-:Y:S01]  /*4170*/  LOP3.LUT R138, R143, UR32, R138, 0x96, !PT ;  /* 0x000000208f8a7c12 */ /* 0x000fe2000f8e968a */
[----:B------:R-:W-:Y:S01]  /*4180*/  UIADD3 UR32, UR35, 0x78dde6e4, URZ ;  /* 0x78dde6e423207890 */ /* 0x000fe2000fffe03f */
[----:B------:R-:W-:Y:S01]  /*4190*/  MUFU.EX2 R230, R11 ;  /* 0x0000000b00e67308 */ /* 0x000fe20000000800 */
[----:B------:R-:W-:Y:S04]  /*41a0*/  IMAD.WIDE.U32 R144, R144, -0x2daee0ad, RZ ;  /* 0xd2511f5390907825 */ /* 0x000fe800078e00ff */
[----:B------:R-:W-:Y:S01]  /*41b0*/  FFMA.FTZ R10, R10, UR21, -R132 ;  /* 0x000000150a0a7c23 */ /* 0x000fe20008010884 */
[--C-:B------:R-:W-:Y:S01]  /*41c0*/  FFMA.FTZ R12, R12, UR21, -R135.reuse ;  /* 0x000000150c0c7c23 */ /* 0x100fe20008010887 */
[----:B------:R-:W-:Y:S01]  /*41d0*/  IMAD.WIDE.U32 R140, R140, -0x2daee0ad, RZ ;  /* 0xd2511f538c8c7825 */ /* 0x000fe200078e00ff */
[----:B------:R-:W-:Y:S02]  /*41e0*/  LOP3.LUT R136, R147, UR32, R136, 0x96, !PT ;  /* 0x0000002093887c12 */ /* 0x000fe4000f8e9688 */
[----:B-1----:R-:W-:Y:S01]  /*41f0*/  LOP3.LUT R5, R145, UR31, R150, 0x96, !PT ;  /* 0x0000001f91057c12 */ /* 0x002fe2000f8e9696 */
[----:B------:R-:W-:Y:S01]  /*4200*/  IMAD.WIDE.U32 R138, R138, -0x326172a9, RZ ;  /* 0xcd9e8d578a8a7825 */ /* 0x000fe200078e00ff */
[----:B------:R-:W-:Y:S01]  /*4210*/  LOP3.LUT R142, R141, UR31, R142, 0x96, !PT ;  /* 0x0000001f8d8e7c12 */ /* 0x000fe2000f8e968e */
[----:B------:R-:W-:Y:S01]  /*4220*/  UIADD3 UR31, UR35, 0x1715609d, URZ ;  /* 0x1715609d231f7890 */ /* 0x000fe2000fffe03f */
[----:B------:R1:W-:Y:S01]  /*4230*/  MUFU.EX2 R235, R16 ;  /* 0x0000001000eb7308 */ /* 0x0003e20000000800 */
[----:B------:R-:W-:Y:S01]  /*4240*/  IMAD.WIDE.U32 R136, R136, -0x2daee0ad, RZ ;  /* 0xd2511f5388887825 */ /* 0x000fe200078e00ff */
[----:B----4-:R-:W-:Y:S01]  /*4250*/  LOP3.LUT R4, R139, UR32, R148, 0x96, !PT ;  /* 0x000000208b047c12 */ /* 0x010fe2000f8e9694 */
[----:B------:R-:W-:Y:S02]  /*4260*/  UIADD3 UR32, UR35, -0x4ab325aa, URZ ;  /* 0xb54cda5623207890 */ /* 0x000fe4000fffe03f */
[----:B------:R-:W-:Y:S01]  /*4270*/  FFMA.FTZ R13, R13, UR21, -R135 ;  /* 0x000000150d0d7c23 */ /* 0x000fe20008010887 */
[----:B------:R-:W-:Y:S01]  /*4280*/  IMAD.WIDE.U32 R150, R5, -0x326172a9, RZ ;  /* 0xcd9e8d5705967825 */ /* 0x000fe200078e00ff */
[----:B------:R-:W-:Y:S03]  /*4290*/  LOP3.LUT R144, R137, UR33, R144, 0x96, !PT ;  /* 0x0000002189907c12 */ /* 0x000fe6000f8e9690 */
[----:B------:R-:W4:Y:S01]  /*42a0*/  MUFU.EX2 R234, R14 ;  /* 0x0000000e00ea7308 */ /* 0x000f220000000800 */
[----:B------:R-:W-:Y:S01]  /*42b0*/  IMAD.WIDE.U32 R142, R142, -0x326172a9, RZ ;  /* 0xcd9e8d578e8e7825 */ /* 0x000fe200078e00ff */
[----:B------:R-:W-:Y:S03]  /*42c0*/  LOP3.LUT R148, R151, UR31, R146, 0x96, !PT ;  /* 0x0000001f97947c12 */ /* 0x000fe6000f8e9692 */
[----:B------:R-:W-:Y:S01]  /*42d0*/  IMAD.WIDE.U32 R144, R144, -0x326172a9, RZ ;  /* 0xcd9e8d5790907825 */ /* 0x000fe200078e00ff */
[----:B------:R-:W-:Y:S01]  /*42e0*/  LOP3.LUT R146, R143, UR31, R138, 0x96, !PT ;  /* 0x0000001f8f927c12 */ /* 0x000fe2000f8e968a */
[----:B------:R-:W-:Y:S03]  /*42f0*/  UIADD3 UR31, UR34, 0x646e171e, URZ ;  /* 0x646e171e221f7890 */ /* 0x000fe6000fffe03f */
[----:B------:R-:W-:Y:S01]  /*4300*/  MUFU.EX2 R233, R233 ;  /* 0x000000e900e97308 */ /* 0x000fe20000000800 */
[----:B------:R-:W-:Y:S01]  /*4310*/  IMAD.WIDE.U32 R4, R4, -0x2daee0ad, RZ ;  /* 0xd2511f5304047825 */ /* 0x000fe200078e00ff */
[----:B------:R-:W-:Y:S02]  /*4320*/  LOP3.LUT R139, R145, UR32, R150, 0x96, !PT ;  /* 0x00000020918b7c12 */ /* 0x000fe4000f8e9696 */
[----:B-1----:R-:W-:Y:S01]  /*4330*/  SHF.R.U32.HI R16, RZ, 0x10, R144 ;  /* 0x00000010ff107819 */ /* 0x002fe20000011690 */
[----:B------:R-:W-:Y:S01]  /*4340*/  IMAD.WIDE.U32 R146, R146, -0x2daee0ad, RZ ;  /* 0xd2511f5392927825 */ /* 0x000fe200078e00ff */
[----:B------:R-:W-:Y:S02]  /*4350*/  LOP3.LUT R140, R5, UR33, R140, 0x96, !PT ;  /* 0x00000021058c7c12 */ /* 0x000fe4000f8e968c */
[----:B------:R-:W-:Y:S02]  /*4360*/  LOP3.LUT R5, R139, 0xffff, RZ, 0xc0, !PT ;  /* 0x0000ffff8b057812 */ /* 0x000fe400078ec0ff */
[----:B------:R1:W4:Y:S01]  /*4370*/  MUFU.EX2 R229, R10 ;  /* 0x0000000a00e57308 */ /* 0x0003220000000800 */
[----:B------:R-:W-:Y:S01]  /*4380*/  LOP3.LUT R8, R147, UR31, R4, 0x96, !PT ;  /* 0x0000001f93087c12 */ /* 0x000fe2000f8e9604 */
[----:B------:R-:W-:Y:S01]  /*4390*/  IMAD.WIDE.U32 R140, R140, -0x326172a9, RZ ;  /* 0xcd9e8d578c8c7825 */ /* 0x000fe200078e00ff */
[----:B------:R-:W-:Y:S02]  /*43a0*/  LOP3.LUT R4, R139, 0xff, RZ, 0xc0, !PT ;  /* 0x000000ff8b047812 */ /* 0x000fe400078ec0ff */
[----:B------:R-:W-:Y:S01]  /*43b0*/  SHF.R.U32.HI R9, RZ, 0x8, R5 ;  /* 0x00000008ff097819 */ /* 0x000fe20000011605 */
[----:B------:R-:W-:Y:S01]  /*43c0*/  IMAD.WIDE.U32 R148, R148, -0x2daee0ad, RZ ;  /* 0xd2511f5394947825 */ /* 0x000fe200078e00ff */
[----:B------:R-:W-:Y:S03]  /*43d0*/  ISETP.LE.U32.AND P1, PT, R4, UR22, PT ;  /* 0x0000001604007c0c */ /* 0x000fe6000bf23070 */
[----:B------:R4:W4:Y:S01]  /*43e0*/  MUFU.EX2 R231, R12 ;  /* 0x0000000c00e77308 */ /* 0x0009220000000800 */
[----:B------:R-:W4:Y:S01]  /*43f0*/  LDSM.16.M88.4 R4, [R177+0x4400] ;  /* 0x00440000b104783b */ /* 0x000f220000000200 */
[----:B------:R-:W-:Y:S02]  /*4400*/  LOP3.LUT R9, R9, 0xffff, RZ, 0xc0, !PT ;  /* 0x0000ffff09097812 */ /* 0x000fe400078ec0ff */
[--C-:B------:R-:W-:Y:S02]  /*4410*/  SHF.R.U32.HI R11, RZ, 0x10, R139.reuse ;  /* 0x00000010ff0b7819 */ /* 0x100fe4000001168b */
[----:B------:R-:W-:Y:S02]  /*4420*/  ISETP.LE.U32.AND P4, PT, R9, UR22, PT ;  /* 0x0000001609007c0c */ /* 0x000fe4000bf83070 */
[----:B------:R-:W-:Y:S02]  /*4430*/  LOP3.LUT R143, R141, UR32, R142, 0x96, !PT ;  /* 0x000000208d8f7c12 */ /* 0x000fe4000f8e968e */
[----:B------:R4:W-:Y:S01]  /*4440*/  MUFU.EX2 R232, R13 ;  /* 0x0000000d00e87308 */ /* 0x0009e20000000800 */
[----:B------:R-:W-:Y:S02]  /*4450*/  LOP3.LUT R16, R16, 0xff, RZ, 0xc0, !PT ;  /* 0x000000ff10107812 */ /* 0x000fe400078ec0ff */
[----:B------:R-:W-:Y:S01]  /*4460*/  LOP3.LUT R136, R149, UR31, R136, 0x96, !PT ;  /* 0x0000001f95887c12 */ /* 0x000fe2000f8e9688 */
[----:B------:R-:W-:Y:S01]  /*4470*/  @!P1 FADD.FTZ R182, -R182, -RZ ;  /* 0x800000ffb6b69221 */ /* 0x000fe20000010100 */
[----:B------:R-:W-:Y:S02]  /*4480*/  LOP3.LUT R142, R144, 0xffff, RZ, 0xc0, !PT ;  /* 0x0000ffff908e7812 */ /* 0x000fe400078ec0ff */
[C---:B-1----:R-:W-:Y:S03]  /*4490*/  LOP3.LUT R10, R148.reuse, 0xffff, RZ, 0xc0, !PT ;  /* 0x0000ffff940a7812 */ /* 0x042fe600078ec0ff */
[----:B------:R-:W-:Y:S01]  /*44a0*/  MUFU.EX2 R236, R236 ;  /* 0x000000ec00ec7308 */ /* 0x000fe20000000800 */
[----:B------:R-:W-:Y:S01]  /*44b0*/  LOP3.LUT R138, R148, 0xff, RZ, 0xc0, !PT ;  /* 0x000000ff948a7812 */ /* 0x000fe200078ec0ff */
[----:B------:R-:W-:Y:S01]  /*44c0*/  @!P4 FADD.FTZ R224, -R224, -RZ ;  /* 0x800000ffe0e0c221 */ /* 0x000fe20000010100 */
[--C-:B------:R-:W-:Y:S02]  /*44d0*/  SHF.R.U32.HI R9, RZ, 0x10, R148.reuse ;  /* 0x00000010ff097819 */ /* 0x100fe40000011694 */
[----:B------:R-:W-:Y:S02]  /*44e0*/  SHF.R.U32.HI R137, RZ, 0x18, R148 ;  /* 0x00000018ff897819 */ /* 0x000fe40000011694 */
[--C-:B----4-:R-:W-:Y:S02]  /*44f0*/  SHF.R.U32.HI R12, RZ, 0x10, R146.reuse ;  /* 0x00000010ff0c7819 */ /* 0x110fe40000011692 */
[C---:B------:R-:W-:Y:S02]  /*4500*/  LOP3.LUT R14, R146.reuse, 0xff, RZ, 0xc0, !PT ;  /* 0x000000ff920e7812 */ /* 0x040fe400078ec0ff */
[----:B------:R-:W-:Y:S02]  /*4510*/  SHF.R.U32.HI R13, RZ, 0x18, R146 ;  /* 0x00000018ff0d7819 */ /* 0x000fe40000011692 */
[----:B------:R-:W-:Y:S02]  /*4520*/  LOP3.LUT R11, R11, 0xff, RZ, 0xc0, !PT ;  /* 0x000000ff0b0b7812 */ /* 0x000fe400078ec0ff */
[----:B------:R-:W-:Y:S02]  /*4530*/  LOP3.LUT R15, R143, 0xffff, RZ, 0xc0, !PT ;  /* 0x0000ffff8f0f7812 */ /* 0x000fe400078ec0ff */
[----:B------:R-:W-:Y:S02]  /*4540*/  ISETP.LE.U32.AND P1, PT, R11, UR22, PT ;  /* 0x000000160b007c0c */ /* 0x000fe4000bf23070 */
[----:B------:R-:W-:Y:S02]  /*4550*/  LOP3.LUT R11, R146, 0xffff, RZ, 0xc0, !PT ;  /* 0x0000ffff920b7812 */ /* 0x000fe400078ec0ff */
[----:B------:R-:W-:Y:S02]  /*4560*/  SHF.R.U32.HI R142, RZ, 0x8, R142 ;  /* 0x00000008ff8e7819 */ /* 0x000fe4000001168e */
[----:B------:R-:W-:Y:S01]  /*4570*/  SHF.R.U32.HI R139, RZ, 0x18, R139 ;  /* 0x00000018ff8b7819 */ /* 0x000fe2000001168b */
[-C--:B------:R-:W-:Y:S03]  /*4580*/  HMMA.16816.F32 R20, R156, R4.reuse, R20 ;  /* 0x000000049c14723c */ /* 0x080fe60000001814 */
[----:B------:R-:W-:Y:S02]  /*4590*/  LOP3.LUT R142, R142, 0xffff, RZ, 0xc0, !PT ;  /* 0x0000ffff8e8e7812 */ /* 0x000fe400078ec0ff */
[----:B------:R-:W-:Y:S01]  /*45a0*/  ISETP.LE.U32.AND P4, PT, R139, UR22, PT ;  /* 0x000000168b007c0c */ /* 0x000fe2000bf83070 */
[C---:B------:R-:W-:Y:S05]  /*45b0*/  HMMA.16816.F32 R24, R164.reuse, R4, R24 ;  /* 0x00000004a418723c */ /* 0x040fea0000001818 */
[----:B------:R-:W-:Y:S01]  /*45c0*/  LOP3.LUT R139, R143, 0xff, RZ, 0xc0, !PT ;  /* 0x000000ff8f8b7812 */ /* 0x000fe200078ec0ff */
[-C--:B------:R-:W-:Y:S05]  /*45d0*/  HMMA.16816.F32 R28, R164, R6.reuse, R28 ;  /* 0x00000006a41c723c */ /* 0x080fea000000181c */
[----:B------:R-:W-:Y:S01]  /*45e0*/  SHF.R.U32.HI R15, RZ, 0x8, R15 ;  /* 0x00000008ff0f7819 */ /* 0x000fe2000001160f */
[----:B------:R-:W-:Y:S05]  /*45f0*/  HMMA.16816.F32 R32, R156, R6, R32 ;  /* 0x000000069c20723c */ /* 0x000fea0000001820 */
[----:B------:R-:W-:Y:S01]  /*4600*/  @!P1 FADD.FTZ R225, -R225, -RZ ;  /* 0x800000ffe1e19221 */ /* 0x000fe20000010100 */
[----:B------:R-:W-:Y:S01]  /*4610*/  ISETP.LE.U32.AND P1, PT, R139, UR22, PT ;  /* 0x000000168b007c0c */ /* 0x000fe2000bf23070 */
[----:B------:R-:W-:Y:S01]  /*4620*/  @!P4 FADD.FTZ R226, -R226, -RZ ;  /* 0x800000ffe2e2c221 */ /* 0x000fe20000010100 */
[----:B------:R-:W-:Y:S03]  /*4630*/  LOP3.LUT R15, R15, 0xffff, RZ, 0xc0, !PT ;  /* 0x0000ffff0f0f7812 */ /* 0x000fe600078ec0ff */
[----:B------:R-:W-:Y:S02]  /*4640*/  SHF.R.U32.HI R4, RZ, 0x10, R140 ;  /* 0x00000010ff047819 */ /* 0x000fe4000001168c */
[----:B------:R-:W-:Y:S02]  /*4650*/  ISETP.LE.U32.AND P4, PT, R15, UR22, PT ;  /* 0x000000160f007c0c */ /* 0x000fe4000bf83070 */
[----:B------:R-:W-:Y:S02]  /*4660*/  SHF.R.U32.HI R15, RZ, 0x10, R143 ;  /* 0x00000010ff0f7819 */ /* 0x000fe4000001168f */
[----:B------:R-:W-:Y:S02]  /*4670*/  LOP3.LUT R4, R4, 0xff, RZ, 0xc0, !PT ;  /* 0x000000ff04047812 */ /* 0x000fe400078ec0ff */
[----:B------:R-:W-:Y:S01]  /*4680*/  @P5 FSEL R20, R20, -INF , !P3 ;  /* 0xff80000014145808 */ /* 0x000fe20005800000 */
[----:B------:R-:W-:Y:S01]  /*4690*/  @!P1 FADD.FTZ R227, -R227, -RZ ;  /* 0x800000ffe3e39221 */ /* 0x000fe20000010100 */
[----:B------:R-:W-:Y:S02]  /*46a0*/  @P5 FSEL R22, R22, -INF , !P3 ;  /* 0xff80000016165808 */ /* 0x000fe40005800000 */
[----:B------:R-:W-:Y:S01]  /*46b0*/  @P5 FSEL R24, R24, -INF , !P3 ;  /* 0xff80000018185808 */ /* 0x000fe20005800000 */
[----:B------:R-:W-:Y:S01]  /*46c0*/  FFMA.FTZ R20, R20, UR21, -R134 ;  /* 0x0000001514147c23 */ /* 0x000fe20008010886 */
[----:B------:R-:W-:Y:S01]  /*46d0*/  @P5 FSEL R26, R26, -INF , !P3 ;  /* 0xff8000001a1a5808 */ /* 0x000fe20005800000 */
[----:B------:R-:W-:Y:S01]  /*46e0*/  FFMA.FTZ R22, R22, UR21, -R133 ;  /* 0x0000001516167c23 */ /* 0x000fe20008010885 */
[----:B------:R-:W-:Y:S01]  /*46f0*/  LOP3.LUT R17, R15, 0xff, RZ, 0xc0, !PT ;  /* 0x000000ff0f117812 */ /* 0x000fe200078ec0ff */
[----:B------:R-:W1:Y:S01]  /*4700*/  MUFU.EX2 R239, R20 ;  /* 0x0000001400ef7308 */ /* 0x000e620000000800 */
[----:B------:R-:W-:Y:S01]  /*4710*/  ISETP.LE.U32.AND P3, PT, R4, UR22, PT ;  /* 0x0000001604007c0c */ /* 0x000fe2000bf63070 */
[----:B------:R-:W-:Y:S01]  /*4720*/  @!P4 FADD.FTZ R228, -R228, -RZ ;  /* 0x800000ffe4e4c221 */ /* 0x000fe20000010100 */
[----:B------:R-:W-:Y:S01]  /*4730*/  ISETP.LE.U32.AND P1, PT, R17, UR22, PT ;  /* 0x0000001611007c0c */ /* 0x000fe2000bf23070 */
[----:B------:R-:W-:Y:S01]  /*4740*/  FFMA.FTZ R26, R26, UR21, -R132 ;  /* 0x000000151a1a7c23 */ /* 0x000fe20008010884 */
[----:B------:R-:W-:Y:S01]  /*4750*/  LOP3.LUT R17, R140, 0xffff, RZ, 0xc0, !PT ;  /* 0x0000ffff8c117812 */ /* 0x000fe200078ec0ff */
[----:B------:R-:W-:Y:S01]  /*4760*/  FFMA.FTZ R24, R24, UR21, -R135 ;  /* 0x0000001518187c23 */ /* 0x000fe20008010887 */
[----:B------:R-:W-:Y:S03]  /*4770*/  LOP3.LUT R5, R140, 0xff, RZ, 0xc0, !PT ;  /* 0x000000ff8c057812 */ /* 0x000fe600078ec0ff */
[----:B------:R-:W4:Y:S01]  /*4780*/  MUFU.EX2 R241, R22 ;  /* 0x0000001600f17308 */ /* 0x000f220000000800 */
[----:B------:R-:W-:Y:S02]  /*4790*/  SHF.R.U32.HI R140, RZ, 0x18, R140 ;  /* 0x00000018ff8c7819 */ /* 0x000fe4000001168c */
[----:B------:R-:W-:Y:S02]  /*47a0*/  @P5 FSEL R21, R21, -INF , !P6 ;  /* 0xff80000015155808 */ /* 0x000fe40007000000 */
[----:B------:R-:W-:Y:S01]  /*47b0*/  @P5 FSEL R23, R23, -INF , !P6 ;  /* 0xff80000017175808 */ /* 0x000fe20007000000 */
[----:B------:R-:W-:Y:S01]  /*47c0*/  @!P3 FADD.FTZ R234, -R234, -RZ ;  /* 0x800000ffeaeab221 */ /* 0x000fe20000010100 */
[----:B------:R-:W-:Y:S01]  /*47d0*/  @P5 FSEL R25, R25, -INF , !P6 ;  /* 0xff80000019195808 */ /* 0x000fe20007000000 */
[----:B------:R-:W-:Y:S01]  /*47e0*/  @!P1 FADD.FTZ R229, -R229, -RZ ;  /* 0x800000ffe5e59221 */ /* 0x000fe20000010100 */
[----:B------:R-:W-:Y:S01]  /*47f0*/  @P5 FSEL R27, R27, -INF , !P6 ;  /* 0xff8000001b1b5808 */ /* 0x000fe20007000000 */
[----:B------:R-:W-:Y:S01]  /*4800*/  MUFU.EX2 R243, R26 ;  /* 0x0000001a00f37308 */ /* 0x000fe20000000800 */
[----:B------:R-:W-:Y:S01]  /*4810*/  ISETP.LE.U32.AND P6, PT, R140, UR22, PT ;  /* 0x000000168c007c0c */ /* 0x000fe2000bfc3070 */
[----:B------:R-:W-:Y:S01]  /*4820*/  FFMA.FTZ R21, R21, UR21, -R134 ;  /* 0x0000001515157c23 */ /* 0x000fe20008010886 */
[----:B------:R-:W-:Y:S01]  /*4830*/  ISETP.LE.U32.AND P3, PT, R16, UR22, PT ;  /* 0x0000001610007c0c */ /* 0x000fe2000bf63070 */
[----:B------:R-:W-:Y:S01]  /*4840*/  FFMA.FTZ R23, R23, UR21, -R133 ;  /* 0x0000001517177c23 */ /* 0x000fe20008010885 */
[----:B------:R-:W-:Y:S01]  /*4850*/  SHF.R.U32.HI R15, RZ, 0x18, R144 ;  /* 0x00000018ff0f7819 */ /* 0x000fe20000011690 */
[----:B------:R-:W-:Y:S01]  /*4860*/  FFMA.FTZ R27, R27, UR21, -R132 ;  /* 0x000000151b1b7c23 */ /* 0x000fe20008010884 */
[----:B------:R-:W-:Y:S03]  /*4870*/  LOP3.LUT R4, R136, 0xff, RZ, 0xc0, !PT ;  /* 0x000000ff88047812 */ /* 0x000fe600078ec0ff */
[----:B------:R-:W-:Y:S01]  /*4880*/  MUFU.EX2 R240, R21 ;  /* 0x0000001500f07308 */ /* 0x000fe20000000800 */
[----:B------:R-:W-:Y:S01]  /*4890*/  ISETP.LE.U32.AND P1, PT, R5, UR22, PT ;  /* 0x0000001605007c0c */ /* 0x000fe2000bf23070 */
[----:B------:R-:W-:Y:S01]  /*48a0*/  FFMA.FTZ R25, R25, UR21, -R135 ;  /* 0x0000001519197c23 */ /* 0x000fe20008010887 */
[--C-:B------:R-:W-:Y:S02]  /*48b0*/  SHF.R.U32.HI R5, RZ, 0x18, R136.reuse ;  /* 0x00000018ff057819 */ /* 0x100fe40000011688 */
[----:B------:R-:W-:Y:S01]  /*48c0*/  SHF.R.U32.HI R143, RZ, 0x18, R143 ;  /* 0x00000018ff8f7819 */ /* 0x000fe2000001168f */
[----:B------:R-:W-:Y:S01]  /*48d0*/  @!P6 FADD.FTZ R233, -R233, -RZ ;  /* 0x800000ffe9e9e221 */ /* 0x000fe20000010100 */
[----:B------:R-:W-:Y:S01]  /*48e0*/  ISETP.LE.U32.AND P6, PT, R15, UR22, PT ;  /* 0x000000160f007c0c */ /* 0x000fe2000bfc3070 */
[----:B------:R-:W-:Y:S01]  /*48f0*/  @!P3 FADD.FTZ R237, -R237, -RZ ;  /* 0x800000ffededb221 */ /* 0x000fe20000010100 */
[----:B------:R-:W-:Y:S01]  /*4900*/  ISETP.LE.U32.AND P3, PT, R4, UR22, PT ;  /* 0x0000001604007c0c */ /* 0x000fe2000bf63070 */
[----:B------:R-:W2:Y:S01]  /*4910*/  MUFU.EX2 R165, R23 ;  /* 0x0000001700a57308 */ /* 0x000ea20000000800 */
[----:B------:R-:W-:Y:S02]  /*4920*/  LOP3.LUT R4, R136, 0xffff, RZ, 0xc0, !PT ;  /* 0x0000ffff88047812 */ /* 0x000fe400078ec0ff */
[----:B------:R-:W-:Y:S01]  /*4930*/  SHF.R.U32.HI R136, RZ, 0x10, R136 ;  /* 0x00000010ff887819 */ /* 0x000fe20000011688 */
[----:B------:R-:W-:Y:S01]  /*4940*/  @!P1 FADD.FTZ R231, -R231, -RZ ;  /* 0x800000ffe7e79221 */ /* 0x000fe20000010100 */
[----:B------:R-:W-:Y:S02]  /*4950*/  ISETP.LE.U32.AND P4, PT, R143, UR22, PT ;  /* 0x000000168f007c0c */ /* 0x000fe4000bf83070 */
[----:B------:R-:W-:Y:S03]  /*4960*/  LOP3.LUT R136, R136, 0xff, RZ, 0xc0, !PT ;  /* 0x000000ff88887812 */ /* 0x000fe600078ec0ff */
[----:B------:R-:W-:Y:S01]  /*4970*/  MUFU.EX2 R242, R27 ;  /* 0x0000001b00f27308 */ /* 0x000fe20000000800 */
[----:B------:R-:W-:Y:S01]  /*4980*/  @P5 FSEL R29, R29, -INF , !P2 ;  /* 0xff8000001d1d5808 */ /* 0x000fe20005000000 */
[----:B------:R-:W-:Y:S01]  /*4990*/  @!P6 FADD.FTZ R238, -R238, -RZ ;  /* 0x800000ffeeeee221 */ /* 0x000fe20000010100 */
[----:B------:R-:W-:Y:S01]  /*49a0*/  @P5 FSEL R31, R31, -INF , !P2 ;  /* 0xff8000001f1f5808 */ /* 0x000fe20005000000 */
[----:B-1----:R-:W-:Y:S01]  /*49b0*/  @!P3 FADD.FTZ R239, -R239, -RZ ;  /* 0x800000ffefefb221 */ /* 0x002fe20000010100 */
[----:B------:R-:W-:Y:S02]  /*49c0*/  @P5 FSEL R33, R33, -INF , !P2 ;  /* 0xff80000021215808 */ /* 0x000fe40005000000 */
[----:B------:R-:W-:Y:S03]  /*49d0*/  @P5 FSEL R35, R35, -INF , !P2 ;  /* 0xff80000023235808 */ /* 0x000fe60005000000 */
[----:B------:R-:W1:Y:S01]  /*49e0*/  MUFU.EX2 R166, R24 ;  /* 0x0000001800a67308 */ /* 0x000e620000000800 */
[----:B------:R-:W-:Y:S01]  /*49f0*/  ISETP.LE.U32.AND P2, PT, R136, UR22, PT ;  /* 0x0000001688007c0c */ /* 0x000fe2000bf43070 */
[----:B------:R-:W-:Y:S01]  /*4a00*/  @!P4 FADD.FTZ R230, -R230, -RZ ;  /* 0x800000ffe6e6c221 */ /* 0x000fe20000010100 */
[----:B------:R-:W-:Y:S02]  /*4a10*/  ISETP.LE.U32.AND P6, PT, R5, UR22, PT ;  /* 0x0000001605007c0c */ /* 0x000fe4000bfc3070 */
[----:B------:R-:W-:Y:S02]  /*4a20*/  LOP3.LUT R5, R8, 0xff, RZ, 0xc0, !PT ;  /* 0x000000ff08057812 */ /* 0x000fe400078ec0ff */
[----:B------:R-:W-:Y:S03]  /*4a30*/  SHF.R.U32.HI R17, RZ, 0x8, R17 ;  /* 0x00000008ff117819 */ /* 0x000fe60000011611 */
[----:B------:R-:W-:Y:S01]  /*4a40*/  MUFU.EX2 R167, R25 ;  /* 0x0000001900a77308 */ /* 0x000fe20000000800 */
[----:B------:R-:W-:Y:S02]  /*4a50*/  ISETP.LE.U32.AND P3, PT, R5, UR22, PT ;  /* 0x0000001605007c0c */ /* 0x000fe4000bf63070 */
[----:B------:R-:W-:Y:S02]  /*4a60*/  SHF.R.U32.HI R5, RZ, 0x10, R8 ;  /* 0x00000010ff057819 */ /* 0x000fe40000011608 */
[----:B------:R-:W-:Y:S01]  /*4a70*/  LOP3.LUT R17, R17, 0xffff, RZ, 0xc0, !PT ;  /* 0x0000ffff11117812 */ /* 0x000fe200078ec0ff */
[----:B----4-:R-:W-:Y:S01]  /*4a80*/  @!P2 FADD.FTZ R241, -R241, -RZ ;  /* 0x800000fff1f1a221 */ /* 0x010fe20000010100 */
[----:B------:R-:W-:Y:S01]  /*4a90*/  LOP3.LUT R5, R5, 0xff, RZ, 0xc0, !PT ;  /* 0x000000ff05057812 */ /* 0x000fe200078ec0ff */
[----:B--2---:R-:W-:Y:S01]  /*4aa0*/  @!P6 FADD.FTZ R165, -R165, -RZ ;  /* 0x800000ffa5a5e221 */ /* 0x004fe20000010100 */
[----:B------:R-:W-:Y:S02]  /*4ab0*/  ISETP.LE.U32.AND P4, PT, R17, UR22, PT ;  /* 0x0000001611007c0c */ /* 0x000fe4000bf83070 */
[----:B------:R-:W-:Y:S02]  /*4ac0*/  SHF.R.U32.HI R4, RZ, 0x8, R4 ;  /* 0x00000008ff047819 */ /* 0x000fe40000011604 */
[----:B------:R-:W-:Y:S01]  /*4ad0*/  ISETP.LE.U32.AND P2, PT, R5, UR22, PT ;  /* 0x0000001605007c0c */ /* 0x000fe2000bf43070 */
[----:B-1----:R-:W-:Y:S01]  /*4ae0*/  @!P3 FADD.FTZ R166, -R166, -RZ ;  /* 0x800000ffa6a6b221 */ /* 0x002fe20000010100 */
[----:B------:R-:W-:Y:S02]  /*4af0*/  F2FP.RELU.F16.F32.PACK_AB R5, R226, R225 ;  /* 0x000000e1e205723e */ /* 0x000fe400000008ff */
[----:B------:R-:W-:Y:S02]  /*4b00*/  @P5 FSEL R32, R32, -INF , !P0 ;  /* 0xff80000020205808 */ /* 0x000fe40004000000 */
[----:B------:R-:W-:Y:S01]  /*4b10*/  LOP3.LUT R4, R4, 0xffff, RZ, 0xc0, !PT ;  /* 0x0000ffff04047812 */ /* 0x000fe200078ec0ff */
[----:B------:R1:W-:Y:S01]  /*4b20*/  STS [R191+0x19400], R5 ;  /* 0x01940005bf007388 */ /* 0x0003e20000000800 */
[----:B------:R-:W-:Y:S01]  /*4b30*/  @P5 FSEL R28, R28, -INF , !P0 ;  /* 0xff8000001c1c5808 */ /* 0x000fe20004000000 */
[--C-:B------:R-:W-:Y:S01]  /*4b40*/  FFMA.FTZ R32, R32, UR21, -R134.reuse ;  /* 0x0000001520207c23 */ /* 0x100fe20008010886 */
[----:B------:R-:W-:Y:S01]  /*4b50*/  @P5 FSEL R30, R30, -INF , !P0 ;  /* 0xff8000001e1e5808 */ /* 0x000fe20004000000 */
[----:B------:R-:W-:Y:S01]  /*4b60*/  FFMA.FTZ R134, R33, UR21, -R134 ;  /* 0x0000001521867c23 */ /* 0x000fe20008010886 */
[----:B------:R-:W-:Y:S01]  /*4b70*/  @P5 FSEL R34, R34, -INF , !P0 ;  /* 0xff80000022225808 */ /* 0x000fe20004000000 */
[----:B------:R-:W-:Y:S01]  /*4b80*/  @!P4 FADD.FTZ R232, -R232, -RZ ;  /* 0x800000ffe8e8c221 */ /* 0x000fe20000010100 */
[----:B------:R-:W-:Y:S01]  /*4b90*/  ISETP.LE.U32.AND P0, PT, R4, UR22, PT ;  /* 0x0000001604007c0c */ /* 0x000fe2000bf03070 */
[----:B------:R-:W2:Y:S01]  /*4ba0*/  MUFU.EX2 R247, R134 ;  /* 0x0000008600f77308 */ /* 0x000ea20000000800 */
[----:B------:R-:W-:Y:S01]  /*4bb0*/  SHF.R.U32.HI R10, RZ, 0x8, R10 ;  /* 0x00000008ff0a7819 */ /* 0x000fe2000001160a */
[----:B------:R-:W-:Y:S01]  /*4bc0*/  @!P2 FADD.FTZ R243, -R243, -RZ ;  /* 0x800000fff3f3a221 */ /* 0x000fe20000010100 */
[----:B------:R-:W-:Y:S01]  /*4bd0*/  LOP3.LUT R139, R144, 0xff, RZ, 0xc0, !PT ;  /* 0x000000ff908b7812 */ /* 0x000fe200078ec0ff */
[--C-:B------:R-:W-:Y:S01]  /*4be0*/  FFMA.FTZ R34, R34, UR21, -R133.reuse ;  /* 0x0000001522227c23 */ /* 0x100fe20008010885 */
[----:B------:R-:W-:Y:S01]  /*4bf0*/  F2FP.RELU.F16.F32.PACK_AB R6, R224, R182 ;  /* 0x000000b6e006723e */ /* 0x000fe200000008ff */
[----:B------:R-:W-:Y:S01]  /*4c00*/  FFMA.FTZ R133, R35, UR21, -R133 ;  /* 0x0000001523857c23 */ /* 0x000fe20008010885 */
[----:B------:R-:W-:Y:S03]  /*4c10*/  LOP3.LUT R4, R8, 0xffff, RZ, 0xc0, !PT ;  /* 0x0000ffff08047812 */ /* 0x000fe600078ec0ff */
[----:B------:R-:W4:Y:S01]  /*4c20*/  MUFU.EX2 R246, R32 ;  /* 0x0000002000f67308 */ /* 0x000f220000000800 */
[----:B------:R-:W-:Y:S01]  /*4c30*/  LOP3.LUT R10, R10, 0xffff, RZ, 0xc0, !PT ;  /* 0x0000ffff0a0a7812 */ /* 0x000fe200078ec0ff */
[----:B------:R3:W-:Y:S01]  /*4c40*/  STS [R191+0x19000], R6 ;  /* 0x01900006bf007388 */ /* 0x0007e20000000800 */
[----:B------:R-:W-:Y:S01]  /*4c50*/  ISETP.LE.U32.AND P1, PT, R139, UR22, PT ;  /* 0x000000168b007c0c */ /* 0x000fe2000bf23070 */
[----:B------:R-:W-:Y:S01]  /*4c60*/  @!P0 FADD.FTZ R240, -R240, -RZ ;  /* 0x800000fff0f08221 */ /* 0x000fe20000010100 */
[----:B------:R-:W-:Y:S01]  /*4c70*/  ISETP.LE.U32.AND P4, PT, R142, UR22, PT ;  /* 0x000000168e007c0c */ /* 0x000fe2000bf83070 */
[--C-:B------:R-:W-:Y:S01]  /*4c80*/  FFMA.FTZ R28, R28, UR21, -R135.reuse ;  /* 0x000000151c1c7c23 */ /* 0x100fe20008010887 */
[----:B------:R-:W-:Y:S03]  /*4c90*/  SHF.R.U32.HI R4, RZ, 0x8, R4 ;  /* 0x00000008ff047819 */ /* 0x000fe60000011604 */
[----:B------:R-:W-:Y:S01]  /*4ca0*/  MUFU.EX2 R249, R34 ;  /* 0x0000002200f97308 */ /* 0x000fe20000000800 */
[----:B------:R-:W-:Y:S01]  /*4cb0*/  ISETP.LE.U32.AND P2, PT, R10, UR22, PT ;  /* 0x000000160a007c0c */ /* 0x000fe2000bf43070 */
[--C-:B------:R-:W-:Y:S01]  /*4cc0*/  FFMA.FTZ R30, R30, UR21, -R132.reuse ;  /* 0x000000151e1e7c23 */ /* 0x100fe20008010884 */
[----:B------:R-:W-:Y:S01]  /*4cd0*/  LOP3.LUT R4, R4, 0xffff, RZ, 0xc0, !PT ;  /* 0x0000ffff04047812 */ /* 0x000fe200078ec0ff */
[----:B------:R-:W-:Y:S01]  /*4ce0*/  FFMA.FTZ R135, R29, UR21, -R135 ;  /* 0x000000151d877c23 */ /* 0x000fe20008010887 */
[----:B------:R-:W-:Y:S01]  /*4cf0*/  F2FP.RELU.F16.F32.PACK_AB R7, R230, R229 ;  /* 0x000000e5e607723e */ /* 0x000fe200000008ff */
[----:B------:R-:W-:Y:S01]  /*4d00*/  FFMA.FTZ R132, R31, UR21, -R132 ;  /* 0x000000151f847c23 */ /* 0x000fe20008010884 */
[----:B------:R-:W-:Y:S01]  /*4d10*/  ISETP.LE.U32.AND P0, PT, R4, UR22, PT ;  /* 0x0000001604007c0c */ /* 0x000fe2000bf03070 */
[----:B------:R-:W-:Y:S01]  /*4d20*/  @!P1 FADD.FTZ R235, -R235, -RZ ;  /* 0x800000ffebeb9221 */ /* 0x000fe20000010100 */
[----:B------:R-:W-:Y:S01]  /*4d30*/  SHF.R.U32.HI R4, RZ, 0x8, R11 ;  /* 0x00000008ff047819 */ /* 0x000fe2000001160b */
[----:B------:R-:W-:Y:S01]  /*4d40*/  @!P4 FADD.FTZ R236, -R236, -RZ ;  /* 0x800000ffececc221 */ /* 0x000fe20000010100 */
[----:B------:R-:W-:Y:S01]  /*4d50*/  ISETP.LE.U32.AND P1, PT, R138, UR22, PT ;  /* 0x000000168a007c0c */ /* 0x000fe2000bf23070 */
[----:B------:R-:W4:Y:S01]  /*4d60*/  MUFU.EX2 R250, R133 ;  /* 0x0000008500fa7308 */ /* 0x000f220000000800 */
[----:B------:R-:W-:Y:S01]  /*4d70*/  LOP3.LUT R4, R4, 0xffff, RZ, 0xc0, !PT ;  /* 0x0000ffff04047812 */ /* 0x000fe200078ec0ff */
[----:B--2---:R-:W-:Y:S01]  /*4d80*/  @!P2 FADD.FTZ R247, -R247, -RZ ;  /* 0x800000fff7f7a221 */ /* 0x004fe20000010100 */
[----:B-1----:R-:W-:Y:S02]  /*4d90*/  F2FP.RELU.F16.F32.PACK_AB R5, R236, R235 ;  /* 0x000000ebec05723e */ /* 0x002fe400000008ff */
[----:B------:R-:W-:Y:S02]  /*4da0*/  ISETP.LE.U32.AND P2, PT, R4, UR22, PT ;  /* 0x0000001604007c0c */ /* 0x000fe4000bf43070 */
[----:B------:R-:W-:Y:S01]  /*4db0*/  F2FP.RELU.F16.F32.PACK_AB R4, R238, R237 ;  /* 0x000000edee04723e */ /* 0x000fe200000008ff */
[----:B------:R1:W-:Y:S01]  /*4dc0*/  STS [R195+0x19000], R5 ;  /* 0x01900005c3007388 */ /* 0x0003e20000000800 */
[----:B---3--:R-:W-:Y:S01]  /*4dd0*/  F2FP.RELU.F16.F32.PACK_AB R6, R228, R227 ;  /* 0x000000e3e406723e */ /* 0x008fe200000008ff */
[----:B------:R-:W-:Y:S01]  /*4de0*/  MUFU.EX2 R244, R28 ;  /* 0x0000001c00f47308 */ /* 0x000fe20000000800 */
[----:B------:R-:W-:Y:S01]  /*4df0*/  SHF.R.U32.HI R8, RZ, 0x18, R8 ;  /* 0x00000018ff087819 */ /* 0x000fe20000011608 */
[----:B------:R2:W-:Y:S01]  /*4e00*/  STS [R195+0x19400], R4 ;  /* 0x01940004c3007388 */ /* 0x0005e20000000800 */
[----:B----4-:R-:W-:Y:S01]  /*4e10*/  @!P1 FADD.FTZ R246, -R246, -RZ ;  /* 0x800000fff6f69221 */ /* 0x010fe20000010100 */
[----:B------:R-:W-:Y:S01]  /*4e20*/  LOP3.LUT R9, R9, 0xff, RZ, 0xc0, !PT ;  /* 0x000000ff09097812 */ /* 0x000fe200078ec0ff */
[----:B------:R-:W-:Y:S01]  /*4e30*/  @!P0 FADD.FTZ R167, -R167, -RZ ;  /* 0x800000ffa7a78221 */ /* 0x000fe20000010100 */
[----:B------:R3:W-:Y:S01]  /*4e40*/  STS [R191+0x1a400], R7 ;  /* 0x01a40007bf007388 */ /* 0x0007e20000000800 */
[----:B------:R-:W-:Y:S03]  /*4e50*/  ISETP.LE.U32.AND P6, PT, R8, UR22, PT ;  /* 0x0000001608007c0c */ /* 0x000fe6000bfc3070 */
[----:B------:R-:W4:Y:S01]  /*4e60*/  MUFU.EX2 R245, R135 ;  /* 0x0000008700f57308 */ /* 0x000f220000000800 */
[----:B------:R-:W-:Y:S01]  /*4e70*/  F2FP.RELU.F16.F32.PACK_AB R8, R232, R231 ;  /* 0x000000e7e808723e */ /* 0x000fe200000008ff */
[----:B------:R3:W-:Y:S01]  /*4e80*/  STS [R191+0x1a000], R6 ;  /* 0x01a00006bf007388 */ /* 0x0007e20000000800 */
[----:B------:R-:W-:Y:S02]  /*4e90*/  ISETP.LE.U32.AND P4, PT, R137, UR22, PT ;  /* 0x0000001689007c0c */ /* 0x000fe4000bf83070 */
[----:B------:R-:W-:Y:S01]  /*4ea0*/  LOP3.LUT R12, R12, 0xff, RZ, 0xc0, !PT ;  /* 0x000000ff0c0c7812 */ /* 0x000fe200078ec0ff */
[----:B------:R3:W-:Y:S01]  /*4eb0*/  STS [R195+0x1a000], R8 ;  /* 0x01a00008c3007388 */ /* 0x0007e20000000800 */
[----:B------:R-:W-:Y:S03]  /*4ec0*/  ISETP.LE.U32.AND P3, PT, R14, UR22, PT ;  /* 0x000000160e007c0c */ /* 0x000fe6000bf63070 */
[----:B------:R-:W3:Y:S01]  /*4ed0*/  MUFU.EX2 R248, R30 ;  /* 0x0000001e00f87308 */ /* 0x000ee20000000800 */
[----:B------:R-:W-:Y:S02]  /*4ee0*/  ISETP.LE.U32.AND P0, PT, R13, UR22, PT ;  /* 0x000000160d007c0c */ /* 0x000fe4000bf03070 */
[----:B------:R-:W-:Y:S01]  /*4ef0*/  ISETP.LE.U32.AND P1, PT, R12, UR22, PT ;  /* 0x000000160c007c0c */ /* 0x000fe2000bf23070 */
[----:B------:R-:W-:Y:S01]  /*4f00*/  @!P6 FADD.FTZ R242, -R242, -RZ ;  /* 0x800000fff2f2e221 */ /* 0x000fe20000010100 */
[----:B------:R-:W-:Y:S02]  /*4f10*/  ISETP.LE.U32.AND P6, PT, R9, UR22, PT ;  /* 0x0000001609007c0c */ /* 0x000fe4000bfc3070 */
[----:B-1----:R-:W-:Y:S03]  /*4f20*/  F2FP.RELU.F16.F32.PACK_AB R5, R165, R241 ;  /* 0x000000f1a505723e */ /* 0x002fe600000008ff */
[----:B------:R-:W1:Y:S01]  /*4f30*/  MUFU.EX2 R251, R132 ;  /* 0x0000008400fb7308 */ /* 0x000e620000000800 */
[----:B------:R-:W-:Y:S01]  /*4f40*/  @!P4 FADD.FTZ R250, -R250, -RZ ;  /* 0x800000fffafac221 */ /* 0x000fe20000010100 */
[----:B----4-:R-:W-:Y:S01]  /*4f50*/  @!P2 FADD.FTZ R245, -R245, -RZ ;  /* 0x800000fff5f5a221 */ /* 0x010fe20000010100 */
[----:B--2---:R-:W-:Y:S01]  /*4f60*/  F2FP.RELU.F16.F32.PACK_AB R4, R247, R246 ;  /* 0x000000f6f704723e */ /* 0x004fe200000008ff */
[----:B------:R-:W-:Y:S01]  /*4f70*/  @!P3 FADD.FTZ R244, -R244, -RZ ;  /* 0x800000fff4f4b221 */ /* 0x000fe20000010100 */
[----:B------:R-:W-:Y:S02]  /*4f80*/  FSETP.GE.FTZ.AND P2, PT, R239, RZ, PT ;  /* 0x000000ffef00720b */ /* 0x000fe40003f56000 */
[----:B---3--:R-:W-:Y:S01]  /*4f90*/  F2FP.RELU.F16.F32.PACK_AB R7, R233, R234 ;  /* 0x000000eae907723e */ /* 0x008fe200000008ff */
[----:B------:R-:W-:Y:S01]  /*4fa0*/  @!P1 FADD.FTZ R248, -R248, -RZ ;  /* 0x800000fff8f89221 */ /* 0x000fe20000010100 */
[----:B------:R-:W-:Y:S01]  /*4fb0*/  @!P6 FADD.FTZ R249, -R249, -RZ ;  /* 0x800000fff9f9e221 */ /* 0x000fe20000010100 */
[----:B------:R-:W-:Y:S02]  /*4fc0*/  F2FP.RELU.F16.F32.PACK_AB R6, R240, R239 ;  /* 0x000000eff006723e */ /* 0x000fe400000008ff */
[----:B------:R2:W-:Y:S01]  /*4fd0*/  STS [R195+0x1a400], R7 ;  /* 0x01a40007c3007388 */ /* 0x0005e20000000800 */
[----:B------:R-:W-:Y:S02]  /*4fe0*/  FSETP.GE.FTZ.AND P6, PT, R224, RZ, PT ;  /* 0x000000ffe000720b */ /* 0x000fe40003fd6000 */
[----:B------:R-:W-:Y:S01]  /*4ff0*/  F2FP.RELU.F16.F32.PACK_AB R8, R167, R166 ;  /* 0x000000a6a708723e */ /* 0x000fe200000008ff */
[----:B------:R3:W-:Y:S01]  /*5000*/  STS [R193+0x19000], R6 ;  /* 0x01900006c1007388 */ /* 0x0007e20000000800 */
[----:B-1----:R-:W-:Y:S01]  /*5010*/  @!P0 FADD.FTZ R251, -R251, -RZ ;  /* 0x800000fffbfb8221 */ /* 0x002fe20000010100 */
[----:B------:R-:W-:Y:S02]  /*5020*/  FSETP.GE.FTZ.AND P0, PT, R182, RZ, PT ;  /* 0x000000ffb600720b */ /* 0x000fe40003f16000 */
[----:B------:R1:W-:Y:S01]  /*5030*/  STS [R193+0x19400], R5 ;  /* 0x01940005c1007388 */ /* 0x0003e20000000800 */
[----:B------:R-:W-:Y:S02]  /*5040*/  FSETP.GE.FTZ.AND P1, PT, R240, RZ, PT ;  /* 0x000000fff000720b */ /* 0x000fe40003f36000 */
[----:B------:R-:W-:Y:S01]  /*5050*/  FSETP.GE.FTZ.AND P4, PT, R235, RZ, PT ;  /* 0x000000ffeb00720b */ /* 0x000fe20003f96000 */
[----:B------:R4:W-:Y:S01]  /*5060*/  STS [R196+0x19000], R4 ;  /* 0x01900004c4007388 */ /* 0x0009e20000000800 */
[----:B------:R-:W-:Y:S02]  /*5070*/  FSETP.GE.FTZ.AND P3, PT, R236, RZ, PT ;  /* 0x000000ffec00720b */ /* 0x000fe40003f76000 */
[----:B--2---:R-:W-:Y:S02]  /*5080*/  F2FP.RELU.F16.F32.PACK_AB R7, R242, R243 ;  /* 0x000000f3f207723e */ /* 0x004fe400000008ff */
[----:B---3--:R-:W-:Y:S02]  /*5090*/  F2FP.RELU.F16.F32.PACK_AB R6, R250, R249 ;  /* 0x000000f9fa06723e */ /* 0x008fe400000008ff */
[----:B-1----:R-:W-:Y:S03]  /*50a0*/  F2FP.RELU.F16.F32.PACK_AB R5, R245, R244 ;  /* 0x000000f4f505723e */ /* 0x002fe600000008ff */
[----:B------:R-:W-:Y:S01]  /*50b0*/  STS [R196+0x19400], R6 ;  /* 0x01940006c4007388 */ /* 0x000fe20000000800 */
[----:B----4-:R-:W-:Y:S03]  /*50c0*/  F2FP.RELU.F16.F32.PACK_AB R4, R251, R248 ;  /* 0x000000f8fb04723e */ /* 0x010fe600000008ff */
[----:B------:R-:W-:Y:S04]  /*50d0*/  STS [R193+0x1a000], R8 ;  /* 0x01a00008c1007388 */ /* 0x000fe80000000800 */
[----:B------:R-:W-:Y:S04]  /*50e0*/  STS [R193+0x1a400], R7 ;  /* 0x01a40007c1007388 */ /* 0x000fe80000000800 */
[----:B------:R-:W-:Y:S04]  /*50f0*/  STS [R196+0x1a000], R5 ;  /* 0x01a00005c4007388 */ /* 0x000fe80000000800 */
[----:B------:R1:W-:Y:S04]  /*5100*/  STS [R196+0x1a400], R4 ;  /* 0x01a40004c4007388 */ /* 0x0003e80000000800 */
[----:B------:R-:W-:Y:S08]  /*5110*/  LDSM.16.M88.4 R32, [R0+UR6+0x6000] ;  /* 0x006000060020783b */ /* 0x000ff00008000200 */
[----:B------:R-:W2:Y:S08]  /*5120*/  LDSM.16.M88.4 R16, [R178+UR6+0xf000] ;  /* 0x00f00006b210783b */ /* 0x000eb00008000200 */
[----:B------:R-:W3:Y:S01]  /*5130*/  LDSM.16.M88.4 R28, [R0+UR6+0x6800] ;  /* 0x00680006001c783b */ /* 0x000ee20008000200 */
[----:B-1----:R-:W-:Y:S07]  /*5140*/  IMAD.U32 R4, RZ, RZ, UR6 ;  /* 0x00000006ff047e24 */ /* 0x002fee000f8e00ff */
[----:B------:R-:W1:Y:S01]  /*5150*/  LDSM.16.M88.4 R132, [R178+UR6+0xf400] ;  /* 0x00f40006b284783b */ /* 0x000e620008000200 */
[----:B------:R-:W-:Y:S05]  /*5160*/  IADD3 R4, R0, 0x6000, R4 ;  /* 0x0000600000047810 */ /* 0x000fea0007ffe004 */
[----:B------:R-:W-:Y:S02]  /*5170*/  IMAD.IADD R164, R4, 0x1, R176 ;  /* 0x0000000104a47824 */ /* 0x000fe400078e02b0 */
[----:B------:R-:W-:Y:S08]  /*5180*/  LDSM.16.M88.4 R140, [R177+0x6000] ;  /* 0x00600000b18c783b */ /* 0x000ff00000000200 */
[----:B------:R-:W4:Y:S01]  /*5190*/  LDSM.16.M88.4 R136, [R164] ;  /* 0x00000000a488783b */ /* 0x000f220000000200 */
[-C--:B--2---:R-:W-:Y:S07]  /*51a0*/  HMMA.16816.F32 R4, R32, R16.reuse, RZ ;  /* 0x000000102004723c */ /* 0x084fee00000018ff */
[----:B------:R-:W2:Y:S01]  /*51b0*/  LDSM.16.M88.4 R144, [R164+0x800] ;  /* 0x00080000a490783b */ /* 0x000ea20000000200 */
[C---:B---3--:R-:W-:Y:S07]  /*51c0*/  HMMA.16816.F32 R8, R28.reuse, R16, RZ ;  /* 0x000000101c08723c */ /* 0x048fee00000018ff */
[----:B------:R-:W3:Y:S01]  /*51d0*/  LDSM.16.M88.4 R148, [R177+0x6400] ;  /* 0x00640000b194783b */ /* 0x000ee20000000200 */
[-C--:B------:R-:W-:Y:S07]  /*51e0*/  HMMA.16816.F32 R12, R28, R18.reuse, RZ ;  /* 0x000000121c0c723c */ /* 0x080fee00000018ff */
[----:B------:R-:W-:Y:S01]  /*51f0*/  LDSM.16.M88.4 R152, [R0+UR6+0x7000] ;  /* 0x007000060098783b */ /* 0x000fe20008000200 */
[C---:B------:R-:W-:Y:S07]  /*5200*/  HMMA.16816.F32 R16, R32.reuse, R18, RZ ;  /* 0x000000122010723c */ /* 0x040fee00000018ff */
[----:B------:R-:W3:Y:S01]  /*5210*/  LDSM.16.M88.4 R156, [R178+UR6+0x11000] ;  /* 0x01100006b29c783b */ /* 0x000ee20008000200 */
[-C--:B-1----:R-:W-:Y:S06]  /*5220*/  HMMA.16816.F32 R20, R32, R132.reuse, RZ ;  /* 0x000000842014723c */ /* 0x082fec00000018ff */
[C---:B------:R-:W-:Y:S01]  /*5230*/  HMMA.16816.F32 R24, R28.reuse, R132, RZ ;  /* 0x000000841c18723c */ /* 0x040fe200000018ff */
[----:B------:R-:W1:Y:S05]  /*5240*/  LDSM.16.M88.4 R160, [R0+UR6+0x7800] ;  /* 0x0078000600a0783b */ /* 0x000e6a0008000200 */
[-C--:B------:R-:W-:Y:S06]  /*5250*/  HMMA.16816.F32 R28, R28, R134.reuse, RZ ;  /* 0x000000861c1c723c */ /* 0x080fec00000018ff */
[----:B------:R-:W-:Y:S01]  /*5260*/  HMMA.16816.F32 R32, R32, R134, RZ ;  /* 0x000000862020723c */ /* 0x000fe200000018ff */
[----:B------:R-:W1:Y:S05]  /*5270*/  LDSM.16.M88.4 R132, [R178+UR6+0x11400] ;  /* 0x01140006b284783b */ /* 0x000e6a0008000200 */
[-C--:B----4-:R-:W-:Y:S06]  /*5280*/  HMMA.16816.F32 R4, R136, R140.reuse, R4 ;  /* 0x0000008c8804723c */ /* 0x090fec0000001804 */
[C---:B--2---:R-:W-:Y:S06]  /*5290*/  HMMA.16816.F32 R8, R144.reuse, R140, R8 ;  /* 0x0000008c9008723c */ /* 0x044fec0000001808 */
        /* <DEDUP_REMOVED lines=8> */
[----:B------:R-:W2:Y:S03]  /*5320*/  LDSM.16.M88.4 R136, [R164+0x1000] ;  /* 0x00100000a488783b */ /* 0x000ea60000000200 */
[-C--:B------:R-:W-:Y:S05]  /*5330*/  HMMA.16816.F32 R4, R152, R156.reuse, R4 ;  /* 0x0000009c9804723c */ /* 0x080fea0000001804 */
[----:B------:R-:W3:Y:S01]  /*5340*/  LDSM.16.M88.4 R148, [R177+0x8400] ;  /* 0x00840000b194783b */ /* 0x000ee20000000200 */
[C---:B-1----:R-:W-:Y:S06]  /*5350*/  HMMA.16816.F32 R8, R160.reuse, R156, R8 ;  /* 0x0000009ca008723c */ /* 0x042fec0000001808 */
[-C--:B------:R-:W-:Y:S06]  /*5360*/  HMMA.16816.F32 R12, R160, R158.reuse, R12 ;  /* 0x0000009ea00c723c */ /* 0x080fec000000180c */
[C---:B------:R-:W-:Y:S01]  /*5370*/  HMMA.16816.F32 R16, R152.reuse, R158, R16 ;  /* 0x0000009e9810723c */ /* 0x040fe20000001810 */
[----:B------:R-:W-:Y:S05]  /*5380*/  LDSM.16.M88.4 R156, [R0+UR6+0x8000] ;  /* 0x00800006009c783b */ /* 0x000fea0008000200 */
[-C--:B------:R-:W-:Y:S06]  /*5390*/  HMMA.16816.F32 R20, R152, R132.reuse, R20 ;  /* 0x000000849814723c */ /* 0x080fec0000001814 */
[C---:B------:R-:W-:Y:S06]  /*53a0*/  HMMA.16816.F32 R24, R160.reuse, R132, R24 ;  /* 0x00000084a018723c */ /* 0x040fec0000001818 */
[-C--:B------:R-:W-:Y:S01]  /*53b0*/  HMMA.16816.F32 R28, R160, R134.reuse, R28 ;  /* 0x00000086a01c723c */ /* 0x080fe2000000181c */
[----:B------:R-:W1:Y:S05]  /*53c0*/  LDSM.16.M88.4 R160, [R178+UR6+0x13000] ;  /* 0x01300006b2a0783b */ /* 0x000e6a0008000200 */
[----:B------:R-:W-:Y:S03]  /*53d0*/  HMMA.16816.F32 R32, R152, R134, R32 ;  /* 0x000000869820723c */ /* 0x000fe60000001820 */
[----:B------:R-:W4:Y:S03]  /*53e0*/  LDSM.16.M88.4 R132, [R0+UR6+0x8800] ;  /* 0x008800060084783b */ /* 0x000f260008000200 */
[-C--:B--2---:R-:W-:Y:S05]  /*53f0*/  HMMA.16816.F32 R4, R136, R140.reuse, R4 ;  /* 0x0000008c8804723c */ /* 0x084fea0000001804 */
[----:B------:R-:W-:Y:S01]  /*5400*/  LDSM.16.M88.4 R152, [R177+0xa000] ;  /* 0x00a00000b198783b */ /* 0x000fe20000000200 */
[C---:B------:R-:W-:Y:S06]  /*5410*/  HMMA.16816.F32 R8, R144.reuse, R140, R8 ;  /* 0x0000008c9008723c */ /* 0x040fec0000001808 */
[-C--:B------:R-:W-:Y:S06]  /*5420*/  HMMA.16816.F32 R12, R144, R142.reuse, R12 ;  /* 0x0000008e900c723c */ /* 0x080fec000000180c */
[C---:B------:R-:W-:Y:S01]  /*5430*/  HMMA.16816.F32 R16, R136.reuse, R142, R16 ;  /* 0x0000008e8810723c */ /* 0x040fe20000001810 */
[----:B------:R-:W2:Y:S05]  /*5440*/  LDSM.16.M88.4 R140, [R178+UR6+0x13400] ;  /* 0x01340006b28c783b */ /* 0x000eaa0008000200 */
[-C--:B---3--:R-:W-:Y:S06]  /*5450*/  HMMA.16816.F32 R20, R136, R148.reuse, R20 ;  /* 0x000000948814723c */ /* 0x088fec0000001814 */
[C---:B------:R-:W-:Y:S06]  /*5460*/  HMMA.16816.F32 R24, R144.reuse, R148, R24 ;  /* 0x000000949018723c */ /* 0x040fec0000001818 */
[-C--:B------:R-:W-:Y:S01]  /*5470*/  HMMA.16816.F32 R28, R144, R150.reuse, R28 ;  /* 0x00000096901c723c */ /* 0x080fe2000000181c */
[----:B------:R-:W3:Y:S05]  /*5480*/  LDSM.16.M88.4 R144, [R164+0x2000] ;  /* 0x00200000a490783b */ /* 0x000eea0000000200 */
[----:B------:R-:W-:Y:S03]  /*5490*/  HMMA.16816.F32 R32, R136, R150, R32 ;  /* 0x000000968820723c */ /* 0x000fe60000001820 */
[----:B------:R-:W3:Y:S03]  /*54a0*/  LDSM.16.M88.4 R136, [R164+0x2800] ;  /* 0x00280000a488783b */ /* 0x000ee60000000200 */
[-C--:B-1----:R-:W-:Y:S05]  /*54b0*/  HMMA.16816.F32 R4, R156, R160.reuse, R4 ;  /* 0x000000a09c04723c */ /* 0x082fea0000001804 */
[----:B------:R-:W1:Y:S01]  /*54c0*/  LDSM.16.M88.4 R148, [R177+0xa400] ;  /* 0x00a40000b194783b */ /* 0x000e620000000200 */
[C---:B----4-:R-:W-:Y:S06]  /*54d0*/  HMMA.16816.F32 R8, R132.reuse, R160, R8 ;  /* 0x000000a08408723c */ /* 0x050fec0000001808 */
        /* <DEDUP_REMOVED lines=10> */
[-C--:B-1----:R-:W-:Y:S05]  /*5580*/  HMMA.16816.F32 R20, R144, R148.reuse, R20 ;  /* 0x000000949014723c */ /* 0x082fea0000001814 */
[----:B------:R-:W-:Y:S01]  /*5590*/  FADD.FTZ R4, -R171, R4 ;  /* 0x00000004ab047221 */ /* 0x000fe20000010100 */
[C---:B------:R-:W-:Y:S05]  /*55a0*/  HMMA.16816.F32 R24, R136.reuse, R148, R24 ;  /* 0x000000948818723c */ /* 0x040fea0000001818 */
[-C--:B------:R-:W-:Y:S01]  /*55b0*/  FSEL R4, R4, R171.reuse, P0 ;  /* 0x000000ab04047208 */ /* 0x080fe20000000000 */
[-C--:B------:R-:W-:Y:S03]  /*55c0*/  HMMA.16816.F32 R28, R136, R150.reuse, R28 ;  /* 0x00000096881c723c */ /* 0x080fe6000000181c */
[----:B------:R-:W-:Y:S02]  /*55d0*/  FSETP.GE.FTZ.AND P0, PT, R247, RZ, PT ;  /* 0x000000fff700720b */ /* 0x000fe40003f16000 */
[----:B------:R-:W-:Y:S01]  /*55e0*/  FADD.FTZ R5, -R171, R5 ;  /* 0x00000005ab057221 */ /* 0x000fe20000010100 */
[----:B------:R-:W-:Y:S05]  /*55f0*/  HMMA.16816.F32 R32, R144, R150, R32 ;  /* 0x000000969020723c */ /* 0x000fea0000001820 */
[-C--:B------:R-:W-:Y:S01]  /*5600*/  FSEL R5, R5, R171.reuse, P6 ;  /* 0x000000ab05057208 */ /* 0x080fe20003000000 */
[C---:B------:R-:W-:Y:S01]  /*5610*/  FADD.FTZ R20, -R171.reuse, R20 ;  /* 0x00000014ab147221 */ /* 0x040fe20000010100 */
[----:B------:R-:W-:Y:S01]  /*5620*/  ISETP.GE.AND P6, PT, R214, 0x1, PT ;  /* 0x00000001d600780c */ /* 0x000fe20003fc6270 */
[C---:B------:R-:W-:Y:S03]  /*5630*/  FADD.FTZ R21, -R171.reuse, R21 ;  /* 0x00000015ab157221 */ /* 0x040fe60000010100 */
[-C--:B------:R-:W-:Y:S01]  /*5640*/  FSEL R20, R20, R171.reuse, P2 ;  /* 0x000000ab14147208 */ /* 0x080fe20001000000 */
[----:B------:R-:W-:Y:S01]  /*5650*/  FADD.FTZ R16, -R171, R16 ;  /* 0x00000010ab107221 */ /* 0x000fe20000010100 */
[-C--:B------:R-:W-:Y:S01]  /*5660*/  FSEL R21, R21, R171.reuse, P1 ;  /* 0x000000ab15157208 */ /* 0x080fe20000800000 */
[----:B------:R-:W-:Y:S01]  /*5670*/  FADD.FTZ R17, -R171, R17 ;  /* 0x00000011ab117221 */ /* 0x000fe20000010100 */
[----:B------:R-:W-:Y:S01]  /*5680*/  FSETP.GE.FTZ.AND P1, PT, R246, RZ, PT ;  /* 0x000000fff600720b */ /* 0x000fe20003f36000 */
[----:B------:R-:W-:Y:S01]  /*5690*/  FMUL.FTZ R20, R239, R20 ;  /* 0x00000014ef147220 */ /* 0x000fe20000410000 */
[----:B------:R-:W-:Y:S01]  /*56a0*/  FSEL R16, R16, R171, P4 ;  /* 0x000000ab10107208 */ /* 0x000fe20002000000 */
[----:B------:R-:W-:Y:S01]  /*56b0*/  FMUL.FTZ R21, R240, R21 ;  /* 0x00000015f0157220 */ /* 0x000fe20000410000 */
[----:B------:R-:W-:Y:S01]  /*56c0*/  FSEL R17, R17, R171, P3 ;  /* 0x000000ab11117208 */ /* 0x000fe20001800000 */
[----:B------:R-:W-:Y:S01]  /*56d0*/  FMUL.FTZ R4, R182, R4 ;  /* 0x00000004b6047220 */ /* 0x000fe20000410000 */
[----:B------:R-:W-:Y:S01]  /*56e0*/  FMUL.FTZ R5, R224, R5 ;  /* 0x00000005e0057220 */ /* 0x000fe20000410000 */
[----:B------:R-:W-:Y:S01]  /*56f0*/  FMUL.FTZ R16, R235, R16 ;  /* 0x00000010eb107220 */ /* 0x000fe20000410000 */
[----:B------:R-:W-:Y:S01]  /*5700*/  F2FP.F16.F32.PACK_AB R20, R21, R20 ;  /* 0x000000141514723e */ /* 0x000fe200000000ff */
[----:B------:R-:W-:Y:S01]  /*5710*/  FADD.FTZ R32, -R171, R32 ;  /* 0x00000020ab207221 */ /* 0x000fe20000010100 */
[----:B------:R-:W-:Y:S01]  /*5720*/  FMUL.FTZ R17, R236, R17 ;  /* 0x00000011ec117220 */ /* 0x000fe20000410000 */
[----:B------:R-:W-:Y:S01]  /*5730*/  F2FP.F16.F32.PACK_AB R4, R5, R4 ;  /* 0x000000040504723e */ /* 0x000fe200000000ff */
[C---:B------:R-:W-:Y:S01]  /*5740*/  FADD.FTZ R6, -R170.reuse, R6 ;  /* 0x00000006aa067221 */ /* 0x040fe20000010100 */
[----:B------:R-:W-:Y:S01]  /*5750*/  FADD.FTZ R7, -R170, R7 ;  /* 0x00000007aa077221 */ /* 0x000fe20000010100 */
[----:B------:R-:W-:Y:S01]  /*5760*/  FSEL R32, R32, R171, P1 ;  /* 0x000000ab20207208 */ /* 0x000fe20000800000 */
[----:B------:R-:W-:Y:S01]  /*5770*/  @P0 FADD.FTZ R171, -R171, R33 ;  /* 0x00000021abab0221 */ /* 0x000fe20000010100 */
[----:B------:R-:W-:Y:S02]  /*5780*/  FSETP.GE.FTZ.AND P1, PT, R225, RZ, PT ;  /* 0x000000ffe100720b */ /* 0x000fe40003f36000 */
[----:B------:R-:W-:Y:S01]  /*5790*/  FSETP.GE.FTZ.AND P0, PT, R226, RZ, PT ;  /* 0x000000ffe200720b */ /* 0x000fe20003f16000 */
[----:B------:R-:W-:Y:S01]  /*57a0*/  FMUL.FTZ R32, R246, R32 ;  /* 0x00000020f6207220 */ /* 0x000fe20000410000 */
[----:B------:R-:W-:Y:S01]  /*57b0*/  F2FP.F16.F32.PACK_AB R16, R17, R16 ;  /* 0x000000101110723e */ /* 0x000fe200000000ff */
[----:B------:R-:W-:Y:S01]  /*57c0*/  FMUL.FTZ R171, R247, R171 ;  /* 0x000000abf7ab7220 */ /* 0x000fe20000410000 */
[-C--:B------:R-:W-:Y:S02]  /*57d0*/  FSEL R6, R6, R170.reuse, P1 ;  /* 0x000000aa06067208 */ /* 0x080fe40000800000 */
[----:B------:R-:W-:Y:S01]  /*57e0*/  FSEL R21, R7, R170, P0 ;  /* 0x000000aa07157208 */ /* 0x000fe20000000000 */
[----:B------:R-:W-:Y:S06]  /*57f0*/  @!P6 BRA `(.L_x_847) ;  /* 0x0000000000b8e947 */ /* 0x000fec0003800000 */
[----:B------:R-:W1:Y:S01]  /*5800*/  LDC R7, c[0x0][0x240] ;  /* 0x00009000ff077b82 */ /* 0x000e620000000800 */
[----:B------:R-:W-:Y:S02]  /*5810*/  LOP3.LUT R5, R214, 0x1, RZ, 0xc0, !PT ;  /* 0x00000001d6057812 */ /* 0x000fe400078ec0ff */
[----:B------:R-:W-:Y:S02]  /*5820*/  ISETP.GE.AND P2, PT, R186, UR20, PT ;  /* 0x00000014ba007c0c */ /* 0x000fe4000bf46270 */
[----:B------:R-:W-:Y:S02]  /*5830*/  ISETP.GE.AND P1, PT, R199, UR20, PT ;  /* 0x00000014c7007c0c */ /* 0x000fe4000bf26270 */
[----:B------:R-:W-:Y:S01]  /*5840*/  ISETP.NE.U32.AND P0, PT, R5, 0x1, PT ;  /* 0x000000010500780c */ /* 0x000fe20003f05070 */
[----:B------:R-:W-:Y:S05]  /*5850*/  IMAD.MOV.U32 R5, RZ, RZ, -0x3000 ;  /* 0xffffd000ff057424 */ /* 0x000fea00078e00ff */
[----:B------:R-:W-:Y:S02]  /*5860*/  SEL R5, R5, 0x3000, !P0 ;  /* 0x0000300005057807 */ /* 0x000fe40004000000 */
[----:B------:R-:W-:Y:S03]  /*5870*/  ISETP.GE.AND P0, PT, R198, UR20, PT ;  /* 0x00000014c6007c0c */ /* 0x000fe6000bf06270 */
[--C-:B------:R-:W-:Y:S02]  /*5880*/  IMAD.IADD R213, R213, 0x1, R5.reuse ;  /* 0x00000001d5d57824 */ /* 0x100fe400078e0205 */
[--C-:B------:R-:W-:Y:S02]  /*5890*/  IMAD.IADD R208, R208, 0x1, R5.reuse ;  /* 0x00000001d0d07824 */ /* 0x100fe400078e0205 */
[----:B------:R-:W-:Y:S01]  /*58a0*/  IMAD.IADD R3, R3, 0x1, R5 ;  /* 0x0000000103037824 */ /* 0x000fe200078e0205 */
[----:B------:R2:W-:Y:S01]  /*58b0*/  @P2 STS [R213], RZ ;  /* 0x000000ffd5002388 */ /* 0x0005e20000000800 */
[----:B-1----:R-:W-:Y:S03]  /*58c0*/  IMAD.U32 R7, R7, -0x40, RZ ;  /* 0xffffffc007077824 */ /* 0x002fe600078e00ff */
[----:B------:R2:W-:Y:S02]  /*58d0*/  @P2 STS [R213+0x4], RZ ;  /* 0x000004ffd5002388 */ /* 0x0005e40000000800 */
[C---:B------:R-:W-:Y:S02]  /*58e0*/  LEA R203, P3, R7.reuse, R203, 0x1 ;  /* 0x000000cb07cb7211 */ /* 0x040fe400078608ff */
[----:B------:R2:W-:Y:S01]  /*58f0*/  @P2 STS [R213+0x8], RZ ;  /* 0x000008ffd5002388 */ /* 0x0005e20000000800 */
[----:B------:R-:W-:Y:S02]  /*5900*/  SHF.R.S32.HI R17, RZ, 0x1f, R7 ;  /* 0x0000001fff117819 */ /* 0x000fe40000011407 */
[----:B------:R-:W-:Y:S01]  /*5910*/  @!P2 IMAD.MOV.U32 R136, RZ, RZ, R203 ;  /* 0x000000ffff88a224 */ /* 0x000fe200078e00cb */
[----:B------:R2:W-:Y:S01]  /*5920*/  @P2 STS [R213+0xc], RZ ;  /* 0x00000cffd5002388 */ /* 0x0005e20000000800 */
[----:B------:R-:W-:Y:S01]  /*5930*/  LEA.HI.X R202, R7, R202, R17, 0x1, P3 ;  /* 0x000000ca07ca7211 */ /* 0x000fe200018f0c11 */
[--C-:B------:R-:W-:Y:S02]  /*5940*/  @!P1 IMAD.MOV.U32 R134, RZ, RZ, R203.reuse ;  /* 0x000000ffff869224 */ /* 0x100fe400078e00cb */
[----:B------:R-:W-:Y:S01]  /*5950*/  @!P0 IMAD.MOV.U32 R132, RZ, RZ, R203 ;  /* 0x000000ffff848224 */ /* 0x000fe200078e00cb */
[-C--:B------:R-:W-:Y:S01]  /*5960*/  @!P2 MOV R137, R202.reuse ;  /* 0x000000ca0089a202 */ /* 0x080fe20000000f00 */
[----:B------:R-:W-:Y:S01]  /*5970*/  @!P1 IMAD.MOV.U32 R135, RZ, RZ, R202 ;  /* 0x000000ffff879224 */ /* 0x000fe200078e00ca */
[----:B------:R-:W-:Y:S03]  /*5980*/  @!P0 MOV R133, R202 ;  /* 0x000000ca00858202 */ /* 0x000fe60000000f00 */
        /* <DEDUP_REMOVED lines=20> */
[----:B------:R-:W0:Y:S02]  /*5ad0*/  LDGDEPBAR ;  /* 0x00000000000079af */ /* 0x000e240000000000 */
.L_x_847:
[C---:B------:R-:W-:Y:S01]  /*5ae0*/  FADD.FTZ R18, -R170.reuse, R18 ;  /* 0x00000012aa127221 */ /* 0x040fe20000010100 */
[----:B------:R-:W-:Y:S01]  /*5af0*/  FSETP.GE.FTZ.AND P0, PT, R237, RZ, PT ;  /* 0x000000ffed00720b */ /* 0x000fe20003f16000 */
[----:B------:R1:W-:Y:S01]  /*5b00*/  STS [R191+0x15000], R4 ;  /* 0x01500004bf007388 */ /* 0x0003e20000000800 */
[C---:B------:R-:W-:Y:S01]  /*5b10*/  FADD.FTZ R23, -R170.reuse, R23 ;  /* 0x00000017aa177221 */ /* 0x040fe20000010100 */
[----:B------:R-:W-:Y:S01]  /*5b20*/  FSETP.GE.FTZ.AND P1, PT, R165, RZ, PT ;  /* 0x000000ffa500720b */ /* 0x000fe20003f36000 */
[----:B------:R-:W-:Y:S01]  /*5b30*/  FADD.FTZ R19, -R170, R19 ;  /* 0x00000013aa137221 */ /* 0x000fe20000010100 */
[-C--:B------:R-:W-:Y:S01]  /*5b40*/  FSEL R18, R18, R170.reuse, P0 ;  /* 0x000000aa12127208 */ /* 0x080fe20000000000 */
[----:B------:R-:W-:Y:S01]  /*5b50*/  FADD.FTZ R22, -R170, R22 ;  /* 0x00000016aa167221 */ /* 0x000fe20000010100 */
[----:B------:R-:W-:Y:S01]  /*5b60*/  FSETP.GE.FTZ.AND P0, PT, R250, RZ, PT ;  /* 0x000000fffa00720b */ /* 0x000fe20003f16000 */
[----:B------:R-:W-:Y:S01]  /*5b70*/  FADD.FTZ R34, -R170, R34 ;  /* 0x00000022aa227221 */ /* 0x000fe20000010100 */
[-C--:B------:R-:W-:Y:S01]  /*5b80*/  FSEL R23, R23, R170.reuse, P1 ;  /* 0x000000aa17177208 */ /* 0x080fe20000800000 */
[C---:B-----5:R-:W-:Y:S01]  /*5b90*/  FADD.FTZ R12, -R169.reuse, R12 ;  /* 0x0000000ca90c7221 */ /* 0x060fe20000010100 */
[----:B------:R-:W-:Y:S01]  /*5ba0*/  FSETP.GE.FTZ.AND P3, PT, R238, RZ, PT ;  /* 0x000000ffee00720b */ /* 0x000fe20003f76000 */
[----:B------:R-:W-:Y:S01]  /*5bb0*/  FADD.FTZ R9, -R169, R9 ;  /* 0x00000009a9097221 */ /* 0x000fe20000010100 */
[----:B------:R-:W-:Y:S01]  /*5bc0*/  FSETP.GE.FTZ.AND P2, PT, R241, RZ, PT ;  /* 0x000000fff100720b */ /* 0x000fe20003f56000 */
[----:B------:R-:W-:Y:S01]  /*5bd0*/  FADD.FTZ R8, -R169, R8 ;  /* 0x00000008a9087221 */ /* 0x000fe20000010100 */
[----:B------:R-:W-:Y:S01]  /*5be0*/  FSETP.GE.FTZ.AND P1, PT, R249, RZ, PT ;  /* 0x000000fff900720b */ /* 0x000fe20003f36000 */
[----:B------:R-:W-:Y:S01]  /*5bf0*/  FADD.FTZ R24, -R169, R24 ;  /* 0x00000018a9187221 */ /* 0x000fe20000010100 */
[-C--:B------:R-:W-:Y:S01]  /*5c00*/  FSEL R19, R19, R170.reuse, P3 ;  /* 0x000000aa13137208 */ /* 0x080fe20001800000 */
[C---:B------:R-:W-:Y:S01]  /*5c10*/  FADD.FTZ R25, -R169.reuse, R25 ;  /* 0x00000019a9197221 */ /* 0x040fe20000010100 */
[-C--:B------:R-:W-:Y:S01]  /*5c20*/  FSEL R22, R22, R170.reuse, P2 ;  /* 0x000000aa16167208 */ /* 0x080fe20001000000 */
[----:B------:R-:W-:Y:S01]  /*5c30*/  FADD.FTZ R28, -R169, R28 ;  /* 0x0000001ca91c7221 */ /* 0x000fe20000010100 */
[----:B------:R-:W-:Y:S01]  /*5c40*/  FSEL R34, R34, R170, P1 ;  /* 0x000000aa22227208 */ /* 0x000fe20000800000 */
[----:B------:R-:W-:Y:S01]  /*5c50*/  @P0 FADD.FTZ R170, -R170, R35 ;  /* 0x00000023aaaa0221 */ /* 0x000fe20000010100 */
[----:B------:R-:W-:Y:S01]  /*5c60*/  FSETP.GE.FTZ.AND P0, PT, R231, RZ, PT ;  /* 0x000000ffe700720b */ /* 0x000fe20003f16000 */
[----:B------:R-:W-:Y:S01]  /*5c70*/  FADD.FTZ R10, -R168, R10 ;  /* 0x0000000aa80a7221 */ /* 0x000fe20000010100 */
[----:B------:R-:W-:Y:S01]  /*5c80*/  FSETP.GE.FTZ.AND P1, PT, R228, RZ, PT ;  /* 0x000000ffe400720b */ /* 0x000fe20003f36000 */
[----:B-1----:R-:W-:Y:S01]  /*5c90*/  FADD.FTZ R4, -R169, R13 ;  /* 0x0000000da9047221 */ /* 0x002fe20000010100 */
[----:B------:R-:W-:Y:S01]  /*5ca0*/  FSEL R12, R12, R169, P0 ;  /* 0x000000a90c0c7208 */ /* 0x000fe20000000000 */
[----:B------:R-:W-:Y:S01]  /*5cb0*/  FADD.FTZ R11, -R168, R11 ;  /* 0x0000000ba80b7221 */ /* 0x000fe20000010100 */
[----:B------:R-:W-:Y:S01]  /*5cc0*/  FSETP.GE.FTZ.AND P0, PT, R245, RZ, PT ;  /* 0x000000fff500720b */ /* 0x000fe20003f16000 */
[----:B------:R-:W-:Y:S01]  /*5cd0*/  FMUL.FTZ R21, R226, R21 ;  /* 0x00000015e2157220 */ /* 0x000fe20000410000 */
[-C--:B------:R-:W-:Y:S01]  /*5ce0*/  FSEL R9, R9, R169.reuse, P1 ;  /* 0x000000a909097208 */ /* 0x080fe20000800000 */
[----:B------:R-:W-:Y:S01]  /*5cf0*/  FMUL.FTZ R6, R225, R6 ;  /* 0x00000006e1067220 */ /* 0x000fe20000410000 */
        /* <DEDUP_REMOVED lines=13> */
[----:B------:R-:W-:Y:S01]  /*5dd0*/  FMUL.FTZ R12, R231, R12 ;  /* 0x0000000ce70c7220 */ /* 0x000fe20000410000 */
[-C--:B------:R-:W-:Y:S01]  /*5de0*/  FSEL R24, R24, R169.reuse, P3 ;  /* 0x000000a918187208 */ /* 0x080fe20001800000 */
[----:B------:R-:W-:Y:S01]  /*5df0*/  FMUL.FTZ R4, R232, R4 ;  /* 0x00000004e8047220 */ /* 0x000fe20000410000 */
[-C--:B------:R-:W-:Y:S01]  /*5e00*/  FSEL R25, R25, R169.reuse, P2 ;  /* 0x000000a919197208 */ /* 0x080fe20001000000 */
[----:B------:R-:W-:Y:S01]  /*5e10*/  FADD.FTZ R26, -R168, R26 ;  /* 0x0000001aa81a7221 */ /* 0x000fe20000010100 */
[----:B------:R-:W-:Y:S01]  /*5e20*/  FSEL R28, R28, R169, P1 ;  /* 0x000000a91c1c7208 */ /* 0x000fe20000800000 */
[----:B------:R-:W-:Y:S01]  /*5e30*/  @P0 FADD.FTZ R169, -R169, R29 ;  /* 0x0000001da9a90221 */ /* 0x000fe20000010100 */
[----:B------:R-:W-:Y:S01]  /*5e40*/  FSETP.GE.FTZ.AND P1, PT, R229, RZ, PT ;  /* 0x000000ffe500720b */ /* 0x000fe20003f36000 */
[----:B------:R-:W-:Y:S01]  /*5e50*/  FADD.FTZ R27, -R168, R27 ;  /* 0x0000001ba81b7221 */ /* 0x000fe20000010100 */
[----:B------:R-:W-:Y:S01]  /*5e60*/  FSETP.GE.FTZ.AND P0, PT, R230, RZ, PT ;  /* 0x000000ffe600720b */ /* 0x000fe20003f16000 */
[----:B------:R-:W-:Y:S01]  /*5e70*/  FMUL.FTZ R23, R165, R23 ;  /* 0x00000017a5177220 */ /* 0x000fe20000410000 */
[----:B------:R-:W-:Y:S01]  /*5e80*/  FSEL R10, R10, R168, P1 ;  /* 0x000000a80a0a7208 */ /* 0x000fe20000800000 */
[----:B------:R-:W-:Y:S01]  /*5e90*/  FMUL.FTZ R22, R241, R22 ;  /* 0x00000016f1167220 */ /* 0x000fe20000410000 */
[----:B------:R-:W-:Y:S01]  /*5ea0*/  FSEL R11, R11, R168, P0 ;  /* 0x000000a80b0b7208 */ /* 0x000fe20000000000 */
[----:B------:R-:W-:Y:S01]  /*5eb0*/  FADD.FTZ R30, -R168, R30 ;  /* 0x0000001ea81e7221 */ /* 0x000fe20000010100 */
[----:B------:R-:W-:Y:S01]  /*5ec0*/  FSETP.GE.FTZ.AND P1, PT, R234, RZ, PT ;  /* 0x000000ffea00720b */ /* 0x000fe20003f36000 */
[----:B------:R-:W-:Y:S01]  /*5ed0*/  FMUL.FTZ R10, R229, R10 ;  /* 0x0000000ae50a7220 */ /* 0x000fe20000410000 */
[----:B------:R-:W-:Y:S01]  /*5ee0*/  FSETP.GE.FTZ.AND P4, PT, R233, RZ, PT ;  /* 0x000000ffe900720b */ /* 0x000fe20003f96000 */
[----:B------:R-:W-:Y:S01]  /*5ef0*/  FMUL.FTZ R11, R230, R11 ;  /* 0x0000000be60b7220 */ /* 0x000fe20000410000 */
[----:B------:R-:W-:Y:S01]  /*5f00*/  F2FP.F16.F32.PACK_AB R6, R21, R6 ;  /* 0x000000061506723e */ /* 0x000fe200000000ff */
[----:B------:R-:W-:Y:S01]  /*5f10*/  FMUL.FTZ R34, R249, R34 ;  /* 0x00000022f9227220 */ /* 0x000fe20000410000 */
[----:B------:R-:W-:Y:S01]  /*5f20*/  FSEL R14, R14, R168, P1 ;  /* 0x000000a80e0e7208 */ /* 0x000fe20000800000 */
[----:B------:R-:W-:Y:S01]  /*5f30*/  FMUL.FTZ R170, R250, R170 ;  /* 0x000000aafaaa7220 */ /* 0x000fe20000410000 */
[----:B------:R-:W-:Y:S01]  /*5f40*/  FSEL R15, R15, R168, P4 ;  /* 0x000000a80f0f7208 */ /* 0x000fe20002000000 */
[----:B------:R-:W-:Y:S01]  /*5f50*/  STS [R191+0x15400], R6 ;  /* 0x01540006bf007388 */ /* 0x000fe20000000800 */
[----:B------:R-:W-:Y:S01]  /*5f60*/  F2FP.F16.F32.PACK_AB R18, R19, R18 ;  /* 0x000000121312723e */ /* 0x000fe200000000ff */
[----:B------:R-:W-:Y:S01]  /*5f70*/  FMUL.FTZ R14, R234, R14 ;  /* 0x0000000eea0e7220 */ /* 0x000fe20000410000 */
[----:B------:R-:W-:Y:S01]  /*5f80*/  FSETP.GE.FTZ.AND P0, PT, R251, RZ, PT ;  /* 0x000000fffb00720b */ /* 0x000fe20003f16000 */
[----:B------:R-:W-:Y:S01]  /*5f90*/  FMUL.FTZ R15, R233, R15 ;  /* 0x0000000fe90f7220 */ /* 0x000fe20000410000 */
[----:B------:R-:W-:Y:S01]  /*5fa0*/  F2FP.F16.F32.PACK_AB R8, R9, R8 ;  /* 0x000000080908723e */ /* 0x000fe200000000ff */
[----:B------:R-:W-:Y:S01]  /*5fb0*/  STS [R195+0x15000], R16 ;  /* 0x01500010c3007388 */ /* 0x000fe20000000800 */
[----:B------:R-:W-:Y:S01]  /*5fc0*/  F2FP.F16.F32.PACK_AB R10, R11, R10 ;  /* 0x0000000a0b0a723e */ /* 0x000fe200000000ff */
[----:B------:R-:W-:Y:S01]  /*5fd0*/  FMUL.FTZ R25, R167, R25 ;  /* 0x00000019a7197220 */ /* 0x000fe20000410000 */
[----:B------:R-:W-:Y:S02]  /*5fe0*/  FSETP.GE.FTZ.AND P3, PT, R243, RZ, PT ;  /* 0x000000fff300720b */ /* 0x000fe40003f76000 */
[----:B------:R-:W-:Y:S01]  /*5ff0*/  STS [R195+0x15400], R18 ;  /* 0x01540012c3007388 */ /* 0x000fe20000000800 */
[----:B------:R-:W-:Y:S01]  /*6000*/  FSETP.GE.FTZ.AND P2, PT, R242, RZ, PT ;  /* 0x000000fff200720b */ /* 0x000fe20003f56000 */
[----:B------:R-:W-:Y:S01]  /*6010*/  FMUL.FTZ R24, R166, R24 ;  /* 0x00000018a6187220 */ /* 0x000fe20000410000 */
[----:B------:R-:W-:Y:S02]  /*6020*/  F2FP.F16.F32.PACK_AB R4, R4, R12 ;  /* 0x0000000c0404723e */ /* 0x000fe400000000ff */
[----:B------:R-:W-:Y:S01]  /*6030*/  STS [R191+0x16000], R8 ;  /* 0x01600008bf007388 */ /* 0x000fe20000000800 */
[----:B------:R-:W-:Y:S01]  /*6040*/  F2FP.F16.F32.PACK_AB R14, R15, R14 ;  /* 0x0000000e0f0e723e */ /* 0x000fe200000000ff */
[----:B------:R-:W-:Y:S01]  /*6050*/  FMUL.FTZ R28, R244, R28 ;  /* 0x0000001cf41c7220 */ /* 0x000fe20000410000 */
[-C--:B------:R-:W-:Y:S02]  /*6060*/  FSEL R26, R26, R168.reuse, P3 ;  /* 0x000000a81a1a7208 */ /* 0x080fe40001800000 */
[----:B------:R-:W-:Y:S01]  /*6070*/  STS [R191+0x16400], R10 ;  /* 0x0164000abf007388 */ /* 0x000fe20000000800 */
[----:B------:R-:W-:Y:S01]  /*6080*/  FSEL R27, R27, R168, P2 ;  /* 0x000000a81b1b7208 */ /* 0x000fe20001000000 */
[----:B------:R-:W-:Y:S01]  /*6090*/  FMUL.FTZ R169, R245, R169 ;  /* 0x000000a9f5a97220 */ /* 0x000fe20000410000 */
[----:B------:R-:W-:Y:S02]  /*60a0*/  FSETP.GE.FTZ.AND P1, PT, R248, RZ, PT ;  /* 0x000000fff800720b */ /* 0x000fe40003f36000 */
[----:B------:R-:W-:Y:S01]  /*60b0*/  STS [R195+0x16000], R4 ;  /* 0x01600004c3007388 */ /* 0x000fe20000000800 */
[----:B------:R-:W-:Y:S01]  /*60c0*/  F2FP.F16.F32.PACK_AB R22, R23, R22 ;  /* 0x000000161716723e */ /* 0x000fe200000000ff */
[----:B------:R-:W-:Y:S01]  /*60d0*/  FMUL.FTZ R27, R242, R27 ;  /* 0x0000001bf21b7220 */ /* 0x000fe20000410000 */
[----:B------:R-:W-:Y:S02]  /*60e0*/  FSEL R30, R30, R168, P1 ;  /* 0x000000a81e1e7208 */ /* 0x000fe40000800000 */
[----:B------:R-:W-:Y:S01]  /*60f0*/  STS [R195+0x16400], R14 ;  /* 0x0164000ec3007388 */ /* 0x000fe20000000800 */
[----:B------:R-:W-:Y:S01]  /*6100*/  @P0 FADD.FTZ R168, -R168, R31 ;  /* 0x0000001fa8a80221 */ /* 0x000fe20000010100 */
[----:B------:R-:W-:Y:S01]  /*6110*/  FMUL.FTZ R26, R243, R26 ;  /* 0x0000001af31a7220 */ /* 0x000fe20000410000 */
[----:B------:R-:W-:Y:S02]  /*6120*/  F2FP.F16.F32.PACK_AB R32, R171, R32 ;  /* 0x00000020ab20723e */ /* 0x000fe400000000ff */
[----:B------:R-:W-:Y:S01]  /*6130*/  STS [R193+0x15000], R20 ;  /* 0x01500014c1007388 */ /* 0x000fe20000000800 */
[----:B------:R-:W-:Y:S01]  /*6140*/  F2FP.F16.F32.PACK_AB R34, R170, R34 ;  /* 0x00000022aa22723e */ /* 0x000fe200000000ff */
[----:B------:R-:W-:Y:S01]  /*6150*/  FMUL.FTZ R30, R248, R30 ;  /* 0x0000001ef81e7220 */ /* 0x000fe20000410000 */
[----:B------:R-:W-:Y:S02]  /*6160*/  FMUL.FTZ R168, R251, R168 ;  /* 0x000000a8fba87220 */ /* 0x000fe40000410000 */
[----:B------:R-:W-:Y:S01]  /*6170*/  STS [R193+0x15400], R22 ;  /* 0x01540016c1007388 */ /* 0x000fe20000000800 */
[----:B------:R-:W-:Y:S01]  /*6180*/  F2FP.F16.F32.PACK_AB R24, R25, R24 ;  /* 0x000000181918723e */ /* 0x000fe200000000ff */
[----:B------:R-:W-:Y:S01]  /*6190*/  IMAD.MOV.U32 R162, RZ, RZ, R223 ;  /* 0x000000ffffa27224 */ /* 0x000fe200078e00df */
[----:B------:R-:W-:Y:S02]  /*61a0*/  F2FP.F16.F32.PACK_AB R26, R27, R26 ;  /* 0x0000001a1b1a723e */ /* 0x000fe400000000ff */
[----:B------:R-:W-:Y:S01]  /*61b0*/  STS [R196+0x15000], R32 ;  /* 0x01500020c4007388 */ /* 0x000fe20000000800 */
[----:B------:R-:W-:Y:S01]  /*61c0*/  F2FP.F16.F32.PACK_AB R28, R169, R28 ;  /* 0x0000001ca91c723e */ /* 0x000fe200000000ff */
[----:B------:R-:W-:Y:S01]  /*61d0*/  IMAD.MOV.U32 R163, RZ, RZ, R222 ;  /* 0x000000ffffa37224 */ /* 0x000fe200078e00de */
[----:B------:R-:W-:Y:S02]  /*61e0*/  F2FP.F16.F32.PACK_AB R30, R168, R30 ;  /* 0x0000001ea81e723e */ /* 0x000fe400000000ff */
[----:B------:R-:W-:Y:S01]  /*61f0*/  STS [R196+0x15400], R34 ;  /* 0x01540022c4007388 */ /* 0x000fe20000000800 */
[----:B------:R-:W-:Y:S02]  /*6200*/  LEA R160, R180, UR6, 0x1 ;  /* 0x00000006b4a07c11 */ /* 0x000fe4000f8e08ff */
[----:B------:R-:W-:Y:S02]  /*6210*/  LEA R161, R185, UR6, 0x1 ;  /* 0x00000006b9a17c11 */ /* 0x000fe4000f8e08ff */
[----:B------:R-:W-:Y:S05]  /*6220*/  STS [R193+0x16000], R24 ;  /* 0x01600018c1007388 */ /* 0x000fea0000000800 */
[----:B------:R-:W-:Y:S05]  /*6230*/  STS [R193+0x16400], R26 ;  /* 0x0164001ac1007388 */ /* 0x000fea0000000800 */
[----:B------:R-:W-:Y:S05]  /*6240*/  STS [R196+0x16000], R28 ;  /* 0x0160001cc4007388 */ /* 0x000fea0000000800 */
[----:B------:R-:W-:Y:S01]  /*6250*/  STS [R196+0x16400], R30 ;  /* 0x0164001ec4007388 */ /* 0x000fe20000000800 */
[----:B------:R-:W-:Y:S06]  /*6260*/  BAR.SYNC.DEFER_BLOCKING 0x0 ;  /* 0x0000000000007b1d */ /* 0x000fec0000010000 */
[----:B------:R-:W-:Y:S05]  /*6270*/  LDSM.16.MT88.4 R4, [R175+0x19000] ;  /* 0x01900000af04783b */ /* 0x000fea0000004200 */
[----:B------:R-:W1:Y:S05]  /*6280*/  LDSM.16.MT88.4 R8, [R160+0x6000] ;  /* 0x00600000a008783b */ /* 0x000e6a0000004200 */
[----:B------:R-:W3:Y:S05]  /*6290*/  LDSM.16.MT88.4 R12, [R175+0x1b000] ;  /* 0x01b00000af0c783b */ /* 0x000eea0000004200 */
[----:B------:R-:W4:Y:S05]  /*62a0*/  LDSM.16.MT88.4 R16, [R160+0x7000] ;  /* 0x00700000a010783b */ /* 0x000f2a0000004200 */
[----:B------:R-:W4:Y:S05]  /*62b0*/  LDSM.16.MT88.4 R20, [R160+0x8000] ;  /* 0x00800000a014783b */ /* 0x000f2a0000004200 */
[----:B------:R-:W-:Y:S05]  /*62c0*/  LDSM.16.MT88.4 R24, [R175+0x19800] ;  /* 0x01980000af18783b */ /* 0x000fea0000004200 */
[----:B------:R-:W4:Y:S05]  /*62d0*/  LDSM.16.MT88.4 R28, [R160+0x6400] ;  /* 0x00640000a01c783b */ /* 0x000f2a0000004200 */
[----:B------:R-:W4:Y:S05]  /*62e0*/  LDSM.16.MT88.4 R32, [R175+0x1b800] ;  /* 0x01b80000af20783b */ /* 0x000f2a0000004200 */
[----:B--2---:R-:W2:Y:S01]  /*62f0*/  LDSM.16.MT88.4 R132, [R160+0x7400] ;  /* 0x00740000a084783b */ /* 0x004ea20000004200 */
[-C--:B-1----:R-:W-:Y:S04]  /*6300*/  HMMA.16816.F32 R36, R4, R8.reuse, R36 ;  /* 0x000000080424723c */ /* 0x082fe80000001824 */
[----:B------:R-:W1:Y:S02]  /*6310*/  LDSM.16.MT88.4 R136, [R160+0x8400] ;  /* 0x00840000a088783b */ /* 0x000e640000004200 */
        /* <DEDUP_REMOVED lines=14> */
[----:B------:R-:W3:Y:S05]  /*6400*/  LDSM.16.MT88.4 R4, [R175+0x1a000] ;  /* 0x01a00000af04783b */ /* 0x000eea0000004200 */
[-C--:B------:R-:W-:Y:S01]  /*6410*/  HMMA.16816.F32 R36, R24, R28.reuse, R36 ;  /* 0x0000001c1824723c */ /* 0x080fe20000001824 */
[----:B------:R-:W4:Y:S05]  /*6420*/  LDSM.16.MT88.4 R20, [R160+0x8800] ;  /* 0x00880000a014783b */ /* 0x000f2a0000004200 */
        /* <DEDUP_REMOVED lines=14> */
[----:B------:R-:W2:Y:S05]  /*6510*/  LDSM.16.MT88.4 R24, [R160+0x7c00] ;  /* 0x007c0000a018783b */ /* 0x000eaa0000004200 */
[-C--:B---3--:R-:W-:Y:S01]  /*6520*/  HMMA.16816.F32 R36, R4, R8.reuse, R36 ;  /* 0x000000080424723c */ /* 0x088fe20000001824 */
        /* <DEDUP_REMOVED lines=31> */
[----:B------:R-:W-:Y:S09]  /*6720*/  ISETP.GE.AND P0, PT, R198, UR20, PT ;  /* 0x00000014c6007c0c */ /* 0x000ff2000bf06270 */
[----:B------:R2:W-:Y:S04]  /*6730*/  @P2 STS [R161+0x6000], RZ ;  /* 0x006000ffa1002388 */ /* 0x0005e80000000800 */
[----:B------:R2:W-:Y:S04]  /*6740*/  @P2 STS [R161+0x6004], RZ ;  /* 0x006004ffa1002388 */ /* 0x0005e80000000800 */
[----:B------:R2:W-:Y:S01]  /*6750*/  @P2 STS.64 [R161+0x6008], RZ ;  /* 0x006008ffa1002388 */ /* 0x0005e20000000a00 */
[----:B-1----:R-:W-:Y:S05]  /*6760*/  IMAD.U32 R4, R4, -0x40, RZ ;  /* 0xffffffc004047824 */ /* 0x002fea00078e00ff */
[C---:B------:R-:W-:Y:S02]  /*6770*/  LEA R205, P3, R4.reuse, R205, 0x1 ;  /* 0x000000cd04cd7211 */ /* 0x040fe400078608ff */
[----:B------:R-:W-:Y:S02]  /*6780*/  SHF.R.S32.HI R5, RZ, 0x1f, R4 ;  /* 0x0000001fff057819 */ /* 0x000fe40000011404 */
[----:B------:R-:W-:Y:S01]  /*6790*/  @!P1 MOV R6, R205 ;  /* 0x000000cd00069202 */ /* 0x000fe20000000f00 */
[----:B------:R-:W-:Y:S01]  /*67a0*/  @!P2 IMAD.MOV.U32 R8, RZ, RZ, R205 ;  /* 0x000000ffff08a224 */ /* 0x000fe200078e00cd */
[----:B------:R-:W-:Y:S01]  /*67b0*/  LEA.HI.X R204, R4, R204, R5, 0x1, P3 ;  /* 0x000000cc04cc7211 */ /* 0x000fe200018f0c05 */
[----:B------:R-:W-:Y:S03]  /*67c0*/  @!P0 IMAD.MOV.U32 R4, RZ, RZ, R205 ;  /* 0x000000ffff048224 */ /* 0x000fe600078e00cd */
[----:B------:R-:W-:Y:S01]  /*67d0*/  @!P0 MOV R5, R204 ;  /* 0x000000cc00058202 */ /* 0x000fe20000000f00 */
[--C-:B------:R-:W-:Y:S02]  /*67e0*/  @!P2 IMAD.MOV.U32 R9, RZ, RZ, R204.reuse ;  /* 0x000000ffff09a224 */ /* 0x100fe400078e00cc */
[----:B------:R-:W-:Y:S03]  /*67f0*/  @!P1 IMAD.MOV.U32 R7, RZ, RZ, R204 ;  /* 0x000000ffff079224 */ /* 0x000fe600078e00cc */
        /* <DEDUP_REMOVED lines=15> */
.L_x_848:
[----:B------:R-:W-:Y:S01]  /*68f0*/  LDSM.16.M88.4 R24, [R179] ;  /* 0x00000000b318783b */ /* 0x000fe20000000200 */
[----:B------:R-:W-:Y:S02]  /*6900*/  IMAD.U32 R223, RZ, RZ, UR23 ;  /* 0x00000017ffdf7e24 */ /* 0x000fe4000f8e00ff */
[----:B------:R-:W-:Y:S01]  /*6910*/  IMAD.U32 R222, RZ, RZ, UR23 ;  /* 0x00000017ffde7e24 */ /* 0x000fe2000f8e00ff */
[----:B--2---:R-:W1:Y:S02]  /*6920*/  LDSM.16.MT88.4 R8, [R160+0x9000] ;  /* 0x00900000a008783b */ /* 0x004e640000004200 */
[----:B------:R-:W-:Y:S02]  /*6930*/  LEA R223, P0, R223, R162, 0x2 ;  /* 0x000000a2dfdf7211 */ /* 0x000fe400078010ff */
[----:B------:R-:W2:Y:S02]  /*6940*/  LDSM.16.MT88.4 R16, [R160+0xb000] ;  /* 0x00b00000a010783b */ /* 0x000ea40000004200 */
[----:B------:R-:W-:Y:S02]  /*6950*/  LEA.HI.X.SX32 R222, R222, R163, 0x2, P0 ;  /* 0x000000a3dede7211 */ /* 0x000fe400000f16ff */
[----:B------:R-:W3:Y:S04]  /*6960*/  LDSM.16.MT88.4 R28, [R160+0xd000] ;  /* 0x00d00000a01c783b */ /* 0x000ee80000004200 */
        /* <DEDUP_REMOVED lines=68> */
[C---:B-1----:R-:W-:Y:S06]  /*6db0*/  HMMA.16816.F32 R20, R132.reuse, R28, R20 ;  /* 0x0000001c8414723c */ /* 0x042fec0000001814 */
[----:B------:R-:W-:Y:S01]  /*6dc0*/  HMMA.16816.F32 R24, R132, R30, R24 ;  /* 0x0000001e8418723c */ /* 0x000fe20000001818 */
[----:B------:R-:W-:Y:S04]  /*6dd0*/  IMAD.U32 R29, RZ, RZ, UR28 ;  /* 0x0000001cff1d7e24 */ /* 0x000fe8000f8e00ff */
[----:B------:R-:W-:Y:S01]  /*6de0*/  @P6 VIADD R28, R190, 0xffffffc0 ;  /* 0xffffffc0be1c6836 */ /* 0x000fe20000000000 */
[C---:B--2---:R-:W-:Y:S01]  /*6df0*/  HMMA.16816.F32 R4, R140.reuse, R156, R4 ;  /* 0x0000009c8c04723c */ /* 0x044fe20000001804 */
[----:B------:R-:W-:Y:S04]  /*6e00*/  IMAD.U32 R30, RZ, RZ, UR30 ;  /* 0x0000001eff1e7e24 */ /* 0x000fe8000f8e00ff */
[----:B------:R-:W-:Y:S01]  /*6e10*/  @P6 IMAD.WIDE R134, R28, 0x4, R220 ;  /* 0x000000041c866825 */ /* 0x000fe200078e02dc */
[C---:B------:R-:W-:Y:S04]  /*6e20*/  HMMA.16816.F32 R8, R140.reuse, R158, R8 ;  /* 0x0000009e8c08723c */ /* 0x040fe80000001808 */
[----:B------:R-:W5:Y:S01]  /*6e30*/  @P6 LDG.E R211, desc[UR36][R134.64] ;  /* 0x0000002486d36981 */ /* 0x000f62000c1e1900 */
[----:B------:R-:W-:Y:S01]  /*6e40*/  IMAD.MOV.U32 R132, RZ, RZ, R223 ;  /* 0x000000ffff847224 */ /* 0x000fe200078e00df */
[C---:B---3--:R-:W-:Y:S01]  /*6e50*/  HMMA.16816.F32 R12, R140.reuse, R136, R12 ;  /* 0x000000888c0c723c */ /* 0x048fe2000000180c */
[----:B------:R-:W-:Y:S01]  /*6e60*/  IMAD.U32 R28, RZ, RZ, UR30 ;  /* 0x0000001eff1c7e24 */ /* 0x000fe2000f8e00ff */
[----:B------:R-:W5:Y:S03]  /*6e70*/  @P6 LDG.E R212, desc[UR36][R134.64+0x20] ;  /* 0x0000202486d46981 */ /* 0x000f66000c1e1900 */
[----:B------:R-:W-:Y:S01]  /*6e80*/  IMAD.MOV.U32 R133, RZ, RZ, R222 ;  /* 0x000000ffff857224 */ /* 0x000fe200078e00de */
[C---:B------:R-:W-:Y:S01]  /*6e90*/  HMMA.16816.F32 R16, R140.reuse, R138, R16 ;  /* 0x0000008a8c10723c */ /* 0x040fe20000001810 */
[----:B------:R-:W5:Y:S04]  /*6ea0*/  @P6 LDG.E R209, desc[UR36][R134.64+0x80] ;  /* 0x0000802486d16981 */ /* 0x000f68000c1e1900 */
[----:B------:R1:W5:Y:S01]  /*6eb0*/  @P6 LDG.E R210, desc[UR36][R134.64+0xa0] ;  /* 0x0000a02486d26981 */ /* 0x000362000c1e1900 */
[C---:B----4-:R-:W-:Y:S03]  /*6ec0*/  HMMA.16816.F32 R20, R140.reuse, R32, R20 ;  /* 0x000000208c14723c */ /* 0x050fe60000001814 */
[----:B------:R2:W-:Y:S02]  /*6ed0*/  REDG.E.ADD.F32.FTZ.RN.STRONG.GPU desc[UR36][R132.64], R4 ;  /* 0x00000004840079a6 */ /* 0x0005e4000c10f3a4 */
        /* <DEDUP_REMOVED lines=8> */
[----:B------:R3:W-:Y:S03]  /*6f60*/  REDG.E.ADD.F32.FTZ.RN.STRONG.GPU desc[UR36][R30.64], R5 ;  /* 0x000000051e0079a6 */ /* 0x0007e6000c10f3a4 */
[-C--:B-1----:R-:W-:Y:S01]  /*6f70*/  LEA R134, P1, R28, R132.reuse, 0x2 ;  /* 0x000000841c867211 */ /* 0x082fe200078210ff */
[----:B------:R-:W-:Y:S02]  /*6f80*/  IMAD.U32 R28, RZ, RZ, UR26 ;  /* 0x0000001aff1c7e24 */ /* 0x000fe4000f8e00ff */
[----:B--2---:R-:W-:Y:S05]  /*6f90*/  IMAD.U32 R4, RZ, RZ, UR29 ;  /* 0x0000001dff047e24 */ /* 0x004fea000f8e00ff */
[-C--:B------:R-:W-:Y:S01]  /*6fa0*/  LEA R34, P0, R4, R132.reuse, 0x2 ;  /* 0x0000008404227211 */ /* 0x080fe200078010ff */
[----:B------:R-:W-:Y:S03]  /*6fb0*/  IMAD.U32 R4, RZ, RZ, UR27 ;  /* 0x0000001bff047e24 */ /* 0x000fe6000f8e00ff */
[-C--:B------:R-:W-:Y:S02]  /*6fc0*/  LEA.HI.X.SX32 R35, R33, R133.reuse, 0x2, P0 ;  /* 0x0000008521237211 */ /* 0x080fe400000f16ff */
[-C--:B------:R-:W-:Y:S01]  /*6fd0*/  LEA.HI.X.SX32 R33, R29, R133.reuse, 0x2, P2 ;  /* 0x000000851d217211 */ /* 0x080fe200010f16ff */
[----:B---3--:R-:W-:Y:S02]  /*6fe0*/  IMAD.U32 R5, RZ, RZ, UR26 ;  /* 0x0000001aff057e24 */ /* 0x008fe4000f8e00ff */
[----:B------:R1:W-:Y:S01]  /*6ff0*/  REDG.E.ADD.F32.FTZ.RN.STRONG.GPU desc[UR36][R34.64], R6 ;  /* 0x00000006220079a6 */ /* 0x0003e2000c10f3a4 */
[-C--:B------:R-:W-:Y:S01]  /*7000*/  LEA.HI.X.SX32 R135, R4, R133.reuse, 0x2, P1 ;  /* 0x0000008504877211 */ /* 0x080fe200008f16ff */
[----:B------:R-:W-:Y:S01]  /*7010*/  IMAD.U32 R4, RZ, RZ, UR25 ;  /* 0x00000019ff047e24 */ /* 0x000fe2000f8e00ff */
[-C--:B------:R-:W-:Y:S01]  /*7020*/  LEA R136, P0, R5, R132.reuse, 0x2 ;  /* 0x0000008405887211 */ /* 0x080fe200078010ff */
[----:B------:R2:W-:Y:S01]  /*7030*/  REDG.E.ADD.F32.FTZ.RN.STRONG.GPU desc[UR36][R32.64], R7 ;  /* 0x00000007200079a6 */ /* 0x0005e2000c10f3a4 */
[----:B------:R-:W-:Y:S02]  /*7040*/  MOV R5, UR24 ;  /* 0x0000001800057c02 */ /* 0x000fe40008000f00 */
[-C--:B------:R-:W-:Y:S01]  /*7050*/  LEA.HI.X.SX32 R137, R28, R133.reuse, 0x2, P0 ;  /* 0x000000851c897211 */ /* 0x080fe200000f16ff */
[----:B------:R3:W-:Y:S01]  /*7060*/  REDG.E.ADD.F32.FTZ.RN.STRONG.GPU desc[UR36][R134.64], R8 ;  /* 0x00000008860079a6 */ /* 0x0007e2000c10f3a4 */
[-C--:B------:R-:W-:Y:S01]  /*7070*/  LEA R28, P1, R4, R132.reuse, 0x2 ;  /* 0x00000084041c7211 */ /* 0x080fe200078210ff */
[----:B------:R-:W-:Y:S02]  /*7080*/  IMAD.U32 R4, RZ, RZ, UR16 ;  /* 0x00000010ff047e24 */ /* 0x000fe4000f8e00ff */
[----:B------:R4:W-:Y:S04]  /*7090*/  REDG.E.ADD.F32.FTZ.RN.STRONG.GPU desc[UR36][R136.64], R9 ;  /* 0x00000009880079a6 */ /* 0x0009e8000c10f3a4 */
[----:B------:R-:W-:Y:S01]  /*70a0*/  LDSM.16.MT88.4 R136, [R2+0x2400] ;  /* 0x002400000288783b */ /* 0x000fe20000004200 */
[----:B-1----:R-:W-:Y:S02]  /*70b0*/  IMAD.U32 R6, RZ, RZ, UR25 ;  /* 0x00000019ff067e24 */ /* 0x002fe4000f8e00ff */
[----:B--2---:R-:W-:Y:S03]  /*70c0*/  IMAD.U32 R7, RZ, RZ, UR24 ;  /* 0x00000018ff077e24 */ /* 0x004fe6000f8e00ff */
[-C--:B------:R-:W-:Y:S01]  /*70d0*/  LEA.HI.X.SX32 R29, R6, R133.reuse, 0x2, P1 ;  /* 0x00000085061d7211 */ /* 0x080fe200008f16ff */
[----:B------:R-:W-:Y:S01]  /*70e0*/  IMAD.U32 R6, RZ, RZ, UR16 ;  /* 0x00000010ff067e24 */ /* 0x000fe2000f8e00ff */
[-C--:B------:R-:W-:Y:S01]  /*70f0*/  LEA R32, P1, R4, R132.reuse, 0x2 ;  /* 0x0000008404207211 */ /* 0x080fe200078210ff */
[----:B------:R-:W-:Y:S01]  /*7100*/  IMAD.U32 R4, RZ, RZ, UR15 ;  /* 0x0000000fff047e24 */ /* 0x000fe2000f8e00ff */
[-C--:B---3--:R-:W-:Y:S01]  /*7110*/  LEA R8, P0, R5, R132.reuse, 0x2 ;  /* 0x0000008405087211 */ /* 0x088fe200078010ff */
[----:B------:R1:W-:Y:S01]  /*7120*/  REDG.E.ADD.F32.FTZ.RN.STRONG.GPU desc[UR36][R28.64], R10 ;  /* 0x0000000a1c0079a6 */ /* 0x0003e2000c10f3a4 */
[----:B------:R-:W-:Y:S01]  /*7130*/  IMAD.U32 R5, RZ, RZ, UR15 ;  /* 0x0000000fff057e24 */ /* 0x000fe2000f8e00ff */
[-C--:B------:R-:W-:Y:S01]  /*7140*/  LEA.HI.X.SX32 R33, R6, R133.reuse, 0x2, P1 ;  /* 0x0000008506217211 */ /* 0x080fe200008f16ff */
[----:B------:R-:W-:Y:S01]  /*7150*/  IMAD.U32 R6, RZ, RZ, UR11 ;  /* 0x0000000bff067e24 */ /* 0x000fe2000f8e00ff */
[-C--:B----4-:R-:W-:Y:S02]  /*7160*/  LEA.HI.X.SX32 R9, R7, R133.reuse, 0x2, P0 ;  /* 0x0000008507097211 */ /* 0x090fe400000f16ff */
[----:B------:R-:W-:Y:S03]  /*7170*/  MOV R7, UR13 ;  /* 0x0000000d00077c02 */ /* 0x000fe60008000f00 */
[----:B------:R2:W-:Y:S04]  /*7180*/  REDG.E.ADD.F32.FTZ.RN.STRONG.GPU desc[UR36][R8.64], R11 ;  /* 0x0000000b080079a6 */ /* 0x0005e8000c10f3a4 */
[----:B------:R3:W-:Y:S04]  /*7190*/  REDG.E.ADD.F32.FTZ.RN.STRONG.GPU desc[UR36][R132.64+0x80], R12 ;  /* 0x0000800c840079a6 */ /* 0x0007e8000c10f3a4 */
[----:B------:R-:W-:Y:S04]  /*71a0*/  REDG.E.ADD.F32.FTZ.RN.STRONG.GPU desc[UR36][R30.64+0x80], R13 ;  /* 0x0000800d1e0079a6 */ /* 0x000fe8000c10f3a4 */
[----:B------:R-:W-:Y:S04]  /*71b0*/  REDG.E.ADD.F32.FTZ.RN.STRONG.GPU desc[UR36][R32.64], R14 ;  /* 0x0000000e200079a6 */ /* 0x000fe8000c10f3a4 */
[----:B------:R-:W-:Y:S01]  /*71c0*/  LDSM.16.MT88.4 R32, [R175+0x15800] ;  /* 0x01580000af20783b */ /* 0x000fe20000004200 */
[-C--:B-1----:R-:W-:Y:S01]  /*71d0*/  LEA R10, P0, R5, R132.reuse, 0x2 ;  /* 0x00000084050a7211 */ /* 0x082fe200078010ff */
[----:B------:R-:W-:Y:S03]  /*71e0*/  IMAD.U32 R5, RZ, RZ, UR8 ;  /* 0x00000008ff057e24 */ /* 0x000fe6000f8e00ff */
[-C--:B--2---:R-:W-:Y:S01]  /*71f0*/  LEA.HI.X.SX32 R11, R4, R133.reuse, 0x2, P0 ;  /* 0x00000085040b7211 */ /* 0x084fe200000f16ff */
[----:B------:R-:W-:Y:S02]  /*7200*/  IMAD.U32 R4, RZ, RZ, UR14 ;  /* 0x0000000eff047e24 */ /* 0x000fe4000f8e00ff */
[----:B------:R-:W-:Y:S01]  /*7210*/  IMAD.U32 R8, RZ, RZ, UR13 ;  /* 0x0000000dff087e24 */ /* 0x000fe2000f8e00ff */
[-C--:B---3--:R-:W-:Y:S01]  /*7220*/  LEA R12, P1, R6, R132.reuse, 0x2 ;  /* 0x00000084060c7211 */ /* 0x088fe200078210ff */
[----:B------:R1:W-:Y:S01]  /*7230*/  REDG.E.ADD.F32.FTZ.RN.STRONG.GPU desc[UR36][R10.64], R15 ;  /* 0x0000000f0a0079a6 */ /* 0x0003e2000c10f3a4 */
[----:B------:R-:W-:Y:S02]  /*7240*/  IMAD.U32 R9, RZ, RZ, UR14 ;  /* 0x0000000eff097e24 */ /* 0x000fe4000f8e00ff */
[-C--:B------:R-:W-:Y:S01]  /*7250*/  LEA R8, P2, R8, R132.reuse, 0x2 ;  /* 0x0000008408087211 */ /* 0x080fe200078410ff */
[----:B------:R-:W-:Y:S01]  /*7260*/  IMAD.U32 R6, RZ, RZ, UR8 ;  /* 0x00000008ff067e24 */ /* 0x000fe2000f8e00ff */
[-C--:B-1----:R-:W-:Y:S01]  /*7270*/  LEA R10, P0, R4, R132.reuse, 0x2 ;  /* 0x00000084040a7211 */ /* 0x082fe200078010ff */
[----:B------:R-:W-:Y:S03]  /*7280*/  IMAD.U32 R4, RZ, RZ, UR11 ;  /* 0x0000000bff047e24 */ /* 0x000fe6000f8e00ff */
[-C--:B------:R-:W-:Y:S02]  /*7290*/  LEA.HI.X.SX32 R11, R9, R133.reuse, 0x2, P0 ;  /* 0x00000085090b7211 */ /* 0x080fe400000f16ff */
[-C--:B------:R-:W-:Y:S01]  /*72a0*/  LEA.HI.X.SX32 R9, R7, R133.reuse, 0x2, P2 ;  /* 0x0000008507097211 */ /* 0x080fe200010f16ff */
[----:B------:R-:W-:Y:S01]  /*72b0*/  IMAD.U32 R7, RZ, RZ, UR10 ;  /* 0x0000000aff077e24 */ /* 0x000fe2000f8e00ff */
[-C--:B------:R-:W-:Y:S01]  /*72c0*/  LEA R14, P0, R5, R132.reuse, 0x2 ;  /* 0x00000084050e7211 */ /* 0x080fe200078010ff */
[----:B------:R1:W-:Y:S01]  /*72d0*/  REDG.E.ADD.F32.FTZ.RN.STRONG.GPU desc[UR36][R10.64], R16 ;  /* 0x000000100a0079a6 */ /* 0x0003e2000c10f3a4 */
[-C--:B------:R-:W-:Y:S01]  /*72e0*/  LEA.HI.X.SX32 R13, R4, R133.reuse, 0x2, P1 ;  /* 0x00000085040d7211 */ /* 0x080fe200008f16ff */
[----:B------:R-:W-:Y:S01]  /*72f0*/  IMAD.U32 R4, RZ, RZ, UR19 ;  /* 0x00000013ff047e24 */ /* 0x000fe2000f8e00ff */
[-C--:B------:R-:W-:Y:S01]  /*7300*/  LEA.HI.X.SX32 R15, R6, R133.reuse, 0x2, P0 ;  /* 0x00000085060f7211 */ /* 0x080fe200000f16ff */
[----:B------:R2:W-:Y:S01]  /*7310*/  REDG.E.ADD.F32.FTZ.RN.STRONG.GPU desc[UR36][R8.64], R17 ;  /* 0x00000011080079a6 */ /* 0x0005e2000c10f3a4 */
[----:B------:R-:W-:Y:S02]  /*7320*/  IMAD.U32 R6, RZ, RZ, UR9 ;  /* 0x00000009ff067e24 */ /* 0x000fe4000f8e00ff */
[----:B------:R-:W-:Y:S01]  /*7330*/  IMAD.U32 R5, RZ, RZ, UR9 ;  /* 0x00000009ff057e24 */ /* 0x000fe2000f8e00ff */
[----:B------:R3:W-:Y:S04]  /*7340*/  REDG.E.ADD.F32.FTZ.RN.STRONG.GPU desc[UR36][R12.64], R18 ;  /* 0x000000120c0079a6 */ /* 0x0007e8000c10f3a4 */
[----:B------:R4:W-:Y:S04]  /*7350*/  REDG.E.ADD.F32.FTZ.RN.STRONG.GPU desc[UR36][R14.64], R19 ;  /* 0x000000130e0079a6 */ /* 0x0009e8000c10f3a4 */
[----:B------:R-:W-:Y:S04]  /*7360*/  REDG.E.ADD.F32.FTZ.RN.STRONG.GPU desc[UR36][R132.64+0x100], R20 ;  /* 0x00010014840079a6 */ /* 0x000fe8000c10f3a4 */
[----:B------:R-:W-:Y:S04]  /*7370*/  REDG.E.ADD.F32.FTZ.RN.STRONG.GPU desc[UR36][R30.64+0x100], R21 ;  /* 0x000100151e0079a6 */ /* 0x000fe8000c10f3a4 */
[----:B------:R-:W-:Y:S01]  /*7380*/  LDSM.16.MT88.4 R28, [R2+0x2000] ;  /* 0x00200000021c783b */ /* 0x000fe20000004200 */
[-C--:B-1----:R-:W-:Y:S01]  /*7390*/  LEA R16, P0, R4, R132.reuse, 0x2 ;  /* 0x0000008404107211 */ /* 0x082fe200078010ff */
[----:B------:R-:W-:Y:S01]  /*73a0*/  IMAD.U32 R10, RZ, RZ, UR12 ;  /* 0x0000000cff0a7e24 */ /* 0x000fe2000f8e00ff */
[----:B------:R-:W-:Y:S01]  /*73b0*/  MOV R11, UR17 ;  /* 0x00000011000b7c02 */ /* 0x000fe20008000f00 */
[----:B--2---:R-:W-:Y:S02]  /*73c0*/  IMAD.U32 R8, RZ, RZ, UR10 ;  /* 0x0000000aff087e24 */ /* 0x004fe4000f8e00ff */
[----:B------:R-:W-:Y:S01]  /*73d0*/  IMAD.U32 R9, RZ, RZ, UR12 ;  /* 0x0000000cff097e24 */ /* 0x000fe2000f8e00ff */
[-C--:B------:R-:W-:Y:S01]  /*73e0*/  LEA R10, P2, R10, R132.reuse, 0x2 ;  /* 0x000000840a0a7211 */ /* 0x080fe200078410ff */
[----:B---3--:R-:W-:Y:S01]  /*73f0*/  IMAD.U32 R12, RZ, RZ, UR17 ;  /* 0x00000011ff0c7e24 */ /* 0x008fe2000f8e00ff */
[-C--:B------:R-:W-:Y:S01]  /*7400*/  LEA R8, P1, R8, R132.reuse, 0x2 ;  /* 0x0000008408087211 */ /* 0x080fe200078210ff */
[----:B------:R-:W-:Y:S02]  /*7410*/  IMAD.U32 R13, RZ, RZ, UR18 ;  /* 0x00000012ff0d7e24 */ /* 0x000fe4000f8e00ff */
[----:B----4-:R-:W-:Y:S01]  /*7420*/  IMAD.U32 R14, RZ, RZ, UR18 ;  /* 0x00000012ff0e7e24 */ /* 0x010fe2000f8e00ff */
[-C--:B------:R-:W-:Y:S01]  /*7430*/  LEA R12, P3, R12, R132.reuse, 0x2 ;  /* 0x000000840c0c7211 */ /* 0x080fe200078610ff */
[----:B------:R-:W-:Y:S03]  /*7440*/  IMAD.U32 R15, RZ, RZ, UR19 ;  /* 0x00000013ff0f7e24 */ /* 0x000fe6000f8e00ff */
[-C--:B------:R-:W-:Y:S02]  /*7450*/  LEA R14, P4, R14, R132.reuse, 0x2 ;  /* 0x000000840e0e7211 */ /* 0x080fe400078810ff */
[-C--:B------:R-:W-:Y:S02]  /*7460*/  LEA.HI.X.SX32 R17, R15, R133.reuse, 0x2, P0 ;  /* 0x000000850f117211 */ /* 0x080fe400000f16ff */
[-C--:B------:R-:W-:Y:S02]  /*7470*/  LEA.HI.X.SX32 R15, R13, R133.reuse, 0x2, P4 ;  /* 0x000000850d0f7211 */ /* 0x080fe400020f16ff */
[-C--:B------:R-:W-:Y:S01]  /*7480*/  LEA.HI.X.SX32 R13, R11, R133.reuse, 0x2, P3 ;  /* 0x000000850b0d7211 */ /* 0x080fe200018f16ff */
[----:B------:R-:W-:Y:S01]  /*7490*/  REDG.E.ADD.F32.FTZ.RN.STRONG.GPU desc[UR36][R16.64], R22 ;  /* 0x00000016100079a6 */ /* 0x000fe2000c10f3a4 */
[-C--:B------:R-:W-:Y:S02]  /*74a0*/  LEA.HI.X.SX32 R11, R9, R133.reuse, 0x2, P2 ;  /* 0x00000085090b7211 */ /* 0x080fe400010f16ff */
[----:B------:R-:W-:Y:S01]  /*74b0*/  LEA R6, P0, R6, R132, 0x2 ;  /* 0x0000008406067211 */ /* 0x000fe200078010ff */
[----:B------:R-:W-:Y:S01]  /*74c0*/  REDG.E.ADD.F32.FTZ.RN.STRONG.GPU desc[UR36][R14.64], R23 ;  /* 0x000000170e0079a6 */ /* 0x000fe2000c10f3a4 */
[-C--:B------:R-:W-:Y:S02]  /*74d0*/  LEA.HI.X.SX32 R9, R7, R133.reuse, 0x2, P1 ;  /* 0x0000008507097211 */ /* 0x080fe400008f16ff */
[----:B------:R-:W-:Y:S01]  /*74e0*/  LEA.HI.X.SX32 R7, R5, R133, 0x2, P0 ;  /* 0x0000008505077211 */ /* 0x000fe200000f16ff */
[----:B------:R-:W-:Y:S01]  /*74f0*/  REDG.E.ADD.F32.FTZ.RN.STRONG.GPU desc[UR36][R12.64], R24 ;  /* 0x000000180c0079a6 */ /* 0x000fe2000c10f3a4 */
[----:B------:R-:W-:Y:S02]  /*7500*/  ISETP.GT.AND P3, PT, R214, RZ, PT ;  /* 0x000000ffd600720c */ /* 0x000fe40003f64270 */
[----:B------:R-:W-:Y:S01]  /*7510*/  @P6 IADD3 R201, P1, R201, -0x100, RZ ;  /* 0xffffff00c9c96810 */ /* 0x000fe20007f3e0ff */
[----:B------:R-:W-:Y:S03]  /*7520*/  REDG.E.ADD.F32.FTZ.RN.STRONG.GPU desc[UR36][R10.64], R25 ;  /* 0x000000190a0079a6 */ /* 0x000fe6000c10f3a4 */
[----:B------:R-:W-:Y:S01]  /*7530*/  @P6 IADD3.X R200, R200, -0x1, RZ, P1, !PT ;  /* 0xffffffffc8c86810 */ /* 0x000fe20000ffe4ff */
[----:B------:R-:W-:Y:S04]  /*7540*/  REDG.E.ADD.F32.FTZ.RN.STRONG.GPU desc[UR36][R8.64], R26 ;  /* 0x0000001a080079a6 */ /* 0x000fe8000c10f3a4 */
[----:B------:R-:W-:Y:S04]  /*7550*/  REDG.E.ADD.F32.FTZ.RN.STRONG.GPU desc[UR36][R6.64], R27 ;  /* 0x0000001b060079a6 */ /* 0x000fe8000c10f3a4 */
[----:B------:R-:W-:Y:S04]  /*7560*/  LDSM.16.MT88.4 R4, [R175+0x15000] ;  /* 0x01500000af04783b */ /* 0x000fe80000004200 */
[----:B------:R-:W1:Y:S04]  /*7570*/  LDSM.16.MT88.4 R8, [R2] ;  /* 0x000000000208783b */ /* 0x000e680000004200 */
[----:B------:R-:W2:Y:S04]  /*7580*/  LDSM.16.MT88.4 R12, [R175+0x17000] ;  /* 0x01700000af0c783b */ /* 0x000ea80000004200 */
[----:B------:R-:W3:Y:S04]  /*7590*/  LDSM.16.MT88.4 R16, [R2+0x1000] ;  /* 0x001000000210783b */ /* 0x000ee80000004200 */
        /* <DEDUP_REMOVED lines=50> */
[C---:B----4-:R-:W-:Y:S05]  /*78c0*/  HMMA.16816.F32 R88, R132.reuse, R24, R88 ;  /* 0x000000188458723c */ /* 0x050fea0000001858 */
        /* <DEDUP_REMOVED lines=11> */
[----:B------:R-:W-:Y:S01]  /*7980*/  IMAD.MOV.U32 R2, RZ, RZ, R6 ;  /* 0x000000ffff027224 */ /* 0x000fe200078e0006 */
        /* <DEDUP_REMOVED lines=177> */
[----:B------:R-:W-:Y:S01]  /*84a0*/  F2FP.F16.F32.PACK_AB R60, R61, R60 ;  /* 0x0000003c3d3c723e */ /* 0x000fe200000000ff */
[----:B------:R-:W-:Y:S01]  /*84b0*/  STS [R197+0x6200], R50 ;  /* 0x00620032c5007388 */ /* 0x000fe20000000800 */
[----:B------:R-:W-:-:S02]  /*84c0*/  F2FP.F16.F32.PACK_AB R62, R63, R62 ;  /* 0x0000003e3f3e723e */ /* 0x000fc400000000ff */
[----:B------:R-:W-:Y:S01]  /*84d0*/  F2FP.F16.F32.PACK_AB R68, R69, R68 ;  /* 0x000000444544723e */ /* 0x000fe200000000ff */
[----:B------:R-:W-:Y:S01]  /*84e0*/  STS [R194+0x7000], R40 ;  /* 0x00700028c2007388 */ /* 0x000fe20000000800 */
[----:B------:R-:W-:Y:S01]  /*84f0*/  F2FP.F16.F32.PACK_AB R70, R71, R70 ;  /* 0x000000464746723e */ /* 0x000fe200000000ff */
[----:B------:R-:W2:Y:S01]  /*8500*/  @P0 LDC.64 R2, c[0x0][0x458] ;  /* 0x00011600ff020b82 */ /* 0x000ea20000000a00 */
        /* <DEDUP_REMOVED lines=9> */
[----:B------:R-:W-:Y:S01]  /*85a0*/  @P0 IADD3 R6, R216, R217, RZ ;  /* 0x000000d9d8060210 */ /* 0x000fe20007ffe0ff */
[----:B------:R4:W-:Y:S04]  /*85b0*/  STS [R194+0x8000], R52 ;  /* 0x00800034c2007388 */ /* 0x0009e80000000800 */
[----:B------:R4:W-:Y:S04]  /*85c0*/  STS [R194+0x8200], R54 ;  /* 0x00820036c2007388 */ /* 0x0009e80000000800 */
[----:B------:R4:W-:Y:S01]  /*85d0*/  STS [R197+0x8000], R64 ;  /* 0x00800040c5007388 */ /* 0x0009e20000000800 */
[----:B--2---:R-:W-:-:S03]  /*85e0*/  @P0 IMAD R0, R6, R3, RZ ;  /* 0x0000000306000224 */ /* 0x004fc600078e02ff */
[----:B------:R4:W-:Y:S01]  /*85f0*/  STS [R197+0x8200], R66 ;  /* 0x00820042c5007388 */ /* 0x0009e20000000800 */
[----:B---3--:R-:W-:Y:S01]  /*8600*/  @P0 IADD3 R42, R216, R217, RZ ;  /* 0x000000d9d82a0210 */ /* 0x008fe20007ffe0ff */
[----:B------:R-:W-:Y:S02]  /*8610*/  @P0 IMAD.WIDE.U32 R6, R6, R2, RZ ;  /* 0x0000000206060225 */ /* 0x000fe400078e00ff */
[----:B------:R4:W-:Y:S02]  /*8620*/  STS [R194+0x9000], R56 ;  /* 0x00900038c2007388 */ /* 0x0009e40000000800 */
[C---:B-1----:R-:W-:Y:S01]  /*8630*/  @P0 IMAD R41, R42.reuse, R5, RZ ;  /* 0x000000052a290224 */ /* 0x042fe200078e02ff */
[----:B------:R-:W-:Y:S01]  /*8640*/  @P0 IADD3 R0, R7, R0, RZ ;  /* 0x0000000007000210 */ /* 0x000fe20007ffe0ff */
[----:B------:R4:W-:Y:S01]  /*8650*/  STS [R194+0x9200], R58 ;  /* 0x0092003ac2007388 */ /* 0x0009e20000000800 */
[----:B------:R-:W-:-:S03]  /*8660*/  @P0 IMAD.WIDE.U32 R42, R42, R4, RZ ;  /* 0x000000042a2a0225 */ /* 0x000fc600078e00ff */
[----:B------:R4:W-:Y:S02]  /*8670*/  STS [R197+0x9000], R60 ;  /* 0x0090003cc5007388 */ /* 0x0009e40000000800 */
[----:B------:R-:W-:Y:S02]  /*8680*/  @P0 IADD3 R41, R43, R41, RZ ;  /* 0x000000292b290210 */ /* 0x000fe40007ffe0ff */
[----:B------:R4:W-:Y:S04]  /*8690*/  STS [R197+0x9200], R62 ;  /* 0x0092003ec5007388 */ /* 0x0009e80000000800 */
[----:B------:R4:W-:Y:S04]  /*86a0*/  STS [R194+0xa000], R68 ;  /* 0x00a00044c2007388 */ /* 0x0009e80000000800 */
[----:B------:R4:W-:Y:S04]  /*86b0*/  STS [R194+0xa200], R70 ;  /* 0x00a20046c2007388 */ /* 0x0009e80000000800 */
[----:B------:R4:W-:Y:S04]  /*86c0*/  STS [R197+0xa000], R80 ;  /* 0x00a00050c5007388 */ /* 0x0009e80000000800 */
[----:B------:R4:W-:Y:S04]  /*86d0*/  STS [R197+0xa200], R82 ;  /* 0x00a20052c5007388 */ /* 0x0009e80000000800 */
[----:B------:R4:W-:Y:S04]  /*86e0*/  STS [R194+0xb000], R72 ;  /* 0x00b00048c2007388 */ /* 0x0009e80000000800 */
[----:B------:R4:W-:Y:S01]  /*86f0*/  STS [R194+0xb200], R74 ;  /* 0x00b2004ac2007388 */ /* 0x0009e20000000800 */
[----:B------:R-:W1:Y:S03]  /*8700*/  S2R R40, SR_TID.X ;  /* 0x0000000000287919 */ /* 0x000e660000002100 */
        /* <DEDUP_REMOVED lines=14> */
[----:B------:R-:W-:Y:S02]  /*87f0*/  MOV R42, R8 ;  /* 0x00000008002a7202 */ /* 0x000fe40000000f00 */
.L_x_850:
        /* <DEDUP_REMOVED lines=13> */
.L_x_851:
[----:B------:R-:W-:Y:S01]  /*88d0*/  BAR.SYNC.DEFER_BLOCKING 0x0 ;  /* 0x0000000000007b1d */ /* 0x000fe20000010000 */
[C---:B----4-:R-:W-:Y:S01]  /*88e0*/  IMAD.SHL.U32 R52, R192.reuse, 0x80, RZ ;  /* 0x00000080c0347824 */ /* 0x050fe200078e00ff */
[----:B-1----:R-:W-:Y:S01]  /*88f0*/  SHF.R.S32.HI R53, RZ, 0x1f, R40 ;  /* 0x0000001fff357819 */ /* 0x002fe20000011428 */
[--C-:B------:R-:W-:Y:S01]  /*8900*/  IMAD.MOV.U32 R58, RZ, RZ, R186.reuse ;  /* 0x000000ffff3a7224 */ /* 0x100fe200078e00ba */
[----:B------:R-:W-:Y:S01]  /*8910*/  SHF.R.S32.HI R59, RZ, 0x1f, R186 ;  /* 0x0000001fff3b7819 */ /* 0x000fe200000114ba */
[----:B------:R-:W-:Y:S01]  /*8920*/  IMAD R215, R192, -0x80, R215 ;  /* 0xffffff80c0d77824 */ /* 0x000fe200078e02d7 */
[----:B------:R-:W-:Y:S01]  /*8930*/  SHF.R.S32.HI R7, RZ, 0x1f, R52 ;  /* 0x0000001fff077819 */ /* 0x000fe20000011434 */
[----:B------:R-:W-:Y:S01]  /*8940*/  ULDC.64 UR8, c[0x0][0x468] ;  /* 0x00011a0000087ab9 */ /* 0x000fe20000000a00 */
[----:B------:R-:W-:Y:S01]  /*8950*/  LEA.HI R53, R53, R40, RZ, 0x2 ;  /* 0x0000002835357211 */ /* 0x000fe200078f10ff */
[-C--:B------:R-:W-:Y:S01]  /*8960*/  IMAD.WIDE.U32 R44, R52, R4.reuse, R58 ;  /* 0x00000004342c7225 */ /* 0x080fe200078e003a */
[----:B------:R-:W-:Y:S01]  /*8970*/  SHF.R.S32.HI R54, RZ, 0x1f, R188 ;  /* 0x0000001fff367819 */ /* 0x000fe200000114bc */
[----:B------:R-:W-:Y:S01]  /*8980*/  BSSY B0, `(.L_x_852) ;  /* 0x000002a000007945 */ /* 0x000fe20003800000 */
[----:B------:R-:W-:Y:S01]  /*8990*/  SHF.R.S32.HI R53, RZ, 0x2, R53 ;  /* 0x00000002ff357819 */ /* 0x000fe20000011435 */
[----:B------:R-:W-:Y:S01]  /*89a0*/  IMAD R43, R7, R4, RZ ;  /* 0x00000004072b7224 */ /* 0x000fe200078e02ff */
[----:B------:R-:W-:-:S02]  /*89b0*/  IADD3 R60, P0, R42, R44, RZ ;  /* 0x0000002c2a3c7210 */ /* 0x000fc40007f1e0ff */
[----:B------:R-:W-:Y:S01]  /*89c0*/  ISETP.GE.AND P4, PT, R53, R215, PT ;  /* 0x000000d73500720c */ /* 0x000fe20003f86270 */
[----:B------:R-:W-:Y:S01]  /*89d0*/  IMAD R40, R52, R5, R43 ;  /* 0x0000000534287224 */ /* 0x000fe200078e022b */
[----:B------:R-:W-:-:S04]  /*89e0*/  SHF.R.S32.HI R55, RZ, 0x1f, R53 ;  /* 0x0000001fff377819 */ /* 0x000fc80000011435 */
[----:B------:R-:W-:Y:S01]  /*89f0*/  IADD3.X R61, R41, R45, R40, P0, !PT ;  /* 0x0000002d293d7210 */ /* 0x000fe200007fe428 */
[----:B------:R-:W-:Y:S01]  /*8a00*/  IMAD R41, R54, UR8, RZ ;  /* 0x0000000836297c24 */ /* 0x000fe2000f8e02ff */
[----:B------:R1:W2:Y:S01]  /*8a10*/  LDS.128 R36, [R161+0xa000] ;  /* 0x00a00000a1247984 */ /* 0x0002a20000000c00 */
[----:B------:R-:W-:Y:S02]  /*8a20*/  VIADD R40, R53, 0x40 ;  /* 0x0000004035287836 */ /* 0x000fe40000000000 */
[C---:B------:R-:W-:Y:S01]  /*8a30*/  IMAD R41, R188.reuse, UR9, R41 ;  /* 0x00000009bc297c24 */ /* 0x040fe2000f8e0229 */
[----:B------:R1:W3:Y:S01]  /*8a40*/  LDS.128 R32, [R161+0xc000] ;  /* 0x00c00000a1207984 */ /* 0x0002e20000000c00 */
[----:B------:R-:W-:Y:S01]  /*8a50*/  IMAD.WIDE.U32 R60, R188, UR8, R60 ;  /* 0x00000008bc3c7c25 */ /* 0x000fe2000f8e003c */
[----:B------:R-:W-:Y:S02]  /*8a60*/  ISETP.GE.AND P3, PT, R40, R215, PT ;  /* 0x000000d72800720c */ /* 0x000fe40003f66270 */
[----:B------:R1:W4:Y:S01]  /*8a70*/  LDS.128 R28, [R161+0xf000] ;  /* 0x00f00000a11c7984 */ /* 0x0003220000000c00 */
[----:B------:R-:W-:-:S03]  /*8a80*/  IMAD.IADD R56, R61, 0x1, R41 ;  /* 0x000000013d387824 */ /* 0x000fc600078e0229 */
[----:B------:R1:W1:Y:S04]  /*8a90*/  LDS.128 R24, [R161+0x10000] ;  /* 0x01000000a1187984 */ /* 0x0002680000000c00 */
[----:B------:R1:W1:Y:S04]  /*8aa0*/  LDS.128 R20, [R161+0x11000] ;  /* 0x01100000a1147984 */ /* 0x0002680000000c00 */
[----:B------:R1:W1:Y:S04]  /*8ab0*/  LDS.128 R16, [R161+0x12000] ;  /* 0x01200000a1107984 */ /* 0x0002680000000c00 */
[----:B------:R1:W1:Y:S04]  /*8ac0*/  LDS.128 R12, [R161+0x13000] ;  /* 0x01300000a10c7984 */ /* 0x0002680000000c00 */
[----:B------:R1:W1:Y:S01]  /*8ad0*/  LDS.128 R8, [R161+0x14000] ;  /* 0x01400000a1087984 */ /* 0x0002620000000c00 */
[----:B------:R-:W-:Y:S05]  /*8ae0*/  @P4 BRA `(.L_x_853) ;  /* 0x00000000004c4947 */ /* 0x000fea0003800000 */
[----:B------:R-:W-:Y:S01]  /*8af0*/  ULDC UR10, c[0x0][0x2d0] ;  /* 0x0000b400000a7ab9 */ /* 0x000fe20000000800 */
[----:B------:R-:W2:Y:S01]  /*8b00*/  LDS.128 R48, [R161+0xb000] ;  /* 0x00b00000a1307984 */ /* 0x000ea20000000c00 */
[----:B------:R-:W-:Y:S01]  /*8b10*/  ISETP.GE.AND P5, PT, R186, UR10, PT ;  /* 0x0000000aba007c0c */ /* 0x000fe2000bfa6270 */
[----:B------:R-:W-:Y:S01]  /*8b20*/  IMAD R57, R55, R4, RZ ;  /* 0x0000000437397224 */ /* 0x000fe200078e02ff */
[----:B------:R-:W-:Y:S01]  /*8b30*/  MOV R63, R56 ;  /* 0x00000038003f7202 */ /* 0x000fe20000000f00 */
[----:B------:R-:W3:Y:S01]  /*8b40*/  LDS.128 R44, [R161+0xd000] ;  /* 0x00d00000a12c7984 */ /* 0x000ee20000000c00 */
[----:B------:R-:W-:Y:S01]  /*8b50*/  IMAD.MOV.U32 R62, RZ, RZ, R60 ;  /* 0x000000ffff3e7224 */ /* 0x000fe200078e003c */
[----:B------:R-:W-:Y:S01]  /*8b60*/  ISETP.GE.AND P2, PT, R199, UR10, PT ;  /* 0x0000000ac7007c0c */ /* 0x000fe2000bf46270 */
[C---:B------:R-:W-:Y:S01]  /*8b70*/  IMAD R57, R53.reuse, R5, R57 ;  /* 0x0000000535397224 */ /* 0x040fe200078e0239 */
[----:B------:R-:W-:Y:S01]  /*8b80*/  ISETP.GE.AND P1, PT, R198, UR10, PT ;  /* 0x0000000ac6007c0c */ /* 0x000fe2000bf26270 */
[----:B------:R-:W-:Y:S01]  /*8b90*/  IMAD.WIDE.U32 R62, R53, R4, R62 ;  /* 0x00000004353e7225 */ /* 0x000fe200078e003e */
[----:B------:R-:W-:-:S03]  /*8ba0*/  ULDC.64 UR8, c[0x0][0x3f0] ;  /* 0x0000fc0000087ab9 */ /* 0x000fc60000000a00 */
[----:B------:R-:W-:Y:S01]  /*8bb0*/  IMAD.IADD R57, R63, 0x1, R57 ;  /* 0x000000013f397824 */ /* 0x000fe200078e0239 */
[----:B------:R-:W4:Y:S01]  /*8bc0*/  @!P5 LDS.128 R40, [R161+0x9000] ;  /* 0x00900000a128d984 */ /* 0x000f220000000c00 */
[----:B------:R-:W-:-:S04]  /*8bd0*/  LEA R64, P0, R62, UR8, 0x1 ;  /* 0x000000083e407c11 */ /* 0x000fc8000f8008ff */
[----:B------:R-:W-:-:S05]  /*8be0*/  LEA.HI.X R65, R62, UR9, R57, 0x1, P0 ;  /* 0x000000093e417c11 */ /* 0x000fca00080f0c39 */
[----:B--2---:R2:W-:Y:S04]  /*8bf0*/  @!P2 STG.E.128 desc[UR36][R64.64+0x40], R48 ;  /* 0x000040304000a986 */ /* 0x0045e8000c101d24 */
[----:B---3--:R2:W-:Y:S04]  /*8c00*/  @!P1 STG.E.128 desc[UR36][R64.64+0x80], R44 ;  /* 0x0000802c40009986 */ /* 0x0085e8000c101d24 */
[----:B----4-:R2:W-:Y:S02]  /*8c10*/  @!P5 STG.E.128 desc[UR36][R64.64], R40 ;  /* 0x000000284000d986 */ /* 0x0105e4000c101d24 */
.L_x_853:
[----:B------:R-:W-:Y:S05]  /*8c20*/  BSYNC B0 ;  /* 0x0000000000007941 */ /* 0x000fea0003800000 */
.L_x_852:
[----:B--2---:R2:W1:Y:S01]  /*8c30*/  LDS.128 R40, [R161+0xe000] ;  /* 0x00e00000a1287984 */ /* 0x0044620000000c00 */
[----:B------:R-:W-:Y:S04]  /*8c40*/  BSSY B0, `(.L_x_854) ;  /* 0x0000014000007945 */ /* 0x000fe80003800000 */
[----:B------:R-:W-:Y:S05]  /*8c50*/  @P3 BRA `(.L_x_855) ;  /* 0x0000000000483947 */ /* 0x000fea0003800000 */
[----:B------:R-:W-:Y:S01]  /*8c60*/  IADD3 R45, P0, R53, 0x40, RZ ;  /* 0x00000040352d7810 */ /* 0x000fe20007f1e0ff */
[----:B------:R-:W-:Y:S01]  /*8c70*/  IMAD.MOV.U32 R46, RZ, RZ, R60 ;  /* 0x000000ffff2e7224 */ /* 0x000fe200078e003c */
[----:B------:R-:W-:Y:S01]  /*8c80*/  MOV R47, R56 ;  /* 0x00000038002f7202 */ /* 0x000fe20000000f00 */
[----:B------:R-:W-:Y:S01]  /*8c90*/  ULDC UR10, c[0x0][0x2d0] ;  /* 0x0000b400000a7ab9 */ /* 0x000fe20000000800 */
[----:B------:R-:W-:Y:S01]  /*8ca0*/  ULDC.64 UR8, c[0x0][0x3f0] ;  /* 0x0000fc0000087ab9 */ /* 0x000fe20000000a00 */
[----:B------:R-:W-:Y:S01]  /*8cb0*/  IMAD.X R44, RZ, RZ, R55, P0 ;  /* 0x000000ffff2c7224 */ /* 0x000fe200000e0637 */
[----:B------:R-:W-:Y:S01]  /*8cc0*/  ISETP.GE.AND P2, PT, R186, UR10, PT ;  /* 0x0000000aba007c0c */ /* 0x000fe2000bf46270 */
[-C--:B------:R-:W-:Y:S01]  /*8cd0*/  IMAD.WIDE.U32 R46, R45, R4.reuse, R46 ;  /* 0x000000042d2e7225 */ /* 0x080fe200078e002e */
[----:B------:R-:W-:Y:S02]  /*8ce0*/  ISETP.GE.AND P1, PT, R199, UR10, PT ;  /* 0x0000000ac7007c0c */ /* 0x000fe4000bf26270 */
[----:B------:R-:W-:Y:S01]  /*8cf0*/  ISETP.GE.AND P0, PT, R198, UR10, PT ;  /* 0x0000000ac6007c0c */ /* 0x000fe2000bf06270 */
[----:B------:R-:W-:Y:S01]  /*8d00*/  IMAD R44, R44, R4, RZ ;  /* 0x000000042c2c7224 */ /* 0x000fe200078e02ff */
[----:B------:R-:W-:-:S03]  /*8d10*/  LEA R4, P5, R46, UR8, 0x1 ;  /* 0x000000082e047c11 */ /* 0x000fc6000f8a08ff */
[----:B------:R-:W-:-:S04]  /*8d20*/  IMAD R44, R45, R5, R44 ;  /* 0x000000052d2c7224 */ /* 0x000fc800078e022c */
[----:B------:R-:W-:-:S05]  /*8d30*/  IMAD.IADD R44, R47, 0x1, R44 ;  /* 0x000000012f2c7824 */ /* 0x000fca00078e022c */
[----:B------:R-:W-:-:S05]  /*8d40*/  LEA.HI.X R5, R46, UR9, R44, 0x1, P5 ;  /* 0x000000092e057c11 */ /* 0x000fca000a8f0c2c */
[----:B------:R2:W-:Y:S04]  /*8d50*/  @!P2 STG.E.128 desc[UR36][R4.64], R36 ;  /* 0x000000240400a986 */ /* 0x0005e8000c101d24 */
[----:B---3--:R2:W-:Y:S04]  /*8d60*/  @!P1 STG.E.128 desc[UR36][R4.64+0x40], R32 ;  /* 0x0000402004009986 */ /* 0x0085e8000c101d24 */
[----:B-1----:R2:W-:Y:S02]  /*8d70*/  @!P0 STG.E.128 desc[UR36][R4.64+0x80], R40 ;  /* 0x0000802804008986 */ /* 0x0025e4000c101d24 */
.L_x_855:
[----:B------:R-:W-:Y:S05]  /*8d80*/  BSYNC B0 ;  /* 0x0000000000007941 */ /* 0x000fea0003800000 */
.L_x_854:
[-C--:B------:R-:W-:Y:S01]  /*8d90*/  IMAD.WIDE.U32 R58, R52, R2.reuse, R58 ;  /* 0x00000002343a7225 */ /* 0x080fe200078e003a */
[----:B------:R-:W-:Y:S01]  /*8da0*/  ULDC.64 UR8, c[0x0][0x470] ;  /* 0x00011c0000087ab9 */ /* 0x000fe20000000a00 */
[----:B------:R-:W-:Y:S02]  /*8db0*/  BSSY B0, `(.L_x_856) ;  /* 0x000001a000007945 */ /* 0x000fe40003800000 */
[----:B------:R-:W-:Y:S01]  /*8dc0*/  IMAD R7, R7, R2, RZ ;  /* 0x0000000207077224 */ /* 0x000fe200078e02ff */
[----:B------:R-:W-:-:S03]  /*8dd0*/  IADD3 R6, P0, R6, R58, RZ ;  /* 0x0000003a06067210 */ /* 0x000fc60007f1e0ff */
[----:B------:R-:W-:-:S05]  /*8de0*/  IMAD R7, R52, R3, R7 ;  /* 0x0000000334077224 */ /* 0x000fca00078e0207 */
[----:B------:R-:W-:Y:S01]  /*8df0*/  IADD3.X R7, R0, R59, R7, P0, !PT ;  /* 0x0000003b00077210 */ /* 0x000fe200007fe407 */
[----:B------:R-:W-:-:S04]  /*8e00*/  IMAD R0, R54, UR8, RZ ;  /* 0x0000000836007c24 */ /* 0x000fc8000f8e02ff */
[C---:B------:R-:W-:Y:S02]  /*8e10*/  IMAD R0, R188.reuse, UR9, R0 ;  /* 0x00000009bc007c24 */ /* 0x040fe4000f8e0200 */
[----:B------:R-:W-:-:S05]  /*8e20*/  IMAD.WIDE.U32 R6, R188, UR8, R6 ;  /* 0x00000008bc067c25 */ /* 0x000fca000f8e0006 */
[----:B------:R-:W-:Y:S01]  /*8e30*/  IADD3 R0, R7, R0, RZ ;  /* 0x0000000007007210 */ /* 0x000fe20007ffe0ff */
[----:B------:R-:W-:Y:S06]  /*8e40*/  @P4 BRA `(.L_x_857) ;  /* 0x0000000000404947 */ /* 0x000fec0003800000 */
[----:B--23--:R-:W-:Y:S01]  /*8e50*/  MOV R33, R0 ;  /* 0x0000000000217202 */ /* 0x00cfe20000000f00 */
[-C--:B------:R-:W-:Y:S01]  /*8e60*/  IMAD R4, R55, R2.reuse, RZ ;  /* 0x0000000237047224 */ /* 0x080fe200078e02ff */
[----:B------:R-:W-:Y:S01]  /*8e70*/  ULDC UR10, c[0x0][0x2d0] ;  /* 0x0000b400000a7ab9 */ /* 0x000fe20000000800 */
[----:B------:R-:W-:Y:S01]  /*8e80*/  IMAD.MOV.U32 R32, RZ, RZ, R6 ;  /* 0x000000ffff207224 */ /* 0x000fe200078e0006 */
[----:B------:R-:W-:Y:S01]  /*8e90*/  ISETP.GE.AND P2, PT, R186, UR10, PT ;  /* 0x0000000aba007c0c */ /* 0x000fe2000bf46270 */
[----:B------:R-:W-:Y:S01]  /*8ea0*/  IMAD R4, R53, R3, R4 ;  /* 0x0000000335047224 */ /* 0x000fe200078e0204 */
[----:B------:R-:W-:Y:S01]  /*8eb0*/  ISETP.GE.AND P1, PT, R199, UR10, PT ;  /* 0x0000000ac7007c0c */ /* 0x000fe2000bf26270 */
[----:B------:R-:W-:Y:S01]  /*8ec0*/  IMAD.WIDE.U32 R32, R53, R2, R32 ;  /* 0x0000000235207225 */ /* 0x000fe200078e0020 */
[----:B------:R-:W-:Y:S01]  /*8ed0*/  ISETP.GE.AND P0, PT, R198, UR10, PT ;  /* 0x0000000ac6007c0c */ /* 0x000fe2000bf06270 */
[----:B------:R-:W-:Y:S02]  /*8ee0*/  ULDC.64 UR8, c[0x0][0x3f8] ;  /* 0x0000fe0000087ab9 */ /* 0x000fe40000000a00 */
[----:B------:R-:W-:Y:S01]  /*8ef0*/  IMAD.IADD R4, R33, 0x1, R4 ;  /* 0x0000000121047824 */ /* 0x000fe200078e0204 */
[----:B------:R-:W-:-:S04]  /*8f00*/  LEA R34, P4, R32, UR8, 0x1 ;  /* 0x0000000820227c11 */ /* 0x000fc8000f8808ff */
[----:B------:R-:W-:-:S05]  /*8f10*/  LEA.HI.X R35, R32, UR9, R4, 0x1, P4 ;  /* 0x0000000920237c11 */ /* 0x000fca000a0f0c04 */
[----:B----4-:R2:W-:Y:S04]  /*8f20*/  @!P2 STG.E.128 desc[UR36][R34.64], R28 ;  /* 0x0000001c2200a986 */ /* 0x0105e8000c101d24 */
[----:B-1----:R2:W-:Y:S04]  /*8f30*/  @!P1 STG.E.128 desc[UR36][R34.64+0x40], R20 ;  /* 0x0000401422009986 */ /* 0x0025e8000c101d24 */
[----:B------:R2:W-:Y:S02]  /*8f40*/  @!P0 STG.E.128 desc[UR36][R34.64+0x80], R12 ;  /* 0x0000800c22008986 */ /* 0x0005e4000c101d24 */
.L_x_857:
[----:B------:R-:W-:Y:S05]  /*8f50*/  BSYNC B0 ;  /* 0x0000000000007941 */ /* 0x000fea0003800000 */
.L_x_856:
[----:B------:R-:W-:Y:S05]  /*8f60*/  @P3 BRA `(.L_x_858) ;  /* 0x0000000800b03947 */ /* 0x000fea0003800000 */
[----:B------:R-:W-:Y:S01]  /*8f70*/  IADD3 R53, P0, R53, 0x40, RZ ;  /* 0x0000004035357810 */ /* 0x000fe20007f1e0ff */
[----:B--2---:R-:W-:Y:S01]  /*8f80*/  IMAD.MOV.U32 R4, RZ, RZ, R6 ;  /* 0x000000ffff047224 */ /* 0x004fe200078e0006 */
[----:B------:R-:W-:Y:S01]  /*8f90*/  MOV R5, R0 ;  /* 0x0000000000057202 */ /* 0x000fe20000000f00 */
[----:B------:R-:W-:Y:S01]  /*8fa0*/  ULDC UR10, c[0x0][0x2d0] ;  /* 0x0000b400000a7ab9 */ /* 0x000fe20000000800 */
[----:B------:R-:W-:Y:S01]  /*8fb0*/  ULDC.64 UR8, c[0x0][0x3f8] ;  /* 0x0000fe0000087ab9 */ /* 0x000fe20000000a00 */
[----:B------:R-:W-:Y:S01]  /*8fc0*/  IMAD.X R55, RZ, RZ, R55, P0 ;  /* 0x000000ffff377224 */ /* 0x000fe200000e0637 */
[----:B------:R-:W-:Y:S01]  /*8fd0*/  ISETP.GE.AND P1, PT, R186, UR10, PT ;  /* 0x0000000aba007c0c */ /* 0x000fe2000bf26270 */
[----:B------:R-:W-:Y:S01]  /*8fe0*/  IMAD.WIDE.U32 R4, R53, R2, R4 ;  /* 0x0000000235047225 */ /* 0x000fe200078e0004 */
[----:B------:R-:W-:-:S03]  /*8ff0*/  ISETP.GE.AND P0, PT, R199, UR10, PT ;  /* 0x0000000ac7007c0c */ /* 0x000fc6000bf06270 */
[----:B------:R-:W-:Y:S01]  /*9000*/  IMAD R55, R55, R2, RZ ;  /* 0x0000000237377224 */ /* 0x000fe200078e02ff */
[----:B------:R-:W-:-:S03]  /*9010*/  LEA R2, P2, R4, UR8, 0x1 ;  /* 0x0000000804027c11 */ /* 0x000fc6000f8408ff */
[----:B------:R-:W-:-:S04]  /*9020*/  IMAD R55, R53, R3, R55 ;  /* 0x0000000335377224 */ /* 0x000fc800078e0237 */
[----:B------:R-:W-:-:S05]  /*9030*/  IMAD.IADD R55, R5, 0x1, R55 ;  /* 0x0000000105377824 */ /* 0x000fca00078e0237 */
[----:B------:R-:W-:-:S05]  /*9040*/  LEA.HI.X R3, R4, UR9, R55, 0x1, P2 ;  /* 0x0000000904037c11 */ /* 0x000fca00090f0c37 */
[----:B-1----:R1:W-:Y:S04]  /*9050*/  @!P1 STG.E.128 desc[UR36][R2.64], R24 ;  /* 0x0000001802009986 */ /* 0x0023e8000c101d24 */
[----:B------:R1:W-:Y:S01]  /*9060*/  @!P0 STG.E.128 desc[UR36][R2.64+0x40], R16 ;  /* 0x0000401002008986 */ /* 0x0003e2000c101d24 */
[----:B------:R-:W-:-:S13]  /*9070*/  ISETP.GE.AND P0, PT, R198, UR10, PT ;  /* 0x0000000ac6007c0c */ /* 0x000fda000bf06270 */
[----:B------:R-:W-:Y:S05]  /*9080*/  @P0 BRA `(.L_x_858) ;  /* 0x0000000800680947 */ /* 0x000fea0003800000 */
[----:B------:R2:W-:Y:S01]  /*9090*/  STG.E.128 desc[UR36][R2.64+0x80], R8 ;  /* 0x0000800802007986 */ /* 0x0005e2000c101d24 */
[----:B------:R-:W-:Y:S05]  /*90a0*/  BRA `(.L_x_858) ;  /* 0x0000000800607947 */ /* 0x000fea0003800000 */
.L_x_833:
[----:B------:R-:W-:Y:S01]  /*90b0*/  ISETP.NE.AND P0, PT, R217, -0x1, PT ;  /* 0xffffffffd900780c */ /* 0x000fe20003f05270 */
[----:B------:R-:W1:Y:S01]  /*90c0*/  S2R R0, SR_TID.X ;  /* 0x0000000000007919 */ /* 0x000e620000002100 */
[----:B------:R-:W-:-:S05]  /*90d0*/  IMAD.SHL.U32 R9, R192, 0x80, RZ ;  /* 0x00000080c0097824 */ /* 0x000fca00078e00ff */
[----:B------:R-:W-:-:S06]  /*90e0*/  SHF.R.S32.HI R8, RZ, 0x1f, R9 ;  /* 0x0000001fff087819 */ /* 0x000fcc0000011409 */
[----:B------:R-:W2:Y:S01]  /*90f0*/  @P0 LDC.64 R4, c[0x0][0x450] ;  /* 0x00011400ff040b82 */ /* 0x000ea20000000a00 */
[CC--:B------:R-:W-:Y:S02]  /*9100*/  @P0 IADD3 R10, R216.reuse, R217.reuse, RZ ;  /* 0x000000d9d80a0210 */ /* 0x0c0fe40007ffe0ff */
[----:B------:R-:W-:-:S05]  /*9110*/  @P0 IADD3 R6, R216, R217, RZ ;  /* 0x000000d9d8060210 */ /* 0x000fca0007ffe0ff */
[----:B------:R-:W3:Y:S01]  /*9120*/  @P0 LDC.64 R2, c[0x0][0x458] ;  /* 0x00011600ff020b82 */ /* 0x000ee20000000a00 */
[C---:B--2---:R-:W-:Y:S02]  /*9130*/  @P0 IMAD R12, R10.reuse, R5, RZ ;  /* 0x000000050a0c0224 */ /* 0x044fe400078e02ff */
[----:B------:R-:W-:-:S04]  /*9140*/  @P0 IMAD.WIDE.U32 R10, R10, R4, RZ ;  /* 0x000000040a0a0225 */ /* 0x000fc800078e00ff */
[----:B------:R-:W-:Y:S01]  /*9150*/  @P0 IMAD.MOV.U32 R13, RZ, RZ, R10 ;  /* 0x000000ffff0d0224 */ /* 0x000fe200078e000a */
[----:B------:R-:W-:Y:S01]  /*9160*/  @P0 IADD3 R12, R11, R12, RZ ;  /* 0x0000000c0b0c0210 */ /* 0x000fe20007ffe0ff */
[C---:B---3--:R-:W-:Y:S01]  /*9170*/  @P0 IMAD R14, R6.reuse, R3, RZ ;  /* 0x00000003060e0224 */ /* 0x048fe200078e02ff */
[----:B-1----:R-:W-:Y:S01]  /*9180*/  SHF.R.S32.HI R10, RZ, 0x1f, R0 ;  /* 0x0000001fff0a7819 */ /* 0x002fe20000011400 */
[----:B------:R-:W-:Y:S01]  /*9190*/  @P0 IMAD.WIDE.U32 R6, R6, R2, RZ ;  /* 0x0000000206060225 */ /* 0x000fe200078e00ff */
[----:B------:R-:W-:-:S03]  /*91a0*/  SHF.R.S32.HI R11, RZ, 0x1f, R189 ;  /* 0x0000001fff0b7819 */ /* 0x000fc600000114bd */
        /* <DEDUP_REMOVED lines=15> */
.L_x_859:
        /* <DEDUP_REMOVED lines=9> */
[----:B------:R-:W-:Y:S01]  /*9330*/  IMAD R7, R189, R7, R11 ;  /* 0x00000007bd077224 */ /* 0x000fe200078e020b */
[----:B------:R-:W-:-:S05]  /*9340*/  MOV R14, R16 ;  /* 0x00000010000e7202 */ /* 0x000fca0000000f00 */
[----:B------:R-:W-:-:S05]  /*9350*/  IMAD.WIDE.U32 R16, R189, R6, R14 ;  /* 0x00000006bd107225 */ /* 0x000fca00078e000e */
[----:B------:R-:W-:Y:S02]  /*9360*/  IADD3 R14, R17, R7, RZ ;  /* 0x00000007110e7210 */ /* 0x000fe40007ffe0ff */
[----:B------:R-:W-:-:S07]  /*9370*/  MOV R15, R16 ;  /* 0x00000010000f7202 */ /* 0x000fce0000000f00 */
.L_x_860:
[----:B------:R-:W-:Y:S01]  /*9380*/  LEA.HI R0, R10, R0, RZ, 0x2 ;  /* 0x000000000a007211 */ /* 0x000fe200078f10ff */
[----:B------:R-:W-:Y:S01]  /*9390*/  IMAD R215, R192, -0x80, R215 ;  /* 0xffffff80c0d77824 */ /* 0x000fe200078e02d7 */
[----:B------:R-:W-:Y:S01]  /*93a0*/  SHF.R.S32.HI R6, RZ, 0x1f, R188 ;  /* 0x0000001fff067819 */ /* 0x000fe200000114bc */
[-C--:B------:R-:W-:Y:S01]  /*93b0*/  IMAD R7, R8, R4.reuse, RZ ;  /* 0x0000000408077224 */ /* 0x080fe200078e02ff */
[----:B------:R-:W-:Y:S01]  /*93c0*/  SHF.R.S32.HI R0, RZ, 0x2, R0 ;  /* 0x00000002ff007819 */ /* 0x000fe20000011400 */
[C---:B------:R-:W-:Y:S01]  /*93d0*/  IMAD.WIDE.U32 R16, R9.reuse, R4, R186 ;  /* 0x0000000409107225 */ /* 0x040fe200078e00ba */
[----:B------:R-:W-:Y:S01]  /*93e0*/  ULDC.64 UR8, c[0x0][0x468] ;  /* 0x00011a0000087ab9 */ /* 0x000fe20000000a00 */
[----:B------:R-:W-:Y:S01]  /*93f0*/  BSSY B0, `(.L_x_861) ;  /* 0x000001f000007945 */ /* 0x000fe20003800000 */
[----:B------:R-:W-:Y:S01]  /*9400*/  ISETP.GE.AND P4, PT, R0, R215, PT ;  /* 0x000000d70000720c */ /* 0x000fe20003f86270 */
[----:B------:R-:W-:Y:S01]  /*9410*/  IMAD R7, R9, R5, R7 ;  /* 0x0000000509077224 */ /* 0x000fe200078e0207 */
[----:B------:R-:W-:Y:S01]  /*9420*/  IADD3 R18, P0, R13, R16, RZ ;  /* 0x000000100d127210 */ /* 0x000fe20007f1e0ff */
[----:B------:R-:W-:Y:S01]  /*9430*/  IMAD R16, R6, UR8, RZ ;  /* 0x0000000806107c24 */ /* 0x000fe2000f8e02ff */
[----:B------:R-:W-:Y:S01]  /*9440*/  SHF.R.S32.HI R11, RZ, 0x1f, R0 ;  /* 0x0000001fff0b7819 */ /* 0x000fe20000011400 */
[----:B------:R-:W-:Y:S01]  /*9450*/  VIADD R10, R186, 0x40 ;  /* 0x00000040ba0a7836 */ /* 0x000fe20000000000 */
[----:B------:R-:W-:Y:S01]  /*9460*/  IADD3.X R19, R12, R17, R7, P0, !PT ;  /* 0x000000110c137210 */ /* 0x000fe200007fe407 */
[----:B------:R-:W-:-:S02]  /*9470*/  VIADD R7, R0, 0x40 ;  /* 0x0000004000077836 */ /* 0x000fc40000000000 */
[C---:B------:R-:W-:Y:S02]  /*9480*/  IMAD R16, R188.reuse, UR9, R16 ;  /* 0x00000009bc107c24 */ /* 0x040fe4000f8e0210 */
[----:B------:R-:W-:Y:S01]  /*9490*/  IMAD.WIDE.U32 R18, R188, UR8, R18 ;  /* 0x00000008bc127c25 */ /* 0x000fe2000f8e0012 */
[----:B------:R-:W-:Y:S02]  /*94a0*/  ISETP.GE.AND P3, PT, R7, R215, PT ;  /* 0x000000d70700720c */ /* 0x000fe40003f66270 */
[----:B------:R-:W-:Y:S02]  /*94b0*/  IADD3 R7, R186, 0x20, RZ ;  /* 0x00000020ba077810 */ /* 0x000fe40007ffe0ff */
[----:B------:R-:W-:Y:S01]  /*94c0*/  IADD3 R16, R16, R19, RZ ;  /* 0x0000001310107210 */ /* 0x000fe20007ffe0ff */
[----:B------:R-:W-:Y:S08]  /*94d0*/  @P4 BRA `(.L_x_862) ;  /* 0x0000000000404947 */ /* 0x000ff00003800000 */
[----:B------:R-:W-:Y:S01]  /*94e0*/  MOV R21, R16 ;  /* 0x0000001000157202 */ /* 0x000fe20000000f00 */
[-C--:B------:R-:W-:Y:S01]  /*94f0*/  IMAD R12, R11, R4.reuse, RZ ;  /* 0x000000040b0c7224 */ /* 0x080fe200078e02ff */
[----:B------:R-:W-:Y:S01]  /*9500*/  ULDC UR10, c[0x0][0x2d0] ;  /* 0x0000b400000a7ab9 */ /* 0x000fe20000000800 */
[----:B------:R-:W-:Y:S01]  /*9510*/  IMAD.MOV.U32 R20, RZ, RZ, R18 ;  /* 0x000000ffff147224 */ /* 0x000fe200078e0012 */
[----:B------:R-:W-:Y:S01]  /*9520*/  ISETP.GE.AND P2, PT, R186, UR10, PT ;  /* 0x0000000aba007c0c */ /* 0x000fe2000bf46270 */
[C---:B------:R-:W-:Y:S01]  /*9530*/  IMAD R12, R0.reuse, R5, R12 ;  /* 0x00000005000c7224 */ /* 0x040fe200078e020c */
[----:B------:R-:W-:Y:S01]  /*9540*/  ISETP.GE.AND P1, PT, R7, UR10, PT ;  /* 0x0000000a07007c0c */ /* 0x000fe2000bf26270 */
[----:B------:R-:W-:Y:S01]  /*9550*/  IMAD.WIDE.U32 R20, R0, R4, R20 ;  /* 0x0000000400147225 */ /* 0x000fe200078e0014 */
        /* <DEDUP_REMOVED lines=8> */
.L_x_862:
[----:B------:R-:W-:Y:S05]  /*95e0*/  BSYNC B0 ;  /* 0x0000000000007941 */ /* 0x000fea0003800000 */
.L_x_861:
        /* <DEDUP_REMOVED lines=17> */
[----:B------:R2:W-:Y:S04]  /*9700*/  @!P2 STG.E.128 desc[UR36][R4.64], RZ ;  /* 0x000000ff0400a986 */ /* 0x0005e8000c101d24 */
[----:B------:R2:W-:Y:S04]  /*9710*/  @!P1 STG.E.128 desc[UR36][R4.64+0x40], RZ ;  /* 0x000040ff04009986 */ /* 0x0005e8000c101d24 */
[----:B------:R2:W-:Y:S02]  /*9720*/  @!P0 STG.E.128 desc[UR36][R4.64+0x80], RZ ;  /* 0x000080ff04008986 */ /* 0x0005e4000c101d24 */
.L_x_864:
[----:B------:R-:W-:Y:S05]  /*9730*/  BSYNC B0 ;  /* 0x0000000000007941 */ /* 0x000fea0003800000 */
.L_x_863:
        /* <DEDUP_REMOVED lines=28> */
.L_x_866:
[----:B------:R-:W-:Y:S05]  /*9900*/  BSYNC B0 ;  /* 0x0000000000007941 */ /* 0x000fea0003800000 */
.L_x_865:
[----:B------:R-:W-:Y:S05]  /*9910*/  @P3 BRA `(.L_x_858) ;  /* 0x0000000000443947 */ /* 0x000fea0003800000 */
[----:B------:R-:W-:Y:S01]  /*9920*/  IADD3 R0, P0, R0, 0x40, RZ ;  /* 0x0000004000007810 */ /* 0x000fe20007f1e0ff */
[----:B------:R-:W-:Y:S01]  /*9930*/  IMAD.MOV.U32 R9, RZ, RZ, R5 ;  /* 0x000000ffff097224 */ /* 0x000fe200078e0005 */
[----:B------:R-:W-:Y:S01]  /*9940*/  ULDC UR10, c[0x0][0x2d0] ;  /* 0x0000b400000a7ab9 */ /* 0x000fe20000000800 */
[----:B------:R-:W-:Y:S01]  /*9950*/  ULDC.64 UR8, c[0x0][0x3f8] ;  /* 0x0000fe0000087ab9 */ /* 0x000fe20000000a00 */
[----:B------:R-:W-:Y:S01]  /*9960*/  ISETP.GE.AND P1, PT, R7, UR10, PT ;  /* 0x0000000a07007c0c */ /* 0x000fe2000bf26270 */
        /* <DEDUP_REMOVED lines=12> */
.L_x_858:
[----:B------:R-:W-:Y:S05]  /*9a30*/  BSYNC B1 ;  /* 0x0000000000017941 */ /* 0x000fea0003800000 */
.L_x_828:
[----:B------:R-:W4:Y:S02]  /*9a40*/  LDC R0, c[0x0][0xc] ;  /* 0x00000300ff007b82 */ /* 0x000f240000000800 */
[----:B----4-:R-:W-:-:S04]  /*9a50*/  IADD3 R192, R0, R192, RZ ;  /* 0x000000c000c07210 */ /* 0x010fc80007ffe0ff */
[----:B------:R-:W-:-:S13]  /*9a60*/  ISETP.GE.AND P0, PT, R192, UR7, PT ;  /* 0x00000007c0007c0c */ /* 0x000fda000bf06270 */
[----:B------:R-:W-:Y:S05]  /*9a70*/  @P0 BRA `(.L_x_867) ;  /* 0x0000000000040947 */ /* 0x000fea0003800000 */
[----:B------:R-:W-:Y:S05]  /*9a80*/  BRA `(.L_x_868) ;  /* 0xffffff70001c7947 */ /* 0x000fea000383ffff */
.L_x_867:
[----:B------:R-:W-:Y:S05]  /*9a90*/  EXIT ;  /* 0x000000000000794d */ /* 0x000fea0003800000 */
.L_x_869:
        /* <DEDUP_REMOVED lines=14> */
.L_x_1305:


//--------------------- .text._ZN5flash44flash_bwd_dq_dk_dv_loop_seqk_parallel_kernelI23Flash_bwd_kernel_traitsILi96ELi64ELi128ELi8ELi2ELi4ELi4ELb0ELb0EN7cutlass6half_tE19Flash_kernel_traitsILi96ELi64ELi128ELi8ES3_EELb0ELb0ELb0ELb0ELb0ELb0ELb1EEEvNS_16Flash_bwd_paramsE --------------------------
	.section	.text._ZN5flash44flash_bwd_dq_dk_dv_loop_seqk_parallel_kernelI23Flash_bwd_kernel_traitsILi96ELi64ELi128ELi8ELi2ELi4ELi4ELb0ELb0EN7cutlass6half_tE19Flash_kernel_traitsILi96ELi64ELi128ELi8ES3_EELb0ELb0ELb0ELb0ELb0ELb0ELb1EEEvNS_16Flash_bwd_paramsE,"ax",@progbits
	.align	128
        .global         _ZN5flash44flash_bwd_dq_dk_dv_loop_seqk_parallel_kernelI23Flash_bwd_kernel_traitsILi96ELi64ELi128ELi8ELi2ELi4ELi4ELb0ELb0EN7cutlass6half_tE19Flash_kernel_traitsILi96ELi64ELi128ELi8ES3_EELb0ELb0ELb0ELb0ELb0ELb0ELb1EEEvNS_16Flash_bwd_paramsE
        .type           _ZN5flash44flash_bwd_dq_dk_dv_loop_seqk_parallel_kernelI23Flash_bwd_kernel_traitsILi96ELi64ELi128ELi8ELi2ELi4ELi4ELb0ELb0EN7cutlass6half_tE19Flash_kernel_traitsILi96ELi64ELi128ELi8ES3_EELb0ELb0ELb0ELb0ELb0ELb0ELb1EEEvNS_16Flash_bwd_paramsE,@function
        .size           _ZN5flash44flash_bwd_dq_dk_dv_loop_seqk_parallel_kernelI23Flash_bwd_kernel_traitsILi96ELi64ELi128ELi8ELi2ELi4ELi4ELb0ELb0EN7cutlass6half_tE19Flash_kernel_traitsILi96ELi64ELi128ELi8ES3_EELb0ELb0ELb0ELb0ELb0ELb0ELb1EEEvNS_16Flash_bwd_paramsE,(.L_x_1306 - _ZN5flash44flash_bwd_dq_dk_dv_loop_seqk_parallel_kernelI23Flash_bwd_kernel_traitsILi96ELi64ELi128ELi8ELi2ELi4ELi4ELb0ELb0EN7cutlass6half_tE19Flash_kernel_traitsILi96ELi64ELi128ELi8ES3_EELb0ELb0ELb0ELb0ELb0ELb0ELb1EEEvNS_16Flash_bwd_paramsE)
        .other          _ZN5flash44flash_bwd_dq_dk_dv_loop_seqk_parallel_kernelI23Flash_bwd_kernel_traitsILi96ELi64ELi128ELi8ELi2ELi4ELi4ELb0ELb0EN7cutlass6half_tE19Flash_kernel_traitsILi96ELi64ELi128ELi8ES3_EELb0ELb0ELb0ELb0ELb0ELb0ELb1EEEvNS_16Flash_bwd_paramsE,@"STO_CUDA_ENTRY STV_DEFAULT"
_ZN5flash44flash_bwd_dq_dk_dv_loop_seqk_parallel_kernelI23Flash_bwd_kernel_traitsILi96ELi64ELi128ELi8ELi2ELi4ELi4ELb0ELb0EN7cutlass6half_tE19Flash_kernel_traitsILi96ELi64ELi128ELi8ES3_EELb0ELb0ELb0ELb0ELb0ELb0ELb1EEEvNS_16Flash_bwd_paramsE:
.text._ZN5flash44flash_bwd_dq_dk_dv_loop_seqk_parallel_kernelI23Flash_bwd_kernel_traitsILi96ELi64ELi128ELi8ELi2ELi4ELi4ELb0ELb0EN7cutlass6half_tE19Flash_kernel_traitsILi96ELi64ELi128ELi8ES3_EELb0ELb0ELb0ELb0ELb0ELb0ELb1EEEvNS_16Flash_bwd_paramsE:
        /* <DEDUP_REMOVED lines=10> */
[----:B------:R1:W-:Y:S02]  /*00a0*/  STL [R1], R0 ;  /* 0x0000000001007387 */ /* 0x0003e40000100800 */
        /* <DEDUP_REMOVED lines=17> */
[----:B-1----:R-:W-:Y:S01]  /*01c0*/  SHF.R.S32.HI R0, RZ, 0x3, R18 ;  /* 0x00000003ff007819 */ /* 0x002fe20000011412 */
[----:B-----5:R-:W-:Y:S01]  /*01d0*/  USHF.L.U32 UR5, UR47, 0x7, URZ ;  /* 0x000000072f057899 */ /* 0x020fe2000800063f */
[CC--:B------:R-:W-:Y:S02]  /*01e0*/  LEA.HI R7, R15.reuse, R19.reuse, RZ, 0x4 ;  /* 0x000000130f077211 */ /* 0x0c0fe400078f20ff */
[----:B------:R-:W-:Y:S01]  /*01f0*/  LEA.HI R8, R15, R19, RZ, 0x5 ;  /* 0x000000130f087211 */ /* 0x000fe200078f28ff */
[----:B------:R-:W-:Y:S01]  /*0200*/  IMAD.SHL.U32 R2, R0, 0x40, RZ ;  /* 0x0000004000027824 */ /* 0x000fe200078e00ff */
[----:B------:R-:W-:-:S02]  /*0210*/  LOP3.LUT R4, R9, 0xfffffffc, RZ, 0xc0, !PT ;  /* 0xfffffffc09047812 */ /* 0x000fc400078ec0ff */
[----:B------:R-:W-:Y:S02]  /*0220*/  SHF.R.S32.HI R6, RZ, 0x4, R7 ;  /* 0x00000004ff067819 */ /* 0x000fe40000011407 */
[----:B------:R-:W-:Y:S01]  /*0230*/  LOP3.LUT R3, R8, 0xffffffe0, RZ, 0xc0, !PT ;  /* 0xffffffe008037812 */ /* 0x000fe200078ec0ff */
[----:B------:R-:W-:Y:S01]  /*0240*/  IMAD.IADD R13, R19, 0x1, -R4 ;  /* 0x00000001130d7824 */ /* 0x000fe200078e0a04 */
[----:B------:R-:W-:Y:S02]  /*0250*/  LEA.HI R4, R7, R6, RZ, 0x1 ;  /* 0x0000000607047211 */ /* 0x000fe400078f08ff */
[----:B------:R-:W-:Y:S01]  /*0260*/  LOP3.LUT R2, R2, 0xc0, RZ, 0xc0, !PT ;  /* 0x000000c002027812 */ /* 0x000fe200078ec0ff */
[----:B------:R-:W-:Y:S01]  /*0270*/  IMAD.IADD R0, R19, 0x1, -R3 ;  /* 0x0000000113007824 */ /* 0x000fe200078e0a03 */
[----:B------:R-:W-:Y:S01]  /*0280*/  LOP3.LUT R3, R4, 0xfffffffe, RZ, 0xc0, !PT ;  /* 0xfffffffe04037812 */ /* 0x000fe200078ec0ff */
[----:B------:R-:W-:Y:S01]  /*0290*/  IMAD.SHL.U32 R232, R13, 0x8, RZ ;  /* 0x000000080de87824 */ /* 0x000fe200078e00ff */
[----:B------:R-:W-:-:S02]  /*02a0*/  SHF.R.U32.HI R4, RZ, 0x3, R2 ;  /* 0x00000003ff047819 */ /* 0x000fc40000011602 */
[----:B------:R-:W-:Y:S01]  /*02b0*/  SHF.R.S32.HI R5, RZ, 0x1f, R0 ;  /* 0x0000001fff057819 */ /* 0x000fe20000011400 */
[----:B------:R-:W-:Y:S01]  /*02c0*/  IMAD.IADD R16, R6, 0x1, -R3 ;  /* 0x0000000106107824 */ /* 0x000fe200078e0a03 */
[----:B------:R-:W-:Y:S02]  /*02d0*/  LOP3.LUT R2, R2, 0x18, R232, 0xf8, !PT ;  /* 0x0000001802027812 */ /* 0x000fe400078ef8e8 */
[----:B------:R-:W-:Y:S02]  /*02e0*/  SHF.R.S32.HI R243, RZ, 0x2, R9 ;  /* 0x00000002fff37819 */ /* 0x000fe40000011409 */
[----:B------:R-:W-:Y:S02]  /*02f0*/  LEA.HI R20, R5, R0, RZ, 0x2 ;  /* 0x0000000005147211 */ /* 0x000fe400078f10ff */
[----:B------:R-:W-:Y:S02]  /*0300*/  LOP3.LUT R12, R2, R4, RZ, 0x3c, !PT ;  /* 0x00000004020c7212 */ /* 0x000fe400078e3cff */
[----:B------:R-:W-:-:S02]  /*0310*/  SHF.R.S32.HI R2, RZ, 0x5, R8 ;  /* 0x00000005ff027819 */ /* 0x000fc40000011408 */
[----:B------:R-:W-:Y:S02]  /*0320*/  SHF.R.S32.HI R0, RZ, 0x1f, R8 ;  /* 0x0000001fff007819 */ /* 0x000fe40000011408 */
[----:B------:R-:W-:Y:S02]  /*0330*/  LEA.HI R6, R9, R243, RZ, 0x1 ;  /* 0x000000f309067211 */ /* 0x000fe400078f08ff */
[----:B------:R-:W-:Y:S02]  /*0340*/  LOP3.LUT R4, R7, 0xfffffff0, RZ, 0xc0, !PT ;  /* 0xfffffff007047812 */ /* 0x000fe400078ec0ff */
[-C--:B------:R-:W-:Y:S02]  /*0350*/  LEA.HI R3, R0, R2.reuse, RZ, 0x2 ;  /* 0x0000000200037211 */ /* 0x080fe400078f10ff */
[----:B------:R-:W-:Y:S01]  /*0360*/  LEA.HI R5, R8, R2, RZ, 0x1 ;  /* 0x0000000208057211 */ /* 0x000fe200078f08ff */
[----:B------:R-:W-:Y:S01]  /*0370*/  IMAD.IADD R0, R19, 0x1, -R4 ;  /* 0x0000000113007824 */ /* 0x000fe200078e0a04 */
[----:B------:R-:W-:-:S02]  /*0380*/  LOP3.LUT R6, R6, 0x7fffffe, RZ, 0xc0, !PT ;  /* 0x07fffffe06067812 */ /* 0x000fc400078ec0ff */
[----:B------:R-:W-:Y:S02]  /*0390*/  LOP3.LUT R3, R3, 0xfffffffc, RZ, 0xc0, !PT ;  /* 0xfffffffc03037812 */ /* 0x000fe400078ec0ff */
[----:B------:R-:W-:Y:S01]  /*03a0*/  LOP3.LUT R5, R5, 0xfffffffe, RZ, 0xc0, !PT ;  /* 0xfffffffe05057812 */ /* 0x000fe200078ec0ff */
[----:B------:R-:W-:Y:S01]  /*03b0*/  IMAD.IADD R4, R243, 0x1, -R6 ;  /* 0x00000001f3047824 */ /* 0x000fe200078e0a06 */
[----:B------:R-:W-:Y:S01]  /*03c0*/  SHF.R.S32.HI R6, RZ, 0x1f, R0 ;  /* 0x0000001fff067819 */ /* 0x000fe20000011400 */
[C---:B------:R-:W-:Y:S01]  /*03d0*/  IMAD.IADD R10, R2.reuse, 0x1, -R3 ;  /* 0x00000001020a7824 */ /* 0x040fe200078e0a03 */
[----:B------:R-:W-:Y:S01]  /*03e0*/  SHF.R.S32.HI R3, RZ, 0x1f, R9 ;  /* 0x0000001fff037819 */ /* 0x000fe20000011409 */
[----:B------:R-:W-:Y:S01]  /*03f0*/  IMAD.IADD R182, R2, 0x1, -R5 ;  /* 0x0000000102b67824 */ /* 0x000fe200078e0a05 */
[----:B------:R-:W-:Y:S01]  /*0400*/  LOP3.LUT R7, R18, 0xfffffff8, RZ, 0xc0, !PT ;  /* 0xfffffff812077812 */ /* 0x000fe200078ec0ff */
[----:B------:R-:W-:Y:S01]  /*0410*/  IMAD R250, R2, 0x8, R4 ;  /* 0x0000000802fa7824 */ /* 0x000fe200078e0204 */
[----:B------:R-:W-:-:S02]  /*0420*/  LEA.HI R2, R0, R0, RZ, 0x1 ;  /* 0x0000000000027211 */ /* 0x000fc400078f08ff */
[----:B------:R-:W-:Y:S01]  /*0430*/  LEA.HI R11, R6, R0, RZ, 0x3 ;  /* 0x00000000060b7211 */ /* 0x000fe200078f18ff */
[----:B------:R-:W-:Y:S01]  /*0440*/  IMAD.U32 R250, R250, 0x20, R12 ;  /* 0x00000020fafa7824 */ /* 0x000fe200078e000c */
[----:B------:R-:W-:Y:S01]  /*0450*/  LEA.HI R4, R3, R243, RZ, 0x3 ;  /* 0x000000f303047211 */ /* 0x000fe200078f18ff */
[----:B------:R-:W-:Y:S01]  /*0460*/  IMAD.IADD R3, R19, 0x1, -R7 ;  /* 0x0000000113037824 */ /* 0x000fe200078e0a07 */
[----:B------:R-:W-:Y:S02]  /*0470*/  LOP3.LUT R6, R2, 0x7fffffe, RZ, 0xc0, !PT ;  /* 0x07fffffe02067812 */ /* 0x000fe400078ec0ff */
        /* <DEDUP_REMOVED lines=12> */
[C---:B------:R-:W-:Y:S01]  /*0540*/  IMAD.IADD R6, R3.reuse, 0x1, -R4 ;  /* 0x0000000103067824 */ /* 0x040fe200078e0a04 */
[----:B------:R-:W-:Y:S01]  /*0550*/  LOP3.LUT R5, R0, 0x1, RZ, 0xc0, !PT ;  /* 0x0000000100057812 */ /* 0x000fe200078ec0ff */
[----:B------:R-:W-:Y:S01]  /*0560*/  IMAD R4, R2, 0x4, R16 ;  /* 0x0000000402047824 */ /* 0x000fe200078e0210 */
[----:B------:R-:W-:Y:S01]  /*0570*/  LOP3.LUT R8, R8, 0xfffffffc, RZ, 0xc0, !PT ;  /* 0xfffffffc08087812 */ /* 0x000fe200078ec0ff */
[----:B------:R-:W-:Y:S01]  /*0580*/  IMAD.SHL.U32 R3, R3, 0x40, RZ ;  /* 0x0000004003037824 */ /* 0x000fe200078e00ff */
[----:B------:R-:W-:Y:S01]  /*0590*/  ISETP.NE.U32.AND P3, PT, R5, 0x1, PT ;  /* 0x000000010500780c */ /* 0x000fe20003f65070 */
[----:B------:R-:W-:Y:S01]  /*05a0*/  IMAD R172, R4, 0x8, R6 ;  /* 0x0000000804ac7824 */ /* 0x000fe200078e0206 */
[----:B------:R-:W-:Y:S01]  /*05b0*/  LEA.HI R4, R15, R19, RZ, 0x7 ;  /* 0x000000130f047211 */ /* 0x000fe200078f38ff */
[----:B------:R-:W-:Y:S01]  /*05c0*/  IMAD.IADD R15, R7, 0x1, -R8 ;  /* 0x00000001070f7824 */ /* 0x000fe200078e0a08 */
[----:B------:R-:W-:Y:S01]  /*05d0*/  LOP3.LUT R6, R3, 0x1c0, RZ, 0xc0, !PT ;  /* 0x000001c003067812 */ /* 0x000fe200078ec0ff */
[----:B------:R-:W-:Y:S01]  /*05e0*/  IMAD.SHL.U32 R8, R13, 0x2, RZ ;  /* 0x000000020d087824 */ /* 0x000fe200078e00ff */
[----:B------:R-:W-:Y:S01]  /*05f0*/  LEA.HI R13, R0, R0, RZ, 0x1 ;  /* 0x00000000000d7211 */ /* 0x000fe200078f08ff */
[----:B------:R-:W-:Y:S01]  /*0600*/  IMAD.SHL.U32 R7, R2, 0x20, RZ ;  /* 0x0000002002077824 */ /* 0x000fe200078e00ff */
[----:B------:R-:W-:-:S02]  /*0610*/  SHF.R.S32.HI R2, RZ, 0x1, R9 ;  /* 0x00000001ff027819 */ /* 0x000fc40000011409 */
[----:B------:R-:W-:Y:S02]  /*0620*/  SHF.R.S32.HI R12, RZ, 0x7, R4 ;  /* 0x00000007ff0c7819 */ /* 0x000fe40000011404 */
[----:B------:R-:W-:Y:S01]  /*0630*/  LOP3.LUT R4, R13, 0x3fffffe, RZ, 0xc0, !PT ;  /* 0x03fffffe0d047812 */ /* 0x000fe200078ec0ff */
[C---:B------:R-:W-:Y:S01]  /*0640*/  IMAD.SHL.U32 R5, R2.reuse, 0x40, RZ ;  /* 0x0000004002057824 */ /* 0x040fe200078e00ff */
[----:B------:R-:W-:Y:S02]  /*0650*/  SHF.R.S32.HI R3, RZ, 0x3, R11 ;  /* 0x00000003ff037819 */ /* 0x000fe4000001140b */
[----:B------:R-:W-:Y:S01]  /*0660*/  LOP3.LUT P4, RZ, R2, 0x2, RZ, 0xc0, !PT ;  /* 0x0000000202ff7812 */ /* 0x000fe2000788c0ff */
[----:B------:R-:W-:Y:S01]  /*0670*/  IMAD.SHL.U32 R2, R10, 0x10, RZ ;  /* 0x000000100a027824 */ /* 0x000fe200078e00ff */
[C---:B------:R-:W-:Y:S01]  /*0680*/  LOP3.LUT P2, RZ, R0.reuse, 0x2, RZ, 0xc0, !PT ;  /* 0x0000000200ff7812 */ /* 0x040fe2000784c0ff */
[C---:B------:R-:W-:Y:S01]  /*0690*/  IMAD.IADD R11, R0.reuse, 0x1, -R4 ;  /* 0x00000001000b7824 */ /* 0x040fe200078e0a04 */
[----:B------:R-:W-:Y:S01]  /*06a0*/  LOP3.LUT R251, R7, 0x6, R251, 0xf8, !PT ;  /* 0x0000000607fb7812 */ /* 0x000fe200078ef8fb */
[----:B------:R-:W-:Y:S01]  /*06b0*/  IMAD.SHL.U32 R0, R0, 0x40, RZ ;  /* 0x0000004000007824 */ /* 0x000fe200078e00ff */
[C---:B------:R-:W-:Y:S01]  /*06c0*/  LOP3.LUT P5, RZ, R14.reuse, 0x2, RZ, 0xc0, !PT ;  /* 0x000000020eff7812 */ /* 0x040fe200078ac0ff */
[----:B------:R-:W-:Y:S01]  /*06d0*/  IMAD R19, R3, 0x8, R17 ;  /* 0x0000000803137824 */ /* 0x000fe200078e0211 */
[----:B------:R-:W-:Y:S01]  /*06e0*/  LOP3.LUT P6, RZ, R14, 0x4, RZ, 0xc0, !PT ;  /* 0x000000040eff7812 */ /* 0x000fe200078cc0ff */
[----:B------:R-:W-:Y:S01]  /*06f0*/  IMAD R17, R10, 0x2, R3 ;  /* 0x000000020a117824 */ /* 0x000fe200078e0203 */
[----:B------:R-:W-:Y:S01]  /*0700*/  LOP3.LUT R3, R6, 0x30, R2, 0xf8, !PT ;  /* 0x0000003006037812 */ /* 0x000fe200078ef802 */
[----:B------:R-:W-:Y:S01]  /*0710*/  IMAD R10, R10, 0x200, R8 ;  /* 0x000002000a0a7824 */ /* 0x000fe200078e0208 */
[----:B------:R-:W-:-:S02]  /*0720*/  LOP3.LUT R2, R5, 0xc0, RZ, 0xc0, !PT ;  /* 0x000000c005027812 */ /* 0x000fc400078ec0ff */
[----:B------:R-:W-:Y:S01]  /*0730*/  LOP3.LUT R0, R0, 0x1c0, RZ, 0xc0, !PT ;  /* 0x000001c000007812 */ /* 0x000fe200078ec0ff */
[----:B------:R-:W-:Y:S01]  /*0740*/  IMAD R10, R11, 0x20, R10 ;  /* 0x000000200b0a7824 */ /* 0x000fe200078e020a */
[--C-:B------:R-:W-:Y:S02]  /*0750*/  LOP3.LUT R9, R3, 0x8, R18.reuse, 0xf8, !PT ;  /* 0x0000000803097812 */ /* 0x100fe400078ef812 */
        /* <DEDUP_REMOVED lines=19> */
[----:B------:R-:W-:Y:S01]  /*0890*/  IMAD.SHL.U32 R2, R15, 0x40, RZ ;  /* 0x000000400f027824 */ /* 0x000fe200078e00ff */
[----:B------:R-:W-:Y:S01]  /*08a0*/  SHF.R.S32.HI R0, RZ, 0x1, R13 ;  /* 0x00000001ff007819 */ /* 0x000fe2000001140d */
[----:B------:R-:W-:Y:S01]  /*08b0*/  IMAD.SHL.U32 R9, R16, 0x10, RZ ;  /* 0x0000001010097824 */ /* 0x000fe200078e00ff */
        /* <DEDUP_REMOVED lines=8> */
[----:B------:R-:W-:Y:S01]  /*0940*/  LOP3.LUT R2, R2, 0xc0, RZ, 0xc0, !PT ;  /* 0x000000c002027812 */ /* 0x000fe200078ec0ff */
[----:B------:R-:W-:Y:S01]  /*0950*/  IMAD.IADD R195, R196, 0x1, R193 ;  /* 0x00000001c4c37824 */ /* 0x000fe200078e02c1 */
[----:B------:R-:W-:Y:S01]  /*0960*/  LOP3.LUT R0, R0, 0xc0, RZ, 0xc0, !PT ;  /* 0x000000c000007812 */ /* 0x000fe200078ec0ff */
[----:B------:R-:W-:Y:S01]  /*0970*/  IMAD.IADD R193, R193, 0x1, R194 ;  /* 0x00000001c1c17824 */ /* 0x000fe200078e02c2 */
[----:B------:R-:W-:-:S02]  /*0980*/  LOP3.LUT R176, R176, R4, R6, 0x1e, !PT ;  /* 0x00000004b0b07212 */ /* 0x000fc400078e1e06 */
[----:B------:R-:W-:Y:S02]  /*0990*/  SHF.R.S32.HI R4, RZ, 0x2, R20 ;  /* 0x00000002ff047819 */ /* 0x000fe40000011414 */
[----:B------:R-:W-:Y:S01]  /*09a0*/  SHF.R.U32.HI R5, RZ, 0x3, R2 ;  /* 0x00000003ff057819 */ /* 0x000fe20000011602 */
[----:B------:R-:W-:Y:S01]  /*09b0*/  IMAD.U32 R176, R17, 0x200, R176 ;  /* 0x0000020011b07824 */ /* 0x000fe200078e00b0 */
[----:B------:R-:W-:Y:S01]  /*09c0*/  SHF.R.U32.HI R8, RZ, 0x3, R0 ;  /* 0x00000003ff087819 */ /* 0x000fe20000011600 */
[----:B------:R-:W-:Y:S01]  /*09d0*/  IMAD R252, R182, 0x10, R4 ;  /* 0x00000010b6fc7824 */ /* 0x000fe200078e0204 */
[----:B------:R-:W-:Y:S01]  /*09e0*/  LOP3.LUT R9, R7, 0x10, R9, 0xf8, !PT ;  /* 0x0000001007097812 */ /* 0x000fe200078ef809 */
[----:B------:R-:W-:Y:S01]  /*09f0*/  IMAD.U32 R4, RZ, RZ, UR6 ;  /* 0x00000006ff047e24 */ /* 0x000fe2000f8e00ff */
[C---:B------:R-:W-:Y:S01]  /*0a00*/  LOP3.LUT R6, R5.reuse, R2, R6, 0x1e, !PT ;  /* 0x0000000205067212 */ /* 0x040fe200078e1e06 */
[----:B------:R-:W-:Y:S01]  /*0a10*/  USHF.R.S32.HI UR6, URZ, 0x1f, UR47 ;  /* 0x0000001f3f067899 */ /* 0x000fe2000801142f */
[----:B------:R-:W-:Y:S01]  /*0a20*/  LOP3.LUT R8, R8, R0, R7, 0x1e, !PT ;  /* 0x0000000008087212 */ /* 0x000fe200078e1e07 */
[----:B------:R-:W-:Y:S01]  /*0a30*/  IMAD.U32 R4, RZ, RZ, UR5 ;  /* 0x00000005ff047e24 */ /* 0x000fe2000f8e00ff */
[----:B------:R-:W-:Y:S01]  /*0a40*/  LOP3.LUT R2, R5, R9, R2, 0x1e, !PT ;  /* 0x0000000905027212 */ /* 0x000fe200078e1e02 */
[----:B------:R-:W-:Y:S01]  /*0a50*/  IMAD.SHL.U32 R0, R19, 0x20, RZ ;  /* 0x0000002013007824 */ /* 0x000fe200078e00ff */
[----:B------:R-:W-:Y:S01]  /*0a60*/  USHF.R.S32.HI UR5, URZ, 0x1f, UR58 ;  /* 0x0000001f3f057899 */ /* 0x000fe2000801143a */
[----:B------:R-:W-:Y:S01]  /*0a70*/  IMAD.IADD R8, R8, 0x1, R10 ;  /* 0x0000000108087824 */ /* 0x000fe200078e020a */
[----:B------:R-:W-:Y:S01]  /*0a80*/  SEL R178, R178, 0x40, P6 ;  /* 0x00000040b2b27807 */ /* 0x000fe20003000000 */
[----:B------:R-:W-:Y:S01]  /*0a90*/  IMAD R182, R182, 0x200, R0 ;  /* 0x00000200b6b67824 */ /* 0x000fe200078e0200 */
[----:B------:R-:W-:Y:S01]  /*0aa0*/  SEL R173, R180, 0xffffffe0, !P4 ;  /* 0xffffffe0b4ad7807 */ /* 0x000fe20006000000 */
[----:B------:R-:W-:Y:S01]  /*0ab0*/  IMAD.IADD R181, R0, 0x1, R2 ;  /* 0x0000000100b57824 */ /* 0x000fe200078e0202 */
[----:B------:R-:W-:Y:S01]  /*0ac0*/  LEA R172, R172, UR4, 0x1 ;  /* 0x00000004acac7c11 */ /* 0x000fe2000f8e08ff */
[----:B------:R-:W-:Y:S01]  /*0ad0*/  IMAD.U32 R0, RZ, RZ, UR6 ;  /* 0x00000006ff007e24 */ /* 0x000fe2000f8e00ff */
[----:B------:R-:W-:Y:S01]  /*0ae0*/  UIADD3 UR6, UR4, 0x9000, URZ ;  /* 0x0000900004067890 */ /* 0x000fe2000fffe03f */
[----:B------:R-:W-:Y:S01]  /*0af0*/  IMAD.U32 R2, RZ, RZ, UR5 ;  /* 0x00000005ff027e24 */ /* 0x000fe2000f8e00ff */
[----:B------:R-:W-:Y:S01]  /*0b00*/  LOP3.LUT P0, RZ, R15, 0x2, RZ, 0xc0, !PT ;  /* 0x000000020fff7812 */ /* 0x000fe2000780c0ff */
[----:B------:R-:W-:Y:S01]  /*0b10*/  IMAD.U32 R0, RZ, RZ, UR5 ;  /* 0x00000005ff007e24 */ /* 0x000fe2000f8e00ff */
[----:B------:R-:W-:Y:S01]  /*0b20*/  UIADD3 UR5, UR4, 0x15000, URZ ;  /* 0x0001500004057890 */ /* 0x000fe2000fffe03f */
[----:B------:R-:W-:Y:S01]  /*0b30*/  IMAD.IADD R182, R182, 0x1, R6 ;  /* 0x00000001b6b67824 */ /* 0x000fe200078e0206 */
[----:B------:R-:W-:Y:S01]  /*0b40*/  LEA R244, R8, UR6, 0x1 ;  /* 0x0000000608f47c11 */ /* 0x000fe2000f8e08ff */
[----:B------:R-:W-:Y:S01]  /*0b50*/  IMAD.IADD R173, R173, 0x1, R172 ;  /* 0x00000001adad7824 */ /* 0x000fe200078e02ac */
[----:B------:R-:W-:Y:S01]  /*0b60*/  SEL R180, R180, 0xffffffe0, !P0 ;  /* 0xffffffe0b4b47807 */ /* 0x000fe20004000000 */
[----:B------:R-:W-:Y:S01]  /*0b70*/  ULDC.64 UR6, c[0x0][0x208] ;  /* 0x0000820000067ab9 */ /* 0x000fe20000000a00 */
[----:B------:R-:W-:Y:S01]  /*0b80*/  LEA R176, R176, UR5, 0x1 ;  /* 0x00000005b0b07c11 */ /* 0x000fe2000f8e08ff */
[C---:B------:R-:W-:Y:S01]  /*0b90*/  VIADD R245, R244.reuse, 0x20 ;  /* 0x00000020f4f57836 */ /* 0x040fe20000000000 */
[----:B------:R-:W-:Y:S01]  /*0ba0*/  LEA R2, R3, UR4, 0x1 ;  /* 0x0000000403027c11 */ /* 0x000fe2000f8e08ff */
[----:B------:R-:W-:-:S02]  /*0bb0*/  @P1 VIADD R245, R244, 0xffffffe0 ;  /* 0xffffffe0f4f51836 */ /* 0x000fc40000000000 */
[C---:B------:R-:W-:Y:S02]  /*0bc0*/  IMAD.IADD R177, R176.reuse, 0x1, R177 ;  /* 0x00000001b0b17824 */ /* 0x040fe400078e02b1 */
[--C-:B------:R-:W-:Y:S02]  /*0bd0*/  IMAD.IADD R179, R176, 0x1, R178.reuse ;  /* 0x00000001b0b37824 */ /* 0x100fe400078e02b2 */
[----:B------:R-:W-:-:S07]  /*0be0*/  IMAD.IADD R178, R177, 0x1, R178 ;  /* 0x00000001b1b27824 */ /* 0x000fce00078e02b2 */
.L_x_911:
        /* <DEDUP_REMOVED lines=67> */
.L_x_870:
        /* <DEDUP_REMOVED lines=20> */
[----:B------:R-:W-:Y:S01]  /*1160*/  USHF.R.S32.HI UR27, URZ, 0x1f, UR59 ;  /* 0x0000001f3f1b7899 */ /* 0x000fe2000801143b */
[----:B------:R-:W-:Y:S01]  /*1170*/  ULDC.U8 UR23, c[0x0][0x480] ;  /* 0x0001200000177ab9 */ /* 0x000fe20000000000 */
[----:B------:R-:W-:Y:S01]  /*1180*/  ULDC.U8 UR22, c[0x0][0x3d8] ;  /* 0x0000f60000167ab9 */ /* 0x000fe20000000000 */
[----:B------:R-:W-:Y:S01]  /*1190*/  UIMAD.WIDE.U32 UR14, UR18, UR42, URZ ;  /* 0x0000002a120e72a5 */ /* 0x000fe2000f8e003f */
[----:B-1----:R-:W-:Y:S01]  /*11a0*/  IABS R6, R7 ;  /* 0x0000000700067213 */ /* 0x002fe20000000000 */
[----:B------:R-:W-:Y:S01]  /*11b0*/  UISETP.NE.AND UP4, UPT, UR23, URZ, UPT ;  /* 0x0000003f1700728c */ /* 0x000fe2000bf85270 */
[----:B------:R-:W-:Y:S01]  /*11c0*/  ISETP.NE.AND P3, PT, R7, RZ, PT ;  /* 0x000000ff0700720c */ /* 0x000fe20003f65270 */
[----:B------:R-:W-:Y:S01]  /*11d0*/  UISETP.NE.AND UP3, UPT, UR22, URZ, UPT ;  /* 0x0000003f1600728c */ /* 0x000fe2000bf65270 */
[----:B------:R-:W1:Y:S01]  /*11e0*/  I2F.RP R4, R6 ;  /* 0x0000000600047306 */ /* 0x000e620000209400 */
[----:B------:R-:W-:Y:S01]  /*11f0*/  USEL UR55, UR16, UR14, !UP1 ;  /* 0x0000000e10377287 */ /* 0x000fe2000c800000 */
[----:B------:R-:W-:Y:S01]  /*1200*/  @UP0 ULDC.64 UR22, c[0x0][0x248] ;  /* 0x0000920000160ab9 */ /* 0x000fe20000000a00 */
[----:B--2---:R-:W-:-:S02]  /*1210*/  UIMAD.WIDE.U32 UR30, UR5, UR12, URZ ;  /* 0x0000000c051e72a5 */ /* 0x004fc4000f8e003f */
[----:B------:R-:W-:Y:S02]  /*1220*/  UIADD3 UR46, UR17, UR24, URZ ;  /* 0x00000018112e7290 */ /* 0x000fe4000fffe03f */
[----:B------:R-:W-:Y:S02]  /*1230*/  UIMAD UR50, UR5, UR13, UR31 ;  /* 0x0000000d053272a4 */ /* 0x000fe4000f8e021f */
[----:B------:R-:W-:Y:S01]  /*1240*/  @!UP1 UIMAD UR5, UR57, UR10, URZ ;  /* 0x0000000a390592a4 */ /* 0x000fe2000f8e023f */
[----:B------:R-:W-:Y:S01]  /*1250*/  @UP1 ULDC.64 UR12, c[0x0][0x420] ;  /* 0x00010800000c1ab9 */ /* 0x000fe20000000a00 */
[----:B------:R-:W-:Y:S01]  /*1260*/  USEL UR31, UR9, URZ, UP2 ;  /* 0x0000003f091f7287 */ /* 0x000fe20009000000 */
[----:B-1----:R-:W1:Y:S01]  /*1270*/  MUFU.RCP R4, R4 ;  /* 0x0000000400047308 */ /* 0x002e620000001000 */
[----:B------:R-:W-:Y:S02]  /*1280*/  @!UP1 UIMAD UR29, UR47, UR11, UR5 ;  /* 0x0000000b2f1d92a4 */ /* 0x000fe4000f8e0205 */
[----:B------:R-:W-:-:S02]  /*1290*/  UIADD3 UR5, UR39, 0x3f, URZ ;  /* 0x0000003f27057890 */ /* 0x000fc4000fffe03f */
[----:B------:R-:W-:Y:S02]  /*12a0*/  @UP0 UIADD3 UR9, UR36, UR38, URZ ;  /* 0x0000002624090290 */ /* 0x000fe4000fffe03f */
[----:B------:R-:W-:Y:S02]  /*12b0*/  USHF.R.S32.HI UR20, URZ, 0x1f, UR5 ;  /* 0x0000001f3f147899 */ /* 0x000fe40008011405 */
[----:B------:R-:W-:Y:S02]  /*12c0*/  @UP1 UIMAD.WIDE.U32 UR34, UR18, UR12, URZ ;  /* 0x0000000c122212a5 */ /* 0x000fe4000f8e003f */
        /* <DEDUP_REMOVED lines=41> */
[----:B------:R-:W-:Y:S02]  /*1560*/  @UP3 UIMAD UR24, UR58, UR17, UR5 ;  /* 0x000000113a1832a4 */ /* 0x000fe4000f8e0205 */
[----:B------:R-:W-:Y:S02]  /*1570*/  USHF.R.S32.HI UR17, URZ, 0x1f, UR14 ;  /* 0x0000001f3f117899 */ /* 0x000fe4000801140e */
[----:B------:R-:W-:Y:S01]  /*1580*/  @!P1 IMAD.IADD R3, R3, 0x1, -R6 ;  /* 0x0000000103039824 */ /* 0x000fe200078e0a06 */
[----:B------:R-:W-:Y:S01]  /*1590*/  UIADD3 UR5, UP2, UR14, UR31, URZ ;  /* 0x0000001f0e057290 */ /* 0x000fe2000ff5e03f */
[----:B------:R-:W-:Y:S01]  /*15a0*/  @!P1 VIADD R0, R0, 0x1 ;  /* 0x0000000100009836 */ /* 0x000fe20000000000 */
[----:B------:R-:W-:Y:S01]  /*15b0*/  @!UP3 UIMAD UR12, UR47, UR61, UR58 ;  /* 0x0000003d2f0cb2a4 */ /* 0x000fe2000f8e023a */
        /* <DEDUP_REMOVED lines=8> */
[----:B------:R-:W-:Y:S01]  /*1640*/  @UP0 ULDC.64 UR20, c[0x0][0x250] ;  /* 0x0000940000140ab9 */ /* 0x000fe20000000a00 */
[----:B------:R-:W-:Y:S02]  /*1650*/  UIMAD.WIDE.U32 UR40, UR10, UR5, URZ ;  /* 0x000000050a2872a5 */ /* 0x000fe4000f8e003f */
[----:B------:R-:W-:Y:S02]  /*1660*/  UIMAD UR12, UR11, UR18, URZ ;  /* 0x000000120b0c72a4 */ /* 0x000fe4000f8e023f */
[----:B------:R-:W-:Y:S01]  /*1670*/  UIMAD UR5, UR10, UR15, UR9 ;  /* 0x0000000f0a0572a4 */ /* 0x000fe2000f8e0209 */
[----:B------:R-:W-:Y:S01]  /*1680*/  @P0 IADD3 R0, R0, 0x1, RZ ;  /* 0x0000000100000810 */ /* 0x000fe20007ffe0ff */
[----:B------:R-:W-:Y:S01]  /*1690*/  @UP0 UIMAD.WIDE.U32 UR10, UR25, UR20, URZ ;  /* 0x00000014190a02a5 */ /* 0x000fe2000f8e003f */
[----:B------:R-:W-:Y:S01]  /*16a0*/  PLOP3.LUT P0, PT, PT, PT, UP3, 0x80, 0x0 ;  /* 0x000000000000781c */ /* 0x000fe20003f0f038 */
[----:B------:R-:W-:-:S02]  /*16b0*/  @UP0 UIMAD UR9, UR25, UR21, URZ ;  /* 0x00000015190902a4 */ /* 0x000fc4000f8e023f */
[----:B------:R-:W-:Y:S01]  /*16c0*/  IMAD.MOV.U32 R14, RZ, RZ, R0 ;  /* 0x000000ffff0e7224 */ /* 0x000fe200078e0000 */
[----:B------:R-:W-:Y:S02]  /*16d0*/  @!UP1 UIADD3 UR49, UR33, UR29, URZ ;  /* 0x0000001d21319290 */ /* 0x000fe4000fffe03f */
[----:B------:R-:W-:Y:S02]  /*16e0*/  USEL UR53, UR50, URZ, UP4 ;  /* 0x0000003f32357287 */ /* 0x000fe4000a000000 */
[----:B------:R-:W-:Y:S01]  /*16f0*/  USHF.R.S32.HI UR44, URZ, 0x1f, UR26 ;  /* 0x0000001f3f2c7899 */ /* 0x000fe2000801141a */
[----:B------:R-:W-:Y:S01]  /*1700*/  @!P2 IADD3 R14, -R14, RZ, RZ ;  /* 0x000000ff0e0ea210 */ /* 0x000fe20007ffe1ff */
[----:B------:R-:W-:Y:S01]  /*1710*/  @UP1 UIADD3 UR48, UR13, UR12, URZ ;  /* 0x0000000c0d301290 */ /* 0x000fe2000fffe03f */
[----:B------:R-:W-:Y:S01]  /*1720*/  @!P3 LOP3.LUT R14, RZ, R7, RZ, 0x33, !PT ;  /* 0x00000007ff0eb212 */ /* 0x000fe200078e33ff */
        /* <DEDUP_REMOVED lines=18> */
.L_x_872:
        /* <DEDUP_REMOVED lines=13> */
.L_x_873:
        /* <DEDUP_REMOVED lines=11> */
.L_x_874:
[----:B------:R-:W-:-:S04]  /*19d0*/  UIMAD UR5, UR47, UR61, UR58 ;  /* 0x0000003d2f0572a4 */ /* 0x000fc8000f8e023a */
[----:B------:R-:W-:-:S12]  /*19e0*/  UIMAD UR5, UR5, UR59, URZ ;  /* 0x0000003b050572a4 */ /* 0x000fd8000f8e023f */
.L_x_875:
[----:B------:R-:W1:Y:S01]  /*19f0*/  S2R R9, SR_TID.X ;  /* 0x0000000000097919 */ /* 0x000e620000002100 */
[----:B------:R-:W-:Y:S01]  /*1a00*/  SHF.R.S32.HI R27, RZ, 0x1f, R243 ;  /* 0x0000001fff1b7819 */ /* 0x000fe200000114f3 */
[----:B------:R-:W-:Y:S01]  /*1a10*/  ULDC UR10, c[0x0][0x2dc] ;  /* 0x0000b700000a7ab9 */ /* 0x000fe20000000800 */
[----:B------:R-:W-:Y:S01]  /*1a20*/  IADD3 R6, P0, R243, UR14, RZ ;  /* 0x0000000ef3067c10 */ /* 0x000fe2000ff1e0ff */
[----:B------:R-:W-:Y:S01]  /*1a30*/  UIMAD UR30, UR10, UR61, URZ ;  /* 0x0000003d0a1e72a4 */ /* 0x000fe2000f8e023f */
[----:B------:R-:W-:Y:S01]  /*1a40*/  SHF.R.S32.HI R233, RZ, 0x1f, R232 ;  /* 0x0000001fffe97819 */ /* 0x000fe200000114e8 */
[----:B------:R-:W-:Y:S01]  /*1a50*/  USHF.R.S32.HI UR18, URZ, 0x1f, UR58 ;  /* 0x0000001f3f127899 */ /* 0x000fe2000801143a */
[----:B------:R-:W-:Y:S01]  /*1a60*/  IADD3.X R0, R27, UR17, RZ, P0, !PT ;  /* 0x000000111b007c10 */ /* 0x000fe200087fe4ff */
[----:B------:R-:W-:Y:S01]  /*1a70*/  ULDC.64 UR10, c[0x0][0x420] ;  /* 0x00010800000a7ab9 */ /* 0x000fe20000000a00 */
[----:B------:R-:W-:Y:S01]  /*1a80*/  IADD3 R4, P0, R232, UR9, RZ ;  /* 0x00000009e8047c10 */ /* 0x000fe2000ff1e0ff */
[----:B------:R-:W-:Y:S01]  /*1a90*/  IMAD.U32 R3, RZ, RZ, UR10 ;  /* 0x0000000aff037e24 */ /* 0x000fe2000f8e00ff */
[----:B------:R-:W-:Y:S01]  /*1aa0*/  ULDC.64 UR12, c[0x0][0x428] ;  /* 0x00010a00000c7ab9 */ /* 0x000fe20000000a00 */
[----:B------:R-:W-:Y:S01]  /*1ab0*/  IMAD R0, R0, UR42, RZ ;  /* 0x0000002a00007c24 */ /* 0x000fe2000f8e02ff */
[----:B------:R-:W-:Y:S01]  /*1ac0*/  IADD3.X R5, R233, UR49, RZ, P0, !PT ;  /* 0x00000031e9057c10 */ /* 0x000fe200087fe4ff */
[----:B------:R-:W-:Y:S01]  /*1ad0*/  UIMAD UR9, UR17, UR10, URZ ;  /* 0x0000000a110972a4 */ /* 0x000fe2000f8e023f */
[----:B------:R-:W-:Y:S01]  /*1ae0*/  BSSY B1, `(.L_x_871) ;  /* 0x00007fd000017945 */ /* 0x000fe20003800000 */
[C---:B------:R-:W-:Y:S01]  /*1af0*/  IMAD R0, R6.reuse, UR43, R0 ;  /* 0x0000002b06007c24 */ /* 0x040fe2000f8e0200 */
[----:B------:R-:W-:Y:S01]  /*1b00*/  UIADD3 UR16, UR14, UR5, URZ ;  /* 0x000000050e107290 */ /* 0x000fe2000fffe03f */
[----:B------:R-:W-:Y:S01]  /*1b10*/  IMAD.WIDE.U32 R6, R6, UR42, R232 ;  /* 0x0000002a06067c25 */ /* 0x000fe2000f8e00e8 */
[----:B------:R-:W-:-:S02]  /*1b20*/  UIMAD UR5, UR18, UR12, URZ ;  /* 0x0000000c120572a4 */ /* 0x000fc4000f8e023f */
[----:B------:R-:W-:Y:S01]  /*1b30*/  UIMAD UR9, UR14, UR11, UR9 ;  /* 0x0000000b0e0972a4 */ /* 0x000fe2000f8e0209 */
[----:B------:R-:W-:Y:S01]  /*1b40*/  IMAD.WIDE.U32 R4, R3, UR14, R4 ;  /* 0x0000000e03047c25 */ /* 0x000fe2000f8e0004 */
[----:B------:R-:W-:Y:S01]  /*1b50*/  IADD3 R6, P0, R6, UR55, RZ ;  /* 0x0000003706067c10 */ /* 0x000fe2000ff1e0ff */
[----:B------:R-:W-:Y:S02]  /*1b60*/  UIMAD UR15, UR58, UR13, UR5 ;  /* 0x0000000d3a0f72a4 */ /* 0x000fe4000f8e0205 */
[----:B------:R-:W-:Y:S01]  /*1b70*/  UISETP.GE.AND UP2, UPT, UR39, 0x1, UPT ;  /* 0x000000012700788c */ /* 0x000fe2000bf46270 */
[----:B------:R-:W-:Y:S01]  /*1b80*/  IADD3.X R7, R7, UR46, R0, P0, !PT ;  /* 0x0000002e07077c10 */ /* 0x000fe200087fe400 */
[----:B------:R-:W-:Y:S01]  /*1b90*/  IMAD.U32 R0, RZ, RZ, UR12 ;  /* 0x0000000cff007e24 */ /* 0x000fe2000f8e00ff */
[----:B------:R-:W-:Y:S01]  /*1ba0*/  ULDC.64 UR12, c[0x0][0x258] ;  /* 0x00009600000c7ab9 */ /* 0x000fe20000000a00 */
[----:B------:R-:W-:Y:S01]  /*1bb0*/  VIADD R5, R5, UR9 ;  /* 0x0000000905057c36 */ /* 0x000fe20008000000 */
[----:B------:R-:W-:Y:S01]  /*1bc0*/  UIMAD UR5, UR18, UR12, URZ ;  /* 0x0000000c120572a4 */ /* 0x000fe2000f8e023f */
[----:B-1----:R-:W-:Y:S01]  /*1bd0*/  SHF.R.S32.HI R3, RZ, 0x1f, R9 ;  /* 0x0000001fff037819 */ /* 0x002fe20000011409 */
[----:B------:R-:W-:Y:S01]  /*1be0*/  USHF.L.U32 UR18, UR30, 0x6, URZ ;  /* 0x000000061e127899 */ /* 0x000fe2000800063f */
[----:B------:R-:W-:Y:S01]  /*1bf0*/  IMAD.WIDE.U32 R4, R0, UR58, R4 ;  /* 0x0000003a00047c25 */ /* 0x000fe2000f8e0004 */
[----:B------:R-:W-:Y:S01]  /*1c00*/  UIMAD UR13, UR58, UR13, UR5 ;  /* 0x0000000d3a0d72a4 */ /* 0x000fe2000f8e0205 */
[----:B------:R-:W-:Y:S01]  /*1c10*/  LEA.HI R3, R3, R9, RZ, 0x5 ;  /* 0x0000000903037211 */ /* 0x000fe200078f28ff */
[----:B------:R-:W-:Y:S01]  /*1c20*/  USHF.R.S32.HI UR9, URZ, 0x1f, UR18 ;  /* 0x0000001f3f097899 */ /* 0x000fe20008011412 */
[----:B------:R-:W-:Y:S01]  /*1c30*/  IMAD.U32 R0, RZ, RZ, UR12 ;  /* 0x0000000cff007e24 */ /* 0x000fe2000f8e00ff */
[----:B------:R-:W-:Y:S01]  /*1c40*/  UIADD3 UR5, UP1, UP0, UR40, UR18, UR51 ;  /* 0x0000001228057290 */ /* 0x000fe2000f83e033 */
[----:B------:R-:W-:Y:S01]  /*1c50*/  LOP3.LUT R8, R3, 0xffffffe0, RZ, 0xc0, !PT ;  /* 0xffffffe003087812 */ /* 0x000fe200078ec0ff */
[----:B------:R-:W-:Y:S01]  /*1c60*/  VIADD R5, R5, UR15 ;  /* 0x0000000f05057c36 */ /* 0x000fe20008000000 */
[----:B------:R-:W-:Y:S01]  /*1c70*/  SHF.R.S32.HI R3, RZ, 0x5, R3 ;  /* 0x00000005ff037819 */ /* 0x000fe20000011403 */
[----:B------:R-:W-:Y:S01]  /*1c80*/  UIADD3.X UR9, UR50, UR9, UR54, UP1, UP0 ;  /* 0x0000000932097290 */ /* 0x000fe20008fe0436 */
[----:B------:R-:W-:Y:S01]  /*1c90*/  IMAD.WIDE.U32 R6, R0, UR58, R6 ;  /* 0x0000003a00067c25 */ /* 0x000fe2000f8e0006 */
[----:B------:R-:W-:Y:S01]  /*1ca0*/  UIADD3 UR12, UP1, UP0, UR52, UR5, UR56 ;  /* 0x00000005340c7290 */ /* 0x000fe2000f83e038 */
[----:B------:R-:W-:Y:S01]  /*1cb0*/  PLOP3.LUT P0, PT, PT, PT, UP2, 0x80, 0x0 ;  /* 0x000000000000781c */ /* 0x000fe20003f0f028 */
[----:B------:R-:W-:Y:S01]  /*1cc0*/  UIADD3 UR14, UR14, UR24, URZ ;  /* 0x000000180e0e7290 */ /* 0x000fe2000fffe03f */
[----:B------:R-:W-:Y:S01]  /*1cd0*/  IMAD.IADD R8, R9, 0x1, -R8 ;  /* 0x0000000109087824 */ /* 0x000fe200078e0a08 */
[----:B------:R-:W-:Y:S01]  /*1ce0*/  UIADD3.X UR5, UR53, UR9, UR48, UP1, UP0 ;  /* 0x0000000935057290 */ /* 0x000fe20008fe0430 */
[----:B------:R-:W-:Y:S01]  /*1cf0*/  IMAD R0, R27, UR10, RZ ;  /* 0x0000000a1b007c24 */ /* 0x000fe2000f8e02ff */
[----:B------:R-:W-:Y:S01]  /*1d00*/  ULDC.64 UR34, c[0x0][0x210] ;  /* 0x0000840000227ab9 */ /* 0x000fe20000000a00 */
[----:B------:R-:W-:Y:S01]  /*1d10*/  IMAD R3, R3, UR30, R8 ;  /* 0x0000001e03037c24 */ /* 0x000fe2000f8e0208 */
[----:B------:R-:W-:Y:S01]  /*1d20*/  ULDC.64 UR32, c[0x0][0x3e0] ;  /* 0x0000f80000207ab9 */ /* 0x000fe20000000a00 */
[C---:B------:R-:W-:Y:S01]  /*1d30*/  IMAD R8, R243.reuse, UR11, R0 ;  /* 0x0000000bf3087c24 */ /* 0x040fe2000f8e0200 */
[----:B------:R-:W-:Y:S01]  /*1d40*/  ULDC.64 UR24, c[0x0][0x400] ;  /* 0x0001000000187ab9 */ /* 0x000fe20000000a00 */
[----:B------:R-:W-:Y:S01]  /*1d50*/  IMAD.WIDE.U32 R4, R243, UR10, R4 ;  /* 0x0000000af3047c25 */ /* 0x000fe2000f8e0004 */
[----:B------:R-:W-:Y:S01]  /*1d60*/  IADD3 R0, P2, R3, UR12, RZ ;  /* 0x0000000c03007c10 */ /* 0x000fe2000ff5e0ff */
[----:B------:R-:W-:Y:S01]  /*1d70*/  ULDC.64 UR42, c[0x0][0x478] ;  /* 0x00011e00002a7ab9 */ /* 0x000fe20000000a00 */
[----:B------:R-:W-:Y:S01]  /*1d80*/  LEA R9, P4, R6, UR34, 0x1 ;  /* 0x0000002206097c11 */ /* 0x000fe2000f8808ff */
[----:B------:R-:W-:Y:S01]  /*1d90*/  VIADD R12, R7, UR13 ;  /* 0x0000000d070c7c36 */ /* 0x000fe20008000000 */
[----:B------:R-:W-:Y:S01]  /*1da0*/  LEA.HI.X.SX32 R7, R3, UR5, 0x1, P2 ;  /* 0x0000000503077c11 */ /* 0x000fe200090f0eff */
[----:B------:R-:W-:Y:S01]  /*1db0*/  IMAD.IADD R3, R5, 0x1, R8 ;  /* 0x0000000105037824 */ /* 0x000fe200078e0208 */
[----:B------:R-:W-:Y:S01]  /*1dc0*/  LEA R11, P1, R0, UR24, 0x2 ;  /* 0x00000018000b7c11 */ /* 0x000fe2000f8210ff */
[----:B------:R-:W-:Y:S01]  /*1dd0*/  UIMAD.WIDE UR16, UR16, 0x4, UR42 ;  /* 0x00000004101078a5 */ /* 0x000fe2000f8e022a */
[----:B------:R-:W-:Y:S01]  /*1de0*/  LEA R10, P3, R4, UR32, 0x1 ;  /* 0x00000020040a7c11 */ /* 0x000fe2000f8608ff */
[----:B------:R-:W-:Y:S01]  /*1df0*/  ULEA.HI.SX32 UR31, UR45, 0xffffffff, 0x1a ;  /* 0xffffffff2d1f7891 */ /* 0x000fe2000f8fd23f */
[----:B------:R-:W-:Y:S01]  /*1e00*/  LEA.HI.X R6, R6, UR35, R12, 0x1, P4 ;  /* 0x0000002306067c11 */ /* 0x000fe2000a0f0c0c */
[----:B------:R-:W-:Y:S01]  /*1e10*/  ULDC.64 UR42, c[0x0][0x2b0] ;  /* 0x0000ac00002a7ab9 */ /* 0x000fe20000000a00 */
[----:B------:R-:W-:Y:S01]  /*1e20*/  LEA.HI.X R8, R0, UR25, R7, 0x2, P1 ;  /* 0x0000001900087c11 */ /* 0x000fe200088f1407 */
[----:B------:R-:W-:Y:S01]  /*1e30*/  UIMAD.WIDE UR14, UR14, 0x4, UR42 ;  /* 0x000000040e0e78a5 */ /* 0x000fe2000f8e022a */
[----:B------:R-:W-:Y:S01]  /*1e40*/  LEA.HI.X R4, R4, UR33, R3, 0x1, P3 ;  /* 0x0000002104047c11 */ /* 0x000fe200098f0c03 */
[----:B------:R-:W-:Y:S10]  /*1e50*/  @!P0 BRA `(.L_x_876) ;  /* 0x0000007000a88947 */ /* 0x000ff40003800000 */
[----:B------:R-:W-:Y:S01]  /*1e60*/  PLOP3.LUT P0, PT, PT, PT, UP4, 0x80, 0x0 ;  /* 0x000000000000781c */ /* 0x000fe20003f0f048 */
[----:B------:R-:W-:Y:S01]  /*1e70*/  UMOV UR9, UR31 ;  /* 0x0000001f00097c82 */ /* 0x000fe20008000000 */
[C---:B------:R-:W-:Y:S01]  /*1e80*/  LEA R0, R250.reuse, UR4, 0x1 ;  /* 0x00000004fa007c11 */ /* 0x040fe2000f8e08ff */
[----:B------:R-:W-:Y:S01]  /*1e90*/  UIMAD UR5, UR9, -0x40, UR39 ;  /* 0xffffffc0090578a4 */ /* 0x000fe2000f8e0227 */
[----:B------:R-:W-:Y:S01]  /*1ea0*/  VIADD R3, R250, 0x1800 ;  /* 0x00001800fa037836 */ /* 0x000fe20000000000 */
[----:B------:R-:W-:Y:S01]  /*1eb0*/  ULEA.HI UR10, UR9, UR9, URZ, 0x1 ;  /* 0x00000009090a7291 */ /* 0x000fe2000f8f083f */
[----:B------:R-:W-:Y:S01]  /*1ec0*/  BSSY B0, `(.L_x_877) ;  /* 0x0000035000007945 */ /* 0x000fe20003800000 */
[----:B------:R-:W-:Y:S01]  /*1ed0*/  UMOV UR13, UR14 ;  /* 0x0000000e000d7c82 */ /* 0x000fe20008000000 */
[----:B------:R-:W-:Y:S01]  /*1ee0*/  UMOV UR12, UR15 ;  /* 0x0000000f000c7c82 */ /* 0x000fe20008000000 */
[----:B------:R-:W-:Y:S01]  /*1ef0*/  ISETP.GE.AND P1, PT, R243, UR5, PT ;  /* 0x00000005f3007c0c */ /* 0x000fe2000bf26270 */
[----:B------:R-:W-:Y:S01]  /*1f00*/  ULOP3.LUT UR10, UR10, 0xfffffffe, URZ, 0xc0, !UPT ;  /* 0xfffffffe0a0a7892 */ /* 0x000fe2000f8ec03f */
[----:B------:R-:W-:Y:S01]  /*1f10*/  IMAD.MOV.U32 R210, RZ, RZ, R9 ;  /* 0x000000ffffd27224 */ /* 0x000fe200078e0009 */
[----:B------:R-:W-:Y:S01]  /*1f20*/  UMOV UR15, UR16 ;  /* 0x00000010000f7c82 */ /* 0x000fe20008000000 */
[----:B------:R-:W-:Y:S01]  /*1f30*/  @P0 BAR.SYNC.DEFER_BLOCKING 0x0 ;  /* 0x0000000000000b1d */ /* 0x000fe20000010000 */
[----:B------:R-:W-:Y:S01]  /*1f40*/  UIADD3 UR10, UR9, -UR10, URZ ;  /* 0x8000000a090a7290 */ /* 0x000fe2000fffe03f */
[----:B------:R-:W-:Y:S01]  /*1f50*/  IMAD.MOV.U32 R209, RZ, RZ, R6 ;  /* 0x000000ffffd17224 */ /* 0x000fe200078e0006 */
[----:B------:R-:W-:Y:S01]  /*1f60*/  MOV R208, R10 ;  /* 0x0000000a00d07202 */ /* 0x000fe20000000f00 */
[----:B------:R-:W-:Y:S01]  /*1f70*/  IMAD.MOV.U32 R207, RZ, RZ, R4 ;  /* 0x000000ffffcf7224 */ /* 0x000fe200078e0004 */
[----:B------:R-:W-:Y:S01]  /*1f80*/  UISETP.NE.AND UP0, UPT, UR10, 0x1, UPT ;  /* 0x000000010a00788c */ /* 0x000fe2000bf05270 */
[----:B------:R-:W-:Y:S01]  /*1f90*/  MOV R218, R11 ;  /* 0x0000000b00da7202 */ /* 0x000fe20000000f00 */
[----:B------:R-:W-:Y:S01]  /*1fa0*/  UMOV UR14, UR17 ;  /* 0x00000011000e7c82 */ /* 0x000fe20008000000 */
[C---:B------:R-:W-:Y:S01]  /*1fb0*/  VIADD R15, R232.reuse, 0x20 ;  /* 0x00000020e80f7836 */ /* 0x040fe20000000000 */
[----:B------:R-:W-:-:S02]  /*1fc0*/  IADD3 R18, R232, 0x40, RZ ;  /* 0x00000040e8127810 */ /* 0x000fc40007ffe0ff */
[----:B------:R-:W-:-:S04]  /*1fd0*/  PLOP3.LUT P0, PT, PT, PT, UP0, 0x80, 0x0 ;  /* 0x000000000000781c */ /* 0x000fc80003f0f008 */
[----:B------:R-:W-:Y:S01]  /*1fe0*/  SEL R3, R3, R250, !P0 ;  /* 0x000000fa03037207 */ /* 0x000fe20004000000 */
[----:B------:R1:W-:Y:S04]  /*1ff0*/  @P1 STS [R0+0x6000], RZ ;  /* 0x006000ff00001388 */ /* 0x0003e80000000800 */
[----:B------:R1:W-:Y:S04]  /*2000*/  @P1 STS [R0+0x6004], RZ ;  /* 0x006004ff00001388 */ /* 0x0003e80000000800 */
        /* <DEDUP_REMOVED lines=32> */
.L_x_878:
[----:B------:R-:W-:Y:S05]  /*2210*/  BSYNC B0 ;  /* 0x0000000000007941 */ /* 0x000fea0003800000 */
.L_x_877:
[----:B------:R-:W-:Y:S01]  /*2220*/  BSSY B0, `(.L_x_879) ;  /* 0x0000034000007945 */ /* 0x000fe20003800000 */
[----:B------:R-:W-:Y:S02]  /*2230*/  MOV R217, R8 ;  /* 0x0000000800d97202 */ /* 0x000fe40000000f00 */
[----:B------:R-:W-:Y:S01]  /*2240*/  LEA R183, R3, UR4, 0x1 ;  /* 0x0000000403b77c11 */ /* 0x000fe2000f8e08ff */
[----:B------:R-:W-:Y:S06]  /*2250*/  @!P1 BRA `(.L_x_880) ;  /* 0x0000000000349947 */ /* 0x000fec0003800000 */
        /* <DEDUP_REMOVED lines=13> */
.L_x_880:
        /* <DEDUP_REMOVED lines=35> */
.L_x_881:
[----:B------:R-:W-:Y:S05]  /*2560*/  BSYNC B0 ;  /* 0x0000000000007941 */ /* 0x000fea0003800000 */
.L_x_879:
[----:B------:R-:W-:Y:S01]  /*2570*/  UIMAD UR10, UR44, UR22, URZ ;  /* 0x000000162c0a72a4 */ /* 0x000fe2000f8e023f */
[----:B--23--:R-:W-:Y:S01]  /*2580*/  IMAD.U32 R4, RZ, RZ, UR22 ;  /* 0x00000016ff047e24 */ /* 0x00cfe2000f8e00ff */
[----:B------:R-:W-:Y:S01]  /*2590*/  ULDC.64 UR16, c[0x0][0x260] ;  /* 0x0000980000107ab9 */ /* 0x000fe20000000a00 */
[----:B------:R-:W-:Y:S01]  /*25a0*/  VIADD R3, R252, 0x8 ;  /* 0x00000008fc037836 */ /* 0x000fe20000000000 */
[----:B------:R-:W-:Y:S01]  /*25b0*/  UIMAD UR10, UR26, UR23, UR10 ;  /* 0x000000171a0a72a4 */ /* 0x000fe2000f8e020a */
[----:B------:R-:W-:Y:S01]  /*25c0*/  IMAD.WIDE.U32 R4, R4, UR26, R232 ;  /* 0x0000001a04047c25 */ /* 0x000fe2000f8e00e8 */
[----:B------:R-:W-:Y:S01]  /*25d0*/  SHF.R.S32.HI R26, RZ, 0x1f, R252 ;  /* 0x0000001fff1a7819 */ /* 0x000fe200000114fc */
[----:B------:R-:W-:Y:S01]  /*25e0*/  BSSY B0, `(.L_x_882) ;  /* 0x0000044000007945 */ /* 0x000fe20003800000 */
[----:B------:R-:W-:Y:S01]  /*25f0*/  ISETP.GE.AND P2, PT, R3, UR5, PT ;  /* 0x0000000503007c0c */ /* 0x000fe2000bf46270 */
[----:B------:R-:W-:Y:S01]  /*2600*/  VIADD R3, R252, 0x28 ;  /* 0x00000028fc037836 */ /* 0x000fe20000000000 */
[----:B------:R-:W-:Y:S01]  /*2610*/  IADD3 R6, P1, R4, UR27, RZ ;  /* 0x0000001b04067c10 */ /* 0x000fe2000ff3e0ff */
[----:B------:R-:W-:Y:S01]  /*2620*/  IMAD.U32 R7, RZ, RZ, UR10 ;  /* 0x0000000aff077e24 */ /* 0x000fe2000f8e00ff */
[----:B------:R-:W-:Y:S01]  /*2630*/  UIMAD UR10, UR37, -0x80, UR8 ;  /* 0xffffff80250a78a4 */ /* 0x000fe2000f8e0208 */
[C---:B------:R-:W-:Y:S01]  /*2640*/  VIADD R4, R252.reuse, 0x20 ;  /* 0x00000020fc047836 */ /* 0x040fe20000000000 */
[----:B------:R-:W-:Y:S01]  /*2650*/  ISETP.GE.AND P6, PT, R3, UR5, PT ;  /* 0x0000000503007c0c */ /* 0x000fe2000bfc6270 */
[----:B------:R-:W-:Y:S01]  /*2660*/  IMAD.SHL.U32 R8, R252, 0x4, RZ ;  /* 0x00000004fc087824 */ /* 0x000fe200078e00ff */
[----:B------:R-:W-:-:S02]  /*2670*/  P2R R25, PR, RZ, 0x4 ;  /* 0x00000004ff197803 */ /* 0x000fc40000000000 */
[----:B------:R-:W-:Y:S02]  /*2680*/  ISETP.GE.AND P5, PT, R243, UR10, PT ;  /* 0x0000000af3007c0c */ /* 0x000fe4000bfa6270 */
[----:B------:R-:W-:Y:S01]  /*2690*/  IADD3.X R7, R5, UR28, R7, P1, !PT ;  /* 0x0000001c05077c10 */ /* 0x000fe20008ffe407 */
[----:B------:R-:W-:Y:S01]  /*26a0*/  IMAD R5, R22, UR16, RZ ;  /* 0x0000001016057c24 */ /* 0x000fe2000f8e02ff */
[----:B------:R-:W-:Y:S02]  /*26b0*/  ISETP.GE.AND P2, PT, R4, UR5, PT ;  /* 0x0000000504007c0c */ /* 0x000fe4000bf46270 */
[----:B------:R-:W-:Y:S01]  /*26c0*/  IADD3 R16, P1, R8, UR13, RZ ;  /* 0x0000000d08107c10 */ /* 0x000fe2000ff3e0ff */
[C---:B------:R-:W-:Y:S01]  /*26d0*/  IMAD R5, R14.reuse, UR17, R5 ;  /* 0x000000110e057c24 */ /* 0x040fe2000f8e0205 */
[----:B------:R-:W-:Y:S01]  /*26e0*/  P2R R24, PR, RZ, 0x4 ;  /* 0x00000004ff187803 */ /* 0x000fe20000000000 */
[----:B------:R-:W-:Y:S01]  /*26f0*/  IMAD.WIDE.U32 R6, R14, UR16, R6 ;  /* 0x000000100e067c25 */ /* 0x000fe2000f8e0006 */
[----:B------:R-:W-:-:S02]  /*2700*/  SHF.L.U64.HI R4, R252, 0x2, R26 ;  /* 0x00000002fc047819 */ /* 0x000fc4000001021a */
[----:B------:R-:W-:Y:S01]  /*2710*/  ISETP.GE.AND P2, PT, R252, UR5, PT ;  /* 0x00000005fc007c0c */ /* 0x000fe2000bf46270 */
[----:B------:R2:W-:Y:S01]  /*2720*/  @P5 STS [R0+0x9000], RZ ;  /* 0x009000ff00005388 */ /* 0x0005e20000000800 */
[----:B------:R-:W-:Y:S01]  /*2730*/  IADD3.X R17, R4, UR12, RZ, P1, !PT ;  /* 0x0000000c04117c10 */ /* 0x000fe20008ffe4ff */
[----:B------:R-:W-:Y:S01]  /*2740*/  IMAD.IADD R13, R7, 0x1, R5 ;  /* 0x00000001070d7824 */ /* 0x000fe200078e0205 */
[----:B------:R-:W-:Y:S01]  /*2750*/  @!P6 LEA R20, P4, R3, UR13, 0x2 ;  /* 0x0000000d0314ec11 */ /* 0x000fe2000f8810ff */
[----:B------:R2:W-:Y:S01]  /*2760*/  @P5 STS [R0+0x9004], RZ ;  /* 0x009004ff00005388 */ /* 0x0005e20000000800 */
[----:B------:R-:W-:Y:S02]  /*2770*/  P2R R23, PR, RZ, 0x4 ;  /* 0x00000004ff177803 */ /* 0x000fe40000000000 */
[----:B------:R-:W-:Y:S01]  /*2780*/  SHF.R.S32.HI R19, RZ, 0x1f, R3 ;  /* 0x0000001fff137819 */ /* 0x000fe20000011403 */
[----:B------:R2:W-:Y:S04]  /*2790*/  @P5 STS.64 [R0+0x9008], RZ ;  /* 0x009008ff00005388 */ /* 0x0005e80000000a00 */
[----:B------:R2:W-:Y:S04]  /*27a0*/  @P5 STS.128 [R0+0xb000], RZ ;  /* 0x00b000ff00005388 */ /* 0x0005e80000000c00 */
[----:B------:R2:W-:Y:S01]  /*27b0*/  @P5 STS.128 [R0+0xd000], RZ ;  /* 0x00d000ff00005388 */ /* 0x0005e20000000c00 */
[----:B------:R-:W-:Y:S05]  /*27c0*/  @P5 BRA `(.L_x_883) ;  /* 0x0000000000945947 */ /* 0x000fea0003800000 */
[----:B------:R-:W-:Y:S01]  /*27d0*/  ULDC UR5, c[0x0][0x2d0] ;  /* 0x0000b40000057ab9 */ /* 0x000fe20000000800 */
[----:B------:R-:W-:Y:S01]  /*27e0*/  IMAD R12, R27, UR22, RZ ;  /* 0x000000161b0c7c24 */ /* 0x000fe2000f8e02ff */
[----:B------:R-:W-:Y:S01]  /*27f0*/  ISETP.GE.AND P3, PT, R232, UR5, PT ;  /* 0x00000005e8007c0c */ /* 0x000fe2000bf66270 */
[----:B------:R-:W-:Y:S01]  /*2800*/  IMAD.MOV.U32 R4, RZ, RZ, R6 ;  /* 0x000000ffff047224 */ /* 0x000fe200078e0006 */
[----:B------:R-:W-:Y:S01]  /*2810*/  ISETP.GE.AND P2, PT, R15, UR5, PT ;  /* 0x000000050f007c0c */ /* 0x000fe2000bf46270 */
[----:B------:R-:W-:Y:S02]  /*2820*/  IMAD.MOV.U32 R5, RZ, RZ, R13 ;  /* 0x000000ffff057224 */ /* 0x000fe400078e000d */
[C---:B------:R-:W-:Y:S02]  /*2830*/  IMAD R12, R243.reuse, UR23, R12 ;  /* 0x00000017f30c7c24 */ /* 0x040fe4000f8e020c */
[----:B------:R-:W-:-:S04]  /*2840*/  IMAD.WIDE.U32 R4, R243, UR22, R4 ;  /* 0x00000016f3047c25 */ /* 0x000fc8000f8e0004 */
[----:B------:R-:W-:Y:S02]  /*2850*/  IMAD.IADD R12, R5, 0x1, R12 ;  /* 0x00000001050c7824 */ /* 0x000fe400078e020c */
[----:B------:R-:W3:Y:S01]  /*2860*/  @!P3 LDC.64 R10, c[0x0][0x218] ;  /* 0x00008600ff0abb82 */ /* 0x000ee20000000a00 */
[----:B------:R1:W-:Y:S04]  /*2870*/  @P3 STS [R0+0x9000], RZ ;  /* 0x009000ff00003388 */ /* 0x0003e80000000800 */
[----:B------:R1:W-:Y:S03]  /*2880*/  @P3 STS [R0+0x9004], RZ ;  /* 0x009004ff00003388 */ /* 0x0003e60000000800 */
[----:B------:R-:W5:Y:S01]  /*2890*/  @!P2 LDC.64 R8, c[0x0][0x218] ;  /* 0x00008600ff08ab82 */ /* 0x000f620000000a00 */
[----:B------:R1:W-:Y:S01]  /*28a0*/  @P3 STS.64 [R0+0x9008], RZ ;  /* 0x009008ff00003388 */ /* 0x0003e20000000a00 */
[----:B---3--:R-:W-:-:S04]  /*28b0*/  @!P3 LEA R10, P1, R4, R10, 0x1 ;  /* 0x0000000a040ab211 */ /* 0x008fc800078208ff */
[C---:B------:R-:W-:Y:S02]  /*28c0*/  @!P3 LEA.HI.X R11, R4.reuse, R11, R12, 0x1, P1 ;  /* 0x0000000b040bb211 */ /* 0x040fe400008f0c0c */
[----:B-----5:R-:W-:-:S03]  /*28d0*/  @!P2 LEA R8, P1, R4, R8, 0x1 ;  /* 0x000000080408a211 */ /* 0x020fc600078208ff */
[----:B------:R-:W-:Y:S01]  /*28e0*/  @!PT LDS RZ, [RZ] ;  /* 0x00000000fffff984 */ /* 0x000fe20000000800 */
[----:B------:R-:W-:Y:S01]  /*28f0*/  @!PT LDS RZ, [RZ] ;  /* 0x00000000fffff984 */ /* 0x000fe20000000800 */
[----:B------:R-:W-:Y:S01]  /*2900*/  @!PT LDS RZ, [RZ] ;  /* 0x00000000fffff984 */ /* 0x000fe20000000800 */
[----:B------:R1:W-:Y:S01]  /*2910*/  @!P3 LDGSTS.E.BYPASS.LTC128B.128 [R0+0x9000], desc[UR6][R10.64] ;  /* 0x090000000a00bfae */ /* 0x0003e2000b901d46 */
[----:B------:R-:W-:-:S03]  /*2920*/  @!P2 LEA.HI.X R9, R4, R9, R12, 0x1, P1 ;  /* 0x000000090409a211 */ /* 0x000fc600008f0c0c */
[----:B------:R1:W-:Y:S01]  /*2930*/  @P2 STS.128 [R0+0xb000], RZ ;  /* 0x00b000ff00002388 */ /* 0x0003e20000000c00 */
[----:B------:R-:W-:-:S03]  /*2940*/  ISETP.GE.AND P1, PT, R18, UR5, PT ;  /* 0x0000000512007c0c */ /* 0x000fc6000bf26270 */
        /* <DEDUP_REMOVED lines=13> */
.L_x_883:
[----:B------:R-:W-:Y:S05]  /*2a20*/  BSYNC B0 ;  /* 0x0000000000007941 */ /* 0x000fea0003800000 */
.L_x_882:
[----:B------:R-:W-:Y:S01]  /*2a30*/  VIADD R4, R243, 0x40 ;  /* 0x00000040f3047836 */ /* 0x000fe20000000000 */
[----:B------:R-:W-:Y:S01]  /*2a40*/  @!P6 LEA.HI.X R21, R3, UR12, R19, 0x2, P4 ;  /* 0x0000000c0315ec11 */ /* 0x000fe2000a0f1413 */
[----:B------:R-:W-:Y:S03]  /*2a50*/  BSSY B0, `(.L_x_884) ;  /* 0x000002b000007945 */ /* 0x000fe60003800000 */
[----:B------:R-:W-:-:S13]  /*2a60*/  ISETP.GE.AND P4, PT, R4, UR10, PT ;  /* 0x0000000a04007c0c */ /* 0x000fda000bf86270 */
[----:B------:R1:W-:Y:S04]  /*2a70*/  @P4 STS.128 [R0+0xa000], RZ ;  /* 0x00a000ff00004388 */ /* 0x0003e80000000c00 */
        /* <DEDUP_REMOVED lines=8> */
[----:B------:R-:W-:-:S04]  /*2b00*/  IMAD.X R4, RZ, RZ, R27, P1 ;  /* 0x000000ffff047224 */ /* 0x000fc800008e061b */
[----:B------:R-:W-:Y:S02]  /*2b10*/  IMAD R7, R4, UR22, RZ ;  /* 0x0000001604077c24 */ /* 0x000fe4000f8e02ff */
[----:B------:R-:W-:-:S04]  /*2b20*/  IMAD.MOV.U32 R4, RZ, RZ, R6 ;  /* 0x000000ffff047224 */ /* 0x000fc800078e0006 */
[----:B-1-3--:R-:W1:Y:S01]  /*2b30*/  @!P3 LDC.64 R8, c[0x0][0x218] ;  /* 0x00008600ff08bb82 */ /* 0x00ae620000000a00 */
[C---:B------:R-:W-:Y:S01]  /*2b40*/  IMAD.WIDE.U32 R4, R3.reuse, UR22, R4 ;  /* 0x0000001603047c25 */ /* 0x040fe2000f8e0004 */
[----:B------:R3:W-:Y:S03]  /*2b50*/  @P3 STS.128 [R0+0xa000], RZ ;  /* 0x00a000ff00003388 */ /* 0x0007e60000000c00 */
[----:B------:R-:W-:-:S03]  /*2b60*/  IMAD R3, R3, UR23, R7 ;  /* 0x0000001703037c24 */ /* 0x000fc6000f8e0207 */
[----:B------:R-:W5:Y:S01]  /*2b70*/  @!P2 LDC.64 R6, c[0x0][0x218] ;  /* 0x00008600ff06ab82 */ /* 0x000f620000000a00 */
[----:B------:R-:W-:Y:S01]  /*2b80*/  IMAD.IADD R3, R5, 0x1, R3 ;  /* 0x0000000105037824 */ /* 0x000fe200078e0203 */
        /* <DEDUP_REMOVED lines=17> */
[----:B---3--:R-:W-:-:S04]  /*2ca0*/  LEA R6, P1, R4, UR10, 0x1 ;  /* 0x0000000a04067c11 */ /* 0x008fc8000f8208ff */
[----:B------:R-:W-:-:S05]  /*2cb0*/  LEA.HI.X R7, R4, UR11, R3, 0x1, P1 ;  /* 0x0000000b04077c11 */ /* 0x000fca00088f0c03 */
[----:B------:R-:W-:Y:S01]  /*2cc0*/  @!PT LDS RZ, [RZ] ;  /* 0x00000000fffff984 */ /* 0x000fe20000000800 */
[----:B------:R-:W-:Y:S01]  /*2cd0*/  @!PT LDS RZ, [RZ] ;  /* 0x00000000fffff984 */ /* 0x000fe20000000800 */
[----:B------:R-:W-:Y:S01]  /*2ce0*/  @!PT LDS RZ, [RZ] ;  /* 0x00000000fffff984 */ /* 0x000fe20000000800 */
[----:B------:R1:W-:Y:S04]  /*2cf0*/  LDGSTS.E.BYPASS.LTC128B.128 [R0+0xe000], desc[UR6][R6.64+0x80] ;  /* 0x0e00008006007fae */ /* 0x0003e8000b901d46 */
.L_x_885:
[----:B------:R-:W-:Y:S05]  /*2d00*/  BSYNC B0 ;  /* 0x0000000000007941 */ /* 0x000fea0003800000 */
.L_x_884:
[----:B------:R-:W-:Y:S01]  /*2d10*/  UIMAD UR5, UR44, UR20, URZ ;  /* 0x000000142c0572a4 */ /* 0x000fe2000f8e023f */
[----:B------:R-:W-:Y:S01]  /*2d20*/  MOV R4, UR20 ;  /* 0x0000001400047c02 */ /* 0x000fe20008000f00 */
[----:B------:R2:W-:Y:S01]  /*2d30*/  @P5 STS [R0+0xf000], RZ ;  /* 0x00f000ff00005388 */ /* 0x0005e20000000800 */
[----:B------:R-:W-:Y:S01]  /*2d40*/  ULDC.64 UR10, c[0x0][0x268] ;  /* 0x00009a00000a7ab9 */ /* 0x000fe20000000a00 */
[----:B------:R-:W-:Y:S01]  /*2d50*/  UIMAD UR5, UR26, UR21, UR5 ;  /* 0x000000151a0572a4 */ /* 0x000fe2000f8e0205 */
[----:B------:R-:W-:Y:S01]  /*2d60*/  BSSY B0, `(.L_x_886) ;  /* 0x0000033000007945 */ /* 0x000fe20003800000 */
[----:B------:R2:W-:Y:S01]  /*2d70*/  @P5 STS [R0+0xf004], RZ ;  /* 0x00f004ff00005388 */ /* 0x0005e20000000800 */
[----:B------:R-:W-:-:S03]  /*2d80*/  IMAD.WIDE.U32 R4, R4, UR26, R232 ;  /* 0x0000001a04047c25 */ /* 0x000fc6000f8e00e8 */
[----:B------:R2:W-:Y:S01]  /*2d90*/  @P5 STS.64 [R0+0xf008], RZ ;  /* 0x00f008ff00005388 */ /* 0x0005e20000000a00 */
[----:B------:R-:W-:Y:S02]  /*2da0*/  MOV R3, UR5 ;  /* 0x0000000500037c02 */ /* 0x000fe40008000f00 */
[----:B-1-3--:R-:W-:Y:S01]  /*2db0*/  IADD3 R6, P1, R4, UR19, RZ ;  /* 0x0000001304067c10 */ /* 0x00afe2000ff3e0ff */
[----:B------:R2:W-:Y:S03]  /*2dc0*/  @P5 STS.128 [R0+0x11000], RZ ;  /* 0x011000ff00005388 */ /* 0x0005e60000000c00 */
[----:B------:R-:W-:Y:S01]  /*2dd0*/  IADD3.X R7, R5, UR29, R3, P1, !PT ;  /* 0x0000001d05077c10 */ /* 0x000fe20008ffe403 */
[----:B------:R2:W-:Y:S01]  /*2de0*/  @P5 STS.128 [R0+0x13000], RZ ;  /* 0x013000ff00005388 */ /* 0x0005e20000000c00 */
[----:B------:R-:W-:Y:S02]  /*2df0*/  IMAD R3, R22, UR10, RZ ;  /* 0x0000000a16037c24 */ /* 0x000fe4000f8e02ff */
[----:B------:R-:W-:-:S04]  /*2e00*/  IMAD.WIDE.U32 R6, R14, UR10, R6 ;  /* 0x0000000a0e067c25 */ /* 0x000fc8000f8e0006 */
[----:B------:R-:W-:-:S05]  /*2e10*/  IMAD R3, R14, UR11, R3 ;  /* 0x0000000b0e037c24 */ /* 0x000fca000f8e0203 */
[----:B------:R-:W-:Y:S01]  /*2e20*/  IADD3 R12, R7, R3, RZ ;  /* 0x00000003070c7210 */ /* 0x000fe20007ffe0ff */
[----:B------:R-:W-:Y:S06]  /*2e30*/  @P5 BRA `(.L_x_887) ;  /* 0x0000000000945947 */ /* 0x000fec0003800000 */
        /* <DEDUP_REMOVED lines=9> */
[----:B------:R-:W1:Y:S01]  /*2ed0*/  @!P3 LDC.64 R10, c[0x0][0x220] ;  /* 0x00008800ff0abb82 */ /* 0x000e620000000a00 */
[----:B------:R3:W-:Y:S04]  /*2ee0*/  @P3 STS [R0+0xf000], RZ ;  /* 0x00f000ff00003388 */ /* 0x0007e80000000800 */
[----:B------:R3:W-:Y:S03]  /*2ef0*/  @P3 STS [R0+0xf004], RZ ;  /* 0x00f004ff00003388 */ /* 0x0007e60000000800 */
[----:B------:R-:W5:Y:S01]  /*2f00*/  @!P2 LDC.64 R8, c[0x0][0x220] ;  /* 0x00008800ff08ab82 */ /* 0x000f620000000a00 */
[----:B------:R3:W-:Y:S01]  /*2f10*/  @P3 STS.64 [R0+0xf008], RZ ;  /* 0x00f008ff00003388 */ /* 0x0007e20000000a00 */
        /* <DEDUP_REMOVED lines=23> */
.L_x_887:
[----:B------:R-:W-:Y:S05]  /*3090*/  BSYNC B0 ;  /* 0x0000000000007941 */ /* 0x000fea0003800000 */
.L_x_886:
        /* <DEDUP_REMOVED lines=8> */
[----:B------:R-:W-:-:S03]  /*3120*/  ISETP.GE.AND P1, PT, R232, UR5, PT ;  /* 0x00000005e8007c0c */ /* 0x000fc6000bf26270 */
[----:B------:R-:W-:Y:S02]  /*3130*/  IMAD.X R4, RZ, RZ, R27, P2 ;  /* 0x000000ffff047224 */ /* 0x000fe400010e061b */
[----:B------:R-:W-:-:S04]  /*3140*/  IMAD.WIDE.U32 R6, R3, UR20, R6 ;  /* 0x0000001403067c25 */ /* 0x000fc8000f8e0006 */
[----:B------:R-:W-:-:S04]  /*3150*/  IMAD R4, R4, UR20, RZ ;  /* 0x0000001404047c24 */ /* 0x000fc8000f8e02ff */
[----:B-1-3--:R-:W1:Y:S01]  /*3160*/  @!P1 LDC.64 R8, c[0x0][0x220] ;  /* 0x00008800ff089b82 */ /* 0x00ae620000000a00 */
[----:B------:R-:W-:Y:S01]  /*3170*/  IMAD R3, R3, UR21, R4 ;  /* 0x0000001503037c24 */ /* 0x000fe2000f8e0204 */
[----:B------:R3:W-:Y:S03]  /*3180*/  @P1 STS.128 [R0+0x10000], RZ ;  /* 0x010000ff00001388 */ /* 0x0007e60000000c00 */
[----:B------:R-:W-:Y:S01]  /*3190*/  IMAD.IADD R3, R7, 0x1, R3 ;  /* 0x0000000107037824 */ /* 0x000fe200078e0203 */
[----:B-1----:R-:W-:-:S04]  /*31a0*/  @!P1 LEA R4, P2, R6, R8, 0x1 ;  /* 0x0000000806049211 */ /* 0x002fc800078408ff */
[----:B------:R-:W-:Y:S02]  /*31b0*/  @!P1 LEA.HI.X R5, R6, R9, R3, 0x1, P2 ;  /* 0x0000000906059211 */ /* 0x000fe400010f0c03 */
[----:B------:R-:W-:-:S03]  /*31c0*/  ISETP.GE.AND P2, PT, R15, UR5, PT ;  /* 0x000000050f007c0c */ /* 0x000fc6000bf46270 */
[----:B------:R-:W-:Y:S01]  /*31d0*/  @!PT LDS RZ, [RZ] ;  /* 0x00000000fffff984 */ /* 0x000fe20000000800 */
[----:B------:R-:W-:Y:S01]  /*31e0*/  @!PT LDS RZ, [RZ] ;  /* 0x00000000fffff984 */ /* 0x000fe20000000800 */
[----:B------:R-:W-:Y:S01]  /*31f0*/  @!PT LDS RZ, [RZ] ;  /* 0x00000000fffff984 */ /* 0x000fe20000000800 */
[----:B------:R1:W-:Y:S10]  /*3200*/  @!P1 LDGSTS.E.BYPASS.LTC128B.128 [R0+0x10000], desc[UR6][R4.64] ;  /* 0x1000000004009fae */ /* 0x0003f4000b901d46 */
[----:B------:R-:W1:Y:S01]  /*3210*/  @!P2 LDC.64 R8, c[0x0][0x220] ;  /* 0x00008800ff08ab82 */ /* 0x000e620000000a00 */
[----:B------:R3:W-:Y:S01]  /*3220*/  @P2 STS.128 [R0+0x12000], RZ ;  /* 0x012000ff00002388 */ /* 0x0007e20000000c00 */
[----:B-1----:R-:W-:-:S04]  /*3230*/  @!P2 LEA R4, P1, R6, R8, 0x1 ;  /* 0x000000080604a211 */ /* 0x002fc800078208ff */
[----:B------:R-:W-:Y:S02]  /*3240*/  @!P2 LEA.HI.X R5, R6, R9, R3, 0x1, P1 ;  /* 0x000000090605a211 */ /* 0x000fe400008f0c03 */
        /* <DEDUP_REMOVED lines=14> */
.L_x_889:
[----:B------:R-:W-:Y:S05]  /*3330*/  BSYNC B0 ;  /* 0x0000000000007941 */ /* 0x000fea0003800000 */
.L_x_888:
[----:B------:R-:W-:Y:S01]  /*3340*/  ISETP.NE.AND P3, PT, R23, RZ, PT ;  /* 0x000000ff1700720c */ /* 0x000fe20003f65270 */
[----:B------:R-:W-:Y:S01]  /*3350*/  IMAD.MOV.U32 R238, RZ, RZ, 0x7f800000 ;  /* 0x7f800000ffee7424 */ /* 0x000fe200078e00ff */
[----:B------:R-:W-:Y:S01]  /*3360*/  ISETP.NE.AND P2, PT, R25, RZ, PT ;  /* 0x000000ff1900720c */ /* 0x000fe20003f45270 */
[----:B------:R-:W-:Y:S01]  /*3370*/  IMAD.MOV.U32 R239, RZ, RZ, 0x7f800000 ;  /* 0x7f800000ffef7424 */ /* 0x000fe200078e00ff */
[----:B------:R-:W-:Y:S01]  /*3380*/  ISETP.NE.AND P1, PT, R24, RZ, PT ;  /* 0x000000ff1800720c */ /* 0x000fe20003f25270 */
[----:B------:R-:W-:Y:S02]  /*3390*/  IMAD.MOV.U32 R236, RZ, RZ, 0x7f800000 ;  /* 0x7f800000ffec7424 */ /* 0x000fe400078e00ff */
[----:B------:R-:W-:Y:S01]  /*33a0*/  IMAD.MOV.U32 R237, RZ, RZ, 0x7f800000 ;  /* 0x7f800000ffed7424 */ /* 0x000fe200078e00ff */
[----:B------:R-:W-:Y:S01]  /*33b0*/  USHF.L.U32 UR17, UR30, 0x4, URZ ;  /* 0x000000041e117899 */ /* 0x000fe2000800063f */
[----:B------:R-:W0:Y:S01]  /*33c0*/  LDGDEPBAR ;  /* 0x00000000000079af */ /* 0x000e220000000000 */
[----:B------:R-:W-:-:S02]  /*33d0*/  UIADD3 UR5, UR26, 0x80, URZ ;  /* 0x000000801a057890 */ /* 0x000fc4000fffe03f */
[----:B------:R-:W-:Y:S01]  /*33e0*/  USHF.L.U32 UR16, UR30, 0x3, URZ ;  /* 0x000000031e107899 */ /* 0x000fe2000800063f */
[----:B------:R4:W5:Y:S01]  /*33f0*/  @!P3 LDG.E R238, desc[UR6][R16.64] ;  /* 0x0000000610eeb981 */ /* 0x000962000c1e1900 */
[----:B-1-3--:R-:W-:Y:S01]  /*3400*/  VIADD R4, R182, 0x1800 ;  /* 0x00001800b6047836 */ /* 0x00afe20000000000 */
[----:B------:R-:W-:Y:S01]  /*3410*/  ULDC UR35, c[0x0][0x2d0] ;  /* 0x0000b40000237ab9 */ /* 0x000fe20000000800 */
[----:B------:R-:W-:Y:S01]  /*3420*/  VIADD R3, R181, 0x1800 ;  /* 0x00001800b5037836 */ /* 0x000fe20000000000 */
[----:B------:R4:W5:Y:S01]  /*3430*/  @!P2 LDG.E R239, desc[UR6][R16.64+0x20] ;  /* 0x0000200610efa981 */ /* 0x000962000c1e1900 */
[C---:B--2---:R-:W-:Y:S02]  /*3440*/  VIADD R0, R252.reuse, 0xffffffc0 ;  /* 0xffffffc0fc007836 */ /* 0x044fe40000000000 */
[----:B------:R-:W-:Y:S01]  /*3450*/  IMAD R242, RZ, RZ, -UR18 ;  /* 0x80000012fff27e24 */ /* 0x000fe2000f8e02ff */
[----:B------:R4:W5:Y:S01]  /*3460*/  @!P1 LDG.E R236, desc[UR6][R16.64+0x80] ;  /* 0x0000800610ec9981 */ /* 0x000962000c1e1900 */
[----:B------:R-:W-:Y:S01]  /*3470*/  IMAD.MOV.U32 R231, RZ, RZ, R183 ;  /* 0x000000ffffe77224 */ /* 0x000fe200078e00b7 */
[----:B------:R-:W-:Y:S01]  /*3480*/  CS2R R126, SRZ ;  /* 0x00000000007e7805 */ /* 0x000fe2000001ff00 */
[----:B------:R-:W-:Y:S01]  /*3490*/  IMAD.SHL.U32 R249, R252, 0x4, RZ ;  /* 0x00000004fcf97824 */ /* 0x000fe200078e00ff */
[----:B------:R4:W5:Y:S01]  /*34a0*/  @!P6 LDG.E R237, desc[UR6][R20.64] ;  /* 0x0000000614ede981 */ /* 0x000962000c1e1900 */
[----:B------:R-:W-:Y:S01]  /*34b0*/  UIADD3 UR26, UR17, 0x20, URZ ;  /* 0x00000020111a7890 */ /* 0x000fe2000fffe03f */
[----:B------:R-:W-:Y:S01]  /*34c0*/  SEL R174, R4, R182, !P0 ;  /* 0x000000b604ae7207 */ /* 0x000fe20004000000 */
[----:B------:R-:W-:Y:S01]  /*34d0*/  UIADD3 UR27, UR17, 0x40, URZ ;  /* 0x00000040111b7890 */ /* 0x000fe2000fffe03f */
[----:B------:R-:W-:Y:S01]  /*34e0*/  SEL R4, R3, R181, !P0 ;  /* 0x000000b503047207 */ /* 0x000fe20004000000 */
[----:B------:R-:W-:Y:S01]  /*34f0*/  UIADD3 UR25, UR16, UR26, URZ ;  /* 0x0000001a10197290 */ /* 0x000fe2000fffe03f */
[----:B------:R-:W-:Y:S01]  /*3500*/  SHF.R.S32.HI R3, RZ, 0x1f, R0 ;  /* 0x0000001fff037819 */ /* 0x000fe20000011400 */
[----:B------:R-:W-:Y:S01]  /*3510*/  UIADD3 UR21, UR16, UR27, URZ ;  /* 0x0000001b10157290 */ /* 0x000fe2000fffe03f */
[----:B------:R-:W-:Y:S01]  /*3520*/  IMAD.SHL.U32 R175, R182, 0x2, RZ ;  /* 0x00000002b6af7824 */ /* 0x000fe200078e00ff */
[----:B------:R-:W-:Y:S01]  /*3530*/  UIADD3 UR24, UR16, UR25, URZ ;  /* 0x0000001910187290 */ /* 0x000fe2000fffe03f */
[----:B------:R-:W-:Y:S01]  /*3540*/  SHF.L.U64.HI R247, R0, 0x2, R3 ;  /* 0x0000000200f77819 */ /* 0x000fe20000010203 */
[----:B------:R-:W-:Y:S01]  /*3550*/  UIADD3 UR20, UR16, UR21, URZ ;  /* 0x0000001510147290 */ /* 0x000fe2000fffe03f */
[C---:B------:R-:W-:Y:S01]  /*3560*/  VIADD R241, R232.reuse, 0x40 ;  /* 0x00000040e8f17836 */ /* 0x040fe20000000000 */
[----:B------:R-:W-:Y:S01]  /*3570*/  UIADD3 UR23, UR16, UR24, URZ ;  /* 0x0000001810177290 */ /* 0x000fe2000fffe03f */
[----:B------:R-:W-:Y:S01]  /*3580*/  VIADD R240, R232, 0x20 ;  /* 0x00000020e8f07836 */ /* 0x000fe20000000000 */
[----:B------:R-:W-:Y:S01]  /*3590*/  UIADD3 UR19, UR16, UR20, URZ ;  /* 0x0000001410137290 */ /* 0x000fe2000fffe03f */
[----:B------:R-:W-:Y:S01]  /*35a0*/  CS2R R124, SRZ ;  /* 0x00000000007c7805 */ /* 0x000fe2000001ff00 */
[----:B------:R-:W-:Y:S01]  /*35b0*/  UIADD3 UR22, UR16, UR23, URZ ;  /* 0x0000001710167290 */ /* 0x000fe2000fffe03f */
        /* <DEDUP_REMOVED lines=47> */
[----:B------:R-:W-:Y:S01]  /*38b0*/  SHF.L.U64.HI R248, R252, 0x2, R26 ;  /* 0x00000002fcf87819 */ /* 0x000fe2000001021a */
[----:B------:R-:W-:Y:S01]  /*38c0*/  IMAD.SHL.U32 R246, R0, 0x4, RZ ;  /* 0x0000000400f67824 */ /* 0x000fe200078e00ff */
[----:B------:R-:W-:Y:S01]  /*38d0*/  LEA R174, R174, UR4, 0x1 ;  /* 0x00000004aeae7c11 */ /* 0x000fe2000f8e08ff */
[----:B------:R-:W-:Y:S01]  /*38e0*/  UIMAD UR34, UR30, 0x18, URZ ;  /* 0x000000181e2278a4 */ /* 0x000fe2000f8e023f */
[----:B------:R-:W-:Y:S01]  /*38f0*/  LEA R3, R4, UR4, 0x1 ;  /* 0x0000000404037c11 */ /* 0x000fe2000f8e08ff */
[----:B------:R-:W-:Y:S02]  /*3900*/  USHF.L.U32 UR33, UR30, 0x5, URZ ;  /* 0x000000051e217899 */ /* 0x000fe4000800063f */
[----:B------:R-:W-:-:S02]  /*3910*/  UIMAD UR32, UR30, 0x28, URZ ;  /* 0x000000281e2078a4 */ /* 0x000fc4000f8e023f */
[----:B------:R-:W-:Y:S02]  /*3920*/  UIMAD UR31, UR30, 0x30, URZ ;  /* 0x000000301e1f78a4 */ /* 0x000fe4000f8e023f */
[----:B------:R-:W-:Y:S02]  /*3930*/  UISETP.GE.AND UP0, UPT, UR5, UR8, UPT ;  /* 0x000000080500728c */ /* 0x000fe4000bf06270 */
[----:B------:R-:W-:Y:S02]  /*3940*/  UIMAD UR30, UR30, 0x38, URZ ;  /* 0x000000381e1e78a4 */ /* 0x000fe4000f8e023f */
[----:B------:R-:W-:Y:S02]  /*3950*/  UIADD3 UR29, UR16, UR22, URZ ;  /* 0x00000016101d7290 */ /* 0x000fe4000fffe03f */
[----:B------:R-:W-:Y:S01]  /*3960*/  UIADD3 UR28, UR16, UR18, URZ ;  /* 0x00000012101c7290 */ /* 0x000fe2000fffe03f */
[----:B------:R-:W-:Y:S01]  /*3970*/  ULDC UR5, c[0x0][0x39c] ;  /* 0x0000e70000057ab9 */ /* 0x000fe20000000800 */
[----:B----4-:R-:W-:-:S10]  /*3980*/  ULDC UR11, c[0x0][0x2ec] ;  /* 0x0000bb00000b7ab9 */ /* 0x010fd40000000800 */
.L_x_892:
        /* <DEDUP_REMOVED lines=97> */
[----:B------:R-:W-:Y:S08]  /*3fa0*/  FMUL.FTZ R19, R19, UR5 ;  /* 0x0000000513137c20 */ /* 0x000ff00008410000 */
[----:B------:R-:W-:Y:S01]  /*3fb0*/  MUFU.TANH R216, R6 ;  /* 0x0000000600d87308 */ /* 0x000fe20000002400 */
[----:B--2---:R-:W-:Y:S05]  /*3fc0*/  FMUL.FTZ R8, R238, 1.4426950216293334961 ;  /* 0x3fb8aa3bee087820 */ /* 0x004fea0000410000 */
[----:B------:R-:W-:Y:S04]  /*3fd0*/  FSEL R8, R8, RZ, P3 ;  /* 0x000000ff08087208 */ /* 0x000fe80001800000 */
[----:B------:R2:W-:Y:S01]  /*3fe0*/  MUFU.TANH R215, R7 ;  /* 0x0000000700d77308 */ /* 0x0005e20000002400 */
[----:B------:R-:W-:Y:S09]  /*3ff0*/  FSETP.NEU.FTZ.AND P3, PT, R239, -INF , PT ;  /* 0xff800000ef00780b */ /* 0x000ff20003f7d000 */
[----:B------:R4:W-:Y:S10]  /*4000*/  MUFU.TANH R164, R9 ;  /* 0x0000000900a47308 */ /* 0x0009f40000002400 */
[----:B------:R1:W3:Y:S01]  /*4010*/  MUFU.TANH R168, R10 ;  /* 0x0000000a00a87308 */ /* 0x0002e20000002400 */
[----:B--2---:R-:W2:Y:S09]  /*4020*/  LDSM.16.M88.4 R4, [R173+0xd400] ;  /* 0x00d40000ad04783b */ /* 0x004eb20000000200 */
[----:B------:R3:W-:Y:S01]  /*4030*/  MUFU.TANH R160, R12 ;  /* 0x0000000c00a07308 */ /* 0x0007e20000002400 */
[----:B----4-:R-:W-:Y:S04]  /*4040*/  MOV R9, UR37 ;  /* 0x0000002500097c02 */ /* 0x010fe80008000f00 */
[----:B------:R-:W-:Y:S02]  /*4050*/  @P1 LEA R9, R9, R251, 0x7 ;  /* 0x000000fb09091211 */ /* 0x000fe400078e38ff */
[----:B------:R-:W-:Y:S03]  /*4060*/  PLOP3.LUT P1, PT, PT, PT, UP0, 0x80, 0x0 ;  /* 0x000000000000781c */ /* 0x000fe60003f2f008 */
[----:B------:R4:W-:Y:S01]  /*4070*/  MUFU.TANH R167, R11 ;  /* 0x0000000b00a77308 */ /* 0x0009e20000002400 */
[C---:B------:R-:W-:Y:S01]  /*4080*/  @P0 IADD3 R0, R9.reuse, 0x1, RZ ;  /* 0x0000000109000810 */ /* 0x040fe20007ffe0ff */
[----:B-1----:R-:W-:Y:S01]  /*4090*/  IMAD.MOV.U32 R10, RZ, RZ, R206 ;  /* 0x000000ffff0a7224 */ /* 0x002fe200078e00ce */
[----:B------:R-:W-:Y:S02]  /*40a0*/  PLOP3.LUT P0, PT, PT, PT, UP0, 0x80, 0x0 ;  /* 0x000000000000781c */ /* 0x000fe40003f0f008 */
[----:B------:R-:W-:Y:S02]  /*40b0*/  @P4 ISETP.GE.AND P4, PT, R9, UR8, PT ;  /* 0x0000000809004c0c */ /* 0x000fe4000bf86270 */
[----:B------:R-:W-:Y:S03]  /*40c0*/  @P5 ISETP.GE.AND P5, PT, R0, UR8, PT ;  /* 0x0000000800005c0c */ /* 0x000fe6000bfa6270 */
[----:B------:R-:W1:Y:S01]  /*40d0*/  MUFU.TANH R155, R13 ;  /* 0x0000000d009b7308 */ /* 0x000e620000002400 */
[----:B---3--:R-:W-:Y:S01]  /*40e0*/  MOV R0, R205 ;  /* 0x000000cd00007202 */ /* 0x008fe20000000f00 */
[----:B------:R-:W-:Y:S01]  /*40f0*/  FMUL.FTZ R12, R237, 1.4426950216293334961 ;  /* 0x3fb8aa3bed0c7820 */ /* 0x000fe20000410000 */
[----:B------:R-:W-:Y:S02]  /*4100*/  @P1 FSEL R10, R206, -INF , !P4 ;  /* 0xff800000ce0a1808 */ /* 0x000fe40006000000 */
[----:B------:R-:W-:Y:S05]  /*4110*/  PLOP3.LUT P1, PT, PT, PT, UP0, 0x80, 0x0 ;  /* 0x000000000000781c */ /* 0x000fea0003f2f008 */
[----:B------:R-:W-:Y:S01]  /*4120*/  MUFU.TANH R166, R14 ;  /* 0x0000000e00a67308 */ /* 0x000fe20000002400 */
[----:B------:R-:W-:Y:S02]  /*4130*/  @P0 FSEL R0, R205, -INF , !P5 ;  /* 0xff800000cd000808 */ /* 0x000fe40006800000 */
[----:B------:R-:W-:Y:S02]  /*4140*/  PLOP3.LUT P0, PT, PT, PT, UP0, 0x80, 0x0 ;  /* 0x000000000000781c */ /* 0x000fe40003f0f008 */
[----:B----4-:R-:W-:Y:S01]  /*4150*/  MOV R11, R168 ;  /* 0x000000a8000b7202 */ /* 0x010fe20000000f00 */
[--C-:B------:R-:W-:Y:S04]  /*4160*/  FFMA.FTZ R0, R0, UR11, -R8.reuse ;  /* 0x0000000b00007c23 */ /* 0x100fe80008010808 */
[----:B------:R-:W3:Y:S01]  /*4170*/  MUFU.TANH R163, R15 ;  /* 0x0000000f00a37308 */ /* 0x000ee20000002400 */
[-C--:B--2---:R-:W-:Y:S06]  /*4180*/  HMMA.16816.F32 R20, R156, R4.reuse, R20 ;  /* 0x000000049c14723c */ /* 0x084fec0000001814 */
[C---:B------:R-:W-:Y:S03]  /*4190*/  HMMA.16816.F32 R24, R136.reuse, R4, R24 ;  /* 0x000000048818723c */ /* 0x040fe60000001818 */
[----:B------:R-:W-:Y:S03]  /*41a0*/  MUFU.EX2 R145, R0 ;  /* 0x0000000000917308 */ /* 0x000fe60000000800 */
[-C--:B------:R-:W-:Y:S07]  /*41b0*/  HMMA.16816.F32 R28, R136, R6.reuse, R28 ;  /* 0x00000006881c723c */ /* 0x080fee000000181c */
[----:B------:R-:W-:Y:S01]  /*41c0*/  MUFU.TANH R204, R16 ;  /* 0x0000001000cc7308 */ /* 0x000fe20000002400 */
[----:B------:R-:W-:Y:S01]  /*41d0*/  FFMA.FTZ R4, R10, UR11, -R8 ;  /* 0x0000000b0a047c23 */ /* 0x000fe20008010808 */
[----:B------:R-:W-:Y:S08]  /*41e0*/  HMMA.16816.F32 R32, R156, R6, R32 ;  /* 0x000000069c20723c */ /* 0x000ff00000001820 */
[----:B------:R2:W-:Y:S03]  /*41f0*/  MUFU.EX2 R148, R4 ;  /* 0x0000000400947308 */ /* 0x0005e60000000800 */
[----:B------:R-:W-:Y:S01]  /*4200*/  FMUL.FTZ R5, R239, 1.4426950216293334961 ;  /* 0x3fb8aa3bef057820 */ /* 0x000fe20000410000 */
[----:B------:R-:W-:Y:S01]  /*4210*/  MOV R10, R215 ;  /* 0x000000d7000a7202 */ /* 0x000fe20000000f00 */
[----:B------:R-:W-:Y:S03]  /*4220*/  FMUL.FTZ R20, R20, UR5 ;  /* 0x0000000514147c20 */ /* 0x000fe60008410000 */
[----:B------:R-:W-:Y:S01]  /*4230*/  FSEL R5, R5, RZ, P3 ;  /* 0x000000ff05057208 */ /* 0x000fe20001800000 */
[----:B------:R-:W-:Y:S01]  /*4240*/  FMUL.FTZ R21, R21, UR5 ;  /* 0x0000000515157c20 */ /* 0x000fe20008410000 */
[----:B------:R-:W4:Y:S01]  /*4250*/  MUFU.TANH R203, R17 ;  /* 0x0000001100cb7308 */ /* 0x000f220000002400 */
[----:B------:R-:W-:Y:S01]  /*4260*/  @P1 FSEL R10, R215, -INF , !P5 ;  /* 0xff800000d70a1808 */ /* 0x000fe20006800000 */
[----:B------:R-:W-:Y:S01]  /*4270*/  FMUL.FTZ R22, R22, UR5 ;  /* 0x0000000516167c20 */ /* 0x000fe20008410000 */
[----:B------:R-:W-:Y:S01]  /*4280*/  PLOP3.LUT P1, PT, PT, PT, UP0, 0x80, 0x0 ;  /* 0x000000000000781c */ /* 0x000fe20003f2f008 */
[----:B------:R-:W-:Y:S01]  /*4290*/  FMUL.FTZ R23, R23, UR5 ;  /* 0x0000000517177c20 */ /* 0x000fe20008410000 */
[----:B------:R-:W-:Y:S01]  /*42a0*/  FSETP.NEU.FTZ.AND P3, PT, R236, -INF , PT ;  /* 0xff800000ec00780b */ /* 0x000fe20003f7d000 */
[----:B------:R-:W-:Y:S01]  /*42b0*/  FMUL.FTZ R28, R28, UR5 ;  /* 0x000000051c1c7c20 */ /* 0x000fe20008410000 */
[----:B-1----:R-:W-:Y:S03]  /*42c0*/  MOV R6, R155 ;  /* 0x0000009b00067202 */ /* 0x002fe60000000f00 */
[----:B------:R-:W-:Y:S01]  /*42d0*/  MUFU.TANH R213, R18 ;  /* 0x0000001200d57308 */ /* 0x000fe20000002400 */
[----:B--2---:R-:W-:Y:S01]  /*42e0*/  MOV R4, R216 ;  /* 0x000000d800047202 */ /* 0x004fe20000000f00 */
[----:B------:R-:W-:Y:S01]  /*42f0*/  FMUL.FTZ R29, R29, UR5 ;  /* 0x000000051d1d7c20 */ /* 0x000fe20008410000 */
[----:B------:R-:W-:Y:S01]  /*4300*/  @P2 FSEL R4, R216, -INF , !P4 ;  /* 0xff800000d8042808 */ /* 0x000fe20006000000 */
[----:B------:R-:W-:Y:S01]  /*4310*/  FMUL.FTZ R32, R32, UR5 ;  /* 0x0000000520207c20 */ /* 0x000fe20008410000 */
[----:B------:R-:W-:Y:S01]  /*4320*/  PLOP3.LUT P2, PT, PT, PT, UP0, 0x80, 0x0 ;  /* 0x000000000000781c */ /* 0x000fe20003f4f008 */
[----:B------:R-:W-:Y:S01]  /*4330*/  FMUL.FTZ R30, R30, UR5 ;  /* 0x000000051e1e7c20 */ /* 0x000fe20008410000 */
[----:B------:R-:W-:Y:S03]  /*4340*/  FMUL.FTZ R34, R34, UR5 ;  /* 0x0000000522227c20 */ /* 0x000fe60008410000 */
[----:B------:R-:W1:Y:S01]  /*4350*/  MUFU.TANH R212, R19 ;  /* 0x0000001300d47308 */ /* 0x000e620000002400 */
[--C-:B------:R-:W-:Y:S01]  /*4360*/  FFMA.FTZ R0, R4, UR11, -R5.reuse ;  /* 0x0000000b04007c23 */ /* 0x100fe20008010805 */
[----:B------:R-:W-:Y:S01]  /*4370*/  FMUL.FTZ R33, R33, UR5 ;  /* 0x0000000521217c20 */ /* 0x000fe20008410000 */
[----:B------:R-:W-:Y:S01]  /*4380*/  FMUL.FTZ R35, R35, UR5 ;  /* 0x0000000523237c20 */ /* 0x000fe20008410000 */
[----:B------:R-:W-:Y:S01]  /*4390*/  FMUL.FTZ R31, R31, UR5 ;  /* 0x000000051f1f7c20 */ /* 0x000fe20008410000 */
[----:B------:R-:W-:Y:S01]  /*43a0*/  FMUL.FTZ R24, R24, UR5 ;  /* 0x0000000518187c20 */ /* 0x000fe20008410000 */
[----:B------:R-:W-:Y:S01]  /*43b0*/  FMUL.FTZ R25, R25, UR5 ;  /* 0x0000000519197c20 */ /* 0x000fe20008410000 */
[----:B------:R-:W-:Y:S03]  /*43c0*/  FMUL.FTZ R26, R26, UR5 ;  /* 0x000000051a1a7c20 */ /* 0x000fe60008410000 */
[----:B------:R2:W-:Y:S01]  /*43d0*/  MUFU.EX2 R234, R0 ;  /* 0x0000000000ea7308 */ /* 0x0005e20000000800 */
[----:B------:R-:W-:Y:S01]  /*43e0*/  FMUL.FTZ R4, R236, 1.4426950216293334961 ;  /* 0x3fb8aa3bec047820 */ /* 0x000fe20000410000 */
[----:B------:R-:W-:Y:S01]  /*43f0*/  @P2 FSEL R11, R168, -INF , !P4 ;  /* 0xff800000a80b2808 */ /* 0x000fe20006000000 */
[----:B------:R-:W-:Y:S01]  /*4400*/  FMUL.FTZ R27, R27, UR5 ;  /* 0x000000051b1b7c20 */ /* 0x000fe20008410000 */
[----:B------:R-:W-:Y:S02]  /*4410*/  PLOP3.LUT P2, PT, PT, PT, UP0, 0x80, 0x0 ;  /* 0x000000000000781c */ /* 0x000fe40003f4f008 */
[----:B------:R-:W-:Y:S04]  /*4420*/  FSEL R4, R4, RZ, P3 ;  /* 0x000000ff04047208 */ /* 0x000fe80001800000 */
[----:B------:R-:W-:Y:S01]  /*4430*/  MUFU.TANH R201, R20 ;  /* 0x0000001400c97308 */ /* 0x000fe20000002400 */
[----:B------:R-:W-:Y:S09]  /*4440*/  FSETP.NEU.FTZ.AND P3, PT, R237, -INF , PT ;  /* 0xff800000ed00780b */ /* 0x000ff20003f7d000 */
[----:B------:R-:W1:Y:S01]  /*4450*/  MUFU.TANH R202, R21 ;  /* 0x0000001500ca7308 */ /* 0x000e620000002400 */
[----:B--2---:R-:W-:Y:S01]  /*4460*/  FFMA.FTZ R0, R10, UR11, -R5 ;  /* 0x0000000b0a007c23 */ /* 0x004fe20008010805 */
[----:B------:R-:W-:Y:S01]  /*4470*/  IMAD.MOV.U32 R10, RZ, RZ, R164 ;  /* 0x000000ffff0a7224 */ /* 0x000fe200078e00a4 */
[----:B------:R-:W-:Y:S02]  /*4480*/  @P0 FSEL R10, R164, -INF , !P5 ;  /* 0xff800000a40a0808 */ /* 0x000fe40006800000 */
[----:B------:R-:W-:Y:S05]  /*4490*/  PLOP3.LUT P0, PT, PT, PT, UP0, 0x80, 0x0 ;  /* 0x000000000000781c */ /* 0x000fea0003f0f008 */
[----:B------:R2:W-:Y:S01]  /*44a0*/  MUFU.EX2 R235, R0 ;  /* 0x0000000000eb7308 */ /* 0x0005e20000000800 */
[--C-:B------:R-:W-:Y:S09]  /*44b0*/  FFMA.FTZ R10, R10, UR11, -R4.reuse ;  /* 0x0000000b0a0a7c23 */ /* 0x100ff20008010804 */
[----:B------:R-:W-:Y:S10]  /*44c0*/  MUFU.EX2 R187, R10 ;  /* 0x0000000a00bb7308 */ /* 0x000ff40000000800 */
[----:B------:R-:W-:Y:S01]  /*44d0*/  MUFU.TANH R214, R22 ;  /* 0x0000001600d67308 */ /* 0x000fe20000002400 */
[----:B--2---:R-:W-:Y:S02]  /*44e0*/  MOV R0, R165 ;  /* 0x000000a500007202 */ /* 0x004fe40000000f00 */
[----:B------:R-:W-:Y:S02]  /*44f0*/  @P1 FSEL R0, R165, -INF , !P4 ;  /* 0xff800000a5001808 */ /* 0x000fe40006000000 */
[----:B------:R-:W-:Y:S02]  /*4500*/  PLOP3.LUT P1, PT, PT, PT, UP0, 0x80, 0x0 ;  /* 0x000000000000781c */ /* 0x000fe40003f2f008 */
[----:B------:R-:W-:Y:S03]  /*4510*/  PLOP3.LUT P4, PT, PT, PT, UP0, 0x80, 0x0 ;  /* 0x000000000000781c */ /* 0x000fe60003f8f008 */
[----:B------:R-:W2:Y:S01]  /*4520*/  MUFU.TANH R211, R23 ;  /* 0x0000001700d37308 */ /* 0x000ea20000002400 */
[----:B------:R-:W-:Y:S09]  /*4530*/  FFMA.FTZ R0, R0, UR11, -R4 ;  /* 0x0000000b00007c23 */ /* 0x000ff20008010804 */
[----:B------:R3:W-:Y:S10]  /*4540*/  MUFU.EX2 R188, R0 ;  /* 0x0000000000bc7308 */ /* 0x0007f40000000800 */
[----:B------:R-:W-:Y:S10]  /*4550*/  MUFU.TANH R152, R24 ;  /* 0x0000001800987308 */ /* 0x000ff40000002400 */
[----:B------:R-:W2:Y:S01]  /*4560*/  MUFU.TANH R151, R25 ;  /* 0x0000001900977308 */ /* 0x000ea20000002400 */
[----:B---3--:R-:W-:Y:S02]  /*4570*/  FSEL R0, R12, RZ, P3 ;  /* 0x000000ff0c007208 */ /* 0x008fe40001800000 */
[----:B------:R-:W-:Y:S02]  /*4580*/  MOV R12, R167 ;  /* 0x000000a7000c7202 */ /* 0x000fe40000000f00 */
[----:B------:R-:W-:Y:S01]  /*4590*/  @P1 FSEL R12, R167, -INF , !P5 ;  /* 0xff800000a70c1808 */ /* 0x000fe20006800000 */
[--C-:B------:R-:W-:Y:S01]  /*45a0*/  FFMA.FTZ R10, R11, UR11, -R0.reuse ;  /* 0x0000000b0b0a7c23 */ /* 0x100fe20008010800 */
[----:B------:R-:W-:Y:S03]  /*45b0*/  @P0 IADD3 R11, R9, 0x9, RZ ;  /* 0x00000009090b0810 */ /* 0x000fe60007ffe0ff */
[----:B------:R-:W-:Y:S01]  /*45c0*/  MUFU.TANH R162, R26 ;  /* 0x0000001a00a27308 */ /* 0x000fe20000002400 */
[----:B------:R-:W-:Y:S02]  /*45d0*/  PLOP3.LUT P1, PT, PT, PT, UP0, 0x80, 0x0 ;  /* 0x000000000000781c */ /* 0x000fe40003f2f008 */
[----:B------:R-:W-:Y:S02]  /*45e0*/  PLOP3.LUT P5, PT, PT, PT, UP0, 0x80, 0x0 ;  /* 0x000000000000781c */ /* 0x000fe40003faf008 */
[----:B------:R-:W-:Y:S02]  /*45f0*/  PLOP3.LUT P0, PT, PT, PT, UP0, 0x80, 0x0 ;  /* 0x000000000000781c */ /* 0x000fe40003f0f008 */
[----:B------:R-:W-:Y:S03]  /*4600*/  PLOP3.LUT P3, PT, PT, PT, UP0, 0x80, 0x0 ;  /* 0x000000000000781c */ /* 0x000fe60003f6f008 */
[----:B------:R3:W-:Y:S06]  /*4610*/  MUFU.EX2 R192, R10 ;  /* 0x0000000a00c07308 */ /* 0x0007ec0000000800 */
[----:B------:R-:W-:Y:S04]  /*4620*/  @P5 ISETP.GE.AND P5, PT, R11, UR8, PT ;  /* 0x000000080b005c0c */ /* 0x000fe8000bfa6270 */
[----:B------:R-:W2:Y:S01]  /*4630*/  MUFU.TANH R161, R27 ;  /* 0x0000001b00a17308 */ /* 0x000ea20000002400 */
[----:B------:R-:W-:Y:S02]  /*4640*/  @P0 FSEL R6, R155, -INF , !P5 ;  /* 0xff8000009b060808 */ /* 0x000fe40006800000 */
[----:B------:R-:W-:Y:S01]  /*4650*/  PLOP3.LUT P0, PT, PT, PT, UP0, 0x80, 0x0 ;  /* 0x000000000000781c */ /* 0x000fe20003f0f008 */
[----:B---3--:R-:W-:Y:S02]  /*4660*/  FFMA.FTZ R10, R12, UR11, -R0 ;  /* 0x0000000b0c0a7c23 */ /* 0x008fe40008010800 */
[----:B------:R-:W-:Y:S04]  /*4670*/  FFMA.FTZ R6, R6, UR11, -R4 ;  /* 0x0000000b06067c23 */ /* 0x000fe80008010804 */
[----:B------:R-:W-:Y:S10]  /*4680*/  MUFU.TANH R150, R28 ;  /* 0x0000001c00967308 */ /* 0x000ff40000002400 */
[----:B------:R3:W-:Y:S10]  /*4690*/  MUFU.EX2 R191, R10 ;  /* 0x0000000a00bf7308 */ /* 0x0007f40000000800 */
[----:B------:R-:W-:Y:S10]  /*46a0*/  MUFU.EX2 R170, R6 ;  /* 0x0000000600aa7308 */ /* 0x000ff40000000800 */
[----:B------:R-:W2:Y:S01]  /*46b0*/  MUFU.TANH R149, R29 ;  /* 0x0000001d00957308 */ /* 0x000ea20000002400 */
[----:B---3--:R-:W-:Y:S02]  /*46c0*/  @P2 IADD3 R10, R9, 0x8, RZ ;  /* 0x00000008090a2810 */ /* 0x008fe40007ffe0ff */
[----:B------:R-:W-:Y:S02]  /*46d0*/  PLOP3.LUT P2, PT, PT, PT, UP0, 0x80, 0x0 ;  /* 0x000000000000781c */ /* 0x000fe40003f4f008 */
[----:B------:R-:W-:Y:S01]  /*46e0*/  @P6 ISETP.GE.AND P6, PT, R10, UR8, PT ;  /* 0x000000080a006c0c */ /* 0x000fe2000bfc6270 */
[----:B------:R-:W-:Y:S04]  /*46f0*/  IMAD.MOV.U32 R10, RZ, RZ, R160 ;  /* 0x000000ffff0a7224 */ /* 0x000fe800078e00a0 */
[----:B------:R-:W-:Y:S01]  /*4700*/  MUFU.TANH R197, R32 ;  /* 0x0000002000c57308 */ /* 0x000fe20000002400 */
[----:B------:R-:W-:Y:S02]  /*4710*/  @P1 FSEL R10, R160, -INF , !P6 ;  /* 0xff800000a00a1808 */ /* 0x000fe40007000000 */
[----:B------:R-:W-:Y:S03]  /*4720*/  PLOP3.LUT P1, PT, PT, PT, UP0, 0x80, 0x0 ;  /* 0x000000000000781c */ /* 0x000fe60003f2f008 */
[----:B------:R-:W-:Y:S01]  /*4730*/  FFMA.FTZ R7, R10, UR11, -R4 ;  /* 0x0000000b0a077c23 */ /* 0x000fe20008010804 */
[----:B------:R-:W-:Y:S03]  /*4740*/  MOV R10, R163 ;  /* 0x000000a3000a7202 */ /* 0x000fe60000000f00 */
[----:B------:R-:W-:Y:S10]  /*4750*/  MUFU.TANH R154, R30 ;  /* 0x0000001e009a7308 */ /* 0x000ff40000002400 */
[----:B------:R3:W-:Y:S01]  /*4760*/  MUFU.EX2 R171, R7 ;  /* 0x0000000700ab7308 */ /* 0x0007e20000000800 */
[----:B------:R-:W-:Y:S02]  /*4770*/  @P1 FSEL R10, R163, -INF , !P5 ;  /* 0xff800000a30a1808 */ /* 0x000fe40006800000 */
[----:B------:R-:W-:Y:S07]  /*4780*/  PLOP3.LUT P1, PT, PT, PT, UP0, 0x80, 0x0 ;  /* 0x000000000000781c */ /* 0x000fee0003f2f008 */
[----:B------:R-:W-:Y:S10]  /*4790*/  MUFU.TANH R200, R34 ;  /* 0x0000002200c87308 */ /* 0x000ff40000002400 */
[----:B------:R-:W-:Y:S01]  /*47a0*/  MUFU.TANH R198, R33 ;  /* 0x0000002100c67308 */ /* 0x000fe20000002400 */
[----:B---3--:R-:W-:Y:S02]  /*47b0*/  MOV R7, R166 ;  /* 0x000000a600077202 */ /* 0x008fe40000000f00 */
[----:B------:R-:W-:Y:S02]  /*47c0*/  @P2 FSEL R7, R166, -INF , !P6 ;  /* 0xff800000a6072808 */ /* 0x000fe40007000000 */
[----:B------:R-:W-:Y:S03]  /*47d0*/  PLOP3.LUT P2, PT, PT, PT, UP0, 0x80, 0x0 ;  /* 0x000000000000781c */ /* 0x000fe60003f4f008 */
[----:B------:R-:W-:Y:S01]  /*47e0*/  FFMA.FTZ R6, R7, UR11, -R0 ;  /* 0x0000000b07067c23 */ /* 0x000fe20008010800 */
[----:B----4-:R-:W-:Y:S01]  /*47f0*/  IMAD.MOV.U32 R7, RZ, RZ, R203 ;  /* 0x000000ffff077224 */ /* 0x010fe200078e00cb */
[----:B------:R-:W-:Y:S01]  /*4800*/  @P1 FSEL R7, R203, -INF , !P5 ;  /* 0xff800000cb071808 */ /* 0x000fe20006800000 */
[----:B------:R-:W3:Y:S01]  /*4810*/  MUFU.TANH R199, R35 ;  /* 0x0000002300c77308 */ /* 0x000ee20000002400 */
[----:B------:R-:W-:Y:S03]  /*4820*/  PLOP3.LUT P1, PT, PT, PT, UP0, 0x80, 0x0 ;  /* 0x000000000000781c */ /* 0x000fe60003f2f008 */
[----:B------:R-:W-:Y:S06]  /*4830*/  FFMA.FTZ R7, R7, UR11, -R8 ;  /* 0x0000000b07077c23 */ /* 0x000fec0008010808 */
[----:B------:R4:W-:Y:S10]  /*4840*/  MUFU.EX2 R190, R6 ;  /* 0x0000000600be7308 */ /* 0x0009f40000000800 */
[----:B------:R1:W-:Y:S10]  /*4850*/  MUFU.EX2 R223, R7 ;  /* 0x0000000700df7308 */ /* 0x0003f40000000800 */
[----:B------:R-:W-:Y:S01]  /*4860*/  MUFU.TANH R153, R31 ;  /* 0x0000001f00997308 */ /* 0x000fe20000002400 */
[----:B----4-:R-:W-:Y:S01]  /*4870*/  FFMA.FTZ R6, R10, UR11, -R0 ;  /* 0x0000000b0a067c23 */ /* 0x010fe20008010800 */
[C---:B------:R-:W-:Y:S02]  /*4880*/  @P3 IADD3 R10, R9.reuse, 0x10, RZ ;  /* 0x00000010090a3810 */ /* 0x040fe40007ffe0ff */
[----:B------:R-:W-:Y:S02]  /*4890*/  PLOP3.LUT P3, PT, PT, PT, UP0, 0x80, 0x0 ;  /* 0x000000000000781c */ /* 0x000fe40003f6f008 */
[----:B------:R-:W-:Y:S01]  /*48a0*/  @P4 ISETP.GE.AND P4, PT, R10, UR8, PT ;  /* 0x000000080a004c0c */ /* 0x000fe2000bf86270 */
[----:B------:R-:W-:Y:S03]  /*48b0*/  @P1 VIADD R10, R9, 0x11 ;  /* 0x00000011090a1836 */ /* 0x000fe60000000000 */
[----:B------:R4:W-:Y:S01]  /*48c0*/  MUFU.EX2 R189, R6 ;  /* 0x0000000600bd7308 */ /* 0x0009e20000000800 */
[----:B-1----:R-:W-:Y:S02]  /*48d0*/  MOV R7, R212 ;  /* 0x000000d400077202 */ /* 0x002fe40000000f00 */
[----:B------:R-:W-:Y:S02]  /*48e0*/  @P2 FSEL R7, R212, -INF , !P5 ;  /* 0xff800000d4072808 */ /* 0x000fe40006800000 */
[----:B------:R-:W-:Y:S02]  /*48f0*/  PLOP3.LUT P2, PT, PT, PT, UP0, 0x80, 0x0 ;  /* 0x000000000000781c */ /* 0x000fe40003f4f008 */
[----:B------:R-:W-:Y:S01]  /*4900*/  PLOP3.LUT P1, PT, PT, PT, UP0, 0x80, 0x0 ;  /* 0x000000000000781c */ /* 0x000fe20003f2f008 */
[--C-:B------:R-:W-:Y:S01]  /*4910*/  FFMA.FTZ R7, R7, UR11, -R5.reuse ;  /* 0x0000000b07077c23 */ /* 0x100fe20008010805 */
[----:B------:R-:W-:Y:S03]  /*4920*/  PLOP3.LUT P5, PT, PT, PT, UP0, 0x80, 0x0 ;  /* 0x000000000000781c */ /* 0x000fe60003faf008 */
[----:B------:R1:W-:Y:S01]  /*4930*/  MUFU.EX2 R229, R7 ;  /* 0x0000000700e57308 */ /* 0x0003e20000000800 */
[----:B----4-:R-:W-:Y:S02]  /*4940*/  MOV R6, R204 ;  /* 0x000000cc00067202 */ /* 0x010fe40000000f00 */
[----:B------:R-:W-:Y:S02]  /*4950*/  @P0 FSEL R6, R204, -INF , !P6 ;  /* 0xff800000cc060808 */ /* 0x000fe40007000000 */
[----:B------:R-:W-:Y:S03]  /*4960*/  PLOP3.LUT P0, PT, PT, PT, UP0, 0x80, 0x0 ;  /* 0x000000000000781c */ /* 0x000fe60003f0f008 */
[--C-:B------:R-:W-:Y:S04]  /*4970*/  FFMA.FTZ R6, R6, UR11, -R8.reuse ;  /* 0x0000000b06067c23 */ /* 0x100fe80008010808 */
[----:B------:R4:W3:Y:S01]  /*4980*/  MUFU.EX2 R224, R6 ;  /* 0x0000000600e07308 */ /* 0x0008e20000000800 */
[----:B-1----:R-:W-:Y:S02]  /*4990*/  MOV R7, R202 ;  /* 0x000000ca00077202 */ /* 0x002fe40000000f00 */
[----:B----4-:R-:W-:Y:S03]  /*49a0*/  MOV R6, R213 ;  /* 0x000000d500067202 */ /* 0x010fe60000000f00 */
[----:B------:R-:W-:Y:S02]  /*49b0*/  @P0 FSEL R6, R213, -INF , !P6 ;  /* 0xff800000d5060808 */ /* 0x000fe40007000000 */
[----:B------:R-:W-:Y:S02]  /*49c0*/  PLOP3.LUT P6, PT, PT, PT, UP0, 0x80, 0x0 ;  /* 0x000000000000781c */ /* 0x000fe40003fcf008 */
[----:B------:R-:W-:Y:S01]  /*49d0*/  PLOP3.LUT P0, PT, PT, PT, UP0, 0x80, 0x0 ;  /* 0x000000000000781c */ /* 0x000fe20003f0f008 */
[--C-:B------:R-:W-:Y:S04]  /*49e0*/  FFMA.FTZ R6, R6, UR11, -R5.reuse ;  /* 0x0000000b06067c23 */ /* 0x100fe80008010805 */
[----:B------:R1:W4:Y:S06]  /*49f0*/  MUFU.EX2 R230, R6 ;  /* 0x0000000600e67308 */ /* 0x00032c0000000800 */
[----:B------:R-:W-:Y:S02]  /*4a00*/  @P6 ISETP.GE.AND P6, PT, R10, UR8, PT ;  /* 0x000000080a006c0c */ /* 0x000fe4000bfc6270 */
[C---:B------:R-:W-:Y:S02]  /*4a10*/  @P3 IADD3 R10, R9.reuse, 0x18, RZ ;  /* 0x00000018090a3810 */ /* 0x040fe40007ffe0ff */
[----:B------:R-:W-:Y:S02]  /*4a20*/  @P2 FSEL R7, R202, -INF , !P6 ;  /* 0xff800000ca072808 */ /* 0x000fe40007000000 */
[----:B------:R-:W-:Y:S02]  /*4a30*/  PLOP3.LUT P2, PT, PT, PT, UP0, 0x80, 0x0 ;  /* 0x000000000000781c */ /* 0x000fe40003f4f008 */
[----:B------:R-:W-:Y:S01]  /*4a40*/  @P5 IADD3 R9, R9, 0x19, RZ ;  /* 0x0000001909095810 */ /* 0x000fe20007ffe0ff */
[--C-:B------:R-:W-:Y:S01]  /*4a50*/  FFMA.FTZ R7, R7, UR11, -R8.reuse ;  /* 0x0000000b07077c23 */ /* 0x100fe20008010808 */
[----:B-1----:R-:W-:Y:S02]  /*4a60*/  MOV R6, R201 ;  /* 0x000000c900067202 */ /* 0x002fe40000000f00 */
        /* <DEDUP_REMOVED lines=46> */
[----:B---3--:R-:W-:Y:S02]  /*4d50*/  MOV R7, R199 ;  /* 0x000000c700077202 */ /* 0x008fe40000000f00 */
        /* <DEDUP_REMOVED lines=27> */
[----:B------:R-:W-:Y:S02]  /*4f10*/  F2FP.F16.F32.PACK_AB R7, R223, R224 ;  /* 0x000000e0df07723e */ /* 0x000fe400000000ff */
[----:B------:R-:W-:Y:S02]  /*4f20*/  IADD3.X R147, R248, UR14, RZ, P0, !PT ;  /* 0x0000000ef8937c10 */ /* 0x000fe400087fe4ff */
[----:B------:R-:W-:Y:S04]  /*4f30*/  PLOP3.LUT P0, PT, PT, PT, UP3, 0x80, 0x0 ;  /* 0x000000000000781c */ /* 0x000fe80003f0f038 */
[----:B------:R2:W2:Y:S01]  /*4f40*/  MUFU.EX2 R225, R5 ;  /* 0x0000000500e17308 */ /* 0x0004a20000000800 */
[----:B-1----:R-:W-:Y:S01]  /*4f50*/  MOV R8, R153 ;  /* 0x0000009900087202 */ /* 0x002fe20000000f00 */
[----:B------:R-:W2:Y:S01]  /*4f60*/  LDG.E R144, desc[UR6][R146.64] ;  /* 0x0000000692907981 */ /* 0x000ea2000c1e1900 */
[----:B------:R-:W-:Y:S05]  /*4f70*/  @P1 FSEL R8, R153, -INF , !P4 ;  /* 0xff80000099081808 */ /* 0x000fea0006000000 */
[----:B------:R-:W-:Y:S01]  /*4f80*/  FFMA.FTZ R0, R8, UR11, -R0 ;  /* 0x0000000b08007c23 */ /* 0x000fe20008010800 */
[----:B---3--:R-:W-:Y:S03]  /*4f90*/  F2FP.F16.F32.PACK_AB R4, R235, R234 ;  /* 0x000000eaeb04723e */ /* 0x008fe600000000ff */
[----:B------:R1:W3:Y:S01]  /*4fa0*/  MUFU.EX2 R169, R0 ;  /* 0x0000000000a97308 */ /* 0x0002e20000000800 */
[----:B----4-:R-:W-:Y:S01]  /*4fb0*/  F2FP.F16.F32.PACK_AB R6, R229, R230 ;  /* 0x000000e6e506723e */ /* 0x010fe200000000ff */
[----:B------:R4:W-:Y:S01]  /*4fc0*/  STS [R196+0x19400], R4 ;  /* 0x01940004c4007388 */ /* 0x0009e20000000800 */
[----:B--2---:R-:W-:Y:S03]  /*4fd0*/  F2FP.F16.F32.PACK_AB R5, R187, R188 ;  /* 0x000000bcbb05723e */ /* 0x004fe600000000ff */
[----:B------:R2:W-:Y:S04]  /*4fe0*/  STS [R195+0x19000], R7 ;  /* 0x01900007c3007388 */ /* 0x0005e80000000800 */
[----:B------:R3:W-:Y:S04]  /*4ff0*/  STS [R195+0x19400], R6 ;  /* 0x01940006c3007388 */ /* 0x0007e80000000800 */
[----:B------:R3:W-:Y:S01]  /*5000*/  STS [R196+0x1a000], R5 ;  /* 0x01a00005c4007388 */ /* 0x0007e20000000800 */
[----:B-1----:R-:W-:Y:S02]  /*5010*/  F2FP.F16.F32.PACK_AB R0, R219, R220 ;  /* 0x000000dcdb00723e */ /* 0x002fe400000000ff */
[----:B----4-:R-:W-:Y:S02]  /*5020*/  F2FP.F16.F32.PACK_AB R4, R191, R192 ;  /* 0x000000c0bf04723e */ /* 0x010fe400000000ff */
[----:B--2---:R-:W-:Y:S03]  /*5030*/  F2FP.F16.F32.PACK_AB R7, R170, R171 ;  /* 0x000000abaa07723e */ /* 0x004fe600000000ff */
[----:B------:R1:W-:Y:S01]  /*5040*/  STS [R196+0x1a400], R4 ;  /* 0x01a40004c4007388 */ /* 0x0003e20000000800 */
[----:B---3--:R-:W-:Y:S03]  /*5050*/  F2FP.F16.F32.PACK_AB R6, R189, R190 ;  /* 0x000000bebd06723e */ /* 0x008fe600000000ff */
        /* <DEDUP_REMOVED lines=17> */
[----:B------:R-:W-:Y:S08]  /*5170*/  LDSM.16.M88.4 R32, [R175+UR4+0x6000] ;  /* 0x00600004af20783b */ /* 0x000ff00008000200 */
[----:B------:R-:W2:Y:S08]  /*5180*/  LDSM.16.M88.4 R16, [R172+0xf000] ;  /* 0x00f00000ac10783b */ /* 0x000eb00000000200 */
[----:B------:R-:W3:Y:S01]  /*5190*/  LDSM.16.M88.4 R28, [R175+UR4+0x6800] ;  /* 0x00680004af1c783b */ /* 0x000ee20008000200 */
[----:B-1----:R-:W-:Y:S07]  /*51a0*/  MOV R0, UR4 ;  /* 0x0000000400007c02 */ /* 0x002fee0008000f00 */
[----:B------:R-:W1:Y:S01]  /*51b0*/  LDSM.16.M88.4 R132, [R172+0xf400] ;  /* 0x00f40000ac84783b */ /* 0x000e620000000200 */
[----:B------:R-:W-:Y:S04]  /*51c0*/  IADD3 R0, R175, 0x6000, R0 ;  /* 0x00006000af007810 */ /* 0x000fe80007ffe000 */
[----:B------:R-:W-:Y:S03]  /*51d0*/  IADD3 R0, R0, R180, RZ ;  /* 0x000000b400007210 */ /* 0x000fe60007ffe0ff */
[----:B------:R-:W-:Y:S08]  /*51e0*/  LDSM.16.M88.4 R140, [R173+0xf000] ;  /* 0x00f00000ad8c783b */ /* 0x000ff00000000200 */
[----:B------:R-:W4:Y:S01]  /*51f0*/  LDSM.16.M88.4 R136, [R0] ;  /* 0x000000000088783b */ /* 0x000f220000000200 */
[-C--:B--2---:R-:W-:Y:S06]  /*5200*/  HMMA.16816.F32 R4, R32, R16.reuse, RZ ;  /* 0x000000102004723c */ /* 0x084fec00000018ff */
        /* <DEDUP_REMOVED lines=9> */
[C---:B-1----:R-:W-:Y:S06]  /*52a0*/  HMMA.16816.F32 R8, R132.reuse, R140, R8 ;  /* 0x0000008c8408723c */ /* 0x042fec0000001808 */
[-C--:B------:R-:W-:Y:S06]  /*52b0*/  HMMA.16816.F32 R12, R132, R142.reuse, R12 ;  /* 0x0000008e840c723c */ /* 0x080fec000000180c */
[C---:B------:R-:W-:Y:S01]  /*52c0*/  HMMA.16816.F32 R16, R136.reuse, R142, R16 ;  /* 0x0000008e8810723c */ /* 0x040fe20000001810 */
[----:B------:R-:W1:Y:S05]  /*52d0*/  LDSM.16.M88.4 R140, [R173+0xf400] ;  /* 0x00f40000ad8c783b */ /* 0x000e6a0000000200 */
[-C--:B-1----:R-:W-:Y:S06]  /*52e0*/  HMMA.16816.F32 R20, R136, R140.reuse, R20 ;  /* 0x0000008c8814723c */ /* 0x082fec0000001814 */
[C---:B------:R-:W-:Y:S06]  /*52f0*/  HMMA.16816.F32 R24, R132.reuse, R140, R24 ;  /* 0x0000008c8418723c */ /* 0x040fec0000001818 */
[-C--:B------:R-:W-:Y:S01]  /*5300*/  HMMA.16816.F32 R28, R132, R142.reuse, R28 ;  /* 0x0000008e841c723c */ /* 0x080fe2000000181c */
[----:B------:R-:W-:Y:S05]  /*5310*/  LDSM.16.M88.4 R132, [R175+UR4+0x7000] ;  /* 0x00700004af84783b */ /* 0x000fea0008000200 */
[----:B------:R-:W-:Y:S03]  /*5320*/  HMMA.16816.F32 R32, R136, R142, R32 ;  /* 0x0000008e8820723c */ /* 0x000fe60000001820 */
[----:B------:R-:W1:Y:S08]  /*5330*/  LDSM.16.M88.4 R136, [R172+0x11000] ;  /* 0x01100000ac88783b */ /* 0x000e700000000200 */
[----:B------:R-:W2:Y:S01]  /*5340*/  LDSM.16.M88.4 R140, [R175+UR4+0x7800] ;  /* 0x00780004af8c783b */ /* 0x000ea20008000200 */
[-C--:B-1----:R-:W-:Y:S06]  /*5350*/  HMMA.16816.F32 R4, R132, R136.reuse, R4 ;  /* 0x000000888404723c */ /* 0x082fec0000001804 */
[C---:B--2---:R-:W-:Y:S06]  /*5360*/  HMMA.16816.F32 R8, R140.reuse, R136, R8 ;  /* 0x000000888c08723c */ /* 0x044fec0000001808 */
[-C--:B------:R-:W-:Y:S06]  /*5370*/  HMMA.16816.F32 R12, R140, R138.reuse, R12 ;  /* 0x0000008a8c0c723c */ /* 0x080fec000000180c */
[C---:B------:R-:W-:Y:S01]  /*5380*/  HMMA.16816.F32 R16, R132.reuse, R138, R16 ;  /* 0x0000008a8410723c */ /* 0x040fe20000001810 */
[----:B------:R-:W1:Y:S05]  /*5390*/  LDSM.16.M88.4 R136, [R172+0x11400] ;  /* 0x01140000ac88783b */ /* 0x000e6a0000000200 */
[-C--:B-1----:R-:W-:Y:S06]  /*53a0*/  HMMA.16816.F32 R20, R132, R136.reuse, R20 ;  /* 0x000000888414723c */ /* 0x082fec0000001814 */
[C---:B------:R-:W-:Y:S06]  /*53b0*/  HMMA.16816.F32 R24, R140.reuse, R136, R24 ;  /* 0x000000888c18723c */ /* 0x040fec0000001818 */
[-C--:B------:R-:W-:Y:S01]  /*53c0*/  HMMA.16816.F32 R28, R140, R138.reuse, R28 ;  /* 0x0000008a8c1c723c */ /* 0x080fe2000000181c */
[----:B------:R-:W-:Y:S05]  /*53d0*/  LDSM.16.M88.4 R140, [R0+0x1000] ;  /* 0x00100000008c783b */ /* 0x000fea0000000200 */
[----:B------:R-:W-:Y:S03]  /*53e0*/  HMMA.16816.F32 R32, R132, R138, R32 ;  /* 0x0000008a8420723c */ /* 0x000fe60000001820 */
[----:B------:R-:W1:Y:S08]  /*53f0*/  LDSM.16.M88.4 R132, [R173+0x11000] ;  /* 0x01100000ad84783b */ /* 0x000e700000000200 */
[----:B------:R-:W2:Y:S01]  /*5400*/  LDSM.16.M88.4 R136, [R0+0x1800] ;  /* 0x001800000088783b */ /* 0x000ea20000000200 */
        /* <DEDUP_REMOVED lines=23> */
[----:B------:R2:W3:Y:S08]  /*5580*/  LDSM.16.M88.4 R136, [R0+0x2800] ;  /* 0x002800000088783b */ /* 0x0004f00000000200 */
[----:B--2---:R2:W5:Y:S01]  /*5590*/  LDG.E R0, desc[UR6][R146.64+0xa0] ;  /* 0x0000a00692007981 */ /* 0x004562000c1e1900 */
[-C--:B-1----:R-:W-:Y:S06]  /*55a0*/  HMMA.16816.F32 R4, R140, R132.reuse, R4 ;  /* 0x000000848c04723c */ /* 0x082fec0000001804 */
[C---:B---3--:R-:W-:Y:S06]  /*55b0*/  HMMA.16816.F32 R8, R136.reuse, R132, R8 ;  /* 0x000000848808723c */ /* 0x048fec0000001808 */
[-C--:B------:R-:W-:Y:S06]  /*55c0*/  HMMA.16816.F32 R12, R136, R134.reuse, R12 ;  /* 0x00000086880c723c */ /* 0x080fec000000180c */
[C---:B------:R-:W-:Y:S01]  /*55d0*/  HMMA.16816.F32 R16, R140.reuse, R134, R16 ;  /* 0x000000868c10723c */ /* 0x040fe20000001810 */
[----:B------:R-:W1:Y:S05]  /*55e0*/  LDSM.16.M88.4 R132, [R173+0x13400] ;  /* 0x01340000ad84783b */ /* 0x000e6a0000000200 */
[C---:B------:R-:W-:Y:S01]  /*55f0*/  FADD.FTZ R5, -R144.reuse, R5 ;  /* 0x0000000590057221 */ /* 0x040fe20000010100 */
[----:B------:R-:W-:Y:S04]  /*5600*/  FADD.FTZ R4, -R144, R4 ;  /* 0x0000000490047221 */ /* 0x000fe80000010100 */
[----:B------:R-:W-:Y:S01]  /*5610*/  FMUL.FTZ R145, R145, R5 ;  /* 0x0000000591917220 */ /* 0x000fe20000410000 */
[----:B------:R-:W-:Y:S01]  /*5620*/  FMUL.FTZ R148, R148, R4 ;  /* 0x0000000494947220 */ /* 0x000fe20000410000 */
[----:B------:R-:W3:Y:S04]  /*5630*/  LDG.E R5, desc[UR6][R146.64+0x20] ;  /* 0x0000200692057981 */ /* 0x000ee8000c1e1900 */
[----:B------:R2:W5:Y:S07]  /*5640*/  LDG.E R4, desc[UR6][R146.64+0x80] ;  /* 0x0000800692047981 */ /* 0x00056e000c1e1900 */
[----:B------:R-:W-:Y:S01]  /*5650*/  FADD.FTZ R17, -R144, R17 ;  /* 0x0000001190117221 */ /* 0x000fe20000010100 */
[-C--:B-1----:R-:W-:Y:S06]  /*5660*/  HMMA.16816.F32 R20, R140, R132.reuse, R20 ;  /* 0x000000848c14723c */ /* 0x082fec0000001814 */
[C---:B------:R-:W-:Y:S06]  /*5670*/  HMMA.16816.F32 R24, R136.reuse, R132, R24 ;  /* 0x000000848818723c */ /* 0x040fec0000001818 */
[-C--:B------:R-:W-:Y:S05]  /*5680*/  HMMA.16816.F32 R28, R136, R134.reuse, R28 ;  /* 0x00000086881c723c */ /* 0x080fea000000181c */
[----:B------:R-:W-:Y:S01]  /*5690*/  FFMA.FTZ R133, -R206, R206, 1 ;  /* 0x3f800000ce857423 */ /* 0x000fe200000101ce */
[----:B------:R-:W-:Y:S01]  /*56a0*/  FFMA.FTZ R132, -R205, R205, 1 ;  /* 0x3f800000cd847423 */ /* 0x000fe200000101cd */
[----:B------:R-:W-:Y:S04]  /*56b0*/  HMMA.16816.F32 R32, R140, R134, R32 ;  /* 0x000000868c20723c */ /* 0x000fe80000001820 */
[----:B------:R-:W-:Y:S01]  /*56c0*/  FMUL.FTZ R133, R133, UR5 ;  /* 0x0000000585857c20 */ /* 0x000fe20008410000 */
[----:B------:R-:W-:Y:S01]  /*56d0*/  FMUL.FTZ R132, R132, UR5 ;  /* 0x0000000584847c20 */ /* 0x000fe20008410000 */
[C---:B------:R-:W-:Y:S01]  /*56e0*/  FADD.FTZ R20, -R144.reuse, R20 ;  /* 0x0000001490147221 */ /* 0x040fe20000010100 */
[----:B------:R-:W-:Y:S01]  /*56f0*/  FADD.FTZ R134, -R144, R16 ;  /* 0x0000001090867221 */ /* 0x000fe20000010100 */
[----:B------:R-:W-:Y:S03]  /*5700*/  FMUL.FTZ R133, R148, R133 ;  /* 0x0000008594857220 */ /* 0x000fe60000410000 */
[----:B------:R-:W-:Y:S01]  /*5710*/  FMUL.FTZ R132, R145, R132 ;  /* 0x0000008491847220 */ /* 0x000fe20000410000 */
[----:B------:R-:W-:Y:S01]  /*5720*/  FMUL.FTZ R135, R221, R20 ;  /* 0x00000014dd877220 */ /* 0x000fe20000410000 */
[----:B------:R-:W-:Y:S01]  /*5730*/  FFMA.FTZ R20, -R203, R203, 1 ;  /* 0x3f800000cb147423 */ /* 0x000fe200000101cb */
[----:B------:R-:W-:Y:S02]  /*5740*/  FADD.FTZ R136, -R144, R21 ;  /* 0x0000001590887221 */ /* 0x000fe40000010100 */
[----:B------:R-:W-:Y:S01]  /*5750*/  F2FP.F16.F32.PACK_AB R16, R132, R133 ;  /* 0x000000858410723e */ /* 0x000fe200000000ff */
[----:B------:R-:W-:Y:S01]  /*5760*/  FMUL.FTZ R133, R224, R134 ;  /* 0x00000086e0857220 */ /* 0x000fe20000410000 */
[----:B------:R-:W-:Y:S01]  /*5770*/  FMUL.FTZ R134, R223, R17 ;  /* 0x00000011df867220 */ /* 0x000fe20000410000 */
[----:B------:R-:W-:Y:S01]  /*5780*/  FFMA.FTZ R17, -R204, R204, 1 ;  /* 0x3f800000cc117423 */ /* 0x000fe200000101cc */
[----:B------:R-:W-:Y:S01]  /*5790*/  FFMA.FTZ R132, -R201, R201, 1 ;  /* 0x3f800000c9847423 */ /* 0x000fe200000101c9 */
[----:B------:R-:W-:Y:S02]  /*57a0*/  FMUL.FTZ R136, R222, R136 ;  /* 0x00000088de887220 */ /* 0x000fe40000410000 */
[----:B------:R-:W-:Y:S01]  /*57b0*/  FMUL.FTZ R21, R17, UR5 ;  /* 0x0000000511157c20 */ /* 0x000fe20008410000 */
[----:B------:R-:W-:Y:S01]  /*57c0*/  FMUL.FTZ R17, R20, UR5 ;  /* 0x0000000514117c20 */ /* 0x000fe20008410000 */
[----:B------:R-:W-:Y:S01]  /*57d0*/  FFMA.FTZ R20, -R197, R197, 1 ;  /* 0x3f800000c5147423 */ /* 0x000fe200000101c5 */
[----:B------:R-:W-:Y:S01]  /*57e0*/  FMUL.FTZ R132, R132, UR5 ;  /* 0x0000000584847c20 */ /* 0x000fe20008410000 */
[----:B------:R-:W-:Y:S01]  /*57f0*/  FMUL.FTZ R21, R133, R21 ;  /* 0x0000001585157220 */ /* 0x000fe20000410000 */
[----:B------:R-:W-:Y:S01]  /*5800*/  FMUL.FTZ R17, R134, R17 ;  /* 0x0000001186117220 */ /* 0x000fe20000410000 */
[----:B------:R-:W-:Y:S01]  /*5810*/  FFMA.FTZ R133, -R202, R202, 1 ;  /* 0x3f800000ca857423 */ /* 0x000fe200000101ca */
[----:B------:R-:W-:Y:S01]  /*5820*/  FADD.FTZ R134, -R144, R32 ;  /* 0x0000002090867221 */ /* 0x000fe20000010100 */
[----:B------:R-:W-:Y:S01]  /*5830*/  FMUL.FTZ R20, R20, UR5 ;  /* 0x0000000514147c20 */ /* 0x000fe20008410000 */
[----:B------:R-:W-:Y:S01]  /*5840*/  FMUL.FTZ R132, R135, R132 ;  /* 0x0000008487847220 */ /* 0x000fe20000410000 */
[----:B------:R-:W-:Y:S01]  /*5850*/  FMUL.FTZ R32, R133, UR5 ;  /* 0x0000000585207c20 */ /* 0x000fe20008410000 */
[----:B------:R-:W-:Y:S01]  /*5860*/  FMUL.FTZ R133, R220, R134 ;  /* 0x00000086dc857220 */ /* 0x000fe20000410000 */
[----:B------:R-:W-:Y:S02]  /*5870*/  FADD.FTZ R144, -R144, R33 ;  /* 0x0000002190907221 */ /* 0x000fe40000010100 */
[----:B------:R-:W-:Y:S01]  /*5880*/  FMUL.FTZ R33, R136, R32 ;  /* 0x0000002088217220 */ /* 0x000fe20000410000 */
[----:B------:R-:W-:Y:S01]  /*5890*/  FMUL.FTZ R20, R133, R20 ;  /* 0x0000001485147220 */ /* 0x000fe20000410000 */
[----:B------:R-:W-:Y:S01]  /*58a0*/  FFMA.FTZ R133, -R215, R215, 1 ;  /* 0x3f800000d7857423 */ /* 0x000fe200000101d7 */
[----:B------:R-:W-:Y:S01]  /*58b0*/  FFMA.FTZ R32, -R198, R198, 1 ;  /* 0x3f800000c6207423 */ /* 0x000fe200000101c6 */
[----:B------:R-:W-:Y:S01]  /*58c0*/  FMUL.FTZ R136, R219, R144 ;  /* 0x00000090db887220 */ /* 0x000fe20000410000 */
[----:B------:R-:W-:Y:S01]  /*58d0*/  F2FP.F16.F32.PACK_AB R33, R33, R132 ;  /* 0x000000842121723e */ /* 0x000fe200000000ff */
[----:B------:R-:W-:Y:S01]  /*58e0*/  FMUL.FTZ R133, R133, UR5 ;  /* 0x0000000585857c20 */ /* 0x000fe20008410000 */
[----:B------:R-:W-:Y:S01]  /*58f0*/  FMUL.FTZ R32, R32, UR5 ;  /* 0x0000000520207c20 */ /* 0x000fe20008410000 */
[----:B------:R-:W-:Y:S03]  /*5900*/  FFMA.FTZ R132, -R214, R214, 1 ;  /* 0x3f800000d6847423 */ /* 0x000fe600000101d6 */
[----:B------:R-:W-:Y:S01]  /*5910*/  FMUL.FTZ R32, R136, R32 ;  /* 0x0000002088207220 */ /* 0x000fe20000410000 */
[----:B------:R-:W-:Y:S04]  /*5920*/  FMUL.FTZ R132, R132, UR5 ;  /* 0x0000000584847c20 */ /* 0x000fe80008410000 */
[----:B------:R-:W-:Y:S01]  /*5930*/  F2FP.F16.F32.PACK_AB R32, R32, R20 ;  /* 0x000000142020723e */ /* 0x000fe200000000ff */
[C---:B---3--:R-:W-:Y:S01]  /*5940*/  FADD.FTZ R6, -R5.reuse, R6 ;  /* 0x0000000605067221 */ /* 0x048fe20000010100 */
[C---:B------:R-:W-:Y:S01]  /*5950*/  FADD.FTZ R7, -R5.reuse, R7 ;  /* 0x0000000705077221 */ /* 0x040fe20000010100 */
[C---:B------:R-:W-:Y:S01]  /*5960*/  FADD.FTZ R18, -R5.reuse, R18 ;  /* 0x0000001205127221 */ /* 0x040fe20000010100 */
[----:B------:R-:W-:Y:S01]  /*5970*/  FADD.FTZ R35, -R5, R35 ;  /* 0x0000002305237221 */ /* 0x000fe20000010100 */
[----:B------:R-:W-:Y:S01]  /*5980*/  FMUL.FTZ R135, R234, R6 ;  /* 0x00000006ea877220 */ /* 0x000fe20000410000 */
[----:B------:R-:W-:Y:S01]  /*5990*/  FFMA.FTZ R6, -R216, R216, 1 ;  /* 0x3f800000d8067423 */ /* 0x000fe200000101d8 */
[----:B------:R-:W-:Y:S01]  /*59a0*/  FMUL.FTZ R134, R235, R7 ;  /* 0x00000007eb867220 */ /* 0x000fe20000410000 */
[----:B------:R-:W-:Y:S01]  /*59b0*/  F2FP.F16.F32.PACK_AB R7, R17, R21 ;  /* 0x000000151107723e */ /* 0x000fe200000000ff */
[----:B------:R-:W-:Y:S01]  /*59c0*/  FMUL.FTZ R18, R230, R18 ;  /* 0x00000012e6127220 */ /* 0x000fe20000410000 */
[----:B------:R-:W-:Y:S01]  /*59d0*/  FMUL.FTZ R6, R6, UR5 ;  /* 0x0000000506067c20 */ /* 0x000fe20008410000 */
[C---:B------:R-:W-:Y:S01]  /*59e0*/  FADD.FTZ R20, -R5.reuse, R22 ;  /* 0x0000001605147221 */ /* 0x040fe20000010100 */
[C---:B------:R-:W-:Y:S01]  /*59f0*/  FADD.FTZ R22, -R5.reuse, R34 ;  /* 0x0000002205167221 */ /* 0x040fe20000010100 */
[----:B------:R-:W-:Y:S01]  /*5a00*/  FADD.FTZ R21, -R5, R23 ;  /* 0x0000001705157221 */ /* 0x000fe20000010100 */
[----:B------:R-:W-:Y:S01]  /*5a10*/  FMUL.FTZ R17, R135, R6 ;  /* 0x0000000687117220 */ /* 0x000fe20000410000 */
[----:B------:R-:W-:Y:S01]  /*5a20*/  FMUL.FTZ R6, R134, R133 ;  /* 0x0000008586067220 */ /* 0x000fe20000410000 */
[----:B------:R-:W-:Y:S01]  /*5a30*/  FADD.FTZ R19, -R5, R19 ;  /* 0x0000001305137221 */ /* 0x000fe20000010100 */
[----:B------:R-:W-:Y:S01]  /*5a40*/  FFMA.FTZ R23, -R212, R212, 1 ;  /* 0x3f800000d4177423 */ /* 0x000fe200000101d4 */
[----:B------:R-:W-:Y:S01]  /*5a50*/  FFMA.FTZ R134, -R200, R200, 1 ;  /* 0x3f800000c8867423 */ /* 0x000fe200000101c8 */
[----:B------:R-:W-:Y:S01]  /*5a60*/  FFMA.FTZ R133, -R199, R199, 1 ;  /* 0x3f800000c7857423 */ /* 0x000fe200000101c7 */
[----:B------:R-:W-:Y:S01]  /*5a70*/  F2FP.F16.F32.PACK_AB R6, R6, R17 ;  /* 0x000000110606723e */ /* 0x000fe200000000ff */
[----:B------:R-:W-:Y:S01]  /*5a80*/  FFMA.FTZ R17, -R213, R213, 1 ;  /* 0x3f800000d5117423 */ /* 0x000fe200000101d5 */
[----:B------:R-:W-:Y:S01]  /*5a90*/  FMUL.FTZ R19, R229, R19 ;  /* 0x00000013e5137220 */ /* 0x000fe20000410000 */
[----:B------:R-:W-:Y:S01]  /*5aa0*/  FMUL.FTZ R20, R227, R20 ;  /* 0x00000014e3147220 */ /* 0x000fe20000410000 */
[----:B------:R-:W-:Y:S01]  /*5ab0*/  FMUL.FTZ R21, R228, R21 ;  /* 0x00000015e4157220 */ /* 0x000fe20000410000 */
[----:B------:R-:W-:Y:S01]  /*5ac0*/  FMUL.FTZ R17, R17, UR5 ;  /* 0x0000000511117c20 */ /* 0x000fe20008410000 */
[----:B------:R-:W-:Y:S01]  /*5ad0*/  FMUL.FTZ R23, R23, UR5 ;  /* 0x0000000517177c20 */ /* 0x000fe20008410000 */
[----:B------:R-:W-:Y:S01]  /*5ae0*/  FMUL.FTZ R5, R226, R22 ;  /* 0x00000016e2057220 */ /* 0x000fe20000410000 */
[----:B------:R-:W-:Y:S01]  /*5af0*/  FMUL.FTZ R134, R134, UR5 ;  /* 0x0000000586867c20 */ /* 0x000fe20008410000 */
[----:B------:R-:W-:Y:S01]  /*5b00*/  FMUL.FTZ R34, R18, R17 ;  /* 0x0000001112227220 */ /* 0x000fe20000410000 */
[----:B------:R-:W-:Y:S01]  /*5b10*/  FMUL.FTZ R17, R225, R35 ;  /* 0x00000023e1117220 */ /* 0x000fe20000410000 */
[----:B------:R-:W-:Y:S01]  /*5b20*/  FFMA.FTZ R35, -R211, R211, 1 ;  /* 0x3f800000d3237423 */ /* 0x000fe200000101d3 */
[----:B------:R-:W-:Y:S01]  /*5b30*/  FMUL.FTZ R133, R133, UR5 ;  /* 0x0000000585857c20 */ /* 0x000fe20008410000 */
[----:B------:R-:W-:Y:S01]  /*5b40*/  FMUL.FTZ R23, R19, R23 ;  /* 0x0000001713177220 */ /* 0x000fe20000410000 */
[----:B------:R-:W-:Y:S01]  /*5b50*/  FMUL.FTZ R132, R20, R132 ;  /* 0x0000008414847220 */ /* 0x000fe20000410000 */
[----:B------:R-:W-:Y:S01]  /*5b60*/  FMUL.FTZ R35, R35, UR5 ;  /* 0x0000000523237c20 */ /* 0x000fe20008410000 */
[----:B------:R-:W-:Y:S01]  /*5b70*/  FMUL.FTZ R134, R5, R134 ;  /* 0x0000008605867220 */ /* 0x000fe20000410000 */
[----:B------:R-:W-:Y:S02]  /*5b80*/  FMUL.FTZ R133, R17, R133 ;  /* 0x0000008511857220 */ /* 0x000fe40000410000 */
[----:B------:R-:W-:Y:S01]  /*5b90*/  FMUL.FTZ R35, R21, R35 ;  /* 0x0000002315237220 */ /* 0x000fe20000410000 */
[----:B--2---:R-:W-:Y:S06]  /*5ba0*/  @!P0 BRA `(.L_x_890) ;  /* 0x0000000000c08947 */ /* 0x004fec0003800000 */
[----:B------:R-:W1:Y:S01]  /*5bb0*/  LDC R5, c[0x0][0x240] ;  /* 0x00009000ff057b82 */ /* 0x000e620000000800 */
[----:B------:R-:W-:Y:S01]  /*5bc0*/  ULOP3.LUT UR10, UR9, 0x1, URZ, 0xc0, !UPT ;  /* 0x00000001090a7892 */ /* 0x000fe2000f8ec03f */
[----:B------:R-:W-:Y:S02]  /*5bd0*/  ISETP.GE.AND P3, PT, R232, UR35, PT ;  /* 0x00000023e8007c0c */ /* 0x000fe4000bf66270 */
[----:B------:R-:W-:Y:S01]  /*5be0*/  ISETP.GE.AND P2, PT, R240, UR35, PT ;  /* 0x00000023f0007c0c */ /* 0x000fe2000bf46270 */
[----:B------:R-:W-:Y:S01]  /*5bf0*/  UISETP.NE.U32.AND UP1, UPT, UR10, 0x1, UPT ;  /* 0x000000010a00788c */ /* 0x000fe2000bf25070 */
[----:B------:R-:W-:Y:S03]  /*5c00*/  ISETP.GE.AND P1, PT, R241, UR35, PT ;  /* 0x00000023f1007c0c */ /* 0x000fe6000bf26270 */
[----:B------:R-:W-:Y:S06]  /*5c10*/  USEL UR10, UR60, 0x3000, !UP1 ;  /* 0x000030003c0a7887 */ /* 0x000fec000c800000 */
[----:B------:R-:W-:Y:S02]  /*5c20*/  VIADD R183, R183, UR10 ;  /* 0x0000000ab7b77c36 */ /* 0x000fe40008000000 */
[----:B------:R-:W-:Y:S02]  /*5c30*/  @!P2 VIADD R22, R231, UR10 ;  /* 0x0000000ae716ac36 */ /* 0x000fe40008000000 */
[----:B------:R-:W-:Y:S01]  /*5c40*/  VIADD R174, R174, UR10 ;  /* 0x0000000aaeae7c36 */ /* 0x000fe20008000000 */
[----:B------:R2:W-:Y:S04]  /*5c50*/  @P3 STS [R183], RZ ;  /* 0x000000ffb7003388 */ /* 0x0005e80000000800 */
[----:B------:R2:W-:Y:S01]  /*5c60*/  @P3 STS [R183+0x4], RZ ;  /* 0x000004ffb7003388 */ /* 0x0005e20000000800 */
[----:B-1----:R-:W-:Y:S03]  /*5c70*/  IMAD.U32 R5, R5, -0x40, RZ ;  /* 0xffffffc005057824 */ /* 0x002fe600078e00ff */
[----:B------:R2:W-:Y:S02]  /*5c80*/  @P3 STS [R183+0x8], RZ ;  /* 0x000008ffb7003388 */ /* 0x0005e40000000800 */
[C---:B------:R-:W-:Y:S02]  /*5c90*/  LEA R210, P4, R5.reuse, R210, 0x1 ;  /* 0x000000d205d27211 */ /* 0x040fe400078808ff */
[----:B------:R2:W-:Y:S01]  /*5ca0*/  @P3 STS [R183+0xc], RZ ;  /* 0x00000cffb7003388 */ /* 0x0005e20000000800 */
[----:B------:R-:W-:Y:S02]  /*5cb0*/  SHF.R.S32.HI R17, RZ, 0x1f, R5 ;  /* 0x0000001fff117819 */ /* 0x000fe40000011405 */
[----:B------:R-:W-:Y:S01]  /*5cc0*/  @!P3 MOV R18, R210 ;  /* 0x000000d20012b202 */ /* 0x000fe20000000f00 */
[--C-:B------:R-:W-:Y:S01]  /*5cd0*/  @!P2 IMAD.MOV.U32 R20, RZ, RZ, R210.reuse ;  /* 0x000000ffff14a224 */ /* 0x100fe200078e00d2 */
[----:B------:R-:W-:Y:S01]  /*5ce0*/  LEA.HI.X R209, R5, R209, R17, 0x1, P4 ;  /* 0x000000d105d17211 */ /* 0x000fe200020f0c11 */
[C---:B------:R-:W-:Y:S01]  /*5cf0*/  @!P1 VIADD R17, R231.reuse, UR10 ;  /* 0x0000000ae7119c36 */ /* 0x040fe20008000000 */
        /* <DEDUP_REMOVED lines=27> */
.L_x_890:
[----:B------:R-:W-:Y:S01]  /*5eb0*/  STS [R196+0x15000], R16 ;  /* 0x01500010c4007388 */ /* 0x000fe20000000800 */
[----:B------:R-:W-:Y:S01]  /*5ec0*/  F2FP.F16.F32.PACK_AB R5, R23, R34 ;  /* 0x000000221705723e */ /* 0x000fe200000000ff */
[C---:B-----5:R-:W-:Y:S01]  /*5ed0*/  FADD.FTZ R8, -R4.reuse, R8 ;  /* 0x0000000804087221 */ /* 0x060fe20000010100 */
[C---:B------:R-:W-:Y:S01]  /*5ee0*/  FADD.FTZ R9, -R4.reuse, R9 ;  /* 0x0000000904097221 */ /* 0x040fe20000010100 */
[----:B------:R1:W-:Y:S01]  /*5ef0*/  STS [R196+0x15400], R6 ;  /* 0x01540006c4007388 */ /* 0x0003e20000000800 */
[----:B------:R-:W-:Y:S01]  /*5f00*/  FADD.FTZ R25, -R4, R25 ;  /* 0x0000001904197221 */ /* 0x000fe20000010100 */
[----:B--2---:R-:W-:Y:S01]  /*5f10*/  FMUL.FTZ R19, R188, R8 ;  /* 0x00000008bc137220 */ /* 0x004fe20000410000 */
        /* <DEDUP_REMOVED lines=26> */
[----:B--2---:R-:W-:Y:S01]  /*60c0*/  FFMA.FTZ R7, -R160, R160, 1 ;  /* 0x3f800000a0077423 */ /* 0x004fe200000101a0 */
[----:B------:R-:W-:Y:S01]  /*60d0*/  FMUL.FTZ R6, R6, UR5 ;  /* 0x0000000506067c20 */ /* 0x000fe20008410000 */
[----:B------:R1:W-:Y:S01]  /*60e0*/  STS [R196+0x16000], R4 ;  /* 0x01600004c4007388 */ /* 0x0003e20000000800 */
[----:B------:R-:W-:Y:S01]  /*60f0*/  FADD.FTZ R11, -R0, R11 ;  /* 0x0000000b000b7221 */ /* 0x000fe20000010100 */
[----:B------:R-:W-:Y:S01]  /*6100*/  FMUL.FTZ R7, R7, UR5 ;  /* 0x0000000507077c20 */ /* 0x000fe20008410000 */
[----:B------:R-:W-:Y:S01]  /*6110*/  FMUL.FTZ R13, R13, R6 ;  /* 0x000000060d0d7220 */ /* 0x000fe20000410000 */
[----:B------:R-:W-:Y:S01]  /*6120*/  FFMA.FTZ R6, -R150, R150, 1 ;  /* 0x3f80000096067423 */ /* 0x000fe20000010196 */
[----:B------:R-:W-:Y:S01]  /*6130*/  FADD.FTZ R15, -R0, R15 ;  /* 0x0000000f000f7221 */ /* 0x000fe20000010100 */
[----:B------:R-:W-:Y:S01]  /*6140*/  FMUL.FTZ R12, R12, R7 ;  /* 0x000000070c0c7220 */ /* 0x000fe20000410000 */
[----:B---3--:R-:W-:Y:S01]  /*6150*/  FFMA.FTZ R5, -R163, R163, 1 ;  /* 0x3f800000a3057423 */ /* 0x008fe200000101a3 */
        /* <DEDUP_REMOVED lines=14> */
[----:B------:R-:W-:Y:S01]  /*6240*/  FADD.FTZ R14, -R0, R14 ;  /* 0x0000000e000e7221 */ /* 0x000fe20000010100 */
        /* <DEDUP_REMOVED lines=137> */
[--C-:B------:R-:W-:Y:S01]  /*6ae0*/  @!P3 IMAD.MOV.U32 R8, RZ, RZ, R208.reuse ;  /* 0x000000ffff08b224 */ /* 0x100fe200078e00d0 */
        /* <DEDUP_REMOVED lines=20> */
.L_x_891:
[----:B------:R-:W-:Y:S01]  /*6c30*/  LDSM.16.M88.4 R24, [R176] ;  /* 0x00000000b018783b */ /* 0x000fe20000000200 */
[C---:B------:R-:W-:Y:S01]  /*6c40*/  LEA R218, P1, R242.reuse, R162, 0x2 ;  /* 0x000000a2f2da7211 */ /* 0x040fe200078210ff */
[----:B------:R-:W-:Y:S02]  /*6c50*/  ULOP3.LUT UR10, UR9, 0x1, URZ, 0xc0, !UPT ;  /* 0x00000001090a7892 */ /* 0x000fe4000f8ec03f */
[----:B--2---:R-:W1:Y:S01]  /*6c60*/  LDSM.16.MT88.4 R8, [R0+0x9000] ;  /* 0x009000000008783b */ /* 0x004e620000004200 */
[----:B------:R-:W-:Y:S01]  /*6c70*/  LEA.HI.X.SX32 R217, R242, R163, 0x2, P1 ;  /* 0x000000a3f2d97211 */ /* 0x000fe200008f16ff */
[----:B------:R-:W-:Y:S02]  /*6c80*/  UISETP.NE.U32.AND UP1, UPT, UR10, 0x1, UPT ;  /* 0x000000010a00788c */ /* 0x000fe4000bf25070 */
[----:B------:R-:W2:Y:S01]  /*6c90*/  LDSM.16.MT88.4 R16, [R0+0xb000] ;  /* 0x00b000000010783b */ /* 0x000ea20000004200 */
[----:B------:R-:W-:Y:S03]  /*6ca0*/  UIADD3 UR10, UR9, -0x1, URZ ;  /* 0xffffffff090a7890 */ /* 0x000fe6000fffe03f */
        /* <DEDUP_REMOVED lines=18> */
[----:B------:R-:W-:Y:S05]  /*6dd0*/  LDSM.16.M88.4 R132, [R178] ;  /* 0x00000000b284783b */ /* 0x000fea0000000200 */
[C---:B------:R-:W-:Y:S06]  /*6de0*/  HMMA.16816.F32 R12, R32.reuse, R136, R12 ;  /* 0x00000088200c723c */ /* 0x040fec000000180c */
[C---:B------:R-:W-:Y:S01]  /*6df0*/  HMMA.16816.F32 R16, R32.reuse, R138, R16 ;  /* 0x0000008a2010723c */ /* 0x040fe20000001810 */
[----:B------:R-:W2:Y:S05]  /*6e00*/  LDSM.16.MT88.4 R136, [R0+0x9c00] ;  /* 0x009c00000088783b */ /* 0x000eaa0000004200 */
        /* <DEDUP_REMOVED lines=14> */
[C---:B--2---:R-:W-:Y:S06]  /*6ef0*/  HMMA.16816.F32 R4, R132.reuse, R136, R4 ;  /* 0x000000888404723c */ /* 0x044fec0000001804 */
[C---:B------:R-:W-:Y:S01]  /*6f00*/  HMMA.16816.F32 R8, R132.reuse, R138, R8 ;  /* 0x0000008a8408723c */ /* 0x040fe20000001808 */
[----:B------:R-:W2:Y:S05]  /*6f10*/  LDSM.16.M88.4 R136, [R177+0x2000] ;  /* 0x00200000b188783b */ /* 0x000eaa0000000200 */
[C---:B------:R-:W-:Y:S06]  /*6f20*/  HMMA.16816.F32 R12, R132.reuse, R156, R12 ;  /* 0x0000009c840c723c */ /* 0x040fec000000180c */
[C---:B------:R-:W-:Y:S01]  /*6f30*/  HMMA.16816.F32 R16, R132.reuse, R158, R16 ;  /* 0x0000009e8410723c */ /* 0x040fe20000001810 */
[----:B------:R-:W2:Y:S05]  /*6f40*/  LDSM.16.MT88.4 R156, [R0+0xc400] ;  /* 0x00c40000009c783b */ /* 0x000eaa0000004200 */
        /* <DEDUP_REMOVED lines=17> */
[C---:B------:R-:W-:Y:S06]  /*7060*/  HMMA.16816.F32 R12, R136.reuse, R156, R12 ;  /* 0x0000009c880c723c */ /* 0x040fec000000180c */
[C---:B------:R-:W-:Y:S01]  /*7070*/  HMMA.16816.F32 R16, R136.reuse, R158, R16 ;  /* 0x0000009e8810723c */ /* 0x040fe20000001810 */
[----:B------:R-:W2:Y:S05]  /*7080*/  LDSM.16.MT88.4 R156, [R0+0xcc00] ;  /* 0x00cc0000009c783b */ /* 0x000eaa0000004200 */
[C---:B---3--:R-:W-:Y:S06]  /*7090*/  HMMA.16816.F32 R20, R136.reuse, R32, R20 ;  /* 0x000000208814723c */ /* 0x048fec0000001814 */
[----:B------:R-:W-:Y:S01]  /*70a0*/  HMMA.16816.F32 R24, R136, R34, R24 ;  /* 0x000000228818723c */ /* 0x000fe20000001818 */
[----:B------:R3:W2:Y:S04]  /*70b0*/  LDSM.16.MT88.4 R32, [R0+0xec00] ;  /* 0x00ec00000020783b */ /* 0x0006a80000004200 */
[----:B------:R-:W-:Y:S01]  /*70c0*/  LDSM.16.MT88.4 R136, [R3+0x2400] ;  /* 0x002400000388783b */ /* 0x000fe20000004200 */
[C---:B----4-:R-:W-:Y:S06]  /*70d0*/  HMMA.16816.F32 R4, R132.reuse, R148, R4 ;  /* 0x000000948404723c */ /* 0x050fec0000001804 */
[C---:B------:R-:W-:Y:S06]  /*70e0*/  HMMA.16816.F32 R8, R132.reuse, R150, R8 ;  /* 0x000000968408723c */ /* 0x040fec0000001808 */
[C---:B------:R-:W-:Y:S06]  /*70f0*/  HMMA.16816.F32 R12, R132.reuse, R152, R12 ;  /* 0x00000098840c723c */ /* 0x040fec000000180c */
[C---:B------:R-:W-:Y:S01]  /*7100*/  HMMA.16816.F32 R16, R132.reuse, R154, R16 ;  /* 0x0000009a8410723c */ /* 0x040fe20000001810 */
[----:B---3--:R-:W-:Y:S05]  /*7110*/  IMAD.U32 R0, RZ, RZ, UR16 ;  /* 0x00000010ff007e24 */ /* 0x008fea000f8e00ff */
[C---:B-1----:R-:W-:Y:S06]  /*7120*/  HMMA.16816.F32 R20, R132.reuse, R28, R20 ;  /* 0x0000001c8414723c */ /* 0x042fec0000001814 */
[----:B------:R-:W-:Y:S05]  /*7130*/  HMMA.16816.F32 R24, R132, R30, R24 ;  /* 0x0000001e8418723c */ /* 0x000fea0000001818 */
[----:B------:R-:W-:Y:S01]  /*7140*/  IMAD.MOV.U32 R28, RZ, RZ, R218 ;  /* 0x000000ffff1c7224 */ /* 0x000fe200078e00da */
[C---:B--2---:R-:W-:Y:S01]  /*7150*/  HMMA.16816.F32 R4, R140.reuse, R144, R4 ;  /* 0x000000908c04723c */ /* 0x044fe20000001804 */
        /* <DEDUP_REMOVED lines=29> */
[----:B-1----:R-:W-:Y:S02]  /*7330*/  IMAD.U32 R30, RZ, RZ, UR33 ;  /* 0x00000021ff1e7e24 */ /* 0x002fe4000f8e00ff */
[----:B------:R-:W-:Y:S01]  /*7340*/  IMAD.U32 R31, RZ, RZ, UR34 ;  /* 0x00000022ff1f7e24 */ /* 0x000fe2000f8e00ff */
[----:B------:R-:W-:Y:S02]  /*7350*/  LDSM.16.MT88.4 R132, [R2+0x17800] ;  /* 0x017800000284783b */ /* 0x000fe40000004200 */
[-C--:B------:R-:W-:Y:S01]  /*7360*/  LEA R30, P1, R30, R28.reuse, 0x2 ;  /* 0x0000001c1e1e7211 */ /* 0x080fe200078210ff */
[----:B--2---:R-:W-:Y:S01]  /*7370*/  IMAD.U32 R4, RZ, RZ, UR32 ;  /* 0x00000020ff047e24 */ /* 0x004fe2000f8e00ff */
[-C--:B------:R-:W-:Y:S04]  /*7380*/  LEA.HI.X.SX32 R35, R31, R29.reuse, 0x2, P2 ;  /* 0x0000001d1f237211 */ /* 0x080fe800010f16ff */
[-C--:B------:R-:W-:Y:S01]  /*7390*/  LEA R4, P0, R4, R28.reuse, 0x2 ;  /* 0x0000001c04047211 */ /* 0x080fe200078010ff */
[----:B------:R1:W-:Y:S01]  /*73a0*/  REDG.E.ADD.F32.FTZ.RN.STRONG.GPU desc[UR6][R34.64], R7 ;  /* 0x00000007220079a6 */ /* 0x0003e2000c10f386 */
[----:B---3--:R-:W-:Y:S05]  /*73b0*/  IMAD.U32 R5, RZ, RZ, UR33 ;  /* 0x00000021ff057e24 */ /* 0x008fea000f8e00ff */
[-C--:B------:R-:W-:Y:S01]  /*73c0*/  LEA.HI.X.SX32 R31, R5, R29.reuse, 0x2, P1 ;  /* 0x0000001d051f7211 */ /* 0x080fe200008f16ff */
[----:B----4-:R-:W-:Y:S01]  /*73d0*/  IMAD.U32 R6, RZ, RZ, UR26 ;  /* 0x0000001aff067e24 */ /* 0x010fe2000f8e00ff */
[-C--:B------:R-:W-:Y:S01]  /*73e0*/  LEA.HI.X.SX32 R5, R0, R29.reuse, 0x2, P0 ;  /* 0x0000001d00057211 */ /* 0x080fe200000f16ff */
[----:B------:R-:W-:Y:S02]  /*73f0*/  IMAD.U32 R0, RZ, RZ, UR31 ;  /* 0x0000001fff007e24 */ /* 0x000fe4000f8e00ff */
[----:B------:R2:W-:Y:S04]  /*7400*/  REDG.E.ADD.F32.FTZ.RN.STRONG.GPU desc[UR6][R30.64], R8 ;  /* 0x000000081e0079a6 */ /* 0x0005e8000c10f386 */
        /* <DEDUP_REMOVED lines=316> */
.L_x_893:
        /* <DEDUP_REMOVED lines=19> */
.L_x_894:
        /* <DEDUP_REMOVED lines=31> */
[----:B------:R-:W-:Y:S01]  /*8af0*/  ULDC UR15, c[0x0][0x2d0] ;  /* 0x0000b400000f7ab9 */ /* 0x000fe20000000800 */
[----:B------:R-:W2:Y:S01]  /*8b00*/  LDS.128 R20, [R160+0xb000] ;  /* 0x00b00000a0147984 */ /* 0x000ea20000000c00 */
[----:B------:R-:W-:Y:S01]  /*8b10*/  ISETP.GE.AND P5, PT, R232, UR15, PT ;  /* 0x0000000fe8007c0c */ /* 0x000fe2000bfa6270 */
[----:B------:R-:W-:Y:S01]  /*8b20*/  IMAD R0, R25, UR12, RZ ;  /* 0x0000000c19007c24 */ /* 0x000fe2000f8e02ff */
[----:B------:R-:W-:Y:S01]  /*8b30*/  MOV R5, R24 ;  /* 0x0000001800057202 */ /* 0x000fe20000000f00 */
[----:B------:R-:W3:Y:S01]  /*8b40*/  LDS.128 R16, [R160+0xd000] ;  /* 0x00d00000a0107984 */ /* 0x000ee20000000c00 */
[----:B------:R-:W-:Y:S01]  /*8b50*/  IMAD.MOV.U32 R4, RZ, RZ, R8 ;  /* 0x000000ffff047224 */ /* 0x000fe200078e0008 */
[----:B------:R-:W-:Y:S01]  /*8b60*/  ISETP.GE.AND P2, PT, R240, UR15, PT ;  /* 0x0000000ff0007c0c */ /* 0x000fe2000bf46270 */
[----:B------:R-:W-:Y:S01]  /*8b70*/  IMAD R0, R243, UR13, R0 ;  /* 0x0000000df3007c24 */ /* 0x000fe2000f8e0200 */
[----:B------:R-:W-:Y:S01]  /*8b80*/  ISETP.GE.AND P1, PT, R241, UR15, PT ;  /* 0x0000000ff1007c0c */ /* 0x000fe2000bf26270 */
[----:B------:R-:W-:Y:S01]  /*8b90*/  IMAD.WIDE.U32 R10, R243, UR12, R4 ;  /* 0x0000000cf30a7c25 */ /* 0x000fe2000f8e0004 */
        /* <DEDUP_REMOVED lines=8> */
.L_x_896:
[----:B------:R-:W-:Y:S05]  /*8c20*/  BSYNC B0 ;  /* 0x0000000000007941 */ /* 0x000fea0003800000 */
.L_x_895:
[----:B------:R-:W-:Y:S04]  /*8c30*/  BSSY B0, `(.L_x_897) ;  /* 0x0000014000007945 */ /* 0x000fe80003800000 */
        /* <DEDUP_REMOVED lines=8> */
[----:B------:R-:W-:Y:S01]  /*8cc0*/  IMAD.WIDE.U32 R8, R0, UR12, R4 ;  /* 0x0000000c00087c25 */ /* 0x000fe2000f8e0004 */
[----:B------:R-:W-:Y:S02]  /*8cd0*/  ISETP.GE.AND P1, PT, R240, UR8, PT ;  /* 0x00000008f0007c0c */ /* 0x000fe4000bf26270 */
[----:B------:R-:W-:Y:S01]  /*8ce0*/  ISETP.GE.AND P0, PT, R241, UR8, PT ;  /* 0x00000008f1007c0c */ /* 0x000fe2000bf06270 */
[----:B------:R-:W-:Y:S01]  /*8cf0*/  IMAD R3, R3, UR12, RZ ;  /* 0x0000000c03037c24 */ /* 0x000fe2000f8e02ff */
[----:B------:R-:W-:-:S03]  /*8d00*/  LEA R4, P5, R8, UR16, 0x1 ;  /* 0x0000001008047c11 */ /* 0x000fc6000f8a08ff */
[----:B------:R-:W-:-:S04]  /*8d10*/  IMAD R0, R0, UR13, R3 ;  /* 0x0000000d00007c24 */ /* 0x000fc8000f8e0203 */
[----:B------:R-:W-:-:S05]  /*8d20*/  IMAD.IADD R0, R9, 0x1, R0 ;  /* 0x0000000109007824 */ /* 0x000fca00078e0200 */
[----:B------:R-:W-:-:S05]  /*8d30*/  LEA.HI.X R5, R8, UR17, R0, 0x1, P5 ;  /* 0x0000001108057c11 */ /* 0x000fca000a8f0c00 */
[----:B------:R2:W-:Y:S04]  /*8d40*/  @!P2 STG.E.128 desc[UR6][R4.64], R36 ;  /* 0x000000240400a986 */ /* 0x0005e8000c101d06 */
[----:B---3--:R2:W-:Y:S04]  /*8d50*/  @!P1 STG.E.128 desc[UR6][R4.64+0x40], R32 ;  /* 0x0000402004009986 */ /* 0x0085e8000c101d06 */
[----:B----4-:R2:W-:Y:S02]  /*8d60*/  @!P0 STG.E.128 desc[UR6][R4.64+0x80], R28 ;  /* 0x0000801c04008986 */ /* 0x0105e4000c101d06 */
.L_x_898:
[----:B------:R-:W-:Y:S05]  /*8d70*/  BSYNC B0 ;  /* 0x0000000000007941 */ /* 0x000fea0003800000 */
.L_x_897:
        /* <DEDUP_REMOVED lines=32> */
[----:B--2---:R2:W-:Y:S04]  /*8f80*/  @!P2 STG.E.128 desc[UR6][R4.64], R16 ;  /* 0x000000100400a986 */ /* 0x0045e8000c101d06 */
[----:B------:R2:W-:Y:S04]  /*8f90*/  @!P1 STG.E.128 desc[UR6][R4.64+0x40], R12 ;  /* 0x0000400c04009986 */ /* 0x0005e8000c101d06 */
[----:B-1----:R2:W-:Y:S02]  /*8fa0*/  @!P0 STG.E.128 desc[UR6][R4.64+0x80], R160 ;  /* 0x000080a004008986 */ /* 0x0025e4000c101d06 */
.L_x_900:
[----:B------:R-:W-:Y:S05]  /*8fb0*/  BSYNC B0 ;  /* 0x0000000000007941 */ /* 0x000fea0003800000 */
.L_x_899:
[----:B------:R-:W-:Y:S05]  /*8fc0*/  @P3 BRA `(.L_x_901) ;  /* 0x0000000800b83947 */ /* 0x000fea0003800000 */
[----:B------:R-:W-:Y:S01]  /*8fd0*/  IADD3 R0, P0, R243, 0x40, RZ ;  /* 0x00000040f3007810 */ /* 0x000fe20007f1e0ff */
[----:B------:R-:W-:Y:S01]  /*8fe0*/  IMAD.MOV.U32 R7, RZ, RZ, R3 ;  /* 0x000000ffff077224 */ /* 0x000fe200078e0003 */
[----:B------:R-:W-:Y:S01]  /*8ff0*/  ULDC UR5, c[0x0][0x2d0] ;  /* 0x0000b40000057ab9 */ /* 0x000fe20000000800 */
[----:B------:R-:W-:Y:S01]  /*9000*/  ULDC.64 UR8, c[0x0][0x3f8] ;  /* 0x0000fe0000087ab9 */ /* 0x000fe20000000a00 */
[----:B------:R-:W-:Y:S01]  /*9010*/  ISETP.GE.AND P1, PT, R232, UR5, PT ;  /* 0x00000005e8007c0c */ /* 0x000fe2000bf26270 */
[----:B--2---:R-:W-:Y:S01]  /*9020*/  IMAD.X R4, RZ, RZ, R25, P0 ;  /* 0x000000ffff047224 */ /* 0x004fe200000e0619 */
        /* <DEDUP_REMOVED lines=13> */
.L_x_876:
        /* <DEDUP_REMOVED lines=23> */
.L_x_902:
        /* <DEDUP_REMOVED lines=21> */
.L_x_903:
        /* <DEDUP_REMOVED lines=13> */
[----:B------:R-:W-:Y:S01]  /*9490*/  ISETP.GE.AND P3, PT, R3, UR8, PT ;  /* 0x0000000803007c0c */ /* 0x000fe2000bf66270 */
[C---:B------:R-:W-:Y:S01]  /*94a0*/  VIADD R10, R232.reuse, 0x20 ;  /* 0x00000020e80a7836 */ /* 0x040fe20000000000 */
[----:B------:R-:W-:Y:S01]  /*94b0*/  IADD3.X R7, R5, UR20, R0, P0, !PT ;  /* 0x0000001405077c10 */ /* 0x000fe200087fe400 */
[----:B------:R-:W-:Y:S01]  /*94c0*/  IMAD.U32 R0, RZ, RZ, UR14 ;  /* 0x0000000eff007e24 */ /* 0x000fe2000f8e00ff */
[----:B------:R-:W-:Y:S01]  /*94d0*/  UIMAD UR15, UR58, UR15, UR5 ;  /* 0x0000000f3a0f72a4 */ /* 0x000fe2000f8e0205 */
[----:B------:R-:W-:-:S02]  /*94e0*/  IADD3 R11, R232, 0x40, RZ ;  /* 0x00000040e80b7810 */ /* 0x000fc40007ffe0ff */
[----:B------:R-:W-:Y:S01]  /*94f0*/  IMAD.WIDE.U32 R6, R0, UR58, R6 ;  /* 0x0000003a00067c25 */ /* 0x000fe2000f8e0006 */
[----:B------:R-:W-:-:S04]  /*9500*/  SHF.R.S32.HI R12, RZ, 0x1f, R243 ;  /* 0x0000001fff0c7819 */ /* 0x000fc800000114f3 */
        /* <DEDUP_REMOVED lines=18> */
.L_x_905:
[----:B------:R-:W-:Y:S05]  /*9630*/  BSYNC B0 ;  /* 0x0000000000007941 */ /* 0x000fea0003800000 */
.L_x_904:
        /* <DEDUP_REMOVED lines=19> */
.L_x_907:
[----:B------:R-:W-:Y:S05]  /*9770*/  BSYNC B0 ;  /* 0x0000000000007941 */ /* 0x000fea0003800000 */
.L_x_906:
        /* <DEDUP_REMOVED lines=32> */
.L_x_909:
[----:B------:R-:W-:Y:S05]  /*9980*/  BSYNC B0 ;  /* 0x0000000000007941 */ /* 0x000fea0003800000 */
.L_x_908:
        /* <DEDUP_REMOVED lines=18> */
.L_x_901:
[----:B------:R-:W-:Y:S05]  /*9ab0*/  BSYNC B1 ;  /* 0x0000000000017941 */ /* 0x000fea0003800000 */
.L_x_871:
[----:B------:R-:W3:Y:S01]  /*9ac0*/  LDL R3, [R1] ;  /* 0x0000000001037983 */ /* 0x000ee20000100800 */
[----:B------:R-:W-:Y:S02]  /*9ad0*/  ULDC UR5, c[0x0][0xc] ;  /* 0x0000030000057ab9 */ /* 0x000fe40000000800 */
[----:B------:R-:W-:Y:S01]  /*9ae0*/  UIADD3 UR37, UR5, UR37, URZ ;  /* 0x0000002505257290 */ /* 0x000fe2000fffe03f */
[----:B---3--:R-:W-:-:S13]  /*9af0*/  R2UR UR8, R3 ;  /* 0x00000000030872ca */ /* 0x008fda00000e0000 */
[----:B------:R-:W-:-:S06]  /*9b00*/  UISETP.GE.AND UP0, UPT, UR37, UR8, UPT ;  /* 0x000000082500728c */ /* 0x000fcc000bf06270 */
[----:B------:R-:W-:-:S13]  /*9b10*/  PLOP3.LUT P0, PT, PT, PT, UP0, 0x80, 0x0 ;  /* 0x000000000000781c */ /* 0x000fda0003f0f008 */
[----:B------:R-:W-:Y:S05]  /*9b20*/  @P0 BRA `(.L_x_910) ;  /* 0x0000000000040947 */ /* 0x000fea0003800000 */
[----:B------:R-:W-:Y:S05]  /*9b30*/  BRA `(.L_x_911) ;  /* 0xffffff70002c7947 */ /* 0x000fea000383ffff */
.L_x_910:
[----:B------:R-:W-:Y:S05]  /*9b40*/  EXIT ;  /* 0x000000000000794d */ /* 0x000fea0003800000 */
.L_x_912:
        /* <DEDUP_REMOVED lines=11> */
.L_x_1306:


//--------------------- .text._ZN5flash44flash_bwd_dq_dk_dv_loop_seqk_parallel_kernelI23Flash_bwd_kernel_traitsILi96ELi64ELi128ELi8ELi2ELi4ELi4ELb0ELb0EN7cutlass6half_tE19Flash_kernel_traitsILi96ELi64ELi128ELi8ES3_EELb1ELb0ELb1ELb0ELb0ELb0ELb0EEEvNS_16Flash_bwd_paramsE --------------------------
	.section	.text._ZN5flash44flash_bwd_dq_dk_dv_loop_seqk_parallel_kernelI23Flash_bwd_kernel_traitsILi96ELi64ELi128ELi8ELi2ELi4ELi4ELb0ELb0EN7cutlass6half_tE19Flash_kernel_traitsILi96ELi64ELi128ELi8ES3_EELb1ELb0ELb1ELb0ELb0ELb0ELb0EEEvNS_16Flash_bwd_paramsE,"ax",@progbits
	.align	128
        .global         _ZN5flash44flash_bwd_dq_dk_dv_loop_seqk_parallel_kernelI23Flash_bwd_kernel_traitsILi96ELi64ELi128ELi8ELi2ELi4ELi4ELb0ELb0EN7cutlass6half_tE19Flash_kernel_traitsILi96ELi64ELi128ELi8ES3_EELb1ELb0ELb1ELb0ELb0ELb0ELb0EEEvNS_16Flash_bwd_paramsE
        .type           _ZN5flash44flash_bwd_dq_dk_dv_loop_seqk_parallel_kernelI23Flash_bwd_kernel_traitsILi96ELi64ELi128ELi8ELi2ELi4ELi4ELb0ELb0EN7cutlass6half_tE19Flash_kernel_traitsILi96ELi64ELi128ELi8ES3_EELb1ELb0ELb1ELb0ELb0ELb0ELb0EEEvNS_16Flash_bwd_paramsE,@function
        .size           _ZN5flash44flash_bwd_dq_dk_dv_loop_seqk_parallel_kernelI23Flash_bwd_kernel_traitsILi96ELi64ELi128ELi8ELi2ELi4ELi4ELb0ELb0EN7cutlass6half_tE19Flash_kernel_traitsILi96ELi64ELi128ELi8ES3_EELb1ELb0ELb1ELb0ELb0ELb0ELb0EEEvNS_16Flash_bwd_paramsE,(.L_x_1307 - _ZN5flash44flash_bwd_dq_dk_dv_loop_seqk_parallel_kernelI23Flash_bwd_kernel_traitsILi96ELi64ELi128ELi8ELi2ELi4ELi4ELb0ELb0EN7cutlass6half_tE19Flash_kernel_traitsILi96ELi64ELi128ELi8ES3_EELb1ELb0ELb1ELb0ELb0ELb0ELb0EEEvNS_16Flash_bwd_paramsE)
        .other          _ZN5flash44flash_bwd_dq_dk_dv_loop_seqk_parallel_kernelI23Flash_bwd_kernel_traitsILi96ELi64ELi128ELi8ELi2ELi4ELi4ELb0ELb0EN7cutlass6half_tE19Flash_kernel_traitsILi96ELi64ELi128ELi8ES3_EELb1ELb0ELb1ELb0ELb0ELb0ELb0EEEvNS_16Flash_bwd_paramsE,@"STO_CUDA_ENTRY STV_DEFAULT"
_ZN5flash44flash_bwd_dq_dk_dv_loop_seqk_parallel_kernelI23Flash_bwd_kernel_traitsILi96ELi64ELi128ELi8ELi2ELi4ELi4ELb0ELb0EN7cutlass6half_tE19Flash_kernel_traitsILi96ELi64ELi128ELi8ES3_EELb1ELb0ELb1ELb0ELb0ELb0ELb0EEEvNS_16Flash_bwd_paramsE:
.text._ZN5flash44flash_bwd_dq_dk_dv_loop_seqk_parallel_kernelI23Flash_bwd_kernel_traitsILi96ELi64ELi128ELi8ELi2ELi4ELi4ELb0ELb0EN7cutlass6half_tE19Flash_kernel_traitsILi96ELi64ELi128ELi8ES3_EELb1ELb0ELb1ELb0ELb0ELb0ELb0EEEvNS_16Flash_bwd_paramsE:
[----:B------:R-:W-:Y:S08]  /*0000*/  LDC R1, c[0x0][0x28] ;  /* 0x00000a00ff017b82 */ /* 0x000ff00000000800 */
[----:B------:R-:W1:Y:S01]  /*0010*/  S2UR UR16, SR_CTAID.X ;  /* 0x00000000001079c3 */ /* 0x000e620000002500 */
[----:B------:R-:W-:Y:S02]  /*0020*/  ULDC UR4, c[0x0][0x2c8] ;  /* 0x0000b20000047ab9 */ /* 0x000fe40000000800 */
[----:B------:R-:W-:-:S04]  /*0030*/  UIADD3 UR5, UR4, 0x7f, URZ ;  /* 0x0000007f04057890 */ /* 0x000fc8000fffe03f */
[----:B------:R-:W-:-:S04]  /*0040*/  USHF.R.S32.HI UR4, URZ, 0x1f, UR5 ;  /* 0x0000001f3f047899 */ /* 0x000fc80008011405 */
[----:B------:R-:W-:-:S04]  /*0050*/  ULEA.HI UR4, UR4, UR5, URZ, 0x7 ;  /* 0x0000000504047291 */ /* 0x000fc8000f8f383f */
[----:B------:R-:W-:-:S06]  /*0060*/  USHF.R.S32.HI UR6, URZ, 0x7, UR4 ;  /* 0x000000073f067899 */ /* 0x000fcc0008011404 */
[----:B------:R-:W-:Y:S01]  /*0070*/  MOV R251, UR6 ;  /* 0x0000000600fb7c02 */ /* 0x000fe20008000f00 */
[----:B-1----:R-:W-:-:S06]  /*0080*/  UISETP.GE.AND UP0, UPT, UR16, UR6, UPT ;  /* 0x000000061000728c */ /* 0x002fcc000bf06270 */
        /* <DEDUP_REMOVED lines=8> */
[----:B------:R-:W-:Y:S02]  /*0110*/  IMAD.MOV.U32 R182, RZ, RZ, 0x40 ;  /* 0x00000040ffb67424 */ /* 0x000fe400078e00ff */
[----:B------:R-:W3:Y:S08]  /*0120*/  S2UR UR61, SR_CTAID.Z ;  /* 0x00000000003d79c3 */ /* 0x000ef00000002700 */
[----:B------:R-:W4:Y:S01]  /*0130*/  S2UR UR60, SR_CTAID.Y ;  /* 0x00000000003c79c3 */ /* 0x000f220000002600 */
[----:B--2---:R-:W-:Y:S01]  /*0140*/  ULEA UR4, UR4, UR5, 0x18 ;  /* 0x0000000504047291 */ /* 0x004fe2000f8ec03f */
        /* <DEDUP_REMOVED lines=17> */
[----:B------:R-:W-:Y:S01]  /*0260*/  SHF.R.S32.HI R245, RZ, 0x2, R2 ;  /* 0x00000002fff57819 */ /* 0x000fe20000011402 */
[----:B------:R-:W-:Y:S01]  /*0270*/  IMAD.IADD R6, R8, 0x1, -R6 ;  /* 0x0000000108067824 */ /* 0x000fe200078e0a06 */
[----:B------:R-:W-:Y:S01]  /*0280*/  SHF.R.S32.HI R5, RZ, 0x1f, R3 ;  /* 0x0000001fff057819 */ /* 0x000fe20000011403 */
[----:B------:R-:W-:Y:S01]  /*0290*/  IMAD.SHL.U32 R228, R18, 0x8, RZ ;  /* 0x0000000812e47824 */ /* 0x000fe200078e00ff */
[----:B------:R-:W-:-:S02]  /*02a0*/  SHF.R.S32.HI R8, RZ, 0x3, R17 ;  /* 0x00000003ff087819 */ /* 0x000fc40000011411 */
[----:B------:R-:W-:Y:S02]  /*02b0*/  SHF.R.S32.HI R9, RZ, 0x4, R4 ;  /* 0x00000004ff097819 */ /* 0x000fe40000011404 */
[-C--:B------:R-:W-:Y:S02]  /*02c0*/  LEA.HI R7, R3, R0.reuse, RZ, 0x1 ;  /* 0x0000000003077211 */ /* 0x080fe400078f08ff */
[----:B------:R-:W-:Y:S02]  /*02d0*/  LEA.HI R12, R2, R245, RZ, 0x1 ;  /* 0x000000f5020c7211 */ /* 0x000fe400078f08ff */
[----:B------:R-:W-:Y:S01]  /*02e0*/  LEA.HI R3, R5, R0, RZ, 0x2 ;  /* 0x0000000005037211 */ /* 0x000fe200078f10ff */
[----:B------:R-:W-:Y:S01]  /*02f0*/  IMAD.SHL.U32 R5, R8, 0x40, RZ ;  /* 0x0000004008057824 */ /* 0x000fe200078e00ff */
[----:B------:R-:W-:Y:S02]  /*0300*/  LEA.HI R11, R4, R9, RZ, 0x1 ;  /* 0x00000009040b7211 */ /* 0x000fe400078f08ff */
[----:B------:R-:W-:-:S02]  /*0310*/  LOP3.LUT R4, R12, 0x7fffffe, RZ, 0xc0, !PT ;  /* 0x07fffffe0c047812 */ /* 0x000fc400078ec0ff */
        /* <DEDUP_REMOVED lines=9> */
[----:B------:R-:W-:-:S02]  /*03b0*/  LOP3.LUT R3, R3, 0x18, R228, 0xf8, !PT ;  /* 0x0000001803037812 */ /* 0x000fc400078ef8e4 */
[----:B------:R-:W-:Y:S02]  /*03c0*/  SHF.R.S32.HI R0, RZ, 0x1f, R2 ;  /* 0x0000001fff007819 */ /* 0x000fe40000011402 */
[----:B------:R-:W-:Y:S02]  /*03d0*/  LOP3.LUT R2, R3, R5, RZ, 0x3c, !PT ;  /* 0x0000000503027212 */ /* 0x000fe400078e3cff */
[----:B------:R-:W-:Y:S02]  /*03e0*/  LOP3.LUT R4, R11, 0xfffffffe, RZ, 0xc0, !PT ;  /* 0xfffffffe0b047812 */ /* 0x000fe400078ec0ff */
[----:B------:R-:W-:Y:S01]  /*03f0*/  SHF.R.S32.HI R7, RZ, 0x1f, R10 ;  /* 0x0000001fff077819 */ /* 0x000fe2000001140a */
[----:B------:R-:W-:Y:S01]  /*0400*/  IMAD.U32 R246, R246, 0x20, R2 ;  /* 0x00000020f6f67824 */ /* 0x000fe200078e0002 */
[----:B------:R-:W-:Y:S01]  /*0410*/  LEA.HI R2, R6, R6, RZ, 0x1 ;  /* 0x0000000606027211 */ /* 0x000fe200078f08ff */
[----:B------:R-:W-:Y:S01]  /*0420*/  IMAD.IADD R12, R9, 0x1, -R4 ;  /* 0x00000001090c7824 */ /* 0x000fe200078e0a04 */
[----:B------:R-:W-:-:S02]  /*0430*/  LEA.HI R237, R7, R10, RZ, 0x2 ;  /* 0x0000000a07ed7211 */ /* 0x000fc400078f10ff */
[----:B------:R-:W-:Y:S02]  /*0440*/  LEA.HI R4, R14, R14, RZ, 0x1 ;  /* 0x0000000e0e047211 */ /* 0x000fe400078f08ff */
[--C-:B------:R-:W-:Y:S02]  /*0450*/  SHF.R.S32.HI R3, RZ, 0x1, R2.reuse ;  /* 0x00000001ff037819 */ /* 0x100fe40000011402 */
[----:B------:R-:W-:Y:S02]  /*0460*/  SHF.R.S32.HI R7, RZ, 0x1f, R2 ;  /* 0x0000001fff077819 */ /* 0x000fe40000011402 */
[----:B------:R-:W-:Y:S02]  /*0470*/  LEA.HI R0, R0, R245, RZ, 0x3 ;  /* 0x000000f500007211 */ /* 0x000fe400078f18ff */
[----:B------:R-:W-:Y:S02]  /*0480*/  LOP3.LUT R2, R2, 0x7fffffe, RZ, 0xc0, !PT ;  /* 0x07fffffe02027812 */ /* 0x000fe400078ec0ff */
[----:B------:R-:W-:-:S02]  /*0490*/  LOP3.LUT R5, R4, 0x7fffffe, RZ, 0xc0, !PT ;  /* 0x07fffffe04057812 */ /* 0x000fc400078ec0ff */
[----:B------:R-:W-:Y:S01]  /*04a0*/  LEA.HI R8, R7, R3, RZ, 0x2 ;  /* 0x0000000307087211 */ /* 0x000fe200078f10ff */
[----:B------:R-:W-:Y:S01]  /*04b0*/  IMAD.IADD R19, R6, 0x1, -R2 ;  /* 0x0000000106137824 */ /* 0x000fe200078e0a02 */
[----:B------:R-:W-:Y:S01]  /*04c0*/  LOP3.LUT R0, R0, 0xfffffff8, RZ, 0xc0, !PT ;  /* 0xfffffff800007812 */ /* 0x000fe200078ec0ff */
[----:B------:R-:W-:Y:S01]  /*04d0*/  IMAD.IADD R10, R14, 0x1, -R5 ;  /* 0x000000010e0a7824 */ /* 0x000fe200078e0a05 */
[----:B------:R-:W-:Y:S01]  /*04e0*/  LOP3.LUT R8, R8, 0xfffffffc, RZ, 0xc0, !PT ;  /* 0xfffffffc08087812 */ /* 0x000fe200078ec0ff */
[----:B------:R-:W-:Y:S01]  /*04f0*/  IMAD R2, R244, 0x4, R12 ;  /* 0x00000004f4027824 */ /* 0x000fe200078e020c */
[----:B------:R-:W-:Y:S01]  /*0500*/  SHF.R.S32.HI R9, RZ, 0x1f, R6 ;  /* 0x0000001fff097819 */ /* 0x000fe20000011406 */
[----:B------:R-:W-:Y:S01]  /*0510*/  IMAD.IADD R0, R245, 0x1, -R0 ;  /* 0x00000001f5007824 */ /* 0x000fe200078e0a00 */
[----:B------:R-:W-:Y:S01]  /*0520*/  SHF.R.S32.HI R237, RZ, 0x2, R237 ;  /* 0x00000002ffed7819 */ /* 0x000fe200000114ed */
[----:B------:R-:W-:Y:S01]  /*0530*/  IMAD R177, R2, 0x8, R10 ;  /* 0x0000000802b17824 */ /* 0x000fe200078e020a */
[----:B------:R-:W-:Y:S01]  /*0540*/  LEA.HI R9, R9, R6, RZ, 0x3 ;  /* 0x0000000609097211 */ /* 0x000fe200078f18ff */
[----:B------:R-:W-:Y:S01]  /*0550*/  IMAD.IADD R15, R3, 0x1, -R8 ;  /* 0x00000001030f7824 */ /* 0x000fe200078e0a08 */
[----:B------:R-:W-:Y:S01]  /*0560*/  SHF.R.S32.HI R2, RZ, 0x1, R4 ;  /* 0x00000001ff027819 */ /* 0x000fe20000011404 */
[----:B------:R-:W-:Y:S01]  /*0570*/  IMAD.SHL.U32 R3, R14, 0x40, RZ ;  /* 0x000000400e037824 */ /* 0x000fe200078e00ff */
[----:B------:R-:W-:Y:S01]  /*0580*/  LEA.HI R14, R0, R0, RZ, 0x1 ;  /* 0x00000000000e7211 */ /* 0x000fe200078f08ff */
[----:B------:R-:W-:Y:S01]  /*0590*/  IMAD R237, R250, 0x10, R237 ;  /* 0x00000010faed7824 */ /* 0x000fe200078e02ed */
[----:B------:R-:W-:Y:S01]  /*05a0*/  LOP3.LUT R7, R9, 0xfffffff8, RZ, 0xc0, !PT ;  /* 0xfffffff809077812 */ /* 0x000fe200078ec0ff */
[C---:B------:R-:W-:Y:S01]  /*05b0*/  IMAD.SHL.U32 R4, R2.reuse, 0x40, RZ ;  /* 0x0000004002047824 */ /* 0x040fe200078e00ff */
[----:B------:R-:W-:-:S02]  /*05c0*/  LOP3.LUT P4, RZ, R2, 0x2, RZ, 0xc0, !PT ;  /* 0x0000000202ff7812 */ /* 0x000fc4000788c0ff */
[----:B------:R-:W-:Y:S01]  /*05d0*/  LOP3.LUT R2, R14, 0x3fffffe, RZ, 0xc0, !PT ;  /* 0x03fffffe0e027812 */ /* 0x000fe200078ec0ff */
[----:B------:R-:W-:Y:S01]  /*05e0*/  IMAD.IADD R11, R6, 0x1, -R7 ;  /* 0x00000001060b7824 */ /* 0x000fe200078e0a07 */
[----:B------:R-:W-:Y:S01]  /*05f0*/  LOP3.LUT R5, R0, 0x1, RZ, 0xc0, !PT ;  /* 0x0000000100057812 */ /* 0x000fe200078ec0ff */
[----:B------:R-:W-:Y:S01]  /*0600*/  IMAD.SHL.U32 R6, R18, 0x2, RZ ;  /* 0x0000000212067824 */ /* 0x000fe200078e00ff */
[C---:B------:R-:W-:Y:S01]  /*0610*/  LOP3.LUT P2, RZ, R0.reuse, 0x2, RZ, 0xc0, !PT ;  /* 0x0000000200ff7812 */ /* 0x040fe2000784c0ff */
[C---:B------:R-:W-:Y:S01]  /*0620*/  IMAD.IADD R18, R0.reuse, 0x1, -R2 ;  /* 0x0000000100127824 */ /* 0x040fe200078e0a02 */
[----:B------:R-:W-:Y:S01]  /*0630*/  ISETP.NE.U32.AND P3, PT, R5, 0x1, PT ;  /* 0x000000010500780c */ /* 0x000fe20003f65070 */
[----:B------:R-:W-:Y:S01]  /*0640*/  IMAD.SHL.U32 R0, R0, 0x40, RZ ;  /* 0x0000004000007824 */ /* 0x000fe200078e00ff */
[----:B------:R-:W-:Y:S01]  /*0650*/  LOP3.LUT R5, R3, 0x1c0, RZ, 0xc0, !PT ;  /* 0x000001c003057812 */ /* 0x000fe200078ec0ff */
[----:B------:R-:W-:Y:S01]  /*0660*/  IMAD.SHL.U32 R7, R13, 0x10, RZ ;  /* 0x000000100d077824 */ /* 0x000fe200078e00ff */
[----:B------:R-:W-:-:S02]  /*0670*/  SHF.R.S32.HI R3, RZ, 0x3, R9 ;  /* 0x00000003ff037819 */ /* 0x000fc40000011409 */
[----:B------:R-:W-:Y:S01]  /*0680*/  SHF.R.S32.HI R10, RZ, 0x7, R16 ;  /* 0x00000007ff0a7819 */ /* 0x000fe20000011410 */
[----:B------:R-:W-:Y:S01]  /*0690*/  IMAD.SHL.U32 R16, R244, 0x20, RZ ;  /* 0x00000020f4107824 */ /* 0x000fe200078e00ff */
[----:B------:R-:W-:Y:S01]  /*06a0*/  LOP3.LUT R2, R4, 0xc0, RZ, 0xc0, !PT ;  /* 0x000000c004027812 */ /* 0x000fe200078ec0ff */
[----:B------:R-:W-:Y:S01]  /*06b0*/  IMAD R20, R3, 0x8, R19 ;  /* 0x0000000803147824 */ /* 0x000fe200078e0213 */
[----:B------:R-:W-:Y:S01]  /*06c0*/  LOP3.LUT R0, R0, 0x1c0, RZ, 0xc0, !PT ;  /* 0x000001c000007812 */ /* 0x000fe200078ec0ff */
[----:B------:R-:W-:Y:S01]  /*06d0*/  IMAD R19, R13, 0x2, R3 ;  /* 0x000000020d137824 */ /* 0x000fe200078e0203 */
[----:B------:R-:W-:Y:S01]  /*06e0*/  LOP3.LUT R4, R5, 0x30, R7, 0xf8, !PT ;  /* 0x0000003005047812 */ /* 0x000fe200078ef807 */
[----:B------:R-:W-:Y:S01]  /*06f0*/  IMAD R13, R13, 0x200, R6 ;  /* 0x000002000d0d7824 */ /* 0x000fe200078e0206 */
[----:B------:R-:W-:Y:S02]  /*0700*/  LOP3.LUT R8, R2, 0x8, R17, 0xf8, !PT ;  /* 0x0000000802087812 */ /* 0x000fe400078ef811 */
[----:B------:R-:W-:Y:S01]  /*0710*/  SHF.R.U32.HI R3, RZ, 0x3, R2 ;  /* 0x00000003ff037819 */ /* 0x000fe20000011602 */
[----:B------:R-:W-:Y:S01]  /*0720*/  IMAD R13, R18, 0x20, R13 ;  /* 0x00000020120d7824 */ /* 0x000fe200078e020d */
[----:B------:R-:W-:-:S02]  /*0730*/  LOP3.LUT R7, R0, 0x20, R16, 0xf8, !PT ;  /* 0x0000002000077812 */ /* 0x000fc400078ef810 */
[----:B------:R-:W-:Y:S01]  /*0740*/  SHF.R.U32.HI R2, RZ, 0x3, R0 ;  /* 0x00000003ff027819 */ /* 0x000fe20000011600 */
[----:B------:R-:W-:Y:S01]  /*0750*/  IMAD R0, R10, 0x1000, R6 ;  /* 0x000010000a007824 */ /* 0x000fe200078e0206 */
[----:B------:R-:W-:Y:S01]  /*0760*/  LOP3.LUT R3, R8, R3, RZ, 0x3c, !PT ;  /* 0x0000000308037212 */ /* 0x000fe200078e3cff */
[----:B------:R-:W-:Y:S01]  /*0770*/  IMAD.SHL.U32 R6, R12, 0x8, RZ ;  /* 0x000000080c067824 */ /* 0x000fe200078e00ff */
[----:B------:R-:W-:Y:S01]  /*0780*/  LOP3.LUT R2, R7, R2, RZ, 0x3c, !PT ;  /* 0x0000000207027212 */ /* 0x000fe200078e3cff */
[----:B------:R-:W-:Y:S01]  /*0790*/  IMAD R0, R250, 0x400, R0 ;  /* 0x00000400fa007824 */ /* 0x000fe200078e0200 */
[----:B------:R-:W-:Y:S01]  /*07a0*/  LOP3.LUT R9, R4, 0x8, R17, 0xf8, !PT ;  /* 0x0000000804097812 */ /* 0x000fe200078ef811 */
[----:B------:R-:W-:Y:S01]  /*07b0*/  IMAD.U32 R177, R177, 0x20, R3 ;  /* 0x00000020b1b17824 */ /* 0x000fe200078e0003 */
[----:B------:R-:W-:Y:S01]  /*07c0*/  SHF.R.U32.HI R4, RZ, 0x3, R5 ;  /* 0x00000003ff047819 */ /* 0x000fe20000011605 */
[----:B------:R-:W-:Y:S01]  /*07d0*/  IMAD.IADD R227, R2, 0x1, R0 ;  /* 0x0000000102e37824 */ /* 0x000fe200078e0200 */
[----:B------:R-:W-:Y:S01]  /*07e0*/  LOP3.LUT P5, RZ, R11, 0x2, RZ, 0xc0, !PT ;  /* 0x000000020bff7812 */ /* 0x000fe200078ac0ff */
[----:B------:R-:W-:Y:S01]  /*07f0*/  IMAD.SHL.U32 R0, R10, 0x8, RZ ;  /* 0x000000080a007824 */ /* 0x000fe200078e00ff */
[----:B------:R-:W-:Y:S01]  /*0800*/  LOP3.LUT R4, R9, R4, RZ, 0x3c, !PT ;  /* 0x0000000409047212 */ /* 0x000fe200078e3cff */
[C---:B------:R-:W-:Y:S01]  /*0810*/  IMAD.SHL.U32 R3, R11.reuse, 0x40, RZ ;  /* 0x000000400b037824 */ /* 0x040fe200078e00ff */
[----:B------:R-:W-:Y:S01]  /*0820*/  LOP3.LUT P6, RZ, R11, 0x4, RZ, 0xc0, !PT ;  /* 0x000000040bff7812 */ /* 0x000fe200078cc0ff */
[----:B------:R-:W-:Y:S01]  /*0830*/  IMAD.SHL.U32 R2, R15, 0x40, RZ ;  /* 0x000000400f027824 */ /* 0x000fe200078e00ff */
[----:B------:R-:W-:Y:S01]  /*0840*/  LOP3.LUT R7, R0, 0x8, RZ, 0xc0, !PT ;  /* 0x0000000800077812 */ /* 0x000fe200078ec0ff */
[C---:B------:R-:W-:Y:S01]  /*0850*/  IMAD.SHL.U32 R9, R12.reuse, 0x10, RZ ;  /* 0x000000100c097824 */ /* 0x040fe200078e00ff */
[----:B------:R-:W-:Y:S01]  /*0860*/  SHF.R.S32.HI R0, RZ, 0x1, R14 ;  /* 0x00000001ff007819 */ /* 0x000fe2000001140e */
[----:B------:R-:W-:Y:S01]  /*0870*/  IMAD R5, R12, 0x200, R4 ;  /* 0x000002000c057824 */ /* 0x000fe200078e0204 */
        /* <DEDUP_REMOVED lines=9> */
[----:B------:R-:W-:Y:S02]  /*0910*/  SHF.R.U32.HI R8, RZ, 0x3, R0 ;  /* 0x00000003ff087819 */ /* 0x000fe40000011600 */
[----:B------:R-:W-:-:S02]  /*0920*/  LOP3.LUT R9, R7, 0x10, R9, 0xf8, !PT ;  /* 0x0000001007097812 */ /* 0x000fc400078ef809 */
[--C-:B------:R-:W-:Y:S02]  /*0930*/  LOP3.LUT R180, R180, R3, R4.reuse, 0x1e, !PT ;  /* 0x00000003b4b47212 */ /* 0x100fe400078e1e04 */
[----:B------:R-:W-:Y:S02]  /*0940*/  LOP3.LUT R3, R6, R2, R4, 0x1e, !PT ;  /* 0x0000000206037212 */ /* 0x000fe400078e1e04 */
[----:B------:R-:W-:Y:S01]  /*0950*/  LOP3.LUT R8, R8, R0, R7, 0x1e, !PT ;  /* 0x0000000008087212 */ /* 0x000fe200078e1e07 */
[----:B------:R-:W-:Y:S01]  /*0960*/  IMAD.SHL.U32 R0, R20, 0x20, RZ ;  /* 0x0000002014007824 */ /* 0x000fe200078e00ff */
[----:B------:R-:W-:Y:S01]  /*0970*/  LOP3.LUT R2, R6, R9, R2, 0x1e, !PT ;  /* 0x0000000906027212 */ /* 0x000fe200078e1e02 */
[----:B------:R-:W-:Y:S01]  /*0980*/  IMAD.U32 R180, R19, 0x200, R180 ;  /* 0x0000020013b47824 */ /* 0x000fe200078e00b4 */
[----:B------:R-:W-:Y:S01]  /*0990*/  LEA R227, R227, UR4, 0x1 ;  /* 0x00000004e3e37c11 */ /* 0x000fe2000f8e08ff */
[----:B------:R-:W-:Y:S01]  /*09a0*/  IMAD R4, R250, 0x200, R0 ;  /* 0x00000200fa047824 */ /* 0x000fe200078e0200 */
[----:B------:R-:W-:Y:S01]  /*09b0*/  SEL R181, R184, 0xffffffe0, !P5 ;  /* 0xffffffe0b8b57807 */ /* 0x000fe20006800000 */
[----:B------:R-:W-:Y:S01]  /*09c0*/  IMAD.IADD R185, R0, 0x1, R2 ;  /* 0x0000000100b97824 */ /* 0x000fe200078e0202 */
[----:B------:R-:W-:Y:S01]  /*09d0*/  SEL R224, R224, 0x10, !P3 ;  /* 0x00000010e0e07807 */ /* 0x000fe20005800000 */
[----:B------:R-:W-:Y:S01]  /*09e0*/  IMAD.U32 R2, RZ, RZ, UR5 ;  /* 0x00000005ff027e24 */ /* 0x000fe2000f8e00ff */
[----:B------:R-:W-:Y:S01]  /*09f0*/  USHF.R.S32.HI UR5, URZ, 0x1f, UR60 ;  /* 0x0000001f3f057899 */ /* 0x000fe2000801143c */
[----:B------:R-:W-:Y:S01]  /*0a00*/  IMAD.U32 R0, RZ, RZ, UR6 ;  /* 0x00000006ff007e24 */ /* 0x000fe2000f8e00ff */
[----:B------:R-:W-:Y:S01]  /*0a10*/  USHF.R.S32.HI UR6, URZ, 0x1f, UR61 ;  /* 0x0000001f3f067899 */ /* 0x000fe2000801143d */
[----:B------:R-:W-:Y:S01]  /*0a20*/  IMAD.IADD R8, R8, 0x1, R13 ;  /* 0x0000000108087824 */ /* 0x000fe200078e020d */
[----:B------:R-:W-:Y:S01]  /*0a30*/  SEL R182, R182, 0xffffffc0, !P6 ;  /* 0xffffffc0b6b67807 */ /* 0x000fe20007000000 */
[----:B------:R-:W-:Y:S01]  /*0a40*/  VIADD R225, R227, 0x20 ;  /* 0x00000020e3e17836 */ /* 0x000fe20000000000 */
[----:B------:R-:W-:Y:S01]  /*0a50*/  LOP3.LUT P0, RZ, R15, 0x2, RZ, 0xc0, !PT ;  /* 0x000000020fff7812 */ /* 0x000fe2000780c0ff */
[----:B------:R-:W-:Y:S01]  /*0a60*/  IMAD.U32 R0, RZ, RZ, UR5 ;  /* 0x00000005ff007e24 */ /* 0x000fe2000f8e00ff */
[----:B------:R-:W-:Y:S01]  /*0a70*/  UIADD3 UR5, UR4, 0x9000, URZ ;  /* 0x0000900004057890 */ /* 0x000fe2000fffe03f */
[----:B------:R-:W-:Y:S01]  /*0a80*/  IMAD.U32 R0, RZ, RZ, UR6 ;  /* 0x00000006ff007e24 */ /* 0x000fe2000f8e00ff */
[----:B------:R-:W-:Y:S01]  /*0a90*/  UIADD3 UR6, UR4, 0x15000, URZ ;  /* 0x0001500004067890 */ /* 0x000fe2000fffe03f */
[C---:B------:R-:W-:Y:S01]  /*0aa0*/  SEL R178, R184.reuse, 0xffffffe0, !P4 ;  /* 0xffffffe0b8b27807 */ /* 0x040fe20006000000 */
[C---:B------:R-:W-:Y:S01]  /*0ab0*/  @P2 VIADD R225, R227.reuse, 0xffffffe0 ;  /* 0xffffffe0e3e12836 */ /* 0x040fe20000000000 */
[----:B------:R-:W-:Y:S01]  /*0ac0*/  SEL R184, R184, 0xffffffe0, !P0 ;  /* 0xffffffe0b8b87807 */ /* 0x000fe20004000000 */
[----:B------:R-:W-:Y:S01]  /*0ad0*/  IMAD.IADD R186, R4, 0x1, R3 ;  /* 0x0000000104ba7824 */ /* 0x000fe200078e0203 */
[----:B------:R-:W-:Y:S01]  /*0ae0*/  LEA R247, R8, UR5, 0x1 ;  /* 0x0000000508f77c11 */ /* 0x000fe2000f8e08ff */
[----:B------:R-:W-:Y:S01]  /*0af0*/  IMAD.IADD R226, R227, 0x1, R224 ;  /* 0x00000001e3e27824 */ /* 0x000fe200078e02e0 */
[----:B------:R-:W-:Y:S01]  /*0b00*/  LEA R180, R180, UR6, 0x1 ;  /* 0x00000006b4b47c11 */ /* 0x000fe2000f8e08ff */
[----:B------:R-:W-:Y:S01]  /*0b10*/  IMAD.IADD R224, R224, 0x1, R225 ;  /* 0x00000001e0e07824 */ /* 0x000fe200078e02e1 */
[----:B------:R-:W-:Y:S01]  /*0b20*/  LEA R3, R5, UR4, 0x1 ;  /* 0x0000000405037c11 */ /* 0x000fe2000f8e08ff */
[----:B------:R-:W-:Y:S01]  /*0b30*/  VIADD R248, R247, 0x20 ;  /* 0x00000020f7f87836 */ /* 0x000fe20000000000 */
[----:B------:R-:W-:Y:S01]  /*0b40*/  IADD3 R178, R178, UR5, R177 ;  /* 0x00000005b2b27c10 */ /* 0x000fe2000fffe0b1 */
[----:B------:R-:W-:-:S02]  /*0b50*/  IMAD.IADD R181, R180, 0x1, R181 ;  /* 0x00000001b4b57824 */ /* 0x000fc400078e02b5 */
[--C-:B------:R-:W-:Y:S02]  /*0b60*/  IMAD.IADD R183, R180, 0x1, R182.reuse ;  /* 0x00000001b4b77824 */ /* 0x100fe400078e02b6 */
[----:B------:R-:W-:Y:S02]  /*0b70*/  IMAD.IADD R182, R181, 0x1, R182 ;  /* 0x00000001b5b67824 */ /* 0x000fe400078e02b6 */
[----:B------:R-:W-:-:S07]  /*0b80*/  @P1 VIADD R248, R247, 0xffffffe0 ;  /* 0xffffffe0f7f81836 */ /* 0x000fce0000000000 */
.L_x_956:
        /* <DEDUP_REMOVED lines=15> */
[----:B------:R-:W-:Y:S01]  /*0c80*/  @UP3 UIADD3.X UR7, UR5, UR9, URZ, UP0, !UPT ;  /* 0x0000000905073290 */ /* 0x000fe200087fe43f */
[----:B------:R-:W-:Y:S01]  /*0c90*/  IMAD.U32 R6, RZ, RZ, UR12 ;  /* 0x0000000cff067e24 */ /* 0x000fe2000f8e00ff */
[----:B------:R-:W-:Y:S01]  /*0ca0*/  UIADD3 UR17, UP2, UR18, UR14, URZ ;  /* 0x0000000e12117290 */ /* 0x000fe2000ff5e03f */
[----:B-12---:R-:W-:Y:S01]  /*0cb0*/  IMAD.U32 R4, RZ, RZ, UR6 ;  /* 0x00000006ff047e24 */ /* 0x006fe2000f8e00ff */
[----:B------:R-:W-:Y:S01]  /*0cc0*/  UISETP.NE.U32.AND UP0, UPT, UR14, URZ, UPT ;  /* 0x0000003f0e00728c */ /* 0x000fe2000bf05070 */
[----:B------:R-:W-:Y:S01]  /*0cd0*/  IMAD.U32 R7, RZ, RZ, UR13 ;  /* 0x0000000dff077e24 */ /* 0x000fe2000f8e00ff */
[----:B------:R-:W-:Y:S01]  /*0ce0*/  UIADD3.X UR14, UR5, UR15, URZ, UP2, !UPT ;  /* 0x0000000f050e7290 */ /* 0x000fe200097fe43f */
[----:B------:R-:W-:Y:S01]  /*0cf0*/  IMAD.U32 R5, RZ, RZ, UR7 ;  /* 0x00000007ff057e24 */ /* 0x000fe2000f8e00ff */
[----:B------:R-:W-:Y:S01]  /*0d00*/  UISETP.NE.AND.EX UP0, UPT, UR15, URZ, UPT, UP0 ;  /* 0x0000003f0f00728c */ /* 0x000fe2000bf05300 */
[----:B------:R-:W-:-:S02]  /*0d10*/  ULDC.64 UR8, c[0x0][0x2f8] ;  /* 0x0000be0000087ab9 */ /* 0x000fc40000000a00 */
[----:B------:R-:W-:Y:S01]  /*0d20*/  ULDC.U8 UR15, c[0x0][0x3c2] ;  /* 0x0000f080000f7ab9 */ /* 0x000fe20000000000 */
[----:B------:R-:W-:Y:S01]  /*0d30*/  UISETP.EQ.U32.AND UP4, UPT, UR8, URZ, UPT ;  /* 0x0000003f0800728c */ /* 0x000fe2000bf82070 */
[----:B------:R-:W2:Y:S01]  /*0d40*/  @P1 LDG.E R8, desc[UR10][R6.64] ;  /* 0x0000000a06081981 */ /* 0x000ea2000c1e1900 */
[----:B------:R-:W-:Y:S01]  /*0d50*/  UISETP.NE.AND UP2, UPT, UR15, URZ, UPT ;  /* 0x0000003f0f00728c */ /* 0x000fe2000bf45270 */
[----:B------:R-:W-:-:S03]  /*0d60*/  PLOP3.LUT P3, PT, PT, PT, UP0, 0x80, 0x0 ;  /* 0x000000000000781c */ /* 0x000fc60003f6f008 */
[----:B------:R-:W-:Y:S02]  /*0d70*/  UISETP.EQ.OR.EX UP4, UPT, UR9, URZ, !UP2, UP4 ;  /* 0x0000003f0900728c */ /* 0x000fe4000d782740 */
[----:B------:R-:W-:-:S04]  /*0d80*/  UIADD3 UR6, UP1, UR18, UR8, URZ ;  /* 0x0000000812067290 */ /* 0x000fc8000ff3e03f */
[----:B------:R-:W-:Y:S01]  /*0d90*/  PLOP3.LUT P2, PT, PT, PT, UP4, 0x80, 0x0 ;  /* 0x000000000000781c */ /* 0x000fe20003f4f048 */
[----:B------:R-:W-:Y:S01]  /*0da0*/  UIADD3.X UR5, UR5, UR9, URZ, UP1, !UPT ;  /* 0x0000000905057290 */ /* 0x000fe20008ffe43f */
[----:B---3--:R1:W3:Y:S02]  /*0db0*/  @P0 LDG.E R6, desc[UR10][R4.64] ;  /* 0x0000000a04060981 */ /* 0x0082e4000c1e1900 */
        /* <DEDUP_REMOVED lines=10> */
[----:B------:R-:W-:-:S04]  /*0e60*/  @!UP3 UISETP.NE.U32.AND UP1, UPT, UR6, URZ, UPT ;  /* 0x0000003f0600b28c */ /* 0x000fc8000bf25070 */
[----:B------:R-:W-:Y:S01]  /*0e70*/  @!UP3 UISETP.NE.AND.EX UP1, UPT, UR7, URZ, UPT, UP1 ;  /* 0x0000003f0700b28c */ /* 0x000fe2000bf25310 */
[----:B------:R-:W-:Y:S01]  /*0e80*/  UMOV UR6, 0xffffffff ;  /* 0xffffffff00067882 */ /* 0x000fe20000000000 */
[----:B------:R-:W-:Y:S01]  /*0e90*/  UMOV UR58, 0xffffffff ;  /* 0xffffffff003a7882 */ /* 0x000fe20000000000 */
[----:B------:R-:W-:Y:S01]  /*0ea0*/  USHF.L.U32 UR27, UR16, 0x7, URZ ;  /* 0x00000007101b7899 */ /* 0x000fe2000800063f */
[----:B------:R-:W-:Y:S01]  /*0eb0*/  ULDC UR7, c[0x0][0x2c8] ;  /* 0x0000b20000077ab9 */ /* 0x000fe20000000800 */
[----:B--2---:R-:W-:Y:S02]  /*0ec0*/  @P1 R2UR UR57, R8 ;  /* 0x00000000083912ca */ /* 0x004fe400000e0000 */
[----:B---3--:R-:W-:Y:S02]  /*0ed0*/  @P0 R2UR UR12, R6 ;  /* 0x00000000060c02ca */ /* 0x008fe400000e0000 */
[----:B------:R-:W-:-:S04]  /*0ee0*/  ISETP.NE.U32.AND P0, PT, RZ, UR8, PT ;  /* 0x00000008ff007c0c */ /* 0x000fc8000bf05070 */
[----:B------:R-:W-:Y:S01]  /*0ef0*/  ISETP.NE.AND.EX P0, PT, RZ, UR9, PT, P0 ;  /* 0x00000009ff007c0c */ /* 0x000fe2000bf05300 */
[----:B------:R-:W-:-:S06]  /*0f00*/  @!UP3 USEL UR8, UR5, URZ, UP1 ;  /* 0x0000003f0508b287 */ /* 0x000fcc0008800000 */
        /* <DEDUP_REMOVED lines=11> */
.L_x_913:
        /* <DEDUP_REMOVED lines=22> */
[----:B------:R-:W-:Y:S01]  /*1120*/  UIADD3 UR22, UR21, UR22, URZ ;  /* 0x0000001615167290 */ /* 0x000fe2000fffe03f */
[----:B------:R-:W-:Y:S01]  /*1130*/  ULDC.U8 UR37, c[0x0][0x3d8] ;  /* 0x0000f60000257ab9 */ /* 0x000fe20000000000 */
        /* <DEDUP_REMOVED lines=8> */
[----:B------:R-:W-:Y:S02]  /*11c0*/  UIMAD.WIDE.U32 UR18, UR6, UR40, URZ ;  /* 0x00000028061272a5 */ /* 0x000fe4000f8e003f */
        /* <DEDUP_REMOVED lines=28> */
[----:B------:R-:W-:Y:S01]  /*1390*/  USEL UR31, UR17, URZ, UP0 ;  /* 0x0000003f111f7287 */ /* 0x000fe20008000000 */
[----:B------:R-:W-:Y:S01]  /*13a0*/  IMAD R0, R0, R6, RZ ;  /* 0x0000000600007224 */ /* 0x000fe200078e02ff */
[----:B------:R-:W-:-:S02]  /*13b0*/  UIMAD UR17, UR6, UR41, URZ ;  /* 0x00000029061172a4 */ /* 0x000fc4000f8e023f */
[----:B------:R-:W-:Y:S01]  /*13c0*/  UIADD3 UR15, UR15, UR7, URZ ;  /* 0x000000070f0f7290 */ /* 0x000fe2000fffe03f */
[----:B------:R-:W-:Y:S01]  /*13d0*/  IMAD.HI.U32 R0, R5, R0, R4 ;  /* 0x0000000005007227 */ /* 0x000fe200078e0004 */
[----:B------:R-:W-:Y:S02]  /*13e0*/  USHF.R.S32.HI UR12, URZ, 0x6, UR29 ;  /* 0x000000063f0c7899 */ /* 0x000fe4000801141d */
[----:B------:R-:W-:Y:S01]  /*13f0*/  USHF.R.S32.HI UR7, URZ, 0x6, UR21 ;  /* 0x000000063f077899 */ /* 0x000fe20008011415 */
[----:B------:R-:W-:Y:S02]  /*1400*/  ULDC UR56, c[0x0][0x2dc] ;  /* 0x0000b70000387ab9 */ /* 0x000fe40000000800 */
[----:B------:R-:W-:Y:S01]  /*1410*/  IMAD.HI.U32 R0, R0, R2, RZ ;  /* 0x0000000200007227 */ /* 0x000fe200078e00ff */
[----:B------:R-:W-:Y:S01]  /*1420*/  ULDC UR55, c[0x0][0x270] ;  /* 0x00009c0000377ab9 */ /* 0x000fe20000000800 */
[----:B------:R-:W-:Y:S01]  /*1430*/  ULDC UR35, c[0x0][0x2c4] ;  /* 0x0000b10000237ab9 */ /* 0x000fe20000000800 */
[----:B------:R-:W-:Y:S01]  /*1440*/  @UP1 UMOV UR32, UR8 ;  /* 0x0000000800201c82 */ /* 0x000fe20008000000 */
[----:B------:R-:W-:Y:S01]  /*1450*/  @UP2 UIADD3 UR22, UR19, UR17, URZ ;  /* 0x0000001113162290 */ /* 0x000fe2000fffe03f */
[----:B------:R-:W-:Y:S01]  /*1460*/  IADD3 R4, -R0, RZ, RZ ;  /* 0x000000ff00047210 */ /* 0x000fe20007ffe1ff */
[----:B------:R-:W-:-:S02]  /*1470*/  UIMAD.WIDE UR8, UR56, UR55, URZ ;  /* 0x00000037380872a5 */ /* 0x000fc4000f8e023f */
[----:B------:R-:W-:Y:S02]  /*1480*/  USEL UR23, UR23, URZ, UP0 ;  /* 0x0000003f17177287 */ /* 0x000fe40008000000 */
[C---:B------:R-:W-:Y:S01]  /*1490*/  IMAD R2, R6.reuse, R4, R2 ;  /* 0x0000000406027224 */ /* 0x040fe200078e0202 */
[----:B------:R-:W-:Y:S02]  /*14a0*/  @UP3 UIMAD UR17, UR60, UR35, URZ ;  /* 0x000000233c1132a4 */ /* 0x000fe4000f8e023f */
[----:B------:R-:W-:Y:S02]  /*14b0*/  UISETP.LT.AND UP0, UPT, UR12, UR7, UPT ;  /* 0x000000070c00728c */ /* 0x000fe4000bf01270 */
[----:B------:R-:W-:Y:S01]  /*14c0*/  ISETP.GT.U32.AND P1, PT, R6, R2, PT ;  /* 0x000000020600720c */ /* 0x000fe20003f24070 */
[----:B------:R-:W-:Y:S02]  /*14d0*/  USEL UR51, UR20, UR18, !UP2 ;  /* 0x0000001214337287 */ /* 0x000fe4000d000000 */
[----:B------:R-:W-:-:S02]  /*14e0*/  UIMAD UR20, UR9, UR14, URZ ;  /* 0x0000000e091472a4 */ /* 0x000fc4000f8e023f */
        /* <DEDUP_REMOVED lines=10> */
[----:B------:R-:W-:Y:S01]  /*1590*/  UIMAD.WIDE.U32 UR14, UR8, UR6, URZ ;  /* 0x00000006080e72a5 */ /* 0x000fe2000f8e003f */
[----:B------:R-:W-:Y:S01]  /*15a0*/  ISETP.GE.U32.AND P0, PT, R2, R6, PT ;  /* 0x000000060200720c */ /* 0x000fe20003f06070 */
[----:B------:R-:W-:Y:S01]  /*15b0*/  UIADD3 UR46, UR19, UR20, URZ ;  /* 0x00000014132e7290 */ /* 0x000fe2000fffe03f */
[----:B------:R-:W-:Y:S01]  /*15c0*/  LOP3.LUT R2, R7, UR61, RZ, 0x3c, !PT ;  /* 0x0000003d07027c12 */ /* 0x000fe2000f8e3cff */
[----:B------:R-:W-:-:S02]  /*15d0*/  USHF.R.S32.HI UR20, URZ, 0x1f, UR17 ;  /* 0x0000001f3f147899 */ /* 0x000fc40008011411 */
[----:B------:R-:W-:Y:S01]  /*15e0*/  UIADD3 UR7, UP0, UR17, UR31, URZ ;  /* 0x0000001f11077290 */ /* 0x000fe2000ff1e03f */
[----:B------:R-:W-:Y:S01]  /*15f0*/  ISETP.GE.AND P2, PT, R2, RZ, PT ;  /* 0x000000ff0200720c */ /* 0x000fe20003f46270 */
[----:B------:R-:W-:Y:S02]  /*1600*/  @!UP3 UIMAD UR21, UR60, UR55, UR61 ;  /* 0x000000373c15b2a4 */ /* 0x000fe4000f8e023d */
[----:B------:R-:W-:Y:S02]  /*1610*/  USEL UR52, UR18, UR14, !UP2 ;  /* 0x0000000e12347287 */ /* 0x000fe4000d000000 */
[----:B------:R-:W-:Y:S02]  /*1620*/  UIMAD UR12, UR9, UR6, URZ ;  /* 0x00000006090c72a4 */ /* 0x000fe4000f8e023f */
[----:B------:R-:W-:Y:S01]  /*1630*/  UIADD3.X UR14, UR20, UR23, URZ, UP0, !UPT ;  /* 0x00000017140e7290 */ /* 0x000fe200087fe43f */
[----:B------:R-:W-:Y:S01]  /*1640*/  @P0 IADD3 R0, R0, 0x1, RZ ;  /* 0x0000000100000810 */ /* 0x000fe20007ffe0ff */
[----:B------:R-:W-:Y:S01]  /*1650*/  UIMAD UR9, UR9, UR7, URZ ;  /* 0x00000007090972a4 */ /* 0x000fe2000f8e023f */
[----:B------:R-:W-:Y:S01]  /*1660*/  PLOP3.LUT P0, PT, PT, PT, UP3, 0x80, 0x0 ;  /* 0x000000000000781c */ /* 0x000fe20003f0f038 */
[----:B------:R-:W-:-:S02]  /*1670*/  @UP1 UIADD3 UR28, UR57, UR58, URZ ;  /* 0x0000003a391c1290 */ /* 0x000fc4000fffe03f */
[----:B------:R-:W-:Y:S01]  /*1680*/  @!UP3 UIMAD UR37, UR21, UR35, URZ ;  /* 0x000000231525b2a4 */ /* 0x000fe2000f8e023f */
[----:B------:R-:W-:Y:S01]  /*1690*/  IMAD.MOV.U32 R13, RZ, RZ, R0 ;  /* 0x000000ffff0d7224 */ /* 0x000fe200078e0000 */
[----:B------:R-:W-:Y:S01]  /*16a0*/  @UP1 ULDC.64 UR18, c[0x0][0x250] ;  /* 0x0000940000121ab9 */ /* 0x000fe20000000a00 */
[----:B------:R-:W-:Y:S02]  /*16b0*/  UIMAD.WIDE.U32 UR34, UR8, UR7, URZ ;  /* 0x00000007082272a5 */ /* 0x000fe4000f8e003f */
[----:B------:R-:W-:Y:S01]  /*16c0*/  UIMAD UR7, UR8, UR14, UR9 ;  /* 0x0000000e080772a4 */ /* 0x000fe2000f8e0209 */
[----:B------:R-:W-:Y:S01]  /*16d0*/  @!P2 IADD3 R13, -R13, RZ, RZ ;  /* 0x000000ff0d0da210 */ /* 0x000fe20007ffe1ff */
[----:B------:R-:W-:Y:S01]  /*16e0*/  @UP1 UIMAD.WIDE.U32 UR8, UR28, UR18, URZ ;  /* 0x000000121c0812a5 */ /* 0x000fe2000f8e003f */
[----:B------:R-:W-:Y:S01]  /*16f0*/  @!P3 LOP3.LUT R13, RZ, R7, RZ, 0x33, !PT ;  /* 0x00000007ff0db212 */ /* 0x000fe200078e33ff */
[----:B------:R-:W-:Y:S02]  /*1700*/  @UP2 UIADD3 UR46, UR15, UR12, URZ ;  /* 0x0000000c0f2e2290 */ /* 0x000fe4000fffe03f */
[----:B------:R-:W-:-:S02]  /*1710*/  UIMAD UR47, UR61, UR56, URZ ;  /* 0x000000383d2f72a4 */ /* 0x000fc4000f8e023f */
[----:B------:R-:W-:Y:S02]  /*1720*/  @UP1 UIMAD UR12, UR28, UR19, URZ ;  /* 0x000000131c0c12a4 */ /* 0x000fe4000f8e023f */
[----:B------:R-:W-:Y:S02]  /*1730*/  USEL UR50, UR30, URZ, UP4 ;  /* 0x0000003f1e327287 */ /* 0x000fe4000a000000 */
[----:B------:R-:W-:Y:S02]  /*1740*/  USHF.R.S32.HI UR36, URZ, 0x1f, UR27 ;  /* 0x0000001f3f247899 */ /* 0x000fe4000801141b */
[----:B------:R-:W-:Y:S02]  /*1750*/  @!UP2 UIADD3 UR48, UR43, UR26, URZ ;  /* 0x0000001a2b30a290 */ /* 0x000fe4000fffe03f */
[----:B------:R-:W-:Y:S02]  /*1760*/  USHF.R.S32.HI UR28, URZ, 0x1f, UR47 ;  /* 0x0000001f3f1c7899 */ /* 0x000fe4000801142f */
[----:B------:R-:W-:-:S02]  /*1770*/  @UP1 UIADD3 UR31, UR9, UR12, URZ ;  /* 0x0000000c091f1290 */ /* 0x000fc4000fffe03f */
        /* <DEDUP_REMOVED lines=16> */
.L_x_915:
        /* <DEDUP_REMOVED lines=13> */
.L_x_916:
        /* <DEDUP_REMOVED lines=11> */
.L_x_917:
[----:B------:R-:W-:-:S04]  /*1a00*/  UIMAD UR6, UR60, UR55, UR61 ;  /* 0x000000373c0672a4 */ /* 0x000fc8000f8e023d */
[----:B------:R-:W-:-:S12]  /*1a10*/  UIMAD UR6, UR6, UR54, URZ ;  /* 0x00000036060672a4 */ /* 0x000fd8000f8e023f */
.L_x_918:
[----:B------:R-:W-:Y:S01]  /*1a20*/  SHF.R.S32.HI R22, RZ, 0x1f, R245 ;  /* 0x0000001fff167819 */ /* 0x000fe200000114f5 */
[----:B------:R-:W1:Y:S01]  /*1a30*/  S2R R16, SR_TID.X ;  /* 0x0000000000107919 */ /* 0x000e620000002100 */
[----:B------:R-:W-:Y:S01]  /*1a40*/  IADD3 R0, P0, R245, UR17, RZ ;  /* 0x00000011f5007c10 */ /* 0x000fe2000ff1e0ff */
[----:B------:R-:W-:Y:S01]  /*1a50*/  USHF.R.S32.HI UR29, URZ, 0x1f, UR61 ;  /* 0x0000001f3f1d7899 */ /* 0x000fe2000801143d */
[--C-:B------:R-:W-:Y:S01]  /*1a60*/  SHF.R.S32.HI R229, RZ, 0x1f, R228.reuse ;  /* 0x0000001fffe57819 */ /* 0x100fe200000114e4 */
[----:B------:R-:W-:Y:S01]  /*1a70*/  ULDC.64 UR14, c[0x0][0x428] ;  /* 0x00010a00000e7ab9 */ /* 0x000fe20000000a00 */
[----:B------:R-:W-:Y:S01]  /*1a80*/  IADD3.X R2, R22, UR20, RZ, P0, !PT ;  /* 0x0000001416027c10 */ /* 0x000fe200087fe4ff */
[----:B------:R-:W-:Y:S01]  /*1a90*/  UIMAD UR7, UR56, UR55, URZ ;  /* 0x00000037380772a4 */ /* 0x000fe2000f8e023f */
[----:B------:R-:W-:Y:S01]  /*1aa0*/  BSSY B1, `(.L_x_914) ;  /* 0x00008a7000017945 */ /* 0x000fe20003800000 */
[----:B------:R-:W-:Y:S01]  /*1ab0*/  IMAD.WIDE.U32 R4, R0, UR40, R228 ;  /* 0x0000002800047c25 */ /* 0x000fe2000f8e00e4 */
[----:B------:R-:W-:-:S02]  /*1ac0*/  UIMAD UR12, UR29, UR14, URZ ;  /* 0x0000000e1d0c72a4 */ /* 0x000fc4000f8e023f */
[----:B------:R-:W-:Y:S01]  /*1ad0*/  UIADD3 UR21, -UR5, UR13, UR27 ;  /* 0x0000000d05157290 */ /* 0x000fe2000fffe11b */
[----:B------:R-:W-:Y:S01]  /*1ae0*/  IMAD R2, R2, UR40, RZ ;  /* 0x0000002802027c24 */ /* 0x000fe2000f8e02ff */
[----:B------:R-:W-:Y:S01]  /*1af0*/  IADD3 R6, P0, R4, UR51, RZ ;  /* 0x0000003304067c10 */ /* 0x000fe2000ff1e0ff */
[----:B------:R-:W-:Y:S01]  /*1b00*/  ULDC UR56, c[0x0][0x398] ;  /* 0x0000e60000387ab9 */ /* 0x000fe20000000800 */
[----:B------:R-:W-:Y:S01]  /*1b10*/  USHF.L.U32 UR26, UR7, 0x6, URZ ;  /* 0x00000006071a7899 */ /* 0x000fe2000800063f */
[----:B------:R-:W-:Y:S01]  /*1b20*/  IMAD R0, R0, UR41, R2 ;  /* 0x0000002900007c24 */ /* 0x000fe2000f8e0202 */
[----:B------:R-:W-:Y:S01]  /*1b30*/  UIADD3 UR39, UR17, UR6, URZ ;  /* 0x0000000611277290 */ /* 0x000fe2000fffe03f */
[C---:B------:R-:W-:Y:S01]  /*1b40*/  VIADD R14, R228.reuse, 0x20 ;  /* 0x00000020e40e7836 */ /* 0x040fe20000000000 */
[----:B------:R-:W-:Y:S01]  /*1b50*/  UIADD3 UR37, UR17, UR37, URZ ;  /* 0x0000002511257290 */ /* 0x000fe2000fffe03f */
[C---:B------:R-:W-:Y:S01]  /*1b60*/  VIADD R15, R228.reuse, 0x40 ;  /* 0x00000040e40f7836 */ /* 0x040fe20000000000 */
[----:B------:R-:W-:Y:S01]  /*1b70*/  IADD3.X R7, R5, UR22, R0, P0, !PT ;  /* 0x0000001605077c10 */ /* 0x000fe200087fe400 */
[----:B------:R-:W-:Y:S01]  /*1b80*/  UIMAD UR22, UR61, UR15, UR12 ;  /* 0x0000000f3d1672a4 */ /* 0x000fe2000f8e020c */
[----:B------:R-:W-:Y:S01]  /*1b90*/  IADD3 R4, P0, R228, UR8, RZ ;  /* 0x00000008e4047c10 */ /* 0x000fe2000ff1e0ff */
[----:B------:R-:W-:Y:S01]  /*1ba0*/  ULDC.64 UR8, c[0x0][0x420] ;  /* 0x0001080000087ab9 */ /* 0x000fe20000000a00 */
[----:B------:R-:W-:Y:S01]  /*1bb0*/  UIADD3 UR12, UR21, -UR56, URZ ;  /* 0x80000038150c7290 */ /* 0x000fe2000fffe03f */
[----:B------:R-:W-:Y:S01]  /*1bc0*/  IMAD.U32 R0, RZ, RZ, UR8 ;  /* 0x00000008ff007e24 */ /* 0x000fe2000f8e00ff */
[----:B------:R-:W-:Y:S01]  /*1bd0*/  UIMAD UR20, UR20, UR8, URZ ;  /* 0x00000008141472a4 */ /* 0x000fe2000f8e023f */
[----:B------:R-:W-:Y:S01]  /*1be0*/  IADD3.X R5, R229, UR48, RZ, P0, !PT ;  /* 0x00000030e5057c10 */ /* 0x000fe200087fe4ff */
[----:B------:R-:W-:-:S02]  /*1bf0*/  UIADD3 UR21, UP2, UP0, UR34, UR26, UR47 ;  /* 0x0000001a22157290 */ /* 0x000fc4000f85e02f */
[----:B------:R-:W-:Y:S01]  /*1c00*/  UIMAD UR20, UR17, UR9, UR20 ;  /* 0x00000009111472a4 */ /* 0x000fe2000f8e0214 */
[----:B-1----:R-:W-:Y:S01]  /*1c10*/  SHF.R.S32.HI R2, RZ, 0x1f, R16 ;  /* 0x0000001fff027819 */ /* 0x002fe20000011410 */
[----:B------:R-:W-:Y:S01]  /*1c20*/  IMAD.WIDE.U32 R4, R0, UR17, R4 ;  /* 0x0000001100047c25 */ /* 0x000fe2000f8e0004 */
[----:B------:R-:W-:Y:S01]  /*1c30*/  USHF.R.S32.HI UR47, URZ, 0x1f, UR12 ;  /* 0x0000001f3f2f7899 */ /* 0x000fe2000801140c */
[----:B------:R-:W-:Y:S02]  /*1c40*/  ULDC.64 UR40, c[0x0][0x478] ;  /* 0x00011e0000287ab9 */ /* 0x000fe40000000a00 */
[----:B------:R-:W-:Y:S01]  /*1c50*/  IMAD.U32 R0, RZ, RZ, UR14 ;  /* 0x0000000eff007e24 */ /* 0x000fe2000f8e00ff */
[----:B------:R-:W-:Y:S01]  /*1c60*/  ULEA.HI UR47, UR47, UR12, URZ, 0x6 ;  /* 0x0000000c2f2f7291 */ /* 0x000fe2000f8f303f */
[----:B------:R-:W-:Y:S01]  /*1c70*/  VIADD R5, R5, UR20 ;  /* 0x0000001405057c36 */ /* 0x000fe20008000000 */
[----:B------:R-:W-:Y:S02]  /*1c80*/  USHF.R.S32.HI UR20, URZ, 0x1f, UR26 ;  /* 0x0000001f3f147899 */ /* 0x000fe4000801141a */
[----:B------:R-:W-:Y:S01]  /*1c90*/  USHF.R.S32.HI UR47, URZ, 0x6, UR47 ;  /* 0x000000063f2f7899 */ /* 0x000fe2000801142f */
[----:B------:R-:W-:Y:S01]  /*1ca0*/  IMAD.WIDE.U32 R4, R0, UR61, R4 ;  /* 0x0000003d00047c25 */ /* 0x000fe2000f8e0004 */
[----:B------:R-:W-:Y:S01]  /*1cb0*/  LEA.HI R0, R2, R16, RZ, 0x5 ;  /* 0x0000001002007211 */ /* 0x000fe200078f28ff */
[----:B------:R-:W-:Y:S01]  /*1cc0*/  ULDC.64 UR14, c[0x0][0x258] ;  /* 0x00009600000e7ab9 */ /* 0x000fe20000000a00 */
[----:B------:R-:W-:Y:S01]  /*1cd0*/  UIADD3.X UR20, UR23, UR20, UR28, UP2, UP0 ;  /* 0x0000001417147290 */ /* 0x000fe200097e041c */
[----:B------:R-:W-:Y:S01]  /*1ce0*/  IMAD.U32 R2, RZ, RZ, UR14 ;  /* 0x0000000eff027e24 */ /* 0x000fe2000f8e00ff */
[----:B------:R-:W-:Y:S01]  /*1cf0*/  LOP3.LUT R8, R0, 0xffffffe0, RZ, 0xc0, !PT ;  /* 0xffffffe000087812 */ /* 0x000fe200078ec0ff */
[----:B------:R-:W-:Y:S01]  /*1d00*/  UISETP.LT.AND UP0, UPT, URZ, UR47, UPT ;  /* 0x0000002f3f00728c */ /* 0x000fe2000bf01270 */
[----:B------:R-:W-:Y:S01]  /*1d10*/  VIADD R5, R5, UR22 ;  /* 0x0000001605057c36 */ /* 0x000fe20008000000 */
[----:B------:R-:W-:Y:S01]  /*1d20*/  UIADD3 UR12, UP3, UP2, UR50, UR21, UR52 ;  /* 0x00000015320c7290 */ /* 0x000fe2000fa7e034 */
[----:B------:R-:W-:Y:S01]  /*1d30*/  IMAD.WIDE.U32 R6, R2, UR61, R6 ;  /* 0x0000003d02067c25 */ /* 0x000fe2000f8e0006 */
[----:B------:R-:W-:-:S02]  /*1d40*/  USEL UR47, URZ, UR47, !UP0 ;  /* 0x0000002f3f2f7287 */ /* 0x000fc4000c000000 */
[----:B------:R-:W-:Y:S01]  /*1d50*/  UIMAD UR17, UR29, UR14, URZ ;  /* 0x0000000e1d1172a4 */ /* 0x000fe2000f8e023f */
[----:B------:R-:W-:Y:S01]  /*1d60*/  IMAD.IADD R16, R16, 0x1, -R8 ;  /* 0x0000000110107824 */ /* 0x000fe200078e0a08 */
[----:B------:R-:W-:Y:S01]  /*1d70*/  SHF.R.S32.HI R8, RZ, 0x5, R0 ;  /* 0x00000005ff087819 */ /* 0x000fe20000011400 */
[----:B------:R-:W-:Y:S01]  /*1d80*/  IMAD R0, R22, UR8, RZ ;  /* 0x0000000816007c24 */ /* 0x000fe2000f8e02ff */
[----:B------:R-:W-:Y:S01]  /*1d90*/  UIADD3.X UR14, UR49, UR20, UR46, UP3, UP2 ;  /* 0x00000014310e7290 */ /* 0x000fe20009fe442e */
[C---:B------:R-:W-:Y:S01]  /*1da0*/  IMAD.WIDE.U32 R4, R245.reuse, UR8, R4 ;  /* 0x00000008f5047c25 */ /* 0x040fe2000f8e0004 */
[----:B------:R-:W-:Y:S02]  /*1db0*/  UISETP.GT.AND UP0, UPT, UR38, UR47, UPT ;  /* 0x0000002f2600728c */ /* 0x000fe4000bf04270 */
[----:B------:R-:W-:Y:S01]  /*1dc0*/  UIMAD UR15, UR61, UR15, UR17 ;  /* 0x0000000f3d0f72a4 */ /* 0x000fe2000f8e0211 */
[----:B------:R-:W-:Y:S01]  /*1dd0*/  IMAD R2, R8, UR7, R16 ;  /* 0x0000000708027c24 */ /* 0x000fe2000f8e0210 */
[----:B------:R-:W-:Y:S01]  /*1de0*/  ULDC.64 UR34, c[0x0][0x210] ;  /* 0x0000840000227ab9 */ /* 0x000fe20000000a00 */
[----:B------:R-:W-:Y:S01]  /*1df0*/  IMAD R9, R245, UR9, R0 ;  /* 0x00000009f5097c24 */ /* 0x000fe2000f8e0200 */
[----:B------:R-:W-:Y:S01]  /*1e00*/  UIMAD.WIDE UR8, UR39, 0x4, UR40 ;  /* 0x00000004270878a5 */ /* 0x000fe2000f8e0228 */
[----:B------:R-:W-:Y:S01]  /*1e10*/  LEA R233, P4, R6, UR34, 0x1 ;  /* 0x0000002206e97c11 */ /* 0x000fe2000f8808ff */
[----:B------:R-:W-:Y:S01]  /*1e20*/  ULDC.64 UR28, c[0x0][0x3e0] ;  /* 0x0000f800001c7ab9 */ /* 0x000fe20000000a00 */
[----:B------:R-:W-:Y:S01]  /*1e30*/  IADD3 R0, P0, R2, UR12, RZ ;  /* 0x0000000c02007c10 */ /* 0x000fe2000ff1e0ff */
[----:B------:R-:W-:Y:S01]  /*1e40*/  ULDC.64 UR22, c[0x0][0x400] ;  /* 0x0001000000167ab9 */ /* 0x000fe20000000a00 */
[----:B------:R-:W-:Y:S01]  /*1e50*/  VIADD R7, R7, UR15 ;  /* 0x0000000f07077c36 */ /* 0x000fe20008000000 */
[----:B------:R-:W-:Y:S01]  /*1e60*/  LEA R232, P3, R4, UR28, 0x1 ;  /* 0x0000001c04e87c11 */ /* 0x000fe2000f8608ff */
[----:B------:R-:W-:Y:S01]  /*1e70*/  ULDC.64 UR42, c[0x0][0x2b0] ;  /* 0x0000ac00002a7ab9 */ /* 0x000fe20000000a00 */
[----:B------:R-:W-:Y:S01]  /*1e80*/  LEA.HI.X.SX32 R8, R2, UR14, 0x1, P0 ;  /* 0x0000000e02087c11 */ /* 0x000fe200080f0eff */
[----:B------:R-:W-:Y:S01]  /*1e90*/  IMAD.IADD R2, R5, 0x1, R9 ;  /* 0x0000000105027824 */ /* 0x000fe200078e0209 */
[----:B------:R-:W-:Y:S01]  /*1ea0*/  PLOP3.LUT P0, PT, PT, PT, UP0, 0x80, 0x0 ;  /* 0x000000000000781c */ /* 0x000fe20003f0f008 */
[----:B------:R-:W-:Y:S01]  /*1eb0*/  UIADD3 UR6, UR38, -0x1, URZ ;  /* 0xffffffff26067890 */ /* 0x000fe2000fffe03f */
[----:B------:R-:W-:Y:S01]  /*1ec0*/  LEA R165, P2, R0, UR22, 0x2 ;  /* 0x0000001600a57c11 */ /* 0x000fe2000f8410ff */
[----:B------:R-:W-:Y:S01]  /*1ed0*/  UIMAD.WIDE UR14, UR37, 0x4, UR42 ;  /* 0x00000004250e78a5 */ /* 0x000fe2000f8e022a */
[----:B------:R-:W-:Y:S01]  /*1ee0*/  LEA.HI.X R231, R6, UR35, R7, 0x1, P4 ;  /* 0x0000002306e77c11 */ /* 0x000fe2000a0f0c07 */
[----:B------:R-:W-:Y:S01]  /*1ef0*/  UMOV UR21, UR8 ;  /* 0x0000000800157c82 */ /* 0x000fe20008000000 */
[----:B------:R-:W-:Y:S01]  /*1f00*/  LEA.HI.X R164, R0, UR23, R8, 0x2, P2 ;  /* 0x0000001700a47c11 */ /* 0x000fe200090f1408 */
[----:B------:R-:W-:Y:S01]  /*1f10*/  UMOV UR20, UR9 ;  /* 0x0000000900147c82 */ /* 0x000fe20008000000 */
        /* <DEDUP_REMOVED lines=21> */
.L_x_920:
        /* <DEDUP_REMOVED lines=17> */
.L_x_921:
        /* <DEDUP_REMOVED lines=12> */
[----:B------:R-:W-:-:S02]  /*2240*/  IADD3 R6, P0, R4, UR18, RZ ;  /* 0x0000001204067c10 */ /* 0x000fc4000ff1e0ff */
[----:B------:R-:W-:Y:S01]  /*2250*/  ISETP.GE.AND P3, PT, R2, UR5, PT ;  /* 0x0000000502007c0c */ /* 0x000fe2000bf66270 */
[----:B------:R-:W-:Y:S01]  /*2260*/  UIMAD UR15, UR61, UR15, UR13 ;  /* 0x0000000f3d0f72a4 */ /* 0x000fe2000f8e020d */
[----:B------:R-:W-:Y:S02]  /*2270*/  IADD3.X R7, R5, UR19, R0, P0, !PT ;  /* 0x0000001305077c10 */ /* 0x000fe400087fe400 */
[----:B------:R-:W-:-:S05]  /*2280*/  MOV R0, UR14 ;  /* 0x0000000e00007c02 */ /* 0x000fca0008000f00 */
[----:B------:R-:W-:-:S04]  /*2290*/  IMAD.WIDE.U32 R6, R0, UR61, R6 ;  /* 0x0000003d00067c25 */ /* 0x000fc8000f8e0006 */
[----:B------:R-:W-:Y:S01]  /*22a0*/  VIADD R2, R7, UR15 ;  /* 0x0000000f07027c36 */ /* 0x000fe20008000000 */
        /* <DEDUP_REMOVED lines=17> */
.L_x_923:
[----:B------:R-:W-:Y:S05]  /*23c0*/  BSYNC B0 ;  /* 0x0000000000007941 */ /* 0x000fea0003800000 */
.L_x_922:
        /* <DEDUP_REMOVED lines=19> */
.L_x_925:
[----:B------:R-:W-:Y:S05]  /*2500*/  BSYNC B0 ;  /* 0x0000000000007941 */ /* 0x000fea0003800000 */
.L_x_924:
        /* <DEDUP_REMOVED lines=32> */
.L_x_927:
[----:B------:R-:W-:Y:S05]  /*2710*/  BSYNC B0 ;  /* 0x0000000000007941 */ /* 0x000fea0003800000 */
.L_x_926:
        /* <DEDUP_REMOVED lines=20> */
.L_x_919:
[----:B------:R-:W-:Y:S01]  /*2860*/  PLOP3.LUT P0, PT, PT, PT, UP4, 0x80, 0x0 ;  /* 0x000000000000781c */ /* 0x000fe20003f0f048 */
[----:B------:R-:W-:Y:S01]  /*2870*/  UIMAD UR8, UR6, -0x40, UR13 ;  /* 0xffffffc0060878a4 */ /* 0x000fe2000f8e020d */
[C---:B------:R-:W-:Y:S01]  /*2880*/  LEA R0, R246.reuse, UR4, 0x1 ;  /* 0x00000004f6007c11 */ /* 0x040fe2000f8e08ff */
[----:B------:R-:W-:Y:S01]  /*2890*/  ULEA.HI UR9, UR6, UR6, URZ, 0x1 ;  /* 0x0000000606097291 */ /* 0x000fe2000f8f083f */
[----:B------:R-:W-:Y:S01]  /*28a0*/  VIADD R2, R246, 0x1800 ;  /* 0x00001800f6027836 */ /* 0x000fe20000000000 */
[----:B------:R-:W-:Y:S08]  /*28b0*/  BSSY B0, `(.L_x_929) ;  /* 0x000002a000007945 */ /* 0x000ff00003800000 */
[----:B------:R-:W-:Y:S01]  /*28c0*/  @P0 BAR.SYNC.DEFER_BLOCKING 0x0 ;  /* 0x0000000000000b1d */ /* 0x000fe20000010000 */
[----:B------:R-:W-:Y:S01]  /*28d0*/  ISETP.GE.AND P1, PT, R245, UR8, PT ;  /* 0x00000008f5007c0c */ /* 0x000fe2000bf26270 */
[----:B------:R-:W-:-:S04]  /*28e0*/  ULOP3.LUT UR9, UR9, 0xfffffffe, URZ, 0xc0, !UPT ;  /* 0xfffffffe09097892 */ /* 0x000fc8000f8ec03f */
[----:B------:R-:W-:-:S04]  /*28f0*/  UIADD3 UR9, UR6, -UR9, URZ ;  /* 0x8000000906097290 */ /* 0x000fc8000fffe03f */
[----:B------:R-:W-:-:S06]  /*2900*/  UISETP.NE.AND UP0, UPT, UR9, 0x1, UPT ;  /* 0x000000010900788c */ /* 0x000fcc000bf05270 */
        /* <DEDUP_REMOVED lines=36> */
.L_x_930:
[----:B------:R-:W-:Y:S05]  /*2b50*/  BSYNC B0 ;  /* 0x0000000000007941 */ /* 0x000fea0003800000 */
.L_x_929:
        /* <DEDUP_REMOVED lines=16> */
.L_x_932:
        /* <DEDUP_REMOVED lines=35> */
.L_x_933:
[----:B------:R-:W-:Y:S05]  /*2e90*/  BSYNC B0 ;  /* 0x0000000000007941 */ /* 0x000fea0003800000 */
.L_x_931:
[----:B------:R-:W-:Y:S01]  /*2ea0*/  UIMAD UR9, UR36, UR24, URZ ;  /* 0x00000018240972a4 */ /* 0x000fe2000f8e023f */
[----:B--23--:R-:W-:Y:S01]  /*2eb0*/  IMAD.U32 R4, RZ, RZ, UR24 ;  /* 0x00000018ff047e24 */ /* 0x00cfe2000f8e00ff */
[----:B------:R-:W-:Y:S01]  /*2ec0*/  ULDC.64 UR22, c[0x0][0x260] ;  /* 0x0000980000167ab9 */ /* 0x000fe20000000a00 */
[C---:B------:R-:W-:Y:S01]  /*2ed0*/  VIADD R8, R237.reuse, 0x8 ;  /* 0x00000008ed087836 */ /* 0x040fe20000000000 */
[----:B------:R-:W-:Y:S01]  /*2ee0*/  UIMAD UR12, UR27, UR25, UR9 ;  /* 0x000000191b0c72a4 */ /* 0x000fe2000f8e0209 */
[----:B------:R-:W-:Y:S01]  /*2ef0*/  IMAD.WIDE.U32 R4, R4, UR27, R228 ;  /* 0x0000001b04047c25 */ /* 0x000fe2000f8e00e4 */
[----:B------:R-:W-:Y:S01]  /*2f00*/  UIMAD UR9, UR16, -0x80, UR5 ;  /* 0xffffff80100978a4 */ /* 0x000fe2000f8e0205 */
[----:B------:R-:W-:Y:S01]  /*2f10*/  BSSY B0, `(.L_x_934) ;  /* 0x000003d000007945 */ /* 0x000fe20003800000 */
[----:B------:R-:W-:Y:S01]  /*2f20*/  ISETP.GE.AND P2, PT, R8, UR8, PT ;  /* 0x0000000808007c0c */ /* 0x000fe2000bf46270 */
[----:B------:R-:W-:Y:S01]  /*2f30*/  VIADD R18, R237, 0x28 ;  /* 0x00000028ed127836 */ /* 0x000fe20000000000 */
[----:B------:R-:W-:Y:S01]  /*2f40*/  IADD3 R6, P1, R4, UR32, RZ ;  /* 0x0000002004067c10 */ /* 0x000fe2000ff3e0ff */
[----:B------:R-:W-:Y:S01]  /*2f50*/  IMAD.U32 R2, RZ, RZ, UR12 ;  /* 0x0000000cff027e24 */ /* 0x000fe2000f8e00ff */
[----:B------:R-:W-:Y:S01]  /*2f60*/  ISETP.GE.AND P5, PT, R245, UR9, PT ;  /* 0x00000009f5007c0c */ /* 0x000fe2000bfa6270 */
[----:B------:R-:W-:Y:S01]  /*2f70*/  VIADD R4, R237, 0x20 ;  /* 0x00000020ed047836 */ /* 0x000fe20000000000 */
[----:B------:R-:W-:-:S02]  /*2f80*/  P2R R21, PR, RZ, 0x4 ;  /* 0x00000004ff157803 */ /* 0x000fc40000000000 */
[----:B------:R-:W-:Y:S01]  /*2f90*/  IADD3.X R7, R5, UR33, R2, P1, !PT ;  /* 0x0000002105077c10 */ /* 0x000fe20008ffe402 */
[----:B------:R-:W-:Y:S01]  /*2fa0*/  IMAD R2, R17, UR22, RZ ;  /* 0x0000001611027c24 */ /* 0x000fe2000f8e02ff */
[----:B------:R-:W-:Y:S02]  /*2fb0*/  ISETP.GE.AND P1, PT, R4, UR8, PT ;  /* 0x0000000804007c0c */ /* 0x000fe4000bf26270 */
[----:B------:R-:W-:Y:S01]  /*2fc0*/  ISETP.GE.AND P6, PT, R18, UR8, PT ;  /* 0x0000000812007c0c */ /* 0x000fe2000bfc6270 */
[C---:B------:R-:W-:Y:S01]  /*2fd0*/  IMAD R2, R13.reuse, UR23, R2 ;  /* 0x000000170d027c24 */ /* 0x040fe2000f8e0202 */
[----:B------:R-:W-:Y:S01]  /*2fe0*/  P2R R20, PR, RZ, 0x2 ;  /* 0x00000002ff147803 */ /* 0x000fe20000000000 */
[----:B------:R-:W-:Y:S01]  /*2ff0*/  IMAD.WIDE.U32 R6, R13, UR22, R6 ;  /* 0x000000160d067c25 */ /* 0x000fe2000f8e0006 */
[----:B------:R-:W-:Y:S01]  /*3000*/  ISETP.GE.AND P1, PT, R237, UR8, PT ;  /* 0x00000008ed007c0c */ /* 0x000fe2000bf26270 */
[----:B------:R2:W-:Y:S02]  /*3010*/  @P5 STS [R0+0x9000], RZ ;  /* 0x009000ff00005388 */ /* 0x0005e40000000800 */
[----:B------:R-:W-:Y:S01]  /*3020*/  IMAD.IADD R12, R7, 0x1, R2 ;  /* 0x00000001070c7824 */ /* 0x000fe200078e0202 */
[----:B------:R-:W-:Y:S01]  /*3030*/  P2R R19, PR, RZ, 0x2 ;  /* 0x00000002ff137803 */ /* 0x000fe20000000000 */
[----:B------:R2:W-:Y:S04]  /*3040*/  @P5 STS [R0+0x9004], RZ ;  /* 0x009004ff00005388 */ /* 0x0005e80000000800 */
        /* <DEDUP_REMOVED lines=41> */
.L_x_935:
[----:B------:R-:W-:Y:S05]  /*32e0*/  BSYNC B0 ;  /* 0x0000000000007941 */ /* 0x000fea0003800000 */
.L_x_934:
[----:B------:R-:W-:Y:S01]  /*32f0*/  IADD3 R2, R245, 0x40, RZ ;  /* 0x00000040f5027810 */ /* 0x000fe20007ffe0ff */
        /* <DEDUP_REMOVED lines=43> */
.L_x_937:
[----:B------:R-:W-:Y:S05]  /*35b0*/  BSYNC B0 ;  /* 0x0000000000007941 */ /* 0x000fea0003800000 */
.L_x_936:
[----:B------:R-:W-:Y:S01]  /*35c0*/  UIMAD UR8, UR36, UR18, URZ ;  /* 0x00000012240872a4 */ /* 0x000fe2000f8e023f */
[----:B------:R-:W-:Y:S01]  /*35d0*/  MOV R4, UR18 ;  /* 0x0000001200047c02 */ /* 0x000fe20008000f00 */
[----:B------:R2:W-:Y:S01]  /*35e0*/  @P5 STS [R0+0xf000], RZ ;  /* 0x00f000ff00005388 */ /* 0x0005e20000000800 */
[----:B------:R-:W-:Y:S01]  /*35f0*/  BSSY B0, `(.L_x_938) ;  /* 0x0000035000007945 */ /* 0x000fe20003800000 */
[----:B------:R-:W-:Y:S02]  /*3600*/  UIMAD UR8, UR27, UR19, UR8 ;  /* 0x000000131b0872a4 */ /* 0x000fe4000f8e0208 */
[----:B------:R2:W-:Y:S01]  /*3610*/  @P5 STS [R0+0xf004], RZ ;  /* 0x00f004ff00005388 */ /* 0x0005e20000000800 */
[----:B------:R-:W-:-:S03]  /*3620*/  IMAD.WIDE.U32 R4, R4, UR27, R228 ;  /* 0x0000001b04047c25 */ /* 0x000fc6000f8e00e4 */
[----:B------:R2:W-:Y:S01]  /*3630*/  @P5 STS.64 [R0+0xf008], RZ ;  /* 0x00f008ff00005388 */ /* 0x0005e20000000a00 */
[----:B------:R-:W-:Y:S01]  /*3640*/  MOV R2, UR8 ;  /* 0x0000000800027c02 */ /* 0x000fe20008000f00 */
[----:B------:R-:W-:Y:S01]  /*3650*/  ULDC.64 UR8, c[0x0][0x268] ;  /* 0x00009a0000087ab9 */ /* 0x000fe20000000a00 */
        /* <DEDUP_REMOVED lines=46> */
.L_x_939:
[----:B------:R-:W-:Y:S05]  /*3940*/  BSYNC B0 ;  /* 0x0000000000007941 */ /* 0x000fea0003800000 */
.L_x_938:
        /* <DEDUP_REMOVED lines=11> */
[----:B------:R-:W-:-:S03]  /*3a00*/  ISETP.GE.AND P2, PT, R15, UR8, PT ;  /* 0x000000080f007c0c */ /* 0x000fc6000bf46270 */
[----:B------:R-:W-:Y:S02]  /*3a10*/  IMAD R7, R4, UR18, RZ ;  /* 0x0000001204077c24 */ /* 0x000fe4000f8e02ff */
[----:B------:R-:W-:-:S04]  /*3a20*/  IMAD.MOV.U32 R4, RZ, RZ, R6 ;  /* 0x000000ffff047224 */ /* 0x000fc800078e0006 */
[----:B---3--:R-:W3:Y:S01]  /*3a30*/  @!P4 LDC.64 R10, c[0x0][0x220] ;  /* 0x00008800ff0acb82 */ /* 0x008ee20000000a00 */
[C---:B------:R-:W-:Y:S01]  /*3a40*/  IMAD.WIDE.U32 R4, R2.reuse, UR18, R4 ;  /* 0x0000001202047c25 */ /* 0x040fe2000f8e0004 */
[----:B------:R2:W-:Y:S03]  /*3a50*/  @P4 STS.128 [R0+0x10000], RZ ;  /* 0x010000ff00004388 */ /* 0x0005e60000000c00 */
[----:B------:R-:W-:-:S03]  /*3a60*/  IMAD R2, R2, UR19, R7 ;  /* 0x0000001302027c24 */ /* 0x000fc6000f8e0207 */
[----:B-1----:R-:W1:Y:S01]  /*3a70*/  @!P3 LDC.64 R8, c[0x0][0x220] ;  /* 0x00008800ff08bb82 */ /* 0x002e620000000a00 */
[----:B------:R-:W-:-:S07]  /*3a80*/  IMAD.IADD R2, R5, 0x1, R2 ;  /* 0x0000000105027824 */ /* 0x000fce00078e0202 */
[----:B------:R-:W5:Y:S01]  /*3a90*/  @!P2 LDC.64 R6, c[0x0][0x220] ;  /* 0x00008800ff06ab82 */ /* 0x000f620000000a00 */
[----:B---3--:R-:W-:-:S04]  /*3aa0*/  @!P4 LEA R10, P1, R4, R10, 0x1 ;  /* 0x0000000a040ac211 */ /* 0x008fc800078208ff */
        /* <DEDUP_REMOVED lines=19> */
.L_x_941:
[----:B------:R-:W-:Y:S05]  /*3be0*/  BSYNC B0 ;  /* 0x0000000000007941 */ /* 0x000fea0003800000 */
.L_x_940:
[----:B--23--:R-:W2:Y:S01]  /*3bf0*/  LDC.64 R10, c[0x0][0x3b8] ;  /* 0x0000ee00ff0a7b82 */ /* 0x00cea20000000a00 */
[----:B------:R-:W-:Y:S01]  /*3c00*/  ISETP.NE.AND P3, PT, R19, RZ, PT ;  /* 0x000000ff1300720c */ /* 0x000fe20003f65270 */
[----:B------:R-:W-:Y:S01]  /*3c10*/  IMAD.MOV.U32 R4, RZ, RZ, 0x4 ;  /* 0x00000004ff047424 */ /* 0x000fe200078e00ff */
[----:B------:R-:W-:Y:S01]  /*3c20*/  ISETP.NE.AND P2, PT, R21, RZ, PT ;  /* 0x000000ff1500720c */ /* 0x000fe20003f45270 */
[----:B-1----:R-:W-:Y:S01]  /*3c30*/  IMAD.MOV.U32 R8, RZ, RZ, 0x4 ;  /* 0x00000004ff087424 */ /* 0x002fe200078e00ff */
[----:B------:R-:W-:Y:S01]  /*3c40*/  ISETP.NE.AND P1, PT, R20, RZ, PT ;  /* 0x000000ff1400720c */ /* 0x000fe20003f25270 */
[----:B------:R-:W-:Y:S01]  /*3c50*/  IMAD.WIDE R4, R237, R4, UR14 ;  /* 0x0000000eed047e25 */ /* 0x000fe2000f8e0204 */
[----:B------:R-:W0:Y:S03]  /*3c60*/  LDGDEPBAR ;  /* 0x00000000000079af */ /* 0x000e260000000000 */
[----:B------:R-:W-:-:S02]  /*3c70*/  IMAD.MOV.U32 R239, RZ, RZ, 0x7f800000 ;  /* 0x7f800000ffef7424 */ /* 0x000fc400078e00ff */
[----:B------:R-:W-:Y:S01]  /*3c80*/  IMAD.MOV.U32 R240, RZ, RZ, 0x7f800000 ;  /* 0x7f800000fff07424 */ /* 0x000fe200078e00ff */
[----:B------:R-:W-:Y:S01]  /*3c90*/  UIMAD UR8, UR60, UR55, UR61 ;  /* 0x000000373c0872a4 */ /* 0x000fe2000f8e023d */
[----:B------:R-:W-:Y:S01]  /*3ca0*/  IMAD.MOV.U32 R241, RZ, RZ, 0x7f800000 ;  /* 0x7f800000fff17424 */ /* 0x000fe200078e00ff */
[----:B------:R-:W-:Y:S01]  /*3cb0*/  USHF.L.U32 UR23, UR7, 0x4, URZ ;  /* 0x0000000407177899 */ /* 0x000fe2000800063f */
[----:B------:R-:W-:Y:S01]  /*3cc0*/  IMAD.MOV.U32 R238, RZ, RZ, 0x7f800000 ;  /* 0x7f800000ffee7424 */ /* 0x000fe200078e00ff */
[----:B------:R-:W-:Y:S01]  /*3cd0*/  USHF.L.U32 UR22, UR7, 0x3, URZ ;  /* 0x0000000307167899 */ /* 0x000fe2000800063f */
[----:B------:R-:W-:Y:S01]  /*3ce0*/  SHF.R.S32.HI R0, RZ, 0x1f, R16 ;  /* 0x0000001fff007819 */ /* 0x000fe20000011410 */
[----:B------:R-:W-:Y:S01]  /*3cf0*/  VIADD R2, R186, 0x1800 ;  /* 0x00001800ba027836 */ /* 0x000fe20000000000 */
[----:B------:R1:W5:Y:S01]  /*3d00*/  @!P3 LDG.E R240, desc[UR10][R4.64] ;  /* 0x0000000a04f0b981 */ /* 0x000362000c1e1900 */
[----:B------:R-:W-:Y:S01]  /*3d10*/  IMAD R242, RZ, RZ, -UR26 ;  /* 0x8000001afff27e24 */ /* 0x000fe2000f8e02ff */
[----:B------:R-:W-:Y:S01]  /*3d20*/  CS2R R126, SRZ ;  /* 0x00000000007e7805 */ /* 0x000fe2000001ff00 */
[----:B------:R-:W-:Y:S01]  /*3d30*/  IMAD.MOV.U32 R236, RZ, RZ, R223 ;  /* 0x000000ffffec7224 */ /* 0x000fe200078e00df */
[----:B--2---:R-:W2:Y:S01]  /*3d40*/  LDG.E.64 R6, desc[UR10][R10.64+0x8] ;  /* 0x0000080a0a067981 */ /* 0x004ea2000c1e1b00 */
[----:B------:R-:W-:Y:S01]  /*3d50*/  @!P6 IMAD.WIDE R8, R18, R8, UR14 ;  /* 0x0000000e1208ee25 */ /* 0x000fe2000f8e0208 */
[----:B------:R-:W-:-:S02]  /*3d60*/  USHF.L.U32 UR8, UR8, 0x5, URZ ;  /* 0x0000000508087899 */ /* 0x000fc4000800063f */
[----:B------:R-:W-:Y:S01]  /*3d70*/  UIADD3 UR33, UR23, 0x40, URZ ;  /* 0x0000004017217890 */ /* 0x000fe2000fffe03f */
[----:B------:R1:W5:Y:S01]  /*3d80*/  @!P2 LDG.E R241, desc[UR10][R4.64+0x20] ;  /* 0x0000200a04f1a981 */ /* 0x000362000c1e1900 */
[----:B------:R-:W-:Y:S01]  /*3d90*/  IMAD.MOV.U32 R252, RZ, RZ, 0x4 ;  /* 0x00000004fffc7424 */ /* 0x000fe200078e00ff */
[----:B------:R-:W-:Y:S02]  /*3da0*/  CS2R R124, SRZ ;  /* 0x00000000007c7805 */ /* 0x000fe4000001ff00 */
[----:B------:R-:W-:Y:S01]  /*3db0*/  CS2R R130, SRZ ;  /* 0x0000000000827805 */ /* 0x000fe2000001ff00 */
[----:B------:R1:W5:Y:S01]  /*3dc0*/  @!P6 LDG.E R239, desc[UR10][R8.64] ;  /* 0x0000000a08efe981 */ /* 0x000362000c1e1900 */
[----:B------:R-:W-:Y:S01]  /*3dd0*/  UIADD3 UR31, UR23, 0x20, URZ ;  /* 0x00000020171f7890 */ /* 0x000fe2000fffe03f */
[----:B------:R-:W-:Y:S02]  /*3de0*/  CS2R R128, SRZ ;  /* 0x0000000000807805 */ /* 0x000fe4000001ff00 */
[----:B------:R-:W-:Y:S01]  /*3df0*/  CS2R R122, SRZ ;  /* 0x00000000007a7805 */ /* 0x000fe2000001ff00 */
[----:B------:R1:W5:Y:S01]  /*3e00*/  @!P1 LDG.E R238, desc[UR10][R4.64+0x80] ;  /* 0x0000800a04ee9981 */ /* 0x000362000c1e1900 */
        /* <DEDUP_REMOVED lines=11> */
[----:B------:R-:W3:Y:S01]  /*3ec0*/  LDG.E.64 R10, desc[UR10][R10.64] ;  /* 0x0000000a0a0a7981 */ /* 0x000ee2000c1e1b00 */
[----:B------:R-:W-:Y:S02]  /*3ed0*/  USHF.R.S32.HI UR9, URZ, 0x1f, UR8 ;  /* 0x0000001f3f097899 */ /* 0x000fe40008011408 */
[----:B------:R-:W-:-:S02]  /*3ee0*/  UIADD3 UR32, UR22, UR33, URZ ;  /* 0x0000002116207290 */ /* 0x000fc4000fffe03f */
[----:B------:R-:W-:Y:S02]  /*3ef0*/  UIADD3 UR30, UR22, UR31, URZ ;  /* 0x0000001f161e7290 */ /* 0x000fe4000fffe03f */
[----:B------:R-:W-:Y:S02]  /*3f00*/  UIADD3 UR28, UR22, UR32, URZ ;  /* 0x00000020161c7290 */ /* 0x000fe4000fffe03f */
[----:B------:R-:W-:Y:S01]  /*3f10*/  UIADD3 UR29, UR22, UR30, URZ ;  /* 0x0000001e161d7290 */ /* 0x000fe2000fffe03f */
[----:B------:R-:W-:Y:S02]  /*3f20*/  SEL R2, R2, R186, !P0 ;  /* 0x000000ba02027207 */ /* 0x000fe40004000000 */
[----:B------:R-:W-:Y:S02]  /*3f30*/  CS2R R94, SRZ ;  /* 0x00000000005e7805 */ /* 0x000fe4000001ff00 */
[----:B------:R-:W-:Y:S01]  /*3f40*/  CS2R R92, SRZ ;  /* 0x00000000005c7805 */ /* 0x000fe2000001ff00 */
[----:B------:R-:W-:Y:S01]  /*3f50*/  UIADD3 UR25, UR22, UR29, URZ ;  /* 0x0000001d16197290 */ /* 0x000fe2000fffe03f */
[----:B------:R-:W-:-:S02]  /*3f60*/  CS2R R98, SRZ ;  /* 0x0000000000627805 */ /* 0x000fc4000001ff00 */
[----:B------:R-:W-:Y:S02]  /*3f70*/  CS2R R96, SRZ ;  /* 0x0000000000607805 */ /* 0x000fe4000001ff00 */
[----:B------:R-:W-:Y:S01]  /*3f80*/  CS2R R90, SRZ ;  /* 0x00000000005a7805 */ /* 0x000fe2000001ff00 */
        /* <DEDUP_REMOVED lines=28> */
[----:B------:R-:W-:Y:S01]  /*4150*/  LEA R179, R2, UR4, 0x1 ;  /* 0x0000000402b37c11 */ /* 0x000fe2000f8e08ff */
[----:B------:R-:W-:Y:S01]  /*4160*/  ULDC UR12, c[0x0][0x394] ;  /* 0x0000e500000c7ab9 */ /* 0x000fe20000000800 */
[----:B------:R-:W-:-:S02]  /*4170*/  UIMAD UR51, UR7, 0x18, URZ ;  /* 0x00000018073378a4 */ /* 0x000fc4000f8e023f */
[----:B------:R-:W-:Y:S02]  /*4180*/  USHF.L.U32 UR50, UR7, 0x5, URZ ;  /* 0x0000000507327899 */ /* 0x000fe4000800063f */
[----:B------:R-:W-:Y:S02]  /*4190*/  UIMAD UR49, UR7, 0x28, URZ ;  /* 0x00000028073178a4 */ /* 0x000fe4000f8e023f */
[----:B------:R-:W-:Y:S02]  /*41a0*/  UIMAD UR48, UR7, 0x30, URZ ;  /* 0x00000030073078a4 */ /* 0x000fe4000f8e023f */
[----:B------:R-:W-:Y:S02]  /*41b0*/  UIMAD UR36, UR7, 0x38, URZ ;  /* 0x00000038072478a4 */ /* 0x000fe4000f8e023f */
[----:B------:R-:W-:Y:S01]  /*41c0*/  UIADD3 UR34, UR22, UR24, URZ ;  /* 0x0000001816227290 */ /* 0x000fe2000fffe03f */
[----:B------:R-:W-:Y:S01]  /*41d0*/  UMOV UR19, UR12 ;  /* 0x0000000c00137c82 */ /* 0x000fe20008000000 */
[----:B------:R-:W-:Y:S01]  /*41e0*/  ULDC UR59, c[0x0][0x398] ;  /* 0x0000e600003b7ab9 */ /* 0x000fe20000000800 */
[----:B--2---:R-:W-:-:S04]  /*41f0*/  IADD3 R249, P2, P1, R6, UR8, R16 ;  /* 0x0000000806f97c10 */ /* 0x004fc8000f95e010 */
[----:B------:R-:W-:Y:S01]  /*4200*/  IADD3.X R243, R7, UR9, R0, P2, P1 ;  /* 0x0000000907f37c10 */ /* 0x000fe200097e2400 */
[----:B------:R-:W-:Y:S01]  /*4210*/  VIADD R0, R185, 0x1800 ;  /* 0x00001800b9007836 */ /* 0x000fe20000000000 */
[----:B------:R-:W-:Y:S02]  /*4220*/  UIADD3 UR9, UR27, UR13, URZ ;  /* 0x0000000d1b097290 */ /* 0x000fe4000fffe03f */
[----:B------:R-:W-:Y:S02]  /*4230*/  UIADD3 UR27, UR22, UR28, URZ ;  /* 0x0000001c161b7290 */ /* 0x000fe4000fffe03f */
[----:B------:R-:W-:Y:S01]  /*4240*/  UIADD3 UR9, -UR5, 0x80, UR9 ;  /* 0x0000008005097890 */ /* 0x000fe2000fffe109 */
[----:B------:R-:W-:Y:S01]  /*4250*/  SEL R0, R0, R185, !P0 ;  /* 0x000000b900007207 */ /* 0x000fe20004000000 */
[----:B------:R-:W-:Y:S01]  /*4260*/  UIADD3 UR26, UR22, UR27, URZ ;  /* 0x0000001b161a7290 */ /* 0x000fe2000fffe03f */
[----:B---3--:R-:W-:Y:S02]  /*4270*/  R2UR UR8, R10 ;  /* 0x000000000a0872ca */ /* 0x008fe400000e0000 */
[----:B------:R-:W-:-:S02]  /*4280*/  R2UR UR52, R11 ;  /* 0x000000000b3472ca */ /* 0x000fc400000e0000 */
[----:B------:R-:W-:Y:S01]  /*4290*/  LEA R176, R0, UR4, 0x1 ;  /* 0x0000000400b07c11 */ /* 0x000fe2000f8e08ff */
[----:B------:R-:W-:Y:S02]  /*42a0*/  UIADD3 UR53, UR9, -UR56, URZ ;  /* 0x8000003809357290 */ /* 0x000fe4000fffe03f */
[----:B------:R-:W-:Y:S01]  /*42b0*/  UIADD3 UR35, UR22, UR26, URZ ;  /* 0x0000001a16237290 */ /* 0x000fe2000fffe03f */
[----:B------:R-:W-:Y:S01]  /*42c0*/  ULDC UR56, c[0x0][0x2d0] ;  /* 0x0000b40000387ab9 */ /* 0x000fe20000000800 */
[----:B------:R-:W-:-:S04]  /*42d0*/  ULDC.U8 UR9, c[0x0][0x388] ;  /* 0x0000e20000097ab9 */ /* 0x000fc80000000000 */
[----:B------:R-:W-:Y:S01]  /*42e0*/  UIADD3 UR46, UR8, -0x61c88647, URZ ;  /* 0x9e3779b9082e7890 */ /* 0x000fe2000fffe03f */
[----:B------:R-:W-:Y:S01]  /*42f0*/  LOP3.LUT R243, R243, UR8, RZ, 0x3c, !PT ;  /* 0x00000008f3f37c12 */ /* 0x000fe2000f8e3cff */
[----:B------:R-:W-:Y:S02]  /*4300*/  UIADD3 UR54, UR8, 0x3c6ef372, URZ ;  /* 0x3c6ef37208367890 */ /* 0x000fe4000fffe03f */
[----:B------:R-:W-:Y:S02]  /*4310*/  UIADD3 UR44, UR8, -0x255992d5, URZ ;  /* 0xdaa66d2b082c7890 */ /* 0x000fe4000fffe03f */
[----:B------:R-:W-:Y:S02]  /*4320*/  UIADD3 UR42, UR8, 0x78dde6e4, URZ ;  /* 0x78dde6e4082a7890 */ /* 0x000fe4000fffe03f */
[----:B------:R-:W-:Y:S02]  /*4330*/  UIADD3 UR40, UR8, 0x1715609d, URZ ;  /* 0x1715609d08287890 */ /* 0x000fe4000fffe03f */
[----:B------:R-:W-:-:S02]  /*4340*/  UIADD3 UR38, UR8, -0x4ab325aa, URZ ;  /* 0xb54cda5608267890 */ /* 0x000fc4000fffe03f */
[----:B------:R-:W-:Y:S02]  /*4350*/  UIADD3 UR55, UR52, -0x4498517b, URZ ;  /* 0xbb67ae8534377890 */ /* 0x000fe4000fffe03f */
[----:B------:R-:W-:Y:S02]  /*4360*/  UIADD3 UR45, UR52, 0x76cf5d0a, URZ ;  /* 0x76cf5d0a342d7890 */ /* 0x000fe4000fffe03f */
[----:B------:R-:W-:Y:S02]  /*4370*/  UIADD3 UR43, UR52, 0x32370b8f, URZ ;  /* 0x32370b8f342b7890 */ /* 0x000fe4000fffe03f */
[----:B------:R-:W-:Y:S02]  /*4380*/  UIADD3 UR41, UR52, -0x126145ec, URZ ;  /* 0xed9eba1434297890 */ /* 0x000fe4000fffe03f */
[----:B------:R-:W-:Y:S02]  /*4390*/  UIADD3 UR39, UR52, -0x56f99767, URZ ;  /* 0xa906689934277890 */ /* 0x000fe4000fffe03f */
[----:B------:R-:W-:Y:S01]  /*43a0*/  UIADD3 UR37, UR52, 0x646e171e, URZ ;  /* 0x646e171e34257890 */ /* 0x000fe2000fffe03f */
[----:B-1----:R-:W-:-:S11]  /*43b0*/  ULDC UR8, c[0x0][0x2ec] ;  /* 0x0000bb0000087ab9 */ /* 0x002fd60000000800 */
.L_x_946:
[----:B------:R-:W0:Y:S01]  /*43c0*/  LDGDEPBAR ;  /* 0x00000000000079af */ /* 0x000e220000000000 */
        /* <DEDUP_REMOVED lines=14> */
[----:B------:R-:W1:Y:S04]  /*44b0*/  LDSM.16.M88.4 R16, [R177+UR4+0x9000] ;  /* 0x00900004b110783b */ /* 0x000e680008000200 */
[----:B------:R-:W2:Y:S04]  /*44c0*/  LDSM.16.M88.4 R28, [R179+0x800] ;  /* 0x00080000b31c783b */ /* 0x000ea80000000200 */
[----:B-----5:R-:W5:Y:S04]  /*44d0*/  LDG.E R190, desc[UR10][R4.64] ;  /* 0x0000000a04be7981 */ /* 0x020f68000c1e1900 */
[----:B------:R-:W5:Y:S04]  /*44e0*/  LDG.E R189, desc[UR10][R4.64+0x20] ;  /* 0x0000200a04bd7981 */ /* 0x000f68000c1e1900 */
[----:B------:R-:W5:Y:S04]  /*44f0*/  LDG.E R188, desc[UR10][R4.64+0x80] ;  /* 0x0000800a04bc7981 */ /* 0x000f68000c1e1900 */
[----:B------:R1:W5:Y:S04]  /*4500*/  LDG.E R187, desc[UR10][R4.64+0xa0] ;  /* 0x0000a00a04bb7981 */ /* 0x000368000c1e1900 */
[----:B------:R-:W3:Y:S04]  /*4510*/  LDSM.16.M88.4 R132, [R177+UR4+0x9400] ;  /* 0x00940004b184783b */ /* 0x000ee80008000200 */
[----:B------:R-:W-:Y:S04]  /*4520*/  LDSM.16.M88.4 R136, [R0] ;  /* 0x000000000088783b */ /* 0x000fe80000000200 */
[----:B------:R-:W4:Y:S04]  /*4530*/  LDSM.16.M88.4 R140, [R178] ;  /* 0x00000000b28c783b */ /* 0x000f280000000200 */
[----:B------:R-:W4:Y:S04]  /*4540*/  LDSM.16.M88.4 R144, [R0+0x800] ;  /* 0x000800000090783b */ /* 0x000f280000000200 */
[----:B------:R-:W4:Y:S04]  /*4550*/  LDSM.16.M88.4 R148, [R178+0x400] ;  /* 0x00040000b294783b */ /* 0x000f280000000200 */
[----:B------:R-:W-:Y:S01]  /*4560*/  LDSM.16.M88.4 R152, [R177+UR4+0xb000] ;  /* 0x00b00004b198783b */ /* 0x000fe20008000200 */
[-C--:B-1----:R-:W-:Y:S03]  /*4570*/  HMMA.16816.F32 R4, R32, R16.reuse, RZ ;  /* 0x000000102004723c */ /* 0x082fe600000018ff */
[----:B------:R-:W-:Y:S03]  /*4580*/  LDSM.16.M88.4 R156, [R179+0x1800] ;  /* 0x00180000b39c783b */ /* 0x000fe60000000200 */
[C---:B--2---:R-:W-:Y:S01]  /*4590*/  HMMA.16816.F32 R8, R28.reuse, R16, RZ ;  /* 0x000000101c08723c */ /* 0x044fe200000018ff */
[----:B------:R-:W-:Y:S05]  /*45a0*/  LDSM.16.M88.4 R160, [R177+UR4+0xb400] ;  /* 0x00b40004b1a0783b */ /* 0x000fea0008000200 */
[-C--:B------:R-:W-:Y:S06]  /*45b0*/  HMMA.16816.F32 R12, R28, R18.reuse, RZ ;  /* 0x000000121c0c723c */ /* 0x080fec00000018ff */
[C---:B------:R-:W-:Y:S06]  /*45c0*/  HMMA.16816.F32 R16, R32.reuse, R18, RZ ;  /* 0x000000122010723c */ /* 0x040fec00000018ff */
[-C--:B---3--:R-:W-:Y:S06]  /*45d0*/  HMMA.16816.F32 R20, R32, R132.reuse, RZ ;  /* 0x000000842014723c */ /* 0x088fec00000018ff */
[C---:B------:R-:W-:Y:S06]  /*45e0*/  HMMA.16816.F32 R24, R28.reuse, R132, RZ ;  /* 0x000000841c18723c */ /* 0x040fec00000018ff */
[-C--:B------:R-:W-:Y:S06]  /*45f0*/  HMMA.16816.F32 R28, R28, R134.reuse, RZ ;  /* 0x000000861c1c723c */ /* 0x080fec00000018ff */
[----:B------:R-:W-:Y:S01]  /*4600*/  HMMA.16816.F32 R32, R32, R134, RZ ;  /* 0x000000862020723c */ /* 0x000fe200000018ff */
[----:B------:R-:W1:Y:S05]  /*4610*/  LDSM.16.M88.4 R132, [R179+0x1000] ;  /* 0x00100000b384783b */ /* 0x000e6a0000000200 */
[-C--:B----4-:R-:W-:Y:S06]  /*4620*/  HMMA.16816.F32 R4, R136, R140.reuse, R4 ;  /* 0x0000008c8804723c */ /* 0x090fec0000001804 */
        /* <DEDUP_REMOVED lines=8> */
[----:B------:R-:W-:Y:S01]  /*46b0*/  HMMA.16816.F32 R32, R136, R150, R32 ;  /* 0x000000968820723c */ /* 0x000fe20000001820 */
[----:B------:R-:W2:Y:S04]  /*46c0*/  LDSM.16.M88.4 R136, [R0+0x1000] ;  /* 0x001000000088783b */ /* 0x000ea80000000200 */
[----:B------:R-:W3:Y:S01]  /*46d0*/  LDSM.16.M88.4 R148, [R178+0x2400] ;  /* 0x00240000b294783b */ /* 0x000ee20000000200 */
[-C--:B-1----:R-:W-:Y:S06]  /*46e0*/  HMMA.16816.F32 R4, R132, R152.reuse, R4 ;  /* 0x000000988404723c */ /* 0x082fec0000001804 */
[C---:B------:R-:W-:Y:S06]  /*46f0*/  HMMA.16816.F32 R8, R156.reuse, R152, R8 ;  /* 0x000000989c08723c */ /* 0x040fec0000001808 */
[-C--:B------:R-:W-:Y:S06]  /*4700*/  HMMA.16816.F32 R12, R156, R154.reuse, R12 ;  /* 0x0000009a9c0c723c */ /* 0x080fec000000180c */
[C---:B------:R-:W-:Y:S01]  /*4710*/  HMMA.16816.F32 R16, R132.reuse, R154, R16 ;  /* 0x0000009a8410723c */ /* 0x040fe20000001810 */
[----:B------:R-:W-:Y:S05]  /*4720*/  LDSM.16.M88.4 R152, [R177+UR4+0xd000] ;  /* 0x00d00004b198783b */ /* 0x000fea0008000200 */
[-C--:B------:R-:W-:Y:S06]  /*4730*/  HMMA.16816.F32 R20, R132, R160.reuse, R20 ;  /* 0x000000a08414723c */ /* 0x080fec0000001814 */
[C---:B------:R-:W-:Y:S06]  /*4740*/  HMMA.16816.F32 R24, R156.reuse, R160, R24 ;  /* 0x000000a09c18723c */ /* 0x040fec0000001818 */
[-C--:B------:R-:W-:Y:S01]  /*4750*/  HMMA.16816.F32 R28, R156, R162.reuse, R28 ;  /* 0x000000a29c1c723c */ /* 0x080fe2000000181c */
[----:B------:R-:W-:Y:S05]  /*4760*/  LDSM.16.M88.4 R156, [R179+0x2800] ;  /* 0x00280000b39c783b */ /* 0x000fea0000000200 */
[----:B------:R-:W-:Y:S01]  /*4770*/  HMMA.16816.F32 R32, R132, R162, R32 ;  /* 0x000000a28420723c */ /* 0x000fe20000001820 */
[----:B------:R-:W1:Y:S04]  /*4780*/  LDSM.16.M88.4 R132, [R179+0x2000] ;  /* 0x00200000b384783b */ /* 0x000e680000000200 */
[----:B------:R-:W4:Y:S01]  /*4790*/  LDSM.16.M88.4 R160, [R177+UR4+0xd400] ;  /* 0x00d40004b1a0783b */ /* 0x000f220008000200 */
[-C--:B--2---:R-:W-:Y:S06]  /*47a0*/  HMMA.16816.F32 R4, R136, R140.reuse, R4 ;  /* 0x0000008c8804723c */ /* 0x084fec0000001804 */
[C---:B------:R-:W-:Y:S06]  /*47b0*/  HMMA.16816.F32 R8, R144.reuse, R140, R8 ;  /* 0x0000008c9008723c */ /* 0x040fec0000001808 */
[-C--:B------:R-:W-:Y:S06]  /*47c0*/  HMMA.16816.F32 R12, R144, R142.reuse, R12 ;  /* 0x0000008e900c723c */ /* 0x080fec000000180c */
[C---:B------:R-:W-:Y:S01]  /*47d0*/  HMMA.16816.F32 R16, R136.reuse, R142, R16 ;  /* 0x0000008e8810723c */ /* 0x040fe20000001810 */
[----:B------:R-:W-:Y:S05]  /*47e0*/  LDSM.16.M88.4 R140, [R178+0x4000] ;  /* 0x00400000b28c783b */ /* 0x000fea0000000200 */
[-C--:B---3--:R-:W-:Y:S06]  /*47f0*/  HMMA.16816.F32 R20, R136, R148.reuse, R20 ;  /* 0x000000948814723c */ /* 0x088fec0000001814 */
        /* <DEDUP_REMOVED lines=9> */
[C---:B------:R-:W-:Y:S06]  /*4890*/  HMMA.16816.F32 R16, R132.reuse, R154, R16 ;  /* 0x0000009a8410723c */ /* 0x040fec0000001810 */
[-C--:B----4-:R-:W-:Y:S06]  /*48a0*/  HMMA.16816.F32 R20, R132, R160.reuse, R20 ;  /* 0x000000a08414723c */ /* 0x090fec0000001814 */
[C---:B------:R-:W-:Y:S06]  /*48b0*/  HMMA.16816.F32 R24, R156.reuse, R160, R24 ;  /* 0x000000a09c18723c */ /* 0x040fec0000001818 */
[-C--:B------:R-:W-:Y:S06]  /*48c0*/  HMMA.16816.F32 R28, R156, R162.reuse, R28 ;  /* 0x000000a29c1c723c */ /* 0x080fec000000181c */
[----:B------:R-:W-:Y:S06]  /*48d0*/  HMMA.16816.F32 R32, R132, R162, R32 ;  /* 0x000000a28420723c */ /* 0x000fec0000001820 */
        /* <DEDUP_REMOVED lines=11> */
[----:B------:R-:W-:Y:S04]  /*4990*/  USHF.L.U32 UR12, UR16, 0x7, URZ ;  /* 0x00000007100c7899 */ /* 0x000fe8000800063f */
[----:B------:R-:W-:Y:S02]  /*49a0*/  UIADD3 UR17, UR12, UR13, URZ ;  /* 0x0000000d0c117290 */ /* 0x000fe4000fffe03f */
[----:B------:R-:W-:Y:S02]  /*49b0*/  UIADD3 UR12, UR12, 0x80, URZ ;  /* 0x000000800c0c7890 */ /* 0x000fe4000fffe03f */
[----:B------:R-:W-:Y:S02]  /*49c0*/  UIADD3 UR18, UR19, UR17, -UR5 ;  /* 0x0000001113127290 */ /* 0x000fe4000fffe805 */
[----:B------:R-:W-:Y:S02]  /*49d0*/  UIADD3 UR17, UR7, 0x40, URZ ;  /* 0x0000004007117890 */ /* 0x000fe4000fffe03f */
[----:B------:R-:W-:Y:S01]  /*49e0*/  IMAD.U32 R0, RZ, RZ, UR12 ;  /* 0x0000000cff007e24 */ /* 0x000fe2000f8e00ff */
[----:B------:R-:W-:Y:S01]  /*49f0*/  UMOV UR12, UR19 ;  /* 0x00000013000c7c82 */ /* 0x000fe20008000000 */
[----:B------:R-:W-:Y:S03]  /*4a00*/  UISETP.GE.AND UP0, UPT, UR17, UR18, UPT ;  /* 0x000000121100728c */ /* 0x000fe6000bf06270 */
[----:B------:R-:W-:Y:S03]  /*4a10*/  ISETP.LT.AND P0, PT, R0, UR5, PT ;  /* 0x0000000500007c0c */ /* 0x000fe6000bf01270 */
[----:B------:R-:W-:Y:S11]  /*4a20*/  PLOP3.LUT P1, PT, PT, PT, UP0, 0x80, 0x0 ;  /* 0x000000000000781c */ /* 0x000ff60003f2f008 */
[----:B------:R-:W-:Y:S02]  /*4a30*/  @!UPT UIADD3 URZ, URZ, URZ, URZ ;  /* 0x0000003f3f3ff290 */ /* 0x000fe4000fffe03f */
[----:B------:R-:W-:Y:S05]  /*4a40*/  @!P1 BRA P0, `(.L_x_943) ;  /* 0x0000000800109947 */ /* 0x000fea0000000000 */
.L_x_942:
[----:B------:R-:W1:Y:S01]  /*4a50*/  S2R R0, SR_TID.X ;  /* 0x0000000000007919 */ /* 0x000e620000002100 */
[----:B------:R-:W-:Y:S01]  /*4a60*/  VIADD R2, R237, UR7 ;  /* 0x00000007ed027c36 */ /* 0x000fe20008000000 */
[----:B------:R-:W-:Y:S01]  /*4a70*/  UIADD3 UR7, -UR12, UR5, -UR13 ;  /* 0x000000050c077290 */ /* 0x000fe2000fffe90d */
[----:B------:R-:W-:Y:S01]  /*4a80*/  IMAD.SHL.U32 R132, R244, 0x20, RZ ;  /* 0x00000020f4847824 */ /* 0x000fe200078e00ff */
[----:B------:R-:W-:Y:S01]  /*4a90*/  UMOV UR19, UR12 ;  /* 0x0000000c00137c82 */ /* 0x000fe20008000000 */
[C---:B------:R-:W-:Y:S02]  /*4aa0*/  VIADD R143, R2.reuse, 0x8 ;  /* 0x00000008028f7836 */ /* 0x040fe40000000000 */
        /* <DEDUP_REMOVED lines=11> */
[----:B------:R-:W-:Y:S01]  /*4b60*/  IMAD.U32 R140, RZ, RZ, UR7 ;  /* 0x00000007ff8c7e24 */ /* 0x000fe2000f8e00ff */
[----:B------:R-:W-:Y:S01]  /*4b70*/  IADD3 R133, R133, 0x8, R2 ;  /* 0x0000000885857810 */ /* 0x000fe20007ffe002 */
[----:B-1----:R-:W-:Y:S03]  /*4b80*/  IMAD.SHL.U32 R0, R0, 0x2, RZ ;  /* 0x0000000200007824 */ /* 0x002fe600078e00ff */
[----:B------:R-:W-:Y:S02]  /*4b90*/  VIADDMNMX R140, R2, R140, UR5, PT ;  /* 0x00000005028c7e46 */ /* 0x000fe4000b80018c */
[----:B------:R-:W-:Y:S01]  /*4ba0*/  LOP3.LUT R132, R132, 0x6, R0, 0xf8, !PT ;  /* 0x0000000684847812 */ /* 0x000fe200078ef800 */
[----:B------:R-:W-:Y:S01]  /*4bb0*/  IMAD.U32 R0, RZ, RZ, UR16 ;  /* 0x00000010ff007e24 */ /* 0x000fe2000f8e00ff */
[----:B------:R-:W-:Y:S03]  /*4bc0*/  VIMNMX R133, R133, UR5, PT ;  /* 0x0000000585857c48 */ /* 0x000fe6000bfe0100 */
[----:B------:R-:W-:Y:S01]  /*4bd0*/  IMAD R0, R0, 0x80, R132 ;  /* 0x0000008000007824 */ /* 0x000fe200078e0284 */
[--C-:B------:R-:W-:Y:S02]  /*4be0*/  IADD3 R132, R134, 0x20, R2.reuse ;  /* 0x0000002086847810 */ /* 0x100fe40007ffe002 */
[----:B------:R-:W-:Y:S01]  /*4bf0*/  IADD3 R134, R135, 0x28, R2 ;  /* 0x0000002887867810 */ /* 0x000fe20007ffe002 */
[C---:B------:R-:W-:Y:S01]  /*4c00*/  VIADD R139, R0.reuse, 0x1 ;  /* 0x00000001008b7836 */ /* 0x040fe20000000000 */
[C---:B------:R-:W-:Y:S01]  /*4c10*/  ISETP.GE.AND P3, PT, R0.reuse, R144, PT ;  /* 0x000000900000720c */ /* 0x040fe20003f66270 */
[C---:B------:R-:W-:Y:S01]  /*4c20*/  VIADD R138, R0.reuse, 0x8 ;  /* 0x00000008008a7836 */ /* 0x040fe20000000000 */
[C---:B------:R-:W-:Y:S01]  /*4c30*/  ISETP.GE.AND P2, PT, R0.reuse, R143, PT ;  /* 0x0000008f0000720c */ /* 0x040fe20003f46270 */
[----:B------:R-:W-:Y:S01]  /*4c40*/  VIADD R137, R0, 0x9 ;  /* 0x0000000900897836 */ /* 0x000fe20000000000 */
        /* <DEDUP_REMOVED lines=100> */
.L_x_943:
[C---:B------:R-:W-:Y:S01]  /*5290*/  FSETP.NEU.FTZ.AND P0, PT, R240.reuse, -INF , PT ;  /* 0xff800000f000780b */ /* 0x040fe20003f1d000 */
[----:B------:R-:W-:Y:S01]  /*52a0*/  FMUL.FTZ R132, R240, 1.4426950216293334961 ;  /* 0x3fb8aa3bf0847820 */ /* 0x000fe20000410000 */
[C---:B------:R-:W-:Y:S01]  /*52b0*/  FSETP.NEU.FTZ.AND P1, PT, R241.reuse, -INF , PT ;  /* 0xff800000f100780b */ /* 0x040fe20003f3d000 */
[----:B------:R-:W-:Y:S01]  /*52c0*/  FMUL.FTZ R2, R241, 1.4426950216293334961 ;  /* 0x3fb8aa3bf1027820 */ /* 0x000fe20000410000 */
[----:B------:R-:W-:Y:S04]  /*52d0*/  IMAD.WIDE.U32 R134, R249, -0x2daee0ad, RZ ;  /* 0xd2511f53f9867825 */ /* 0x000fe800078e00ff */
[----:B------:R-:W-:Y:S01]  /*52e0*/  FMUL.FTZ R0, R238, 1.4426950216293334961 ;  /* 0x3fb8aa3bee007820 */ /* 0x000fe20000410000 */
[----:B------:R-:W-:Y:S01]  /*52f0*/  UISETP.GT.AND UP2, UPT, UR6, UR47, UPT ;  /* 0x0000002f0600728c */ /* 0x000fe2000bf44270 */
[----:B------:R-:W-:Y:S02]  /*5300*/  FSEL R132, R132, RZ, P0 ;  /* 0x000000ff84847208 */ /* 0x000fe40000000000 */
[----:B------:R-:W-:Y:S02]  /*5310*/  FSEL R2, R2, RZ, P1 ;  /* 0x000000ff02027208 */ /* 0x000fe40000800000 */
[----:B------:R-:W-:Y:S01]  /*5320*/  FSETP.NEU.FTZ.AND P0, PT, R238, -INF , PT ;  /* 0xff800000ee00780b */ /* 0x000fe20003f1d000 */
[--C-:B------:R-:W-:Y:S01]  /*5330*/  FFMA.FTZ R16, R16, UR8, -R132.reuse ;  /* 0x0000000810107c23 */ /* 0x100fe20008010884 */
[----:B------:R-:W-:Y:S01]  /*5340*/  FFMA.FTZ R20, R20, UR8, -R132 ;  /* 0x0000000814147c23 */ /* 0x000fe20008010884 */
[--C-:B------:R-:W-:Y:S01]  /*5350*/  FFMA.FTZ R19, R19, UR8, -R2.reuse ;  /* 0x0000000813137c23 */ /* 0x100fe20008010802 */
[----:B------:R-:W-:Y:S01]  /*5360*/  FSEL R0, R0, RZ, P0 ;  /* 0x000000ff00007208 */ /* 0x000fe20000000000 */
[----:B------:R1:W-:Y:S01]  /*5370*/  MUFU.EX2 R215, R16 ;  /* 0x0000001000d77308 */ /* 0x0003e20000000800 */
[----:B------:R-:W-:Y:S01]  /*5380*/  FSETP.NEU.FTZ.AND P0, PT, R239, -INF , PT ;  /* 0xff800000ef00780b */ /* 0x000fe20003f1d000 */
[--C-:B------:R-:W-:Y:S01]  /*5390*/  FFMA.FTZ R23, R23, UR8, -R2.reuse ;  /* 0x0000000817177c23 */ /* 0x100fe20008010802 */
[--C-:B------:R-:W-:Y:S01]  /*53a0*/  FFMA.FTZ R35, R35, UR8, -R2.reuse ;  /* 0x0000000823237c23 */ /* 0x100fe20008010802 */
[--C-:B------:R-:W-:Y:S01]  /*53b0*/  FFMA.FTZ R34, R34, UR8, -R2.reuse ;  /* 0x0000000822227c23 */ /* 0x100fe20008010802 */
[----:B------:R-:W-:Y:S01]  /*53c0*/  FFMA.FTZ R18, R18, UR8, -R2 ;  /* 0x0000000812127c23 */ /* 0x000fe20008010802 */
[--C-:B------:R-:W-:Y:S01]  /*53d0*/  FFMA.FTZ R32, R32, UR8, -R132.reuse ;  /* 0x0000000820207c23 */ /* 0x100fe20008010884 */
[--C-:B------:R-:W-:Y:S03]  /*53e0*/  FFMA.FTZ R33, R33, UR8, -R132.reuse ;  /* 0x0000000821217c23 */ /* 0x100fe60008010884 */
[----:B------:R2:W-:Y:S01]  /*53f0*/  MUFU.EX2 R216, R19 ;  /* 0x0000001300d87308 */ /* 0x0005e20000000800 */
[--C-:B------:R-:W-:Y:S01]  /*5400*/  FFMA.FTZ R207, R17, UR8, -R132.reuse ;  /* 0x0000000811cf7c23 */ /* 0x100fe20008010884 */
[----:B------:R-:W-:Y:S01]  /*5410*/  FFMA.FTZ R205, R21, UR8, -R132 ;  /* 0x0000000815cd7c23 */ /* 0x000fe20008010884 */
[--C-:B------:R-:W-:Y:S01]  /*5420*/  FFMA.FTZ R202, R8, UR8, -R0.reuse ;  /* 0x0000000808ca7c23 */ /* 0x100fe20008010800 */
[--C-:B------:R-:W-:Y:S01]  /*5430*/  FFMA.FTZ R191, R9, UR8, -R0.reuse ;  /* 0x0000000809bf7c23 */ /* 0x100fe20008010800 */
[--C-:B------:R-:W-:Y:S01]  /*5440*/  FFMA.FTZ R28, R28, UR8, -R0.reuse ;  /* 0x000000081c1c7c23 */ /* 0x100fe20008010800 */
[--C-:B------:R-:W-:Y:S01]  /*5450*/  FFMA.FTZ R29, R29, UR8, -R0.reuse ;  /* 0x000000081d1d7c23 */ /* 0x100fe20008010800 */
[--C-:B------:R-:W-:Y:S03]  /*5460*/  FFMA.FTZ R24, R24, UR8, -R0.reuse ;  /* 0x0000000818187c23 */ /* 0x100fe60008010800 */
[----:B------:R3:W-:Y:S01]  /*5470*/  MUFU.EX2 R217, R20 ;  /* 0x0000001400d97308 */ /* 0x0007e20000000800 */
[----:B-1----:R-:W-:Y:S02]  /*5480*/  IMAD.U32 R16, RZ, RZ, UR16 ;  /* 0x00000010ff107e24 */ /* 0x002fe4000f8e00ff */
[--C-:B------:R-:W-:Y:S01]  /*5490*/  FFMA.FTZ R25, R25, UR8, -R0.reuse ;  /* 0x0000000819197c23 */ /* 0x100fe20008010800 */
[----:B------:R-:W-:Y:S06]  /*54a0*/  FFMA.FTZ R196, R13, UR8, -R0 ;  /* 0x000000080dc47c23 */ /* 0x000fec0008010800 */
[----:B------:R1:W-:Y:S01]  /*54b0*/  MUFU.EX2 R218, R23 ;  /* 0x0000001700da7308 */ /* 0x0003e20000000800 */
[----:B--2---:R-:W-:Y:S01]  /*54c0*/  IMAD R19, R16, 0x4, R244 ;  /* 0x0000000410137824 */ /* 0x004fe200078e02f4 */
[----:B------:R-:W-:Y:S08]  /*54d0*/  LOP3.LUT R16, R134, UR55, RZ, 0x3c, !PT ;  /* 0x0000003786107c12 */ /* 0x000ff0000f8e3cff */
[----:B------:R-:W2:Y:S01]  /*54e0*/  MUFU.EX2 R221, R35 ;  /* 0x0000002300dd7308 */ /* 0x000ea20000000800 */
[----:B---3--:R-:W-:Y:S01]  /*54f0*/  LOP3.LUT R20, R135, UR52, R19, 0x96, !PT ;  /* 0x0000003487147c12 */ /* 0x008fe2000f8e9613 */
[--C-:B------:R-:W-:Y:S01]  /*5500*/  FFMA.FTZ R19, R7, UR8, -R2.reuse ;  /* 0x0000000807137c23 */ /* 0x100fe20008010802 */
[----:B------:R-:W-:Y:S07]  /*5510*/  IMAD.U32 R7, RZ, RZ, UR6 ;  /* 0x00000006ff077e24 */ /* 0x000fee000f8e00ff */
[----:B------:R3:W-:Y:S01]  /*5520*/  MUFU.EX2 R210, R19 ;  /* 0x0000001300d27308 */ /* 0x0007e20000000800 */
[--C-:B-1----:R-:W-:Y:S01]  /*5530*/  FFMA.FTZ R23, R22, UR8, -R2.reuse ;  /* 0x0000000816177c23 */ /* 0x102fe20008010802 */
[----:B------:R-:W-:Y:S01]  /*5540*/  FFMA.FTZ R2, R6, UR8, -R2 ;  /* 0x0000000806027c23 */ /* 0x000fe20008010802 */
[----:B------:R-:W-:Y:S01]  /*5550*/  FFMA.FTZ R6, R4, UR8, -R132 ;  /* 0x0000000804067c23 */ /* 0x000fe20008010884 */
[----:B------:R-:W-:Y:S02]  /*5560*/  IMAD R4, R7, 0x4, R250 ;  /* 0x0000000407047824 */ /* 0x000fe400078e02fa */
[----:B------:R-:W-:Y:S04]  /*5570*/  FFMA.FTZ R132, R5, UR8, -R132 ;  /* 0x0000000805847c23 */ /* 0x000fe80008010884 */
[----:B------:R1:W-:Y:S01]  /*5580*/  MUFU.EX2 R208, R6 ;  /* 0x0000000600d07308 */ /* 0x0003e20000000800 */
[----:B------:R-:W-:Y:S05]  /*5590*/  IMAD.WIDE.U32 R8, R4, -0x326172a9, RZ ;  /* 0xcd9e8d5704087825 */ /* 0x000fea00078e00ff */
[-C--:B------:R-:W-:Y:S04]  /*55a0*/  LOP3.LUT R9, R9, R243.reuse, RZ, 0x3c, !PT ;  /* 0x000000f309097212 */ /* 0x080fe800078e3cff */
[----:B------:R4:W-:Y:S01]  /*55b0*/  MUFU.EX2 R213, R18 ;  /* 0x0000001200d57308 */ /* 0x0009e20000000800 */
[----:B---3--:R-:W-:Y:S01]  /*55c0*/  FFMA.FTZ R19, R12, UR8, -R0 ;  /* 0x000000080c137c23 */ /* 0x008fe20008010800 */
[----:B------:R-:W-:Y:S05]  /*55d0*/  FMUL.FTZ R0, R239, 1.4426950216293334961 ;  /* 0x3fb8aa3bef007820 */ /* 0x000fea0000410000 */
[----:B------:R-:W-:Y:S03]  /*55e0*/  FSEL R0, R0, RZ, P0 ;  /* 0x000000ff00007208 */ /* 0x000fe60000000000 */
[----:B------:R3:W-:Y:S01]  /*55f0*/  MUFU.EX2 R211, R19 ;  /* 0x0000001300d37308 */ /* 0x0007e20000000800 */
[----:B-1----:R-:W-:Y:S02]  /*5600*/  VIADD R6, R4, 0x2 ;  /* 0x0000000204067836 */ /* 0x002fe40000000000 */
[----:B------:R-:W-:Y:S04]  /*5610*/  IMAD.WIDE.U32 R4, R20, -0x326172a9, RZ ;  /* 0xcd9e8d5714047825 */ /* 0x000fe800078e00ff */
[--C-:B------:R-:W-:Y:S01]  /*5620*/  FFMA.FTZ R31, R31, UR8, -R0.reuse ;  /* 0x000000081f1f7c23 */ /* 0x100fe20008010800 */
[----:B------:R-:W-:Y:S01]  /*5630*/  FFMA.FTZ R15, R15, UR8, -R0 ;  /* 0x000000080f0f7c23 */ /* 0x000fe20008010800 */
[----:B------:R-:W-:Y:S01]  /*5640*/  IMAD.WIDE.U32 R6, R6, -0x326172a9, RZ ;  /* 0xcd9e8d5706067825 */ /* 0x000fe200078e00ff */
[----:B------:R-:W-:Y:S01]  /*5650*/  LOP3.LUT R12, R5, UR46, R8, 0x96, !PT ;  /* 0x0000002e050c7c12 */ /* 0x000fe2000f8e9608 */
[----:B------:R-:W1:Y:S01]  /*5660*/  MUFU.EX2 R222, R32 ;  /* 0x0000002000de7308 */ /* 0x000e620000000800 */
[----:B----4-:R-:W-:Y:S01]  /*5670*/  LOP3.LUT R18, R4, UR54, RZ, 0x3c, !PT ;  /* 0x0000003604127c12 */ /* 0x010fe2000f8e3cff */
[--C-:B------:R-:W-:Y:S01]  /*5680*/  FFMA.FTZ R201, R14, UR8, -R0.reuse ;  /* 0x000000080ec97c23 */ /* 0x100fe20008010800 */
[----:B------:R-:W-:Y:S01]  /*5690*/  LOP3.LUT R17, R7, R243, RZ, 0x3c, !PT ;  /* 0x000000f307117212 */ /* 0x000fe200078e3cff */
[----:B------:R-:W-:Y:S01]  /*56a0*/  FFMA.FTZ R192, R10, UR8, -R0 ;  /* 0x000000080ac07c23 */ /* 0x000fe20008010800 */
[----:B------:R-:W-:Y:S01]  /*56b0*/  LOP3.LUT R8, R5, UR46, R6, 0x96, !PT ;  /* 0x0000002e05087c12 */ /* 0x000fe2000f8e9606 */
[----:B------:R-:W-:Y:S04]  /*56c0*/  IMAD.WIDE.U32 R6, R9, -0x2daee0ad, RZ ;  /* 0xd2511f5309067825 */ /* 0x000fe800078e00ff */
[--C-:B------:R-:W-:Y:S01]  /*56d0*/  FFMA.FTZ R198, R11, UR8, -R0.reuse ;  /* 0x000000080bc67c23 */ /* 0x100fe20008010800 */
[----:B------:R-:W-:Y:S01]  /*56e0*/  MUFU.EX2 R219, R34 ;  /* 0x0000002200db7308 */ /* 0x000fe20000000800 */
[--C-:B------:R-:W-:Y:S01]  /*56f0*/  FFMA.FTZ R27, R27, UR8, -R0.reuse ;  /* 0x000000081b1b7c23 */ /* 0x100fe20008010800 */
[----:B------:R-:W-:Y:S01]  /*5700*/  IMAD.WIDE.U32 R12, R12, -0x2daee0ad, RZ ;  /* 0xd2511f530c0c7825 */ /* 0x000fe200078e00ff */
[----:B------:R-:W-:Y:S03]  /*5710*/  LOP3.LUT R7, R16, R7, RZ, 0x3c, !PT ;  /* 0x0000000710077212 */ /* 0x000fe600078e3cff */
[----:B------:R-:W-:Y:S01]  /*5720*/  FFMA.FTZ R26, R26, UR8, -R0 ;  /* 0x000000081a1a7c23 */ /* 0x000fe20008010800 */
[----:B------:R-:W-:Y:S01]  /*5730*/  IMAD.WIDE.U32 R4, R17, -0x2daee0ad, RZ ;  /* 0xd2511f5311047825 */ /* 0x000fe200078e00ff */
[----:B------:R-:W-:Y:S02]  /*5740*/  LOP3.LUT R20, R13, UR45, R6, 0x96, !PT ;  /* 0x0000002d0d147c12 */ /* 0x000fe4000f8e9606 */
[----:B------:R4:W-:Y:S01]  /*5750*/  MUFU.EX2 R212, R23 ;  /* 0x0000001700d47308 */ /* 0x0009e20000000800 */
[----:B------:R-:W-:Y:S01]  /*5760*/  FFMA.FTZ R0, R30, UR8, -R0 ;  /* 0x000000081e007c23 */ /* 0x000fe20008010800 */
[----:B------:R-:W-:Y:S01]  /*5770*/  IMAD.WIDE.U32 R8, R8, -0x2daee0ad, RZ ;  /* 0xd2511f5308087825 */ /* 0x000fe200078e00ff */
[----:B------:R-:W-:Y:S03]  /*5780*/  LOP3.LUT R5, R16, R5, RZ, 0x3c, !PT ;  /* 0x0000000510057212 */ /* 0x000fe600078e3cff */
[----:B------:R-:W-:Y:S01]  /*5790*/  IMAD.WIDE.U32 R20, R20, -0x326172a9, RZ ;  /* 0xcd9e8d5714147825 */ /* 0x000fe200078e00ff */
[----:B------:R-:W-:Y:S03]  /*57a0*/  LOP3.LUT R16, R9, UR45, R4, 0x96, !PT ;  /* 0x0000002d09107c12 */ /* 0x000fe6000f8e9604 */
[----:B------:R2:W-:Y:S01]  /*57b0*/  MUFU.EX2 R209, R15 ;  /* 0x0000000f00d17308 */ /* 0x0005e20000000800 */
[----:B------:R-:W-:Y:S04]  /*57c0*/  IMAD.WIDE.U32 R6, R7, -0x326172a9, RZ ;  /* 0xcd9e8d5707067825 */ /* 0x000fe800078e00ff */
[----:B------:R-:W-:Y:S01]  /*57d0*/  IMAD.WIDE.U32 R16, R16, -0x326172a9, RZ ;  /* 0xcd9e8d5710107825 */ /* 0x000fe200078e00ff */
[C---:B------:R-:W-:Y:S04]  /*57e0*/  LOP3.LUT R7, R18.reuse, R7, RZ, 0x3c, !PT ;  /* 0x0000000712077212 */ /* 0x040fe800078e3cff */
[----:B------:R-:W1:Y:S01]  /*57f0*/  MUFU.EX2 R220, R28 ;  /* 0x0000001c00dc7308 */ /* 0x000e620000000800 */
[----:B---3--:R-:W-:Y:S01]  /*5800*/  LOP3.LUT R19, R21, UR44, R6, 0x96, !PT ;  /* 0x0000002c15137c12 */ /* 0x008fe2000f8e9606 */
[----:B------:R-:W-:Y:S04]  /*5810*/  IMAD.WIDE.U32 R4, R5, -0x326172a9, RZ ;  /* 0xcd9e8d5705047825 */ /* 0x000fe800078e00ff */
[----:B------:R-:W-:Y:S01]  /*5820*/  IMAD.WIDE.U32 R6, R7, -0x2daee0ad, RZ ;  /* 0xd2511f5307067825 */ /* 0x000fe200078e00ff */
[----:B------:R-:W-:Y:S03]  /*5830*/  LOP3.LUT R5, R18, R5, RZ, 0x3c, !PT ;  /* 0x0000000512057212 */ /* 0x000fe600078e3cff */
[----:B------:R-:W-:Y:S01]  /*5840*/  MUFU.EX2 R214, R33 ;  /* 0x0000002100d67308 */ /* 0x000fe20000000800 */
[----:B------:R-:W-:Y:S01]  /*5850*/  LOP3.LUT R22, R17, UR44, R4, 0x96, !PT ;  /* 0x0000002c11167c12 */ /* 0x000fe2000f8e9604 */
[----:B------:R-:W-:Y:S01]  /*5860*/  IMAD.WIDE.U32 R18, R19, -0x2daee0ad, RZ ;  /* 0xd2511f5313127825 */ /* 0x000fe200078e00ff */
[----:B------:R-:W-:Y:S03]  /*5870*/  LOP3.LUT R7, R7, UR43, R12, 0x96, !PT ;  /* 0x0000002b07077c12 */ /* 0x000fe6000f8e960c */
[----:B----4-:R-:W-:Y:S01]  /*5880*/  IMAD.WIDE.U32 R22, R22, -0x2daee0ad, RZ ;  /* 0xd2511f5316167825 */ /* 0x010fe200078e00ff */
[----:B------:R-:W-:Y:S03]  /*5890*/  LOP3.LUT R12, R19, UR41, R6, 0x96, !PT ;  /* 0x00000029130c7c12 */ /* 0x000fe6000f8e9606 */
[----:B------:R3:W-:Y:S01]  /*58a0*/  MUFU.EX2 R204, R2 ;  /* 0x0000000200cc7308 */ /* 0x0007e20000000800 */
[----:B------:R-:W-:Y:S04]  /*58b0*/  IMAD.WIDE.U32 R4, R5, -0x2daee0ad, RZ ;  /* 0xd2511f5305047825 */ /* 0x000fe800078e00ff */
[----:B------:R-:W-:Y:S01]  /*58c0*/  IMAD.WIDE.U32 R6, R7, -0x326172a9, RZ ;  /* 0xcd9e8d5707067825 */ /* 0x000fe200078e00ff */
[----:B------:R-:W-:Y:S04]  /*58d0*/  LOP3.LUT R5, R5, UR43, R8, 0x96, !PT ;  /* 0x0000002b05057c12 */ /* 0x000fe8000f8e9608 */
[----:B------:R-:W-:Y:S01]  /*58e0*/  MUFU.EX2 R193, R132 ;  /* 0x0000008400c17308 */ /* 0x000fe20000000800 */
[----:B------:R-:W-:Y:S01]  /*58f0*/  LOP3.LUT R14, R23, UR41, R4, 0x96, !PT ;  /* 0x00000029170e7c12 */ /* 0x000fe2000f8e9604 */
[----:B------:R-:W-:Y:S01]  /*5900*/  IMAD.WIDE.U32 R12, R12, -0x326172a9, RZ ;  /* 0xcd9e8d570c0c7825 */ /* 0x000fe200078e00ff */
[----:B------:R-:W-:Y:S03]  /*5910*/  LOP3.LUT R8, R7, UR42, R20, 0x96, !PT ;  /* 0x0000002a07087c12 */ /* 0x000fe6000f8e9614 */
[----:B------:R-:W-:Y:S01]  /*5920*/  IMAD.WIDE.U32 R4, R5, -0x326172a9, RZ ;  /* 0xcd9e8d5705047825 */ /* 0x000fe200078e00ff */
[----:B------:R-:W-:Y:S03]  /*5930*/  LOP3.LUT R7, R13, UR40, R6, 0x96, !PT ;  /* 0x000000280d077c12 */ /* 0x000fe6000f8e9606 */
[----:B------:R-:W4:Y:S01]  /*5940*/  MUFU.EX2 R206, R31 ;  /* 0x0000001f00ce7308 */ /* 0x000f220000000800 */
[----:B--2---:R-:W-:Y:S01]  /*5950*/  IMAD.WIDE.U32 R14, R14, -0x326172a9, RZ ;  /* 0xcd9e8d570e0e7825 */ /* 0x004fe200078e00ff */
[----:B------:R-:W-:Y:S03]  /*5960*/  LOP3.LUT R10, R5, UR42, R16, 0x96, !PT ;  /* 0x0000002a050a7c12 */ /* 0x000fe6000f8e9610 */
[----:B------:R-:W-:Y:S01]  /*5970*/  IMAD.WIDE.U32 R8, R8, -0x2daee0ad, RZ ;  /* 0xd2511f5308087825 */ /* 0x000fe200078e00ff */
[----:B------:R-:W-:Y:S04]  /*5980*/  LOP3.LUT R6, R15, UR40, R4, 0x96, !PT ;  /* 0x000000280f067c12 */ /* 0x000fe8000f8e9604 */
[----:B------:R-:W-:Y:S01]  /*5990*/  MUFU.EX2 R199, R29 ;  /* 0x0000001d00c77308 */ /* 0x000fe20000000800 */
[----:B------:R-:W-:Y:S01]  /*59a0*/  IMAD.WIDE.U32 R4, R7, -0x2daee0ad, RZ ;  /* 0xd2511f5307047825 */ /* 0x000fe200078e00ff */
[----:B------:R-:W-:Y:S03]  /*59b0*/  LOP3.LUT R18, R9, UR39, R18, 0x96, !PT ;  /* 0x0000002709127c12 */ /* 0x000fe6000f8e9612 */
[----:B------:R-:W-:Y:S01]  /*59c0*/  IMAD.WIDE.U32 R6, R6, -0x2daee0ad, RZ ;  /* 0xd2511f5306067825 */ /* 0x000fe200078e00ff */
[----:B------:R-:W-:Y:S04]  /*59d0*/  LOP3.LUT R9, R5, UR37, R8, 0x96, !PT ;  /* 0x0000002505097c12 */ /* 0x000fe8000f8e9608 */
[----:B------:R-:W-:Y:S01]  /*59e0*/  MUFU.EX2 R194, R0 ;  /* 0x0000000000c27308 */ /* 0x000fe20000000800 */
[----:B------:R-:W-:Y:S01]  /*59f0*/  SHF.R.U32.HI R15, RZ, 0x10, R4 ;  /* 0x00000010ff0f7819 */ /* 0x000fe20000011604 */
[----:B------:R-:W-:Y:S01]  /*5a00*/  IMAD.WIDE.U32 R10, R10, -0x2daee0ad, RZ ;  /* 0xd2511f530a0a7825 */ /* 0x000fe200078e00ff */
[----:B------:R-:W-:Y:S02]  /*5a10*/  LOP3.LUT R17, R4, 0xffff, RZ, 0xc0, !PT ;  /* 0x0000ffff04117812 */ /* 0x000fe400078ec0ff */
[----:B---3--:R-:W-:Y:S02]  /*5a20*/  LOP3.LUT R2, R6, 0xff, RZ, 0xc0, !PT ;  /* 0x000000ff06027812 */ /* 0x008fe400078ec0ff */
[----:B------:R-:W-:Y:S03]  /*5a30*/  LOP3.LUT R8, R7, UR37, R10, 0x96, !PT ;  /* 0x0000002507087c12 */ /* 0x000fe6000f8e960a */
[----:B------:R-:W-:Y:S01]  /*5a40*/  MUFU.EX2 R203, R24 ;  /* 0x0000001800cb7308 */ /* 0x000fe20000000800 */
[----:B------:R-:W-:Y:S02]  /*5a50*/  LOP3.LUT R22, R11, UR39, R22, 0x96, !PT ;  /* 0x000000270b167c12 */ /* 0x000fe4000f8e9616 */
[----:B------:R-:W-:Y:S02]  /*5a60*/  SHF.R.U32.HI R10, RZ, 0x18, R4 ;  /* 0x00000018ff0a7819 */ /* 0x000fe40000011604 */
[----:B------:R-:W-:Y:S01]  /*5a70*/  LOP3.LUT R11, R4, 0xff, RZ, 0xc0, !PT ;  /* 0x000000ff040b7812 */ /* 0x000fe200078ec0ff */
[----:B------:R-:W-:Y:S01]  /*5a80*/  IMAD.WIDE.U32 R4, R18, -0x326172a9, RZ ;  /* 0xcd9e8d5712047825 */ /* 0x000fe200078e00ff */
[----:B------:R-:W-:Y:S03]  /*5a90*/  ISETP.LE.U32.AND P2, PT, R10, UR9, PT ;  /* 0x000000090a007c0c */ /* 0x000fe6000bf43070 */
[----:B------:R-:W2:Y:S01]  /*5aa0*/  MUFU.EX2 R200, R27 ;  /* 0x0000001b00c87308 */ /* 0x000ea20000000800 */
[----:B------:R-:W-:Y:S02]  /*5ab0*/  ISETP.LE.U32.AND P4, PT, R11, UR9, PT ;  /* 0x000000090b007c0c */ /* 0x000fe4000bf83070 */
[----:B------:R-:W-:Y:S02]  /*5ac0*/  LOP3.LUT R10, R4, 0xff, RZ, 0xc0, !PT ;  /* 0x000000ff040a7812 */ /* 0x000fe400078ec0ff */
[----:B------:R-:W-:Y:S02]  /*5ad0*/  ISETP.LE.U32.AND P5, PT, R2, UR9, PT ;  /* 0x0000000902007c0c */ /* 0x000fe4000bfa3070 */
[----:B------:R-:W-:Y:S03]  /*5ae0*/  LOP3.LUT R2, R9, 0xff, RZ, 0xc0, !PT ;  /* 0x000000ff09027812 */ /* 0x000fe600078ec0ff */
[----:B------:R-:W-:Y:S01]  /*5af0*/  MUFU.EX2 R197, R25 ;  /* 0x0000001900c57308 */ /* 0x000fe20000000800 */
[--C-:B------:R-:W-:Y:S02]  /*5b00*/  SHF.R.U32.HI R13, RZ, 0x18, R6.reuse ;  /* 0x00000018ff0d7819 */ /* 0x100fe40000011606 */
[----:B------:R-:W-:Y:S02]  /*5b10*/  SHF.R.U32.HI R18, RZ, 0x10, R6 ;  /* 0x00000010ff127819 */ /* 0x000fe40000011606 */
[----:B------:R-:W-:Y:S02]  /*5b20*/  LOP3.LUT R19, R6, 0xffff, RZ, 0xc0, !PT ;  /* 0x0000ffff06137812 */ /* 0x000fe400078ec0ff */
[----:B------:R-:W-:Y:S03]  /*5b30*/  ISETP.LE.U32.AND P6, PT, R10, UR9, PT ;  /* 0x000000090a007c0c */ /* 0x000fe6000bfc3070 */
[----:B------:R-:W-:Y:S01]  /*5b40*/  MUFU.EX2 R195, R26 ;  /* 0x0000001a00c37308 */ /* 0x000fe20000000800 */
[----:B------:R-:W-:Y:S02]  /*5b50*/  LOP3.LUT R6, R5, UR38, R12, 0x96, !PT ;  /* 0x0000002605067c12 */ /* 0x000fe4000f8e960c */
[--C-:B------:R-:W-:Y:S02]  /*5b60*/  SHF.R.U32.HI R7, RZ, 0x18, R4.reuse ;  /* 0x00000018ff077819 */ /* 0x100fe40000011604 */
[----:B------:R-:W-:Y:S02]  /*5b70*/  SHF.R.U32.HI R12, RZ, 0x10, R4 ;  /* 0x00000010ff0c7819 */ /* 0x000fe40000011604 */
[----:B------:R-:W-:Y:S01]  /*5b80*/  LOP3.LUT R16, R4, 0xffff, RZ, 0xc0, !PT ;  /* 0x0000ffff04107812 */ /* 0x000fe200078ec0ff */
[----:B------:R-:W-:Y:S01]  /*5b90*/  IMAD.WIDE.U32 R4, R22, -0x326172a9, RZ ;  /* 0xcd9e8d5716047825 */ /* 0x000fe200078e00ff */
[----:B------:R-:W-:Y:S01]  /*5ba0*/  ISETP.LE.U32.AND P3, PT, R2, UR9, PT ;  /* 0x0000000902007c0c */ /* 0x000fe2000bf63070 */
[----:B------:R-:W3:Y:S01]  /*5bb0*/  MUFU.EX2 R207, R207 ;  /* 0x000000cf00cf7308 */ /* 0x000ee20000000800 */
[----:B------:R-:W-:Y:S02]  /*5bc0*/  LOP3.LUT R2, R15, 0xff, RZ, 0xc0, !PT ;  /* 0x000000ff0f027812 */ /* 0x000fe400078ec0ff */
[----:B------:R-:W-:Y:S02]  /*5bd0*/  ISETP.LE.U32.AND P1, PT, R7, UR9, PT ;  /* 0x0000000907007c0c */ /* 0x000fe4000bf23070 */
[--C-:B------:R-:W-:Y:S02]  /*5be0*/  SHF.R.U32.HI R7, RZ, 0x18, R9.reuse ;  /* 0x00000018ff077819 */ /* 0x100fe40000011609 */
[----:B------:R-:W-:Y:S03]  /*5bf0*/  ISETP.LE.U32.AND P0, PT, R13, UR9, PT ;  /* 0x000000090d007c0c */ /* 0x000fe6000bf03070 */
[----:B------:R-:W3:Y:S01]  /*5c00*/  MUFU.EX2 R202, R202 ;  /* 0x000000ca00ca7308 */ /* 0x000ee20000000800 */
[----:B------:R-:W-:Y:S02]  /*5c10*/  LOP3.LUT R11, R4, 0xff, RZ, 0xc0, !PT ;  /* 0x000000ff040b7812 */ /* 0x000fe400078ec0ff */
[--C-:B------:R-:W-:Y:S02]  /*5c20*/  SHF.R.U32.HI R10, RZ, 0x18, R4.reuse ;  /* 0x00000018ff0a7819 */ /* 0x100fe40000011604 */
[----:B------:R-:W-:Y:S05]  /*5c30*/  SHF.R.U32.HI R13, RZ, 0x10, R4 ;  /* 0x00000010ff0d7819 */ /* 0x000fea0000011604 */
[----:B------:R-:W3:Y:S10]  /*5c40*/  MUFU.EX2 R198, R198 ;  /* 0x000000c600c67308 */ /* 0x000ef40000000800 */
[----:B------:R-:W3:Y:S10]  /*5c50*/  MUFU.EX2 R201, R201 ;  /* 0x000000c900c97308 */ /* 0x000ef40000000800 */
[----:B------:R-:W3:Y:S10]  /*5c60*/  MUFU.EX2 R205, R205 ;  /* 0x000000cd00cd7308 */ /* 0x000ef40000000800 */
[----:B------:R-:W3:Y:S10]  /*5c70*/  MUFU.EX2 R192, R192 ;  /* 0x000000c000c07308 */ /* 0x000ef40000000800 */
[----:B------:R-:W3:Y:S10]  /*5c80*/  MUFU.EX2 R196, R196 ;  /* 0x000000c400c47308 */ /* 0x000ef40000000800 */
[----:B------:R-:W3:Y:S01]  /*5c90*/  MUFU.EX2 R191, R191 ;  /* 0x000000bf00bf7308 */ /* 0x000ee20000000800 */
[----:B------:R-:W-:Y:S01]  /*5ca0*/  @!P2 FADD.FTZ R221, -R221, -RZ ;  /* 0x800000ffdddda221 */ /* 0x000fe20000010100 */
[----:B------:R-:W-:Y:S01]  /*5cb0*/  ISETP.LE.U32.AND P2, PT, R2, UR9, PT ;  /* 0x0000000902007c0c */ /* 0x000fe2000bf43070 */
[----:B-1----:R-:W-:Y:S01]  /*5cc0*/  @!P4 FADD.FTZ R222, -R222, -RZ ;  /* 0x800000ffdedec221 */ /* 0x002fe20000010100 */
[----:B------:R-:W-:Y:S01]  /*5cd0*/  LOP3.LUT R2, R5, UR38, R14, 0x96, !PT ;  /* 0x0000002605027c12 */ /* 0x000fe2000f8e960e */
[----:B------:R-:W-:Y:S01]  /*5ce0*/  @!P6 FADD.FTZ R215, -R215, -RZ ;  /* 0x800000ffd7d7e221 */ /* 0x000fe20000010100 */
[----:B------:R-:W-:Y:S01]  /*5cf0*/  LOP3.LUT R14, R4, 0xffff, RZ, 0xc0, !PT ;  /* 0x0000ffff040e7812 */ /* 0x000fe200078ec0ff */
[----:B------:R-:W-:Y:S01]  /*5d00*/  @!P1 FADD.FTZ R216, -R216, -RZ ;  /* 0x800000ffd8d89221 */ /* 0x000fe20000010100 */
[----:B------:R-:W-:Y:S01]  /*5d10*/  ISETP.LE.U32.AND P4, PT, R7, UR9, PT ;  /* 0x0000000907007c0c */ /* 0x000fe2000bf83070 */
[----:B------:R-:W-:Y:S01]  /*5d20*/  @!P3 FADD.FTZ R217, -R217, -RZ ;  /* 0x800000ffd9d9b221 */ /* 0x000fe20000010100 */
[----:B------:R-:W-:Y:S01]  /*5d30*/  SHF.R.U32.HI R4, RZ, 0x18, R6 ;  /* 0x00000018ff047819 */ /* 0x000fe20000011606 */
[----:B------:R-:W-:Y:S01]  /*5d40*/  @!P5 FADD.FTZ R220, -R220, -RZ ;  /* 0x800000ffdcdcd221 */ /* 0x000fe20000010100 */
[----:B------:R-:W-:Y:S01]  /*5d50*/  SHF.R.U32.HI R5, RZ, 0x18, R8 ;  /* 0x00000018ff057819 */ /* 0x000fe20000011608 */
[----:B----4-:R-:W-:Y:S01]  /*5d60*/  @!P0 FADD.FTZ R206, -R206, -RZ ;  /* 0x800000ffcece8221 */ /* 0x010fe20000010100 */
[----:B------:R-:W-:Y:S01]  /*5d70*/  ISETP.LE.U32.AND P6, PT, R4, UR9, PT ;  /* 0x0000000904007c0c */ /* 0x000fe2000bfc3070 */
[----:B------:R-:W-:Y:S01]  /*5d80*/  @!P2 FADD.FTZ R219, -R219, -RZ ;  /* 0x800000ffdbdba221 */ /* 0x000fe20000010100 */
[----:B------:R-:W-:Y:S02]  /*5d90*/  LOP3.LUT R4, R6, 0xff, RZ, 0xc0, !PT ;  /* 0x000000ff06047812 */ /* 0x000fe400078ec0ff */
[----:B------:R-:W-:Y:S02]  /*5da0*/  ISETP.LE.U32.AND P3, PT, R5, UR9, PT ;  /* 0x0000000905007c0c */ /* 0x000fe4000bf63070 */
[----:B------:R-:W-:Y:S01]  /*5db0*/  ISETP.LE.U32.AND P1, PT, R4, UR9, PT ;  /* 0x0000000904007c0c */ /* 0x000fe2000bf23070 */
[----:B------:R-:W-:Y:S01]  /*5dc0*/  @!P4 FADD.FTZ R218, -R218, -RZ ;  /* 0x800000ffdadac221 */ /* 0x000fe20000010100 */
[----:B------:R-:W-:Y:S02]  /*5dd0*/  LOP3.LUT R4, R12, 0xff, RZ, 0xc0, !PT ;  /* 0x000000ff0c047812 */ /* 0x000fe400078ec0ff */
[----:B------:R-:W-:Y:S02]  /*5de0*/  ISETP.LE.U32.AND P2, PT, R11, UR9, PT ;  /* 0x000000090b007c0c */ /* 0x000fe4000bf43070 */
[----:B------:R-:W-:Y:S01]  /*5df0*/  ISETP.LE.U32.AND P4, PT, R4, UR9, PT ;  /* 0x0000000904007c0c */ /* 0x000fe2000bf83070 */
[----:B------:R-:W-:Y:S01]  /*5e00*/  @!P6 FADD.FTZ R210, -R210, -RZ ;  /* 0x800000ffd2d2e221 */ /* 0x000fe20000010100 */
[----:B------:R-:W-:Y:S02]  /*5e10*/  SHF.R.U32.HI R4, RZ, 0x10, R9 ;  /* 0x00000010ff047819 */ /* 0x000fe40000011609 */
[----:B------:R-:W-:Y:S01]  /*5e20*/  ISETP.LE.U32.AND P6, PT, R10, UR9, PT ;  /* 0x000000090a007c0c */ /* 0x000fe2000bfc3070 */
[----:B--2---:R-:W-:Y:S01]  /*5e30*/  @!P3 FADD.FTZ R200, -R200, -RZ ;  /* 0x800000ffc8c8b221 */ /* 0x004fe20000010100 */
[----:B------:R-:W-:Y:S01]  /*5e40*/  LOP3.LUT R5, R4, 0xff, RZ, 0xc0, !PT ;  /* 0x000000ff04057812 */ /* 0x000fe200078ec0ff */
[----:B------:R-:W-:Y:S01]  /*5e50*/  @!P1 FADD.FTZ R208, -R208, -RZ ;  /* 0x800000ffd0d09221 */ /* 0x000fe20000010100 */
[----:B------:R-:W-:Y:S02]  /*5e60*/  SHF.R.U32.HI R4, RZ, 0x8, R17 ;  /* 0x00000008ff047819 */ /* 0x000fe40000011611 */
[----:B------:R-:W-:Y:S01]  /*5e70*/  ISETP.LE.U32.AND P1, PT, R5, UR9, PT ;  /* 0x0000000905007c0c */ /* 0x000fe2000bf23070 */
[----:B------:R-:W-:Y:S01]  /*5e80*/  @!P2 FADD.FTZ R211, -R211, -RZ ;  /* 0x800000ffd3d3a221 */ /* 0x000fe20000010100 */
[----:B------:R-:W-:Y:S01]  /*5e90*/  LOP3.LUT R4, R4, 0xffff, RZ, 0xc0, !PT ;  /* 0x0000ffff04047812 */ /* 0x000fe200078ec0ff */
[----:B------:R-:W-:Y:S01]  /*5ea0*/  @!P4 FADD.FTZ R213, -R213, -RZ ;  /* 0x800000ffd5d5c221 */ /* 0x000fe20000010100 */
[----:B------:R-:W-:Y:S02]  /*5eb0*/  LOP3.LUT R7, R8, 0xff, RZ, 0xc0, !PT ;  /* 0x000000ff08077812 */ /* 0x000fe400078ec0ff */
[----:B------:R-:W-:Y:S01]  /*5ec0*/  SHF.R.U32.HI R5, RZ, 0x10, R6 ;  /* 0x00000010ff057819 */ /* 0x000fe20000011606 */
[----:B------:R-:W-:Y:S01]  /*5ed0*/  @!P6 FADD.FTZ R209, -R209, -RZ ;  /* 0x800000ffd1d1e221 */ /* 0x000fe20000010100 */
[----:B------:R-:W-:Y:S02]  /*5ee0*/  ISETP.LE.U32.AND P4, PT, R4, UR9, PT ;  /* 0x0000000904007c0c */ /* 0x000fe4000bf83070 */
[----:B------:R-:W-:Y:S02]  /*5ef0*/  ISETP.LE.U32.AND P5, PT, R7, UR9, PT ;  /* 0x0000000907007c0c */ /* 0x000fe4000bfa3070 */
[----:B------:R-:W-:Y:S01]  /*5f00*/  LOP3.LUT R4, R5, 0xff, RZ, 0xc0, !PT ;  /* 0x000000ff05047812 */ /* 0x000fe200078ec0ff */
[----:B------:R-:W-:Y:S01]  /*5f10*/  @!P1 FADD.FTZ R212, -R212, -RZ ;  /* 0x800000ffd4d49221 */ /* 0x000fe20000010100 */
[----:B------:R-:W-:Y:S02]  /*5f20*/  SHF.R.U32.HI R7, RZ, 0x8, R16 ;  /* 0x00000008ff077819 */ /* 0x000fe40000011610 */
[----:B------:R-:W-:Y:S02]  /*5f30*/  ISETP.LE.U32.AND P2, PT, R4, UR9, PT ;  /* 0x0000000904007c0c */ /* 0x000fe4000bf43070 */
[----:B------:R-:W-:Y:S02]  /*5f40*/  LOP3.LUT R5, R7, 0xffff, RZ, 0xc0, !PT ;  /* 0x0000ffff07057812 */ /* 0x000fe400078ec0ff */
[----:B------:R-:W-:Y:S01]  /*5f50*/  LOP3.LUT R4, R2, 0xff, RZ, 0xc0, !PT ;  /* 0x000000ff02047812 */ /* 0x000fe200078ec0ff */
[----:B------:R-:W-:Y:S01]  /*5f60*/  @!P4 FADD.FTZ R214, -R214, -RZ ;  /* 0x800000ffd6d6c221 */ /* 0x000fe20000010100 */
[----:B------:R-:W-:Y:S01]  /*5f70*/  ISETP.LE.U32.AND P6, PT, R5, UR9, PT ;  /* 0x0000000905007c0c */ /* 0x000fe2000bfc3070 */
[----:B------:R-:W-:Y:S01]  /*5f80*/  @!P5 FADD.FTZ R203, -R203, -RZ ;  /* 0x800000ffcbcbd221 */ /* 0x000fe20000010100 */
[----:B------:R-:W-:Y:S02]  /*5f90*/  ISETP.LE.U32.AND P1, PT, R4, UR9, PT ;  /* 0x0000000904007c0c */ /* 0x000fe4000bf23070 */
[----:B------:R-:W-:Y:S02]  /*5fa0*/  SHF.R.U32.HI R5, RZ, 0x18, R2 ;  /* 0x00000018ff057819 */ /* 0x000fe40000011602 */
[----:B------:R-:W-:Y:S01]  /*5fb0*/  LOP3.LUT R4, R9, 0xffff, RZ, 0xc0, !PT ;  /* 0x0000ffff09047812 */ /* 0x000fe200078ec0ff */
[----:B------:R-:W-:Y:S01]  /*5fc0*/  @!P2 FADD.FTZ R204, -R204, -RZ ;  /* 0x800000ffcccca221 */ /* 0x000fe20000010100 */
[----:B------:R-:W-:Y:S02]  /*5fd0*/  LOP3.LUT R6, R6, 0xffff, RZ, 0xc0, !PT ;  /* 0x0000ffff06067812 */ /* 0x000fe400078ec0ff */
[----:B------:R-:W-:Y:S02]  /*5fe0*/  ISETP.LE.U32.AND P4, PT, R5, UR9, PT ;  /* 0x0000000905007c0c */ /* 0x000fe4000bf83070 */
[----:B------:R-:W-:Y:S01]  /*5ff0*/  SHF.R.U32.HI R5, RZ, 0x8, R6 ;  /* 0x00000008ff057819 */ /* 0x000fe20000011606 */
[----:B---3--:R-:W-:Y:S01]  /*6000*/  @!P6 FADD.FTZ R207, -R207, -RZ ;  /* 0x800000ffcfcfe221 */ /* 0x008fe20000010100 */
[----:B------:R-:W-:Y:S01]  /*6010*/  SHF.R.U32.HI R4, RZ, 0x8, R4 ;  /* 0x00000008ff047819 */ /* 0x000fe20000011604 */
[----:B------:R-:W-:Y:S01]  /*6020*/  @!P1 FADD.FTZ R202, -R202, -RZ ;  /* 0x800000ffcaca9221 */ /* 0x000fe20000010100 */
[----:B------:R-:W-:Y:S02]  /*6030*/  LOP3.LUT R7, R13, 0xff, RZ, 0xc0, !PT ;  /* 0x000000ff0d077812 */ /* 0x000fe400078ec0ff */
[----:B------:R-:W-:Y:S02]  /*6040*/  LOP3.LUT R4, R4, 0xffff, RZ, 0xc0, !PT ;  /* 0x0000ffff04047812 */ /* 0x000fe400078ec0ff */
[----:B------:R-:W-:Y:S02]  /*6050*/  LOP3.LUT R5, R5, 0xffff, RZ, 0xc0, !PT ;  /* 0x0000ffff05057812 */ /* 0x000fe400078ec0ff */
[----:B------:R-:W-:Y:S01]  /*6060*/  ISETP.LE.U32.AND P2, PT, R7, UR9, PT ;  /* 0x0000000907007c0c */ /* 0x000fe2000bf43070 */
[----:B------:R-:W-:Y:S01]  /*6070*/  @!P4 FADD.FTZ R198, -R198, -RZ ;  /* 0x800000ffc6c6c221 */ /* 0x000fe20000010100 */
[----:B------:R-:W-:Y:S02]  /*6080*/  ISETP.LE.U32.AND P6, PT, R4, UR9, PT ;  /* 0x0000000904007c0c */ /* 0x000fe4000bfc3070 */
[----:B------:R-:W-:Y:S02]  /*6090*/  ISETP.LE.U32.AND P1, PT, R5, UR9, PT ;  /* 0x0000000905007c0c */ /* 0x000fe4000bf23070 */
[----:B------:R-:W-:Y:S02]  /*60a0*/  SHF.R.U32.HI R5, RZ, 0x10, R2 ;  /* 0x00000010ff057819 */ /* 0x000fe40000011602 */
[----:B------:R-:W-:Y:S02]  /*60b0*/  LOP3.LUT R2, R2, 0xffff, RZ, 0xc0, !PT ;  /* 0x0000ffff02027812 */ /* 0x000fe400078ec0ff */
[----:B------:R-:W-:Y:S02]  /*60c0*/  LOP3.LUT R6, R5, 0xff, RZ, 0xc0, !PT ;  /* 0x000000ff05067812 */ /* 0x000fe400078ec0ff */
[----:B------:R-:W-:Y:S01]  /*60d0*/  SHF.R.U32.HI R4, RZ, 0x8, R14 ;  /* 0x00000008ff047819 */ /* 0x000fe2000001160e */
[----:B------:R-:W-:Y:S01]  /*60e0*/  @!P2 FADD.FTZ R201, -R201, -RZ ;  /* 0x800000ffc9c9a221 */ /* 0x000fe20000010100 */
[----:B------:R-:W-:Y:S01]  /*60f0*/  SHF.R.U32.HI R5, RZ, 0x8, R2 ;  /* 0x00000008ff057819 */ /* 0x000fe20000011602 */
[----:B------:R-:W-:Y:S01]  /*6100*/  @!P6 FADD.FTZ R205, -R205, -RZ ;  /* 0x800000ffcdcde221 */ /* 0x000fe20000010100 */
[----:B------:R-:W-:Y:S01]  /*6110*/  LOP3.LUT R2, R4, 0xffff, RZ, 0xc0, !PT ;  /* 0x0000ffff04027812 */ /* 0x000fe200078ec0ff */
[----:B------:R-:W-:Y:S01]  /*6120*/  @!P1 FADD.FTZ R193, -R193, -RZ ;  /* 0x800000ffc1c19221 */ /* 0x000fe20000010100 */
[----:B------:R-:W-:Y:S02]  /*6130*/  ISETP.LE.U32.AND P4, PT, R6, UR9, PT ;  /* 0x0000000906007c0c */ /* 0x000fe4000bf83070 */
[----:B------:R-:W-:Y:S02]  /*6140*/  LOP3.LUT R4, R5, 0xffff, RZ, 0xc0, !PT ;  /* 0x0000ffff05047812 */ /* 0x000fe400078ec0ff */
[----:B------:R-:W-:Y:S02]  /*6150*/  ISETP.LE.U32.AND P2, PT, R2, UR9, PT ;  /* 0x0000000902007c0c */ /* 0x000fe4000bf43070 */
[----:B------:R-:W-:Y:S02]  /*6160*/  ISETP.LE.U32.AND P6, PT, R4, UR9, PT ;  /* 0x0000000904007c0c */ /* 0x000fe4000bfc3070 */
[----:B------:R-:W-:Y:S02]  /*6170*/  LOP3.LUT R2, R18, 0xff, RZ, 0xc0, !PT ;  /* 0x000000ff12027812 */ /* 0x000fe400078ec0ff */
[----:B------:R-:W-:Y:S02]  /*6180*/  SHF.R.U32.HI R4, RZ, 0x10, R8 ;  /* 0x00000010ff047819 */ /* 0x000fe40000011608 */
[----:B------:R-:W-:Y:S01]  /*6190*/  ISETP.LE.U32.AND P1, PT, R2, UR9, PT ;  /* 0x0000000902007c0c */ /* 0x000fe2000bf23070 */
[----:B------:R-:W-:Y:S01]  /*61a0*/  @!P4 FADD.FTZ R192, -R192, -RZ ;  /* 0x800000ffc0c0c221 */ /* 0x000fe20000010100 */
[----:B------:R-:W-:Y:S02]  /*61b0*/  LOP3.LUT R4, R4, 0xff, RZ, 0xc0, !PT ;  /* 0x000000ff04047812 */ /* 0x000fe400078ec0ff */
[----:B------:R-:W-:Y:S01]  /*61c0*/  SHF.R.U32.HI R2, RZ, 0x8, R19 ;  /* 0x00000008ff027819 */ /* 0x000fe20000011613 */
[----:B------:R-:W-:Y:S01]  /*61d0*/  @!P2 FADD.FTZ R196, -R196, -RZ ;  /* 0x800000ffc4c4a221 */ /* 0x000fe20000010100 */
[----:B------:R-:W-:Y:S01]  /*61e0*/  ISETP.LE.U32.AND P4, PT, R4, UR9, PT ;  /* 0x0000000904007c0c */ /* 0x000fe2000bf83070 */
[----:B------:R-:W-:Y:S01]  /*61f0*/  @!P6 FADD.FTZ R191, -R191, -RZ ;  /* 0x800000ffbfbfe221 */ /* 0x000fe20000010100 */
[----:B------:R-:W-:Y:S02]  /*6200*/  LOP3.LUT R4, R2, 0xffff, RZ, 0xc0, !PT ;  /* 0x0000ffff02047812 */ /* 0x000fe400078ec0ff */
[----:B------:R-:W-:Y:S02]  /*6210*/  F2FP.RELU.F16.F32.PACK_AB R2, R210, R204 ;  /* 0x000000ccd202723e */ /* 0x000fe400000008ff */
[----:B------:R-:W-:Y:S01]  /*6220*/  LOP3.LUT R5, R8, 0xffff, RZ, 0xc0, !PT ;  /* 0x0000ffff08057812 */ /* 0x000fe200078ec0ff */
[----:B------:R-:W-:Y:S01]  /*6230*/  @!P1 FADD.FTZ R194, -R194, -RZ ;  /* 0x800000ffc2c29221 */ /* 0x000fe20000010100 */
[----:B------:R-:W-:Y:S01]  /*6240*/  F2FP.RELU.F16.F32.PACK_AB R7, R193, R208 ;  /* 0x000000d0c107723e */ /* 0x000fe200000008ff */
[----:B------:R1:W-:Y:S01]  /*6250*/  STS [R227+0x19400], R2 ;  /* 0x01940002e3007388 */ /* 0x0003e20000000800 */
[----:B------:R-:W-:Y:S02]  /*6260*/  SHF.R.U32.HI R5, RZ, 0x8, R5 ;  /* 0x00000008ff057819 */ /* 0x000fe40000011605 */
[----:B------:R-:W-:Y:S01]  /*6270*/  ISETP.LE.U32.AND P2, PT, R4, UR9, PT ;  /* 0x0000000904007c0c */ /* 0x000fe2000bf43070 */
[----:B------:R-:W-:Y:S01]  /*6280*/  STS [R227+0x19000], R7 ;  /* 0x01900007e3007388 */ /* 0x000fe20000000800 */
[----:B------:R-:W-:Y:S01]  /*6290*/  LOP3.LUT R5, R5, 0xffff, RZ, 0xc0, !PT ;  /* 0x0000ffff05057812 */ /* 0x000fe200078ec0ff */
[----:B------:R-:W-:Y:S01]  /*62a0*/  @!P4 FADD.FTZ R195, -R195, -RZ ;  /* 0x800000ffc3c3c221 */ /* 0x000fe20000010100 */
[----:B------:R-:W-:Y:S02]  /*62b0*/  F2FP.RELU.F16.F32.PACK_AB R4, R207, R215 ;  /* 0x000000d7cf04723e */ /* 0x000fe400000008ff */
[----:B------:R-:W-:Y:S02]  /*62c0*/  ISETP.LE.U32.AND P6, PT, R5, UR9, PT ;  /* 0x0000000905007c0c */ /* 0x000fe4000bfc3070 */
[----:B------:R-:W-:Y:S01]  /*62d0*/  F2FP.RELU.F16.F32.PACK_AB R6, R191, R202 ;  /* 0x000000cabf06723e */ /* 0x000fe200000008ff */
[----:B------:R2:W-:Y:S01]  /*62e0*/  STS [R226+0x19000], R4 ;  /* 0x01900004e2007388 */ /* 0x0005e20000000800 */
[----:B------:R-:W-:Y:S02]  /*62f0*/  F2FP.RELU.F16.F32.PACK_AB R5, R198, R192 ;  /* 0x000000c0c605723e */ /* 0x000fe400000008ff */
[----:B------:R-:W-:Y:S01]  /*6300*/  F2FP.RELU.F16.F32.PACK_AB R0, R214, R222 ;  /* 0x000000ded600723e */ /* 0x000fe200000008ff */
[----:B------:R-:W-:Y:S01]  /*6310*/  @!P2 FADD.FTZ R199, -R199, -RZ ;  /* 0x800000ffc7c7a221 */ /* 0x000fe20000010100 */
[----:B------:R-:W-:Y:S02]  /*6320*/  FSETP.GE.FTZ.AND P3, PT, R208, RZ, PT ;  /* 0x000000ffd000720b */ /* 0x000fe40003f76000 */
[----:B------:R-:W-:Y:S02]  /*6330*/  FSETP.GE.FTZ.AND P2, PT, R193, RZ, PT ;  /* 0x000000ffc100720b */ /* 0x000fe40003f56000 */
[----:B------:R-:W-:Y:S01]  /*6340*/  FSETP.GE.FTZ.AND P1, PT, R204, RZ, PT ;  /* 0x000000ffcc00720b */ /* 0x000fe20003f36000 */
[----:B------:R-:W-:Y:S01]  /*6350*/  @!P6 FADD.FTZ R197, -R197, -RZ ;  /* 0x800000ffc5c5e221 */ /* 0x000fe20000010100 */
[----:B------:R-:W-:Y:S02]  /*6360*/  FSETP.GE.FTZ.AND P0, PT, R210, RZ, PT ;  /* 0x000000ffd200720b */ /* 0x000fe40003f16000 */
[----:B-1----:R-:W-:Y:S05]  /*6370*/  F2FP.RELU.F16.F32.PACK_AB R2, R216, R213 ;  /* 0x000000d5d802723e */ /* 0x002fea00000008ff */
        /* <DEDUP_REMOVED lines=15> */
[----:B----4-:R-:W-:Y:S02]  /*6470*/  F2FP.RELU.F16.F32.PACK_AB R2, R206, R194 ;  /* 0x000000c2ce02723e */ /* 0x010fe400000008ff */
[----:B------:R-:W-:Y:S05]  /*6480*/  F2FP.RELU.F16.F32.PACK_AB R0, R221, R219 ;  /* 0x000000dbdd00723e */ /* 0x000fea00000008ff */
[----:B------:R1:W-:Y:S04]  /*6490*/  STS [R224+0x19400], R0 ;  /* 0x01940000e0007388 */ /* 0x0003e80000000800 */
[----:B------:R-:W-:Y:S04]  /*64a0*/  STS [R225+0x1a000], R6 ;  /* 0x01a00006e1007388 */ /* 0x000fe80000000800 */
[----:B------:R-:W-:Y:S04]  /*64b0*/  STS [R225+0x1a400], R5 ;  /* 0x01a40005e1007388 */ /* 0x000fe80000000800 */
[----:B------:R-:W-:Y:S04]  /*64c0*/  STS [R224+0x1a000], R4 ;  /* 0x01a00004e0007388 */ /* 0x000fe80000000800 */
[----:B------:R2:W-:Y:S04]  /*64d0*/  STS [R224+0x1a400], R2 ;  /* 0x01a40002e0007388 */ /* 0x0005e80000000800 */
[----:B------:R-:W-:Y:S01]  /*64e0*/  LDSM.16.M88.4 R16, [R177+UR4+0xf000] ;  /* 0x00f00004b110783b */ /* 0x000fe20008000200 */
[----:B-1----:R-:W-:Y:S07]  /*64f0*/  IMAD.SHL.U32 R0, R186, 0x2, RZ ;  /* 0x00000002ba007824 */ /* 0x002fee00078e00ff */
[----:B------:R-:W-:Y:S08]  /*6500*/  LDSM.16.M88.4 R132, [R177+UR4+0xf400] ;  /* 0x00f40004b184783b */ /* 0x000ff00008000200 */
[----:B------:R-:W1:Y:S01]  /*6510*/  LDSM.16.M88.4 R32, [R0+UR4+0x6000] ;  /* 0x006000040020783b */ /* 0x000e620008000200 */
[----:B--2---:R-:W-:Y:S07]  /*6520*/  IMAD.U32 R2, RZ, RZ, UR4 ;  /* 0x00000004ff027e24 */ /* 0x004fee000f8e00ff */
[----:B------:R-:W2:Y:S01]  /*6530*/  LDSM.16.M88.4 R28, [R0+UR4+0x6800] ;  /* 0x00680004001c783b */ /* 0x000ea20008000200 */
[----:B------:R-:W-:Y:S05]  /*6540*/  IADD3 R2, R0, 0x6000, R2 ;  /* 0x0000600000027810 */ /* 0x000fea0007ffe002 */
[----:B------:R-:W-:Y:S02]  /*6550*/  IMAD.IADD R2, R2, 0x1, R184 ;  /* 0x0000000102027824 */ /* 0x000fe400078e02b8 */
[----:B------:R-:W-:Y:S08]  /*6560*/  LDSM.16.M88.4 R140, [R178+0x6000] ;  /* 0x00600000b28c783b */ /* 0x000ff00000000200 */
[----:B------:R-:W3:Y:S08]  /*6570*/  LDSM.16.M88.4 R136, [R2] ;  /* 0x000000000288783b */ /* 0x000ef00000000200 */
[----:B------:R-:W4:Y:S01]  /*6580*/  LDSM.16.M88.4 R144, [R2+0x800] ;  /* 0x000800000290783b */ /* 0x000f220000000200 */
[-C--:B-1----:R-:W-:Y:S07]  /*6590*/  HMMA.16816.F32 R4, R32, R16.reuse, RZ ;  /* 0x000000102004723c */ /* 0x082fee00000018ff */
[----:B------:R-:W1:Y:S01]  /*65a0*/  LDSM.16.M88.4 R148, [R178+0x6400] ;  /* 0x00640000b294783b */ /* 0x000e620000000200 */
[C---:B--2---:R-:W-:Y:S07]  /*65b0*/  HMMA.16816.F32 R8, R28.reuse, R16, RZ ;  /* 0x000000101c08723c */ /* 0x044fee00000018ff */
[----:B------:R-:W-:Y:S01]  /*65c0*/  LDSM.16.M88.4 R152, [R0+UR4+0x7000] ;  /* 0x007000040098783b */ /* 0x000fe20008000200 */
[-C--:B------:R-:W-:Y:S07]  /*65d0*/  HMMA.16816.F32 R12, R28, R18.reuse, RZ ;  /* 0x000000121c0c723c */ /* 0x080fee00000018ff */
[----:B------:R-:W2:Y:S01]  /*65e0*/  LDSM.16.M88.4 R156, [R177+UR4+0x11000] ;  /* 0x01100004b19c783b */ /* 0x000ea20008000200 */
[C---:B------:R-:W-:Y:S07]  /*65f0*/  HMMA.16816.F32 R16, R32.reuse, R18, RZ ;  /* 0x000000122010723c */ /* 0x040fee00000018ff */
[----:B------:R-:W2:Y:S01]  /*6600*/  LDSM.16.M88.4 R160, [R0+UR4+0x7800] ;  /* 0x0078000400a0783b */ /* 0x000ea20008000200 */
[-C--:B------:R-:W-:Y:S06]  /*6610*/  HMMA.16816.F32 R20, R32, R132.reuse, RZ ;  /* 0x000000842014723c */ /* 0x080fec00000018ff */
[C---:B------:R-:W-:Y:S01]  /*6620*/  HMMA.16816.F32 R24, R28.reuse, R132, RZ ;  /* 0x000000841c18723c */ /* 0x040fe200000018ff */
[----:B------:R-:W-:Y:S05]  /*6630*/  LDSM.16.M88.4 R164, [R2+0x1000] ;  /* 0x0010000002a4783b */ /* 0x000fea0000000200 */
[-C--:B------:R-:W-:Y:S03]  /*6640*/  HMMA.16816.F32 R28, R28, R134.reuse, RZ ;  /* 0x000000861c1c723c */ /* 0x080fe600000018ff */
[----:B------:R-:W-:Y:S03]  /*6650*/  LDSM.16.M88.4 R168, [R178+0x8000] ;  /* 0x00800000b2a8783b */ /* 0x000fe60000000200 */
[----:B------:R-:W-:Y:S05]  /*6660*/  HMMA.16816.F32 R32, R32, R134, RZ ;  /* 0x000000862020723c */ /* 0x000fea00000018ff */
[----:B------:R-:W2:Y:S01]  /*6670*/  LDSM.16.M88.4 R132, [R177+UR4+0x11400] ;  /* 0x01140004b184783b */ /* 0x000ea20008000200 */
[-C--:B---3--:R-:W-:Y:S06]  /*6680*/  HMMA.16816.F32 R4, R136, R140.reuse, R4 ;  /* 0x0000008c8804723c */ /* 0x088fec0000001804 */
[C---:B----4-:R-:W-:Y:S01]  /*6690*/  HMMA.16816.F32 R8, R144.reuse, R140, R8 ;  /* 0x0000008c9008723c */ /* 0x050fe20000001808 */
[----:B------:R-:W3:Y:S05]  /*66a0*/  LDSM.16.M88.4 R172, [R2+0x1800] ;  /* 0x0018000002ac783b */ /* 0x000eea0000000200 */
[-C--:B------:R-:W-:Y:S06]  /*66b0*/  HMMA.16816.F32 R12, R144, R142.reuse, R12 ;  /* 0x0000008e900c723c */ /* 0x080fec000000180c */
[C---:B------:R-:W-:Y:S01]  /*66c0*/  HMMA.16816.F32 R16, R136.reuse, R142, R16 ;  /* 0x0000008e8810723c */ /* 0x040fe20000001810 */
[----:B------:R-:W-:Y:S05]  /*66d0*/  LDSM.16.M88.4 R140, [R0+UR4+0x8000] ;  /* 0x00800004008c783b */ /* 0x000fea0008000200 */
[-C--:B-1----:R-:W-:Y:S06]  /*66e0*/  HMMA.16816.F32 R20, R136, R148.reuse, R20 ;  /* 0x000000948814723c */ /* 0x082fec0000001814 */
[C---:B------:R-:W-:Y:S06]  /*66f0*/  HMMA.16816.F32 R24, R144.reuse, R148, R24 ;  /* 0x000000949018723c */ /* 0x040fec0000001818 */
[-C--:B------:R-:W-:Y:S01]  /*6700*/  HMMA.16816.F32 R28, R144, R150.reuse, R28 ;  /* 0x00000096901c723c */ /* 0x080fe2000000181c */
[----:B------:R-:W-:Y:S05]  /*6710*/  LDSM.16.M88.4 R144, [R177+UR4+0x13000] ;  /* 0x01300004b190783b */ /* 0x000fea0008000200 */
[----:B------:R-:W-:Y:S03]  /*6720*/  HMMA.16816.F32 R32, R136, R150, R32 ;  /* 0x000000968820723c */ /* 0x000fe60000001820 */
[----:B------:R-:W1:Y:S03]  /*6730*/  LDSM.16.M88.4 R136, [R178+0x8400] ;  /* 0x00840000b288783b */ /* 0x000e660000000200 */
[-C--:B--2---:R-:W-:Y:S05]  /*6740*/  HMMA.16816.F32 R4, R152, R156.reuse, R4 ;  /* 0x0000009c9804723c */ /* 0x084fea0000001804 */
[----:B------:R-:W2:Y:S01]  /*6750*/  LDSM.16.M88.4 R148, [R0+UR4+0x8800] ;  /* 0x008800040094783b */ /* 0x000ea20008000200 */
        /* <DEDUP_REMOVED lines=9> */
[----:B------:R-:W4:Y:S03]  /*67f0*/  LDSM.16.M88.4 R132, [R177+UR4+0x13400] ;  /* 0x01340004b184783b */ /* 0x000f260008000200 */
[-C--:B------:R-:W-:Y:S05]  /*6800*/  HMMA.16816.F32 R4, R164, R168.reuse, R4 ;  /* 0x000000a8a404723c */ /* 0x080fea0000001804 */
[----:B------:R-:W4:Y:S01]  /*6810*/  LDSM.16.M88.4 R152, [R2+0x2000] ;  /* 0x002000000298783b */ /* 0x000f220000000200 */
[C---:B---3--:R-:W-:Y:S06]  /*6820*/  HMMA.16816.F32 R8, R172.reuse, R168, R8 ;  /* 0x000000a8ac08723c */ /* 0x048fec0000001808 */
[-C--:B------:R-:W-:Y:S06]  /*6830*/  HMMA.16816.F32 R12, R172, R170.reuse, R12 ;  /* 0x000000aaac0c723c */ /* 0x080fec000000180c */
[C---:B------:R-:W-:Y:S06]  /*6840*/  HMMA.16816.F32 R16, R164.reuse, R170, R16 ;  /* 0x000000aaa410723c */ /* 0x040fec0000001810 */
[-C--:B-1----:R-:W-:Y:S06]  /*6850*/  HMMA.16816.F32 R20, R164, R136.reuse, R20 ;  /* 0x00000088a414723c */ /* 0x082fec0000001814 */
[C---:B------:R-:W-:Y:S06]  /*6860*/  HMMA.16816.F32 R24, R172.reuse, R136, R24 ;  /* 0x00000088ac18723c */ /* 0x040fec0000001818 */
[-C--:B------:R-:W-:Y:S06]  /*6870*/  HMMA.16816.F32 R28, R172, R138.reuse, R28 ;  /* 0x0000008aac1c723c */ /* 0x080fec000000181c */
[----:B------:R-:W-:Y:S06]  /*6880*/  HMMA.16816.F32 R32, R164, R138, R32 ;  /* 0x0000008aa420723c */ /* 0x000fec0000001820 */
[-C--:B------:R-:W-:Y:S06]  /*6890*/  HMMA.16816.F32 R4, R140, R144.reuse, R4 ;  /* 0x000000908c04723c */ /* 0x080fec0000001804 */
[C---:B--2---:R-:W-:Y:S06]  /*68a0*/  HMMA.16816.F32 R8, R148.reuse, R144, R8 ;  /* 0x000000909408723c */ /* 0x044fec0000001808 */
[-C--:B------:R-:W-:Y:S06]  /*68b0*/  HMMA.16816.F32 R12, R148, R146.reuse, R12 ;  /* 0x00000092940c723c */ /* 0x080fec000000180c */
[C---:B------:R-:W-:Y:S06]  /*68c0*/  HMMA.16816.F32 R16, R140.reuse, R146, R16 ;  /* 0x000000928c10723c */ /* 0x040fec0000001810 */
[-C--:B----4-:R-:W-:Y:S06]  /*68d0*/  HMMA.16816.F32 R20, R140, R132.reuse, R20 ;  /* 0x000000848c14723c */ /* 0x090fec0000001814 */
[C---:B------:R-:W-:Y:S06]  /*68e0*/  HMMA.16816.F32 R24, R148.reuse, R132, R24 ;  /* 0x000000849418723c */ /* 0x040fec0000001818 */
[-C--:B------:R-:W-:Y:S06]  /*68f0*/  HMMA.16816.F32 R28, R148, R134.reuse, R28 ;  /* 0x00000086941c723c */ /* 0x080fec000000181c */
[----:B------:R-:W-:Y:S01]  /*6900*/  HMMA.16816.F32 R32, R140, R134, R32 ;  /* 0x000000868c20723c */ /* 0x000fe20000001820 */
[----:B------:R-:W1:Y:S05]  /*6910*/  LDSM.16.M88.4 R132, [R178+0xa400] ;  /* 0x00a40000b284783b */ /* 0x000e6a0000000200 */
[-C--:B------:R-:W-:Y:S06]  /*6920*/  HMMA.16816.F32 R4, R152, R156.reuse, R4 ;  /* 0x0000009c9804723c */ /* 0x080fec0000001804 */
[C---:B------:R-:W-:Y:S06]  /*6930*/  HMMA.16816.F32 R8, R160.reuse, R156, R8 ;  /* 0x0000009ca008723c */ /* 0x040fec0000001808 */
[-C--:B------:R-:W-:Y:S06]  /*6940*/  HMMA.16816.F32 R12, R160, R158.reuse, R12 ;  /* 0x0000009ea00c723c */ /* 0x080fec000000180c */
[C---:B------:R-:W-:Y:S06]  /*6950*/  HMMA.16816.F32 R16, R152.reuse, R158, R16 ;  /* 0x0000009e9810723c */ /* 0x040fec0000001810 */
[C---:B-----5:R-:W-:Y:S01]  /*6960*/  FADD.FTZ R4, -R190.reuse, R4 ;  /* 0x00000004be047221 */ /* 0x060fe20000010100 */
[----:B------:R-:W-:Y:S01]  /*6970*/  FADD.FTZ R2, -R190, R5 ;  /* 0x00000005be027221 */ /* 0x000fe20000010100 */
[C---:B------:R-:W-:Y:S03]  /*6980*/  FADD.FTZ R0, -R189.reuse, R6 ;  /* 0x00000006bd007221 */ /* 0x040fe60000010100 */
[-C--:B------:R-:W-:Y:S01]  /*6990*/  FSEL R4, R4, R190.reuse, P3 ;  /* 0x000000be04047208 */ /* 0x080fe20001800000 */
[----:B------:R-:W-:Y:S01]  /*69a0*/  FADD.FTZ R6, -R189, R7 ;  /* 0x00000007bd067221 */ /* 0x000fe20000010100 */
[----:B------:R-:W-:Y:S01]  /*69b0*/  FSEL R2, R2, R190, P2 ;  /* 0x000000be02027208 */ /* 0x000fe20001000000 */
[----:B------:R-:W-:Y:S01]  /*69c0*/  FADD.FTZ R9, -R188, R9 ;  /* 0x00000009bc097221 */ /* 0x000fe20000010100 */
[-C--:B------:R-:W-:Y:S01]  /*69d0*/  FSEL R0, R0, R189.reuse, P1 ;  /* 0x000000bd00007208 */ /* 0x080fe20000800000 */
[----:B------:R-:W-:Y:S01]  /*69e0*/  FADD.FTZ R10, -R187, R10 ;  /* 0x0000000abb0a7221 */ /* 0x000fe20000010100 */
[----:B------:R-:W-:Y:S01]  /*69f0*/  FSEL R6, R6, R189, P0 ;  /* 0x000000bd06067208 */ /* 0x000fe20000000000 */
[-C--:B-1----:R-:W-:Y:S03]  /*6a00*/  HMMA.16816.F32 R20, R152, R132.reuse, R20 ;  /* 0x000000849814723c */ /* 0x082fe60000001814 */
[----:B------:R-:W-:Y:S01]  /*6a10*/  FSETP.GE.FTZ.AND P2, PT, R191, RZ, PT ;  /* 0x000000ffbf00720b */ /* 0x000fe20003f56000 */
[----:B------:R-:W-:Y:S01]  /*6a20*/  FADD.FTZ R11, -R187, R11 ;  /* 0x0000000bbb0b7221 */ /* 0x000fe20000010100 */
[----:B------:R-:W-:Y:S01]  /*6a30*/  FSETP.GE.FTZ.AND P0, PT, R198, RZ, PT ;  /* 0x000000ffc600720b */ /* 0x000fe20003f16000 */
[C---:B------:R-:W-:Y:S04]  /*6a40*/  HMMA.16816.F32 R24, R160.reuse, R132, R24 ;  /* 0x00000084a018723c */ /* 0x040fe80000001818 */
[----:B------:R-:W-:Y:S01]  /*6a50*/  FSETP.GE.FTZ.AND P1, PT, R192, RZ, PT ;  /* 0x000000ffc000720b */ /* 0x000fe20003f36000 */
[----:B------:R-:W-:Y:S01]  /*6a60*/  FADD.FTZ R5, -R188, R8 ;  /* 0x00000008bc057221 */ /* 0x000fe20000010100 */
[----:B------:R-:W-:Y:S01]  /*6a70*/  FSETP.GE.FTZ.AND P3, PT, R202, RZ, PT ;  /* 0x000000ffca00720b */ /* 0x000fe20003f76000 */
[----:B------:R-:W-:Y:S01]  /*6a80*/  FMUL.FTZ R7, R208, R4 ;  /* 0x00000004d0077220 */ /* 0x000fe20000410000 */
[-C--:B------:R-:W-:Y:S01]  /*6a90*/  FSEL R4, R9, R188.reuse, P2 ;  /* 0x000000bc09047208 */ /* 0x080fe20001000000 */
[-C--:B------:R-:W-:Y:S03]  /*6aa0*/  HMMA.16816.F32 R28, R160, R134.reuse, R28 ;  /* 0x00000086a01c723c */ /* 0x080fe6000000181c */
[----:B------:R-:W-:Y:S01]  /*6ab0*/  FSEL R5, R5, R188, P3 ;  /* 0x000000bc05057208 */ /* 0x000fe20001800000 */
[----:B------:R-:W-:Y:S01]  /*6ac0*/  FMUL.FTZ R136, R193, R2 ;  /* 0x00000002c1887220 */ /* 0x000fe20000410000 */
[-C--:B------:R-:W-:Y:S01]  /*6ad0*/  FSEL R2, R10, R187.reuse, P1 ;  /* 0x000000bb0a027208 */ /* 0x080fe20000800000 */
[----:B------:R-:W-:Y:S01]  /*6ae0*/  FMUL.FTZ R204, R204, R0 ;  /* 0x00000000cccc7220 */ /* 0x000fe20000410000 */
[----:B------:R-:W-:Y:S01]  /*6af0*/  FSEL R0, R11, R187, P0 ;  /* 0x000000bb0b007208 */ /* 0x000fe20000000000 */
[----:B------:R-:W-:Y:S01]  /*6b00*/  VIADD R162, R228, 0x20 ;  /* 0x00000020e4a27836 */ /* 0x000fe20000000000 */
[----:B------:R-:W-:Y:S01]  /*6b10*/  FSETP.GE.FTZ.AND P1, PT, R201, RZ, PT ;  /* 0x000000ffc900720b */ /* 0x000fe20003f36000 */
[----:B------:R-:W-:Y:S04]  /*6b20*/  HMMA.16816.F32 R32, R152, R134, R32 ;  /* 0x000000869820723c */ /* 0x000fe80000001820 */
[----:B------:R-:W-:Y:S01]  /*6b30*/  FSETP.GE.FTZ.AND P0, PT, R209, RZ, PT ;  /* 0x000000ffd100720b */ /* 0x000fe20003f16000 */
[----:B------:R-:W-:Y:S01]  /*6b40*/  FADD.FTZ R8, -R187, R14 ;  /* 0x0000000ebb087221 */ /* 0x000fe20000010100 */
[----:B------:R-:W-:Y:S01]  /*6b50*/  FSETP.GE.FTZ.AND P3, PT, R211, RZ, PT ;  /* 0x000000ffd300720b */ /* 0x000fe20003f76000 */
[----:B------:R-:W-:Y:S01]  /*6b60*/  FADD.FTZ R15, -R187, R15 ;  /* 0x0000000fbb0f7221 */ /* 0x000fe20000010100 */
[----:B------:R-:W-:Y:S03]  /*6b70*/  FSETP.GE.FTZ.AND P2, PT, R196, RZ, PT ;  /* 0x000000ffc400720b */ /* 0x000fe60003f56000 */
[----:B------:R-:W-:Y:S01]  /*6b80*/  F2FP.F16.F32.PACK_AB R136, R136, R7 ;  /* 0x000000078888723e */ /* 0x000fe200000000ff */
[----:B------:R-:W-:Y:S01]  /*6b90*/  FMUL.FTZ R6, R210, R6 ;  /* 0x00000006d2067220 */ /* 0x000fe20000410000 */
[C---:B------:R-:W-:Y:S01]  /*6ba0*/  FADD.FTZ R12, -R188.reuse, R12 ;  /* 0x0000000cbc0c7221 */ /* 0x040fe20000010100 */
[----:B------:R-:W-:Y:S01]  /*6bb0*/  FADD.FTZ R13, -R188, R13 ;  /* 0x0000000dbc0d7221 */ /* 0x000fe20000010100 */
[----:B------:R-:W-:Y:S01]  /*6bc0*/  FMUL.FTZ R191, R191, R4 ;  /* 0x00000004bfbf7220 */ /* 0x000fe20000410000 */
[-C--:B------:R-:W-:Y:S01]  /*6bd0*/  FSEL R4, R8, R187.reuse, P1 ;  /* 0x000000bb08047208 */ /* 0x080fe20000800000 */
[----:B------:R-:W-:Y:S01]  /*6be0*/  FMUL.FTZ R14, R198, R0 ;  /* 0x00000000c60e7220 */ /* 0x000fe20000410000 */
[----:B------:R-:W-:Y:S01]  /*6bf0*/  FSEL R0, R15, R187, P0 ;  /* 0x000000bb0f007208 */ /* 0x000fe20000000000 */
[----:B------:R-:W-:Y:S01]  /*6c00*/  FMUL.FTZ R192, R192, R2 ;  /* 0x00000002c0c07220 */ /* 0x000fe20000410000 */
[----:B------:R-:W-:Y:S01]  /*6c10*/  F2FP.F16.F32.PACK_AB R2, R6, R204 ;  /* 0x000000cc0602723e */ /* 0x000fe200000000ff */
[----:B------:R-:W-:Y:S01]  /*6c20*/  FADD.FTZ R18, -R189, R18 ;  /* 0x00000012bd127221 */ /* 0x000fe20000010100 */
[----:B------:R-:W-:Y:S01]  /*6c30*/  FSETP.GE.FTZ.AND P1, PT, R213, RZ, PT ;  /* 0x000000ffd500720b */ /* 0x000fe20003f36000 */
        /* <DEDUP_REMOVED lines=14> */
[----:B------:R-:W-:Y:S01]  /*6d20*/  FMUL.FTZ R132, R211, R6 ;  /* 0x00000006d3847220 */ /* 0x000fe20000410000 */
        /* <DEDUP_REMOVED lines=9> */
[----:B------:R-:W-:Y:S01]  /*6dc0*/  FADD.FTZ R4, -R187, R27 ;  /* 0x0000001bbb047221 */ /* 0x000fe20000010100 */
[----:B------:R-:W-:Y:S01]  /*6dd0*/  FSEL R8, R8, R189, P0 ;  /* 0x000000bd08087208 */ /* 0x000fe20000000000 */
[----:B------:R-:W-:Y:S01]  /*6de0*/  FMUL.FTZ R10, R216, R0 ;  /* 0x00000000d80a7220 */ /* 0x000fe20000410000 */
        /* <DEDUP_REMOVED lines=8> */
[----:B------:R-:W-:Y:S01]  /*6e70*/  FSEL R4, R4, R187, P0 ;  /* 0x000000bb04047208 */ /* 0x000fe20000000000 */
[----:B------:R-:W-:Y:S01]  /*6e80*/  FMUL.FTZ R9, R205, R9 ;  /* 0x00000009cd097220 */ /* 0x000fe20000410000 */
[----:B------:R-:W-:Y:S01]  /*6e90*/  FSETP.GE.FTZ.AND P0, PT, R206, RZ, PT ;  /* 0x000000ffce00720b */ /* 0x000fe20003f16000 */
[----:B------:R-:W-:Y:S01]  /*6ea0*/  FADD.FTZ R6, -R188, R25 ;  /* 0x00000019bc067221 */ /* 0x000fe20000010100 */
[----:B------:R-:W-:Y:S01]  /*6eb0*/  F2FP.F16.F32.PACK_AB R12, R12, R7 ;  /* 0x000000070c0c723e */ /* 0x000fe200000000ff */
        /* <DEDUP_REMOVED lines=9> */
[----:B------:R-:W-:Y:S01]  /*6f50*/  F2FP.F16.F32.PACK_AB R9, R9, R0 ;  /* 0x000000000909723e */ /* 0x000fe200000000ff */
[----:B------:R-:W-:Y:S01]  /*6f60*/  FADD.FTZ R0, -R187, R30 ;  /* 0x0000001ebb007221 */ /* 0x000fe20000010100 */
[-C--:B------:R-:W-:Y:S01]  /*6f70*/  FSEL R7, R7, R188.reuse, P3 ;  /* 0x000000bc07077208 */ /* 0x080fe20001800000 */
[----:B------:R-:W-:Y:S01]  /*6f80*/  FADD.FTZ R32, -R190, R32 ;  /* 0x00000020be207221 */ /* 0x000fe20000010100 */
[----:B------:R-:W-:Y:S01]  /*6f90*/  FSEL R6, R6, R188, P2 ;  /* 0x000000bc06067208 */ /* 0x000fe20001000000 */
[----:B------:R-:W-:Y:S01]  /*6fa0*/  VIADD R163, R228, 0x40 ;  /* 0x00000040e4a37836 */ /* 0x000fe20000000000 */
[----:B------:R-:W-:Y:S02]  /*6fb0*/  FSEL R5, R5, R187, P1 ;  /* 0x000000bb05057208 */ /* 0x000fe40000800000 */
[----:B------:R-:W-:Y:S02]  /*6fc0*/  FSETP.GE.FTZ.AND P2, PT, R199, RZ, PT ;  /* 0x000000ffc700720b */ /* 0x000fe40003f56000 */
[----:B------:R-:W-:Y:S01]  /*6fd0*/  FSETP.GE.FTZ.AND P1, PT, R194, RZ, PT ;  /* 0x000000ffc200720b */ /* 0x000fe20003f36000 */
[----:B------:R-:W-:Y:S01]  /*6fe0*/  FMUL.FTZ R5, R195, R5 ;  /* 0x00000005c3057220 */ /* 0x000fe20000410000 */
[----:B------:R-:W-:Y:S01]  /*6ff0*/  F2FP.F16.F32.PACK_AB R10, R10, R17 ;  /* 0x000000110a0a723e */ /* 0x000fe200000000ff */
        /* <DEDUP_REMOVED lines=8> */
[----:B------:R-:W-:Y:S01]  /*7080*/  FADD.FTZ R4, -R188, R28 ;  /* 0x0000001cbc047221 */ /* 0x000fe20000010100 */
[----:B------:R-:W-:Y:S01]  /*7090*/  F2FP.F16.F32.PACK_AB R8, R8, R16 ;  /* 0x000000100808723e */ /* 0x000fe200000000ff */
[----:B------:R-:W-:Y:S01]  /*70a0*/  FMUL.FTZ R0, R194, R0 ;  /* 0x00000000c2007220 */ /* 0x000fe20000410000 */
[----:B------:R-:W-:Y:S02]  /*70b0*/  F2FP.F16.F32.PACK_AB R6, R6, R5 ;  /* 0x000000050606723e */ /* 0x000fe400000000ff */
[----:B------:R-:W-:Y:S01]  /*70c0*/  FSEL R4, R4, R188, P3 ;  /* 0x000000bc04047208 */ /* 0x000fe20001800000 */
[----:B------:R-:W-:Y:S01]  /*70d0*/  @P2 FADD.FTZ R188, -R188, R29 ;  /* 0x0000001dbcbc2221 */ /* 0x000fe20000010100 */
[----:B------:R-:W-:Y:S02]  /*70e0*/  FSETP.GE.FTZ.AND P2, PT, R219, RZ, PT ;  /* 0x000000ffdb00720b */ /* 0x000fe40003f56000 */
[----:B------:R-:W-:Y:S01]  /*70f0*/  FSETP.GE.FTZ.AND P3, PT, R222, RZ, PT ;  /* 0x000000ffde00720b */ /* 0x000fe20003f76000 */
[----:B------:R-:W-:Y:S01]  /*7100*/  FMUL.FTZ R16, R220, R4 ;  /* 0x00000004dc107220 */ /* 0x000fe20000410000 */
[----:B------:R-:W-:Y:S01]  /*7110*/  FSEL R34, R34, R189, P2 ;  /* 0x000000bd22227208 */ /* 0x000fe20001000000 */
[----:B------:R-:W-:Y:S01]  /*7120*/  @P0 FADD.FTZ R189, -R189, R35 ;  /* 0x00000023bdbd0221 */ /* 0x000fe20000010100 */
[----:B------:R-:W-:Y:S01]  /*7130*/  PLOP3.LUT P0, PT, PT, PT, UP2, 0x80, 0x0 ;  /* 0x000000000000781c */ /* 0x000fe20003f0f028 */
        /* <DEDUP_REMOVED lines=14> */
[----:B------:R-:W-:Y:S01]  /*7220*/  F2FP.F16.F32.PACK_AB R4, R4, R0 ;  /* 0x000000000404723e */ /* 0x000fe200000000ff */
[----:B------:R-:W-:Y:S06]  /*7230*/  @!P0 BRA `(.L_x_944) ;  /* 0x0000000000c48947 */ /* 0x000fec0003800000 */
[----:B------:R-:W1:Y:S01]  /*7240*/  LDC R16, c[0x0][0x240] ;  /* 0x00009000ff107b82 */ /* 0x000e620000000800 */
[----:B------:R-:W-:Y:S01]  /*7250*/  ULOP3.LUT UR7, UR6, 0x1, URZ, 0xc0, !UPT ;  /* 0x0000000106077892 */ /* 0x000fe2000f8ec03f */
[----:B------:R-:W-:Y:S01]  /*7260*/  ISETP.GE.AND P3, PT, R228, UR56, PT ;  /* 0x00000038e4007c0c */ /* 0x000fe2000bf66270 */
[----:B------:R-:W-:Y:S01]  /*7270*/  UMOV UR12, 0xffffd000 ;  /* 0xffffd000000c7882 */ /* 0x000fe20000000000 */
[----:B------:R-:W-:Y:S01]  /*7280*/  ISETP.GE.AND P2, PT, R162, UR56, PT ;  /* 0x00000038a2007c0c */ /* 0x000fe2000bf46270 */
        /* <DEDUP_REMOVED lines=44> */
.L_x_944:
        /* <DEDUP_REMOVED lines=26> */
[----:B------:R-:W5:Y:S04]  /*76f0*/  LDSM.16.MT88.4 R28, [R0+0x6400] ;  /* 0x00640000001c783b */ /* 0x000f680000004200 */
[----:B------:R-:W5:Y:S04]  /*7700*/  LDSM.16.MT88.4 R32, [R3+0x1b800] ;  /* 0x01b800000320783b */ /* 0x000f680000004200 */
[----:B------:R-:W5:Y:S04]  /*7710*/  LDSM.16.MT88.4 R132, [R0+0x7400] ;  /* 0x007400000084783b */ /* 0x000f680000004200 */
[----:B------:R-:W5:Y:S01]  /*7720*/  LDSM.16.MT88.4 R136, [R0+0x8400] ;  /* 0x008400000088783b */ /* 0x000f620000004200 */
        /* <DEDUP_REMOVED lines=17> */
[-C--:B-----5:R-:W-:Y:S06]  /*7840*/  HMMA.16816.F32 R36, R24, R28.reuse, R36 ;  /* 0x0000001c1824723c */ /* 0x0a0fec0000001824 */
        /* <DEDUP_REMOVED lines=15> */
[----:B------:R-:W5:Y:S01]  /*7940*/  LDSM.16.MT88.4 R136, [R0+0x8c00] ;  /* 0x008c00000088783b */ /* 0x000f620000004200 */
        /* <DEDUP_REMOVED lines=21> */
[-C--:B-----5:R-:W-:Y:S06]  /*7aa0*/  HMMA.16816.F32 R68, R28, R136.reuse, R68 ;  /* 0x000000881c44723c */ /* 0x0a0fec0000001844 */
        /* <DEDUP_REMOVED lines=39> */
.L_x_945:
[----:B------:R-:W-:Y:S01]  /*7d20*/  LDSM.16.M88.4 R24, [R180] ;  /* 0x00000000b418783b */ /* 0x000fe20000000200 */
[C---:B------:R-:W-:Y:S01]  /*7d30*/  LEA R165, P1, R242.reuse, R234, 0x2 ;  /* 0x000000eaf2a57211 */ /* 0x040fe200078210ff */
[----:B--2---:R-:W-:Y:S01]  /*7d40*/  @P0 VIADD R2, R237, 0xffffffc0 ;  /* 0xffffffc0ed020836 */ /* 0x004fe20000000000 */
[----:B------:R-:W-:Y:S01]  /*7d50*/  @UP2 UIADD3 UR12, UP0, UR14, -0x100, URZ ;  /* 0xffffff000e0c2890 */ /* 0x000fe2000ff1e03f */
[----:B------:R-:W1:Y:S01]  /*7d60*/  LDSM.16.MT88.4 R8, [R0+0x9000] ;  /* 0x009000000008783b */ /* 0x000e620000004200 */
[----:B------:R-:W-:Y:S01]  /*7d70*/  LEA.HI.X.SX32 R164, R242, R235, 0x2, P1 ;  /* 0x000000ebf2a47211 */ /* 0x000fe200008f16ff */
[----:B------:R-:W-:Y:S01]  /*7d80*/  @P0 IMAD.WIDE R160, R2, R252, UR14 ;  /* 0x0000000e02a00e25 */ /* 0x000fe2000f8e02fc */
[----:B------:R-:W-:Y:S01]  /*7d90*/  @UP2 UIADD3.X UR7, UR15, -0x1, URZ, UP0, !UPT ;  /* 0xffffffff0f072890 */ /* 0x000fe200087fe43f */
[----:B------:R-:W2:Y:S01]  /*7da0*/  LDSM.16.MT88.4 R16, [R0+0xb000] ;  /* 0x00b000000010783b */ /* 0x000ea20000004200 */
[----:B------:R-:W-:Y:S01]  /*7db0*/  UISETP.GT.AND UP1, UPT, UR6, UR47, UPT ;  /* 0x0000002f0600728c */ /* 0x000fe2000bf24270 */
[----:B------:R-:W-:Y:S01]  /*7dc0*/  IMAD.U32 R2, RZ, RZ, UR50 ;  /* 0x00000032ff027e24 */ /* 0x000fe2000f8e00ff */
[----:B------:R-:W-:Y:S01]  /*7dd0*/  @UP2 UMOV UR14, UR12 ;  /* 0x0000000c000e2c82 */ /* 0x000fe20008000000 */
[----:B------:R-:W3:Y:S02]  /*7de0*/  LDSM.16.MT88.4 R28, [R0+0xd000] ;  /* 0x00d00000001c783b */ /* 0x000ee40000004200 */
[----:B------:R-:W-:Y:S01]  /*7df0*/  @UP2 UMOV UR15, UR7 ;  /* 0x00000007000f2c82 */ /* 0x000fe20008000000 */
[----:B------:R-:W-:Y:S01]  /*7e00*/  ULOP3.LUT UR7, UR6, 0x1, URZ, 0xc0, !UPT ;  /* 0x0000000106077892 */ /* 0x000fe2000f8ec03f */
        /* <DEDUP_REMOVED lines=14> */
[C---:B--2---:R-:W-:Y:S01]  /*7ef0*/  HMMA.16816.F32 R12, R24.reuse, R16, RZ ;  /* 0x00000010180c723c */ /* 0x044fe200000018ff */
[----:B------:R1:W5:Y:S04]  /*7f00*/  @P0 LDG.E R238, desc[UR10][R160.64+0x80] ;  /* 0x0000800aa0ee0981 */ /* 0x000368000c1e1900 */
[----:B------:R1:W5:Y:S01]  /*7f10*/  @P0 LDG.E R239, desc[UR10][R160.64+0xa0] ;  /* 0x0000a00aa0ef0981 */ /* 0x000362000c1e1900 */
[C---:B------:R-:W-:Y:S06]  /*7f20*/  HMMA.16816.F32 R16, R24.reuse, R18, RZ ;  /* 0x000000121810723c */ /* 0x040fec00000018ff */
[C---:B---3--:R-:W-:Y:S06]  /*7f30*/  HMMA.16816.F32 R20, R24.reuse, R28, RZ ;  /* 0x0000001c1814723c */ /* 0x048fec00000018ff */
[----:B------:R-:W-:Y:S01]  /*7f40*/  HMMA.16816.F32 R24, R24, R30, RZ ;  /* 0x0000001e1818723c */ /* 0x000fe200000018ff */
[----:B------:R-:W2:Y:S05]  /*7f50*/  LDSM.16.MT88.4 R28, [R0+0xd800] ;  /* 0x00d80000001c783b */ /* 0x000eaa0000004200 */
[C---:B----4-:R-:W-:Y:S06]  /*7f60*/  HMMA.16816.F32 R4, R32.reuse, R132, R4 ;  /* 0x000000842004723c */ /* 0x050fec0000001804 */
[C---:B------:R-:W-:Y:S01]  /*7f70*/  HMMA.16816.F32 R8, R32.reuse, R134, R8 ;  /* 0x000000862008723c */ /* 0x040fe20000001808 */
[----:B------:R-:W3:Y:S05]  /*7f80*/  LDSM.16.M88.4 R132, [R182] ;  /* 0x00000000b684783b */ /* 0x000eea0000000200 */
[C---:B------:R-:W-:Y:S06]  /*7f90*/  HMMA.16816.F32 R12, R32.reuse, R136, R12 ;  /* 0x00000088200c723c */ /* 0x040fec000000180c */
[C---:B------:R-:W-:Y:S01]  /*7fa0*/  HMMA.16816.F32 R16, R32.reuse, R138, R16 ;  /* 0x0000008a2010723c */ /* 0x040fe20000001810 */
[----:B------:R-:W4:Y:S05]  /*7fb0*/  LDSM.16.MT88.4 R136, [R0+0xbc00] ;  /* 0x00bc00000088783b */ /* 0x000f2a0000004200 */
        /* <DEDUP_REMOVED lines=14> */
[C---:B---3--:R-:W-:Y:S06]  /*80a0*/  HMMA.16816.F32 R4, R132.reuse, R156, R4 ;  /* 0x0000009c8404723c */ /* 0x048fec0000001804 */
[C---:B------:R-:W-:Y:S01]  /*80b0*/  HMMA.16816.F32 R8, R132.reuse, R158, R8 ;  /* 0x0000009e8408723c */ /* 0x040fe20000001808 */
[----:B------:R-:W3:Y:S05]  /*80c0*/  LDSM.16.MT88.4 R156, [R0+0xa400] ;  /* 0x00a40000009c783b */ /* 0x000eea0000004200 */
[C---:B----4-:R-:W-:Y:S06]  /*80d0*/  HMMA.16816.F32 R12, R132.reuse, R136, R12 ;  /* 0x00000088840c723c */ /* 0x050fec000000180c */
        /* <DEDUP_REMOVED lines=24> */
[----:B------:R1:W4:Y:S05]  /*8260*/  LDSM.16.MT88.4 R32, [R0+0xec00] ;  /* 0x00ec00000020783b */ /* 0x00032a0000004200 */
[C---:B------:R-:W-:Y:S06]  /*8270*/  HMMA.16816.F32 R4, R132.reuse, R148, R4 ;  /* 0x000000948404723c */ /* 0x040fec0000001804 */
[C---:B------:R-:W-:Y:S06]  /*8280*/  HMMA.16816.F32 R8, R132.reuse, R150, R8 ;  /* 0x000000968408723c */ /* 0x040fec0000001808 */
[C---:B------:R-:W-:Y:S06]  /*8290*/  HMMA.16816.F32 R12, R132.reuse, R152, R12 ;  /* 0x00000098840c723c */ /* 0x040fec000000180c */
[C---:B------:R-:W-:Y:S01]  /*82a0*/  HMMA.16816.F32 R16, R132.reuse, R154, R16 ;  /* 0x0000009a8410723c */ /* 0x040fe20000001810 */
[----:B-1----:R-:W-:Y:S05]  /*82b0*/  IMAD.U32 R0, RZ, RZ, UR22 ;  /* 0x00000016ff007e24 */ /* 0x002fea000f8e00ff */
[C---:B--2---:R-:W-:Y:S06]  /*82c0*/  HMMA.16816.F32 R20, R132.reuse, R28, R20 ;  /* 0x0000001c8414723c */ /* 0x044fec0000001814 */
[----:B------:R-:W-:Y:S05]  /*82d0*/  HMMA.16816.F32 R24, R132, R30, R24 ;  /* 0x0000001e8418723c */ /* 0x000fea0000001818 */
[----:B------:R-:W-:Y:S01]  /*82e0*/  IMAD.MOV.U32 R28, RZ, RZ, R165 ;  /* 0x000000ffff1c7224 */ /* 0x000fe200078e00a5 */
[C---:B---3--:R-:W-:Y:S01]  /*82f0*/  HMMA.16816.F32 R4, R140.reuse, R156, R4 ;  /* 0x0000009c8c04723c */ /* 0x048fe20000001804 */
[----:B------:R-:W-:Y:S04]  /*8300*/  IMAD.U32 R30, RZ, RZ, UR22 ;  /* 0x00000016ff1e7e24 */ /* 0x000fe8000f8e00ff */
[----:B------:R-:W-:Y:S01]  /*8310*/  IMAD.MOV.U32 R29, RZ, RZ, R164 ;  /* 0x000000ffff1d7224 */ /* 0x000fe200078e00a4 */
[C---:B------:R-:W-:Y:S01]  /*8320*/  HMMA.16816.F32 R8, R140.reuse, R158, R8 ;  /* 0x0000009e8c08723c */ /* 0x040fe20000001808 */
[----:B------:R-:W-:Y:S04]  /*8330*/  IMAD.U32 R132, RZ, RZ, UR23 ;  /* 0x00000017ff847e24 */ /* 0x000fe8000f8e00ff */
[-C--:B------:R-:W-:Y:S01]  /*8340*/  LEA R30, P1, R30, R28.reuse, 0x2 ;  /* 0x0000001c1e1e7211 */ /* 0x080fe200078210ff */
[C---:B----4-:R-:W-:Y:S05]  /*8350*/  HMMA.16816.F32 R12, R140.reuse, R136, R12 ;  /* 0x000000888c0c723c */ /* 0x050fea000000180c */
[-C--:B------:R-:W-:Y:S01]  /*8360*/  LEA.HI.X.SX32 R31, R0, R29.reuse, 0x2, P1 ;  /* 0x0000001d001f7211 */ /* 0x080fe200008f16ff */
[C---:B------:R-:W-:Y:S01]  /*8370*/  HMMA.16816.F32 R16, R140.reuse, R138, R16 ;  /* 0x0000008a8c10723c */ /* 0x040fe20000001810 */
[----:B------:R-:W-:Y:S01]  /*8380*/  LDSM.16.MT88.4 R136, [R176+0x2400] ;  /* 0x00240000b088783b */ /* 0x000fe20000004200 */
[----:B------:R-:W-:Y:S03]  /*8390*/  IMAD.U32 R0, RZ, RZ, UR23 ;  /* 0x00000017ff007e24 */ /* 0x000fe6000f8e00ff */
[----:B------:R1:W-:Y:S01]  /*83a0*/  REDG.E.ADD.F32.FTZ.RN.STRONG.GPU desc[UR10][R28.64], R4 ;  /* 0x000000041c0079a6 */ /* 0x0003e2000c10f38a */
[C---:B------:R-:W-:Y:S03]  /*83b0*/  HMMA.16816.F32 R20, R140.reuse, R32, R20 ;  /* 0x000000208c14723c */ /* 0x040fe60000001814 */
[----:B------:R2:W-:Y:S02]  /*83c0*/  REDG.E.ADD.F32.FTZ.RN.STRONG.GPU desc[UR10][R30.64], R5 ;  /* 0x000000051e0079a6 */ /* 0x0005e4000c10f38a */
        /* <DEDUP_REMOVED lines=11> */
[----:B------:R-:W-:Y:S01]  /*8480*/  LDSM.16.MT88.4 R132, [R3+0x17800] ;  /* 0x017800000384783b */ /* 0x000fe20000004200 */
[----:B-1----:R-:W-:Y:S02]  /*8490*/  IMAD.U32 R4, RZ, RZ, UR49 ;  /* 0x00000031ff047e24 */ /* 0x002fe4000f8e00ff */
[----:B--2---:R-:W-:Y:S03]  /*84a0*/  IMAD.U32 R5, RZ, RZ, UR51 ;  /* 0x00000033ff057e24 */ /* 0x004fe6000f8e00ff */
[-C--:B------:R-:W-:Y:S02]  /*84b0*/  LEA R4, P0, R4, R28.reuse, 0x2 ;  /* 0x0000001c04047211 */ /* 0x080fe400078010ff */
[-C--:B------:R-:W-:Y:S02]  /*84c0*/  LEA.HI.X.SX32 R35, R5, R29.reuse, 0x2, P2 ;  /* 0x0000001d05237211 */ /* 0x080fe400010f16ff */
[-C--:B------:R-:W-:Y:S01]  /*84d0*/  LEA.HI.X.SX32 R5, R0, R29.reuse, 0x2, P0 ;  /* 0x0000001d00057211 */ /* 0x080fe200000f16ff */
[----:B------:R-:W-:Y:S02]  /*84e0*/  IMAD.U32 R0, RZ, RZ, UR48 ;  /* 0x00000030ff007e24 */ /* 0x000fe4000f8e00ff */
[----:B------:R1:W-:Y:S01]  /*84f0*/  REDG.E.ADD.F32.FTZ.RN.STRONG.GPU desc[UR10][R34.64], R7 ;  /* 0x00000007220079a6 */ /* 0x0003e2000c10f38a */
[----:B---3--:R-:W-:Y:S03]  /*8500*/  IMAD.U32 R6, RZ, RZ, UR31 ;  /* 0x0000001fff067e24 */ /* 0x008fe6000f8e00ff */
        /* <DEDUP_REMOVED lines=150> */
[----:B------:R-:W-:-:S05]  /*8e70*/  UISETP.NE.AND UP0, UPT, UR58, -0x1, UPT ;  /* 0xffffffff3a00788c */ /* 0x000fca000bf05270 */
        /* <DEDUP_REMOVED lines=81> */
[----:B------:R-:W-:Y:S01]  /*9390*/  FMUL.FTZ R50, R50, UR7 ;  /* 0x0000000732327c20 */ /* 0x000fe20008410000 */
[----:B------:R-:W-:Y:S01]  /*93a0*/  F2FP.F16.F32.PACK_AB R33, R33, R108 ;  /* 0x0000006c2121723e */ /* 0x000fe200000000ff */
[----:B------:R1:W-:Y:S01]  /*93b0*/  STS [R248+0x200], R42 ;  /* 0x0002002af8007388 */ /* 0x0003e20000000800 */
        /* <DEDUP_REMOVED lines=14> */
[----:B------:R-:W-:Y:S01]  /*94a0*/  FMUL.FTZ R16, R55, UR7 ;  /* 0x0000000737107c20 */ /* 0x000fe20008410000 */
[----:B------:R1:W-:Y:S01]  /*94b0*/  STS [R248+0x1200], R40 ;  /* 0x00120028f8007388 */ /* 0x0003e20000000800 */
[----:B------:R-:W-:Y:S01]  /*94c0*/  F2FP.F16.F32.PACK_AB R125, R125, R124 ;  /* 0x0000007c7d7d723e */ /* 0x000fe200000000ff */
[----:B------:R-:W-:Y:S01]  /*94d0*/  FMUL.FTZ R64, R64, UR7 ;  /* 0x0000000740407c20 */ /* 0x000fe20008410000 */
[----:B------:R-:W-:Y:S01]  /*94e0*/  F2FP.F16.F32.PACK_AB R126, R127, R126 ;  /* 0x0000007e7f7e723e */ /* 0x000fe200000000ff */
[----:B------:R1:W-:Y:S01]  /*94f0*/  STS [R247+0x2000], R39 ;  /* 0x00200027f7007388 */ /* 0x0003e20000000800 */
[----:B------:R-:W-:Y:S01]  /*9500*/  FMUL.FTZ R13, R65, UR7 ;  /* 0x00000007410d7c20 */ /* 0x000fe20008410000 */
        /* <DEDUP_REMOVED lines=75> */
[----:B------:R-:W-:-:S03]  /*99c0*/  PLOP3.LUT P0, PT, PT, PT, UP0, 0x80, 0x0 ;  /* 0x000000000000781c */ /* 0x000fc60003f0f008 */
        /* <DEDUP_REMOVED lines=34> */
.L_x_947:
[----:B------:R-:W-:Y:S01]  /*9bf0*/  @UP0 UIADD3 UR13, UR57, UR58, URZ ;  /* 0x0000003a390d0290 */ /* 0x000fe2000fffe03f */
[----:B-1----:R-:W-:Y:S01]  /*9c00*/  LEA R0, R246, UR4, 0x1 ;  /* 0x00000004f6007c11 */ /* 0x002fe2000f8e08ff */
        /* <DEDUP_REMOVED lines=18> */
.L_x_948:
[----:B------:R-:W-:Y:S01]  /*9d30*/  BAR.SYNC.DEFER_BLOCKING 0x0 ;  /* 0x0000000000007b1d */ /* 0x000fe20000010000 */
[----:B------:R-:W-:Y:S01]  /*9d40*/  USHF.R.S32.HI UR13, URZ, 0x1f, UR12 ;  /* 0x0000001f3f0d7899 */ /* 0x000fe2000801140c */
[--C-:B------:R-:W-:Y:S01]  /*9d50*/  SHF.R.S32.HI R7, RZ, 0x1f, R228.reuse ;  /* 0x0000001fff077819 */ /* 0x100fe200000114e4 */
        /* <DEDUP_REMOVED lines=10> */
[----:B------:R-:W-:Y:S01]  /*9e00*/  ISETP.GE.AND P3, PT, R8, UR5, PT ;  /* 0x0000000508007c0c */ /* 0x000fe2000bf66270 */
[----:B------:R-:W-:Y:S01]  /*9e10*/  BSSY B0, `(.L_x_949) ;  /* 0x0000024000007945 */ /* 0x000fe20003800000 */
[----:B------:R-:W-:Y:S01]  /*9e20*/  IADD3 R4, P0, R4, UR20, RZ ;  /* 0x0000001404047c10 */ /* 0x000fe2000ff1e0ff */
[----:B------:R-:W-:Y:S01]  /*9e30*/  IMAD.U32 R2, RZ, RZ, UR15 ;  /* 0x0000000fff027e24 */ /* 0x000fe2000f8e00ff */
[----:B------:R-:W-:Y:S01]  /*9e40*/  UIMAD UR15, UR22, UR18, URZ ;  /* 0x00000012160f72a4 */ /* 0x000fe2000f8e023f */
[----:B------:R-:W-:-:S03]  /*9e50*/  SHF.R.S32.HI R25, RZ, 0x1f, R245 ;  /* 0x0000001fff197819 */ /* 0x000fc600000114f5 */
[----:B------:R-:W-:Y:S01]  /*9e60*/  IADD3.X R5, R5, UR21, R2, P0, !PT ;  /* 0x0000001505057c10 */ /* 0x000fe200087fe402 */
[----:B------:R-:W-:Y:S01]  /*9e70*/  IMAD.U32 R2, RZ, RZ, UR18 ;  /* 0x00000012ff027e24 */ /* 0x000fe2000f8e00ff */
[----:B------:R-:W-:Y:S01]  /*9e80*/  UIMAD UR19, UR61, UR19, UR15 ;  /* 0x000000133d1372a4 */ /* 0x000fe2000f8e020f */
[----:B------:R1:W2:Y:S02]  /*9e90*/  LDS.128 R36, [R0+0xa000] ;  /* 0x00a0000000247984 */ /* 0x0002a40000000c00 */
[----:B------:R-:W-:Y:S02]  /*9ea0*/  IMAD.WIDE.U32 R8, R2, UR61, R4 ;  /* 0x0000003d02087c25 */ /* 0x000fe4000f8e0004 */
[----:B------:R1:W3:Y:S03]  /*9eb0*/  LDS.128 R32, [R0+0xc000] ;  /* 0x00c0000000207984 */ /* 0x0002e60000000c00 */
[----:B------:R-:W-:Y:S01]  /*9ec0*/  IADD3 R24, R9, UR19, RZ ;  /* 0x0000001309187c10 */ /* 0x000fe2000fffe0ff */
[----:B------:R1:W4:Y:S04]  /*9ed0*/  LDS.128 R28, [R0+0xe000] ;  /* 0x00e00000001c7984 */ /* 0x0003280000000c00 */
        /* <DEDUP_REMOVED lines=23> */
.L_x_950:
[----:B------:R-:W-:Y:S05]  /*a050*/  BSYNC B0 ;  /* 0x0000000000007941 */ /* 0x000fea0003800000 */
.L_x_949:
        /* <DEDUP_REMOVED lines=19> */
[----:B----4-:R2:W-:Y:S02]  /*a190*/  @!P0 STG.E.128 desc[UR10][R4.64+0x80], R28 ;  /* 0x0000801c04008986 */ /* 0x0105e4000c101d0a */
.L_x_952:
[----:B------:R-:W-:Y:S05]  /*a1a0*/  BSYNC B0 ;  /* 0x0000000000007941 */ /* 0x000fea0003800000 */
.L_x_951:
        /* <DEDUP_REMOVED lines=13> */
[----:B-1----:R-:W-:-:S05]  /*a280*/  IMAD.U32 R0, RZ, RZ, UR12 ;  /* 0x0000000cff007e24 */ /* 0x002fca000f8e00ff */
[----:B------:R-:W-:Y:S02]  /*a290*/  IADD3.X R7, R7, UR17, R0, P0, !PT ;  /* 0x0000001107077c10 */ /* 0x000fe400087fe400 */
[----:B------:R-:W-:-:S05]  /*a2a0*/  MOV R0, UR6 ;  /* 0x0000000600007c02 */ /* 0x000fca0008000f00 */
[----:B------:R-:W-:-:S05]  /*a2b0*/  IMAD.WIDE.U32 R6, R0, UR61, R6 ;  /* 0x0000003d00067c25 */ /* 0x000fca000f8e0006 */
[----:B------:R-:W-:Y:S01]  /*a2c0*/  IADD3 R2, R7, UR7, RZ ;  /* 0x0000000707027c10 */ /* 0x000fe2000fffe0ff */
[----:B--2---:R-:W-:Y:S06]  /*a2d0*/  @P4 BRA `(.L_x_954) ;  /* 0x0000000000404947 */ /* 0x004fec0003800000 */
        /* <DEDUP_REMOVED lines=16> */
.L_x_954:
[----:B------:R-:W-:Y:S05]  /*a3e0*/  BSYNC B0 ;  /* 0x0000000000007941 */ /* 0x000fea0003800000 */
.L_x_953:
        /* <DEDUP_REMOVED lines=18> */
.L_x_928:
[----:B------:R-:W-:Y:S05]  /*a510*/  BSYNC B1 ;  /* 0x0000000000017941 */ /* 0x000fea0003800000 */
.L_x_914:
[----:B------:R-:W-:Y:S01]  /*a520*/  R2UR UR6, R251 ;  /* 0x00000000fb0672ca */ /* 0x000fe200000e0000 */
[----:B------:R-:W-:Y:S02]  /*a530*/  ULDC UR5, c[0x0][0xc] ;  /* 0x0000030000057ab9 */ /* 0x000fe40000000800 */
[----:B------:R-:W-:-:S10]  /*a540*/  UIADD3 UR16, UR5, UR16, URZ ;  /* 0x0000001005107290 */ /* 0x000fd4000fffe03f */
[----:B------:R-:W-:-:S06]  /*a550*/  UISETP.GE.AND UP0, UPT, UR16, UR6, UPT ;  /* 0x000000061000728c */ /* 0x000fcc000bf06270 */
[----:B------:R-:W-:-:S13]  /*a560*/  PLOP3.LUT P0, PT, PT, PT, UP0, 0x80, 0x0 ;  /* 0x000000000000781c */ /* 0x000fda0003f0f008 */
[----:B------:R-:W-:Y:S05]  /*a570*/  @P0 BRA `(.L_x_955) ;  /* 0x0000000000040947 */ /* 0x000fea0003800000 */
[----:B------:R-:W-:Y:S05]  /*a580*/  BRA `(.L_x_956) ;  /* 0xffffff6400807947 */ /* 0x000fea000383ffff */
.L_x_955:
[----:B------:R-:W-:Y:S05]  /*a590*/  EXIT ;  /* 0x000000000000794d */ /* 0x000fea0003800000 */
.L_x_957:
        /* <DEDUP_REMOVED lines=14> */
.L_x_1307:


//--------------------- .text._ZN5flash44flash_bwd_dq_dk_dv_loop_seqk_parallel_kernelI23Flash_bwd_kernel_traitsILi96ELi64ELi128ELi8ELi2ELi4ELi4ELb0ELb0EN7cutlass6half_tE19Flash_kernel_traitsILi96ELi64ELi128ELi8ES3_EELb0ELb0ELb1ELb0ELb0ELb0ELb1EEEvNS_16Flash_bwd_paramsE --------------------------
	.section	.text._ZN5flash44flash_bwd_dq_dk_dv_loop_seqk_parallel_kernelI23Flash_bwd_kernel_traitsILi96ELi64ELi128ELi8ELi2ELi4ELi4ELb0ELb0EN7cutlass6half_tE19Flash_kernel_traitsILi96ELi64ELi128ELi8ES3_EELb0ELb0ELb1ELb0ELb0ELb0ELb1EEEvNS_16Flash_bwd_paramsE,"ax",@progbits
	.align	128
        .global         _ZN5flash44flash_bwd_dq_dk_dv_loop_seqk_parallel_kernelI23Flash_bwd_kernel_traitsILi96ELi64ELi128ELi8ELi2ELi4ELi4ELb0ELb0EN7cutlass6half_tE19Flash_kernel_traitsILi96ELi64ELi128ELi8ES3_EELb0ELb0ELb1ELb0ELb0ELb0ELb1EEEvNS_16Flash_bwd_paramsE
        .type           _ZN5flash44flash_bwd_dq_dk_dv_loop_seqk_parallel_kernelI23Flash_bwd_kernel_traitsILi96ELi64ELi128ELi8ELi2ELi4ELi4ELb0ELb0EN7cutlass6half_tE19Flash_kernel_traitsILi96ELi64ELi128ELi8ES3_EELb0ELb0ELb1ELb0ELb0ELb0ELb1EEEvNS_16Flash_bwd_paramsE,@function
        .size           _ZN5flash44flash_bwd_dq_dk_dv_loop_seqk_parallel_kernelI23Flash_bwd_kernel_traitsILi96ELi64ELi128ELi8ELi2ELi4ELi4ELb0ELb0EN7cutlass6half_tE19Flash_kernel_traitsILi96ELi64ELi128ELi8ES3_EELb0ELb0ELb1ELb0ELb0ELb0ELb1EEEvNS_16Flash_bwd_paramsE,(.L_x_1308 - _ZN5flash44flash_bwd_dq_dk_dv_loop_seqk_parallel_kernelI23Flash_bwd_kernel_traitsILi96ELi64ELi128ELi8ELi2ELi4ELi4ELb0ELb0EN7cutlass6half_tE19Flash_kernel_traitsILi96ELi64ELi128ELi8ES3_EELb0ELb0ELb1ELb0ELb0ELb0ELb1EEEvNS_16Flash_bwd_paramsE)
        .other          _ZN5flash44flash_bwd_dq_dk_dv_loop_seqk_parallel_kernelI23Flash_bwd_kernel_traitsILi96ELi64ELi128ELi8ELi2ELi4ELi4ELb0ELb0EN7cutlass6half_tE19Flash_kernel_traitsILi96ELi64ELi128ELi8ES3_EELb0ELb0ELb1ELb0ELb0ELb0ELb1EEEvNS_16Flash_bwd_paramsE,@"STO_CUDA_ENTRY STV_DEFAULT"
_ZN5flash44flash_bwd_dq_dk_dv_loop_seqk_parallel_kernelI23Flash_bwd_kernel_traitsILi96ELi64ELi128ELi8ELi2ELi4ELi4ELb0ELb0EN7cutlass6half_tE19Flash_kernel_traitsILi96ELi64ELi128ELi8ES3_EELb0ELb0ELb1ELb0ELb0ELb0ELb1EEEvNS_16Flash_bwd_paramsE:
.text._ZN5flash44flash_bwd_dq_dk_dv_loop_seqk_parallel_kernelI23Flash_bwd_kernel_traitsILi96ELi64ELi128ELi8ELi2ELi4ELi4ELb0ELb0EN7cutlass6half_tE19Flash_kernel_traitsILi96ELi64ELi128ELi8ES3_EELb0ELb0ELb1ELb0ELb0ELb0ELb1EEEvNS_16Flash_bwd_paramsE:
        /* <DEDUP_REMOVED lines=18> */
[----:B------:R-:W-:Y:S01]  /*0120*/  IMAD.MOV.U32 R179, RZ, RZ, -0x40 ;  /* 0xffffffc0ffb37424 */ /* 0x000fe200078e00ff */
[----:B------:R-:W-:Y:S01]  /*0130*/  UMOV UR61, 0xffffd000 ;  /* 0xffffd000003d7882 */ /* 0x000fe20000000000 */
[----:B------:R-:W3:Y:S08]  /*0140*/  S2UR UR58, SR_CTAID.Z ;  /* 0x00000000003a79c3 */ /* 0x000ef00000002700 */
[----:B------:R-:W4:Y:S01]  /*0150*/  S2UR UR50, SR_CTAID.Y ;  /* 0x00000000003279c3 */ /* 0x000f220000002600 */
[----:B--2---:R-:W-:-:S06]  /*0160*/  ULEA UR4, UR4, UR5, 0x18 ;  /* 0x0000000504047291 */ /* 0x004fcc000f8ec03f */
[----:B------:R-:W-:Y:S01]  /*0170*/  IMAD.U32 R176, RZ, RZ, UR4 ;  /* 0x00000004ffb07e24 */ /* 0x000fe2000f8e00ff */
[----:B-1----:R-:W-:Y:S01]  /*0180*/  SHF.R.S32.HI R16, RZ, 0x1f, R20 ;  /* 0x0000001fff107819 */ /* 0x002fe20000011414 */
[----:B------:R-:W-:Y:S01]  /*0190*/  IMAD.SHL.U32 R251, R20, 0x2, RZ ;  /* 0x0000000214fb7824 */ /* 0x000fe200078e00ff */
[----:B---3--:R-:W-:Y:S02]  /*01a0*/  USHF.R.S32.HI UR6, URZ, 0x1f, UR58 ;  /* 0x0000001f3f067899 */ /* 0x008fe4000801143a */
[CC--:B------:R-:W-:Y:S02]  /*01b0*/  LEA.HI R8, R16.reuse, R20.reuse, RZ, 0x4 ;  /* 0x0000001410087211 */ /* 0x0c0fe400078f20ff */
[----:B------:R-:W-:Y:S02]  /*01c0*/  LEA.HI R4, R16, R20, RZ, 0x2 ;  /* 0x0000001410047211 */ /* 0x000fe400078f10ff */
[----:B------:R-:W-:Y:S01]  /*01d0*/  SHF.R.S32.HI R2, RZ, 0x4, R8 ;  /* 0x00000004ff027819 */ /* 0x000fe20000011408 */
[----:B----4-:R-:W-:Y:S01]  /*01e0*/  USHF.L.U32 UR5, UR50, 0x7, URZ ;  /* 0x0000000732057899 */ /* 0x010fe2000800063f */
[----:B------:R-:W-:-:S02]  /*01f0*/  SHF.R.S32.HI R3, RZ, 0x2, R4 ;  /* 0x00000002ff037819 */ /* 0x000fc40000011404 */
[----:B------:R-:W-:Y:S02]  /*0200*/  LEA.HI R0, R8, R2, RZ, 0x1 ;  /* 0x0000000208007211 */ /* 0x000fe400078f08ff */
[----:B------:R-:W-:Y:S02]  /*0210*/  SHF.R.S32.HI R5, RZ, 0x1f, R4 ;  /* 0x0000001fff057819 */ /* 0x000fe40000011404 */
[----:B------:R-:W-:Y:S02]  /*0220*/  LOP3.LUT R0, R0, 0xfffffffe, RZ, 0xc0, !PT ;  /* 0xfffffffe00007812 */ /* 0x000fe400078ec0ff */
[CC--:B------:R-:W-:Y:S02]  /*0230*/  LEA.HI R19, R16.reuse, R20.reuse, RZ, 0x3 ;  /* 0x0000001410137211 */ /* 0x0c0fe400078f18ff */
[----:B------:R-:W-:Y:S01]  /*0240*/  LEA.HI R11, R16, R20, RZ, 0x5 ;  /* 0x00000014100b7211 */ /* 0x000fe200078f28ff */
[----:B------:R-:W-:Y:S01]  /*0250*/  IMAD.IADD R17, R2, 0x1, -R0 ;  /* 0x0000000102117824 */ /* 0x000fe200078e0a00 */
[----:B------:R-:W-:-:S02]  /*0260*/  LEA.HI R2, R4, R3, RZ, 0x1 ;  /* 0x0000000304027211 */ /* 0x000fc400078f08ff */
[----:B------:R-:W-:Y:S02]  /*0270*/  LEA.HI R0, R5, R3, RZ, 0x3 ;  /* 0x0000000305007211 */ /* 0x000fe400078f18ff */
[----:B------:R-:W-:Y:S02]  /*0280*/  LOP3.LUT R2, R2, 0x7fffffe, RZ, 0xc0, !PT ;  /* 0x07fffffe02027812 */ /* 0x000fe400078ec0ff */
[----:B------:R-:W-:Y:S02]  /*0290*/  LOP3.LUT R0, R0, 0xfffffff8, RZ, 0xc0, !PT ;  /* 0xfffffff800007812 */ /* 0x000fe400078ec0ff */
[----:B------:R-:W-:Y:S01]  /*02a0*/  LOP3.LUT R4, R4, 0xfffffffc, RZ, 0xc0, !PT ;  /* 0xfffffffc04047812 */ /* 0x000fe200078ec0ff */
[C---:B------:R-:W-:Y:S01]  /*02b0*/  IMAD.IADD R244, R3.reuse, 0x1, -R2 ;  /* 0x0000000103f47824 */ /* 0x040fe200078e0a02 */
[----:B------:R-:W-:Y:S01]  /*02c0*/  SHF.R.S32.HI R5, RZ, 0x3, R19 ;  /* 0x00000003ff057819 */ /* 0x000fe20000011413 */
[----:B------:R-:W-:Y:S01]  /*02d0*/  IMAD.IADD R9, R3, 0x1, -R0 ;  /* 0x0000000103097824 */ /* 0x000fe200078e0a00 */
[----:B------:R-:W-:Y:S01]  /*02e0*/  LOP3.LUT R6, R11, 0xffffffe0, RZ, 0xc0, !PT ;  /* 0xffffffe00b067812 */ /* 0x000fe200078ec0ff */
[C---:B------:R-:W-:Y:S01]  /*02f0*/  IMAD.IADD R10, R20.reuse, 0x1, -R4 ;  /* 0x00000001140a7824 */ /* 0x040fe200078e0a04 */
[--C-:B------:R-:W-:Y:S01]  /*0300*/  SHF.R.S32.HI R2, RZ, 0x5, R11.reuse ;  /* 0x00000005ff027819 */ /* 0x100fe2000001140b */
[----:B------:R-:W-:Y:S01]  /*0310*/  IMAD.SHL.U32 R0, R5, 0x40, RZ ;  /* 0x0000004005007824 */ /* 0x000fe200078e00ff */
[----:B------:R-:W-:Y:S01]  /*0320*/  SHF.R.S32.HI R4, RZ, 0x1f, R11 ;  /* 0x0000001fff047819 */ /* 0x000fe2000001140b */
[----:B------:R-:W-:Y:S01]  /*0330*/  IMAD.IADD R3, R20, 0x1, -R6 ;  /* 0x0000000114037824 */ /* 0x000fe200078e0a06 */
[----:B------:R-:W-:Y:S01]  /*0340*/  LOP3.LUT P2, RZ, R9, 0x2, RZ, 0xc0, !PT ;  /* 0x0000000209ff7812 */ /* 0x000fe2000784c0ff */
[----:B------:R-:W-:Y:S01]  /*0350*/  IMAD.SHL.U32 R204, R10, 0x8, RZ ;  /* 0x000000080acc7824 */ /* 0x000fe200078e00ff */
[----:B------:R-:W-:Y:S01]  /*0360*/  LOP3.LUT R0, R0, 0xc0, RZ, 0xc0, !PT ;  /* 0x000000c000007812 */ /* 0x000fe200078ec0ff */
[----:B------:R-:W-:Y:S01]  /*0370*/  IMAD R244, R2, 0x8, R244 ;  /* 0x0000000802f47824 */ /* 0x000fe200078e02f4 */
[----:B------:R-:W-:Y:S01]  /*0380*/  SHF.R.S32.HI R7, RZ, 0x1f, R3 ;  /* 0x0000001fff077819 */ /* 0x000fe20000011403 */
[----:B------:R-:W-:Y:S01]  /*0390*/  IMAD.SHL.U32 R10, R10, 0x2, RZ ;  /* 0x000000020a0a7824 */ /* 0x000fe200078e00ff */
[----:B------:R-:W-:-:S02]  /*03a0*/  SHF.R.U32.HI R6, RZ, 0x3, R0 ;  /* 0x00000003ff067819 */ /* 0x000fc40000011600 */
[----:B------:R-:W-:Y:S02]  /*03b0*/  LOP3.LUT R5, R0, 0x18, R204, 0xf8, !PT ;  /* 0x0000001800057812 */ /* 0x000fe400078ef8cc */
[----:B------:R-:W-:Y:S02]  /*03c0*/  LEA.HI R21, R7, R3, RZ, 0x2 ;  /* 0x0000000307157211 */ /* 0x000fe400078f10ff */
[-C--:B------:R-:W-:Y:S02]  /*03d0*/  LEA.HI R3, R11, R2.reuse, RZ, 0x1 ;  /* 0x000000020b037211 */ /* 0x080fe400078f08ff */
[----:B------:R-:W-:Y:S02]  /*03e0*/  LEA.HI R0, R4, R2, RZ, 0x2 ;  /* 0x0000000204007211 */ /* 0x000fe400078f10ff */
[----:B------:R-:W-:Y:S02]  /*03f0*/  LOP3.LUT R4, R8, 0xfffffff0, RZ, 0xc0, !PT ;  /* 0xfffffff008047812 */ /* 0x000fe400078ec0ff */
[----:B------:R-:W-:-:S02]  /*0400*/  LOP3.LUT R14, R5, R6, RZ, 0x3c, !PT ;  /* 0x00000006050e7212 */ /* 0x000fc400078e3cff */
[----:B------:R-:W-:Y:S02]  /*0410*/  LOP3.LUT R5, R3, 0xfffffffe, RZ, 0xc0, !PT ;  /* 0xfffffffe03057812 */ /* 0x000fe400078ec0ff */
[----:B------:R-:W-:Y:S01]  /*0420*/  LOP3.LUT R3, R0, 0xfffffffc, RZ, 0xc0, !PT ;  /* 0xfffffffc00037812 */ /* 0x000fe200078ec0ff */
[----:B------:R-:W-:Y:S01]  /*0430*/  IMAD.IADD R0, R20, 0x1, -R4 ;  /* 0x0000000114007824 */ /* 0x000fe200078e0a04 */
[----:B------:R-:W-:Y:S01]  /*0440*/  LOP3.LUT R6, R19, 0xfffffff8, RZ, 0xc0, !PT ;  /* 0xfffffff813067812 */ /* 0x000fe200078ec0ff */
[----:B------:R-:W-:Y:S01]  /*0450*/  IMAD.IADD R183, R2, 0x1, -R5 ;  /* 0x0000000102b77824 */ /* 0x000fe200078e0a05 */
[----:B------:R-:W-:Y:S01]  /*0460*/  LEA.HI R7, R16, R20, RZ, 0x6 ;  /* 0x0000001410077211 */ /* 0x000fe200078f30ff */
[----:B------:R-:W-:Y:S01]  /*0470*/  IMAD.IADD R12, R2, 0x1, -R3 ;  /* 0x00000001020c7824 */ /* 0x000fe200078e0a03 */
[----:B------:R-:W-:Y:S01]  /*0480*/  SHF.R.S32.HI R13, RZ, 0x1f, R0 ;  /* 0x0000001fff0d7819 */ /* 0x000fe20000011400 */
[----:B------:R-:W-:Y:S01]  /*0490*/  IMAD.IADD R2, R20, 0x1, -R6 ;  /* 0x0000000114027824 */ /* 0x000fe200078e0a06 */
[-C--:B------:R-:W-:Y:S01]  /*04a0*/  LEA.HI R3, R0, R0.reuse, RZ, 0x1 ;  /* 0x0000000000037211 */ /* 0x080fe200078f08ff */
[----:B------:R-:W-:Y:S01]  /*04b0*/  IMAD.U32 R244, R244, 0x20, R14 ;  /* 0x00000020f4f47824 */ /* 0x000fe200078e000e */
[----:B------:R-:W-:-:S02]  /*04c0*/  LEA.HI R13, R13, R0, RZ, 0x3 ;  /* 0x000000000d0d7211 */ /* 0x000fc400078f18ff */
[----:B------:R-:W-:Y:S02]  /*04d0*/  LEA.HI R11, R2, R2, RZ, 0x1 ;  /* 0x00000002020b7211 */ /* 0x000fe400078f08ff */
[----:B------:R-:W-:Y:S02]  /*04e0*/  LOP3.LUT R5, R13, 0xfffffff8, RZ, 0xc0, !PT ;  /* 0xfffffff80d057812 */ /* 0x000fe400078ec0ff */
[----:B------:R-:W-:Y:S02]  /*04f0*/  SHF.R.S32.HI R8, RZ, 0x1, R3 ;  /* 0x00000001ff087819 */ /* 0x000fe40000011403 */
[----:B------:R-:W-:Y:S01]  /*0500*/  LOP3.LUT R6, R3, 0x7fffffe, RZ, 0xc0, !PT ;  /* 0x07fffffe03067812 */ /* 0x000fe200078ec0ff */
[C---:B------:R-:W-:Y:S01]  /*0510*/  IMAD.IADD R15, R0.reuse, 0x1, -R5 ;  /* 0x00000001000f7824 */ /* 0x040fe200078e0a05 */
[----:B------:R-:W-:Y:S02]  /*0520*/  SHF.R.S32.HI R4, RZ, 0x1f, R3 ;  /* 0x0000001fff047819 */ /* 0x000fe40000011403 */
[----:B------:R-:W-:Y:S01]  /*0530*/  SHF.R.S32.HI R7, RZ, 0x6, R7 ;  /* 0x00000006ff077819 */ /* 0x000fe20000011407 */
[----:B------:R-:W-:Y:S01]  /*0540*/  IMAD.IADD R18, R0, 0x1, -R6 ;  /* 0x0000000100127824 */ /* 0x000fe200078e0a06 */
[----:B------:R-:W-:-:S02]  /*0550*/  LOP3.LUT R3, R11, 0x3fffffe, RZ, 0xc0, !PT ;  /* 0x03fffffe0b037812 */ /* 0x000fc400078ec0ff */
[----:B------:R-:W-:Y:S01]  /*0560*/  LEA.HI R5, R4, R8, RZ, 0x2 ;  /* 0x0000000804057211 */ /* 0x000fe200078f10ff */
[----:B------:R-:W-:Y:S01]  /*0570*/  IMAD R0, R7, 0x4, R17 ;  /* 0x0000000407007824 */ /* 0x000fe200078e0211 */
[----:B------:R-:W-:Y:S01]  /*0580*/  LOP3.LUT P5, RZ, R15, 0x2, RZ, 0xc0, !PT ;  /* 0x000000020fff7812 */ /* 0x000fe200078ac0ff */
[C---:B------:R-:W-:Y:S01]  /*0590*/  IMAD.IADD R4, R2.reuse, 0x1, -R3 ;  /* 0x0000000102047824 */ /* 0x040fe200078e0a03 */
[----:B------:R-:W-:Y:S01]  /*05a0*/  LOP3.LUT R5, R5, 0xfffffffc, RZ, 0xc0, !PT ;  /* 0xfffffffc05057812 */ /* 0x000fe200078ec0ff */
[----:B------:R-:W-:Y:S01]  /*05b0*/  IMAD.SHL.U32 R2, R2, 0x40, RZ ;  /* 0x0000004002027824 */ /* 0x000fe200078e00ff */
[C---:B------:R-:W-:Y:S01]  /*05c0*/  LOP3.LUT R3, R9.reuse, 0x1, RZ, 0xc0, !PT ;  /* 0x0000000109037812 */ /* 0x040fe200078ec0ff */
[----:B------:R-:W-:Y:S01]  /*05d0*/  IMAD R172, R0, 0x8, R4 ;  /* 0x0000000800ac7824 */ /* 0x000fe200078e0204 */
[----:B------:R-:W-:Y:S01]  /*05e0*/  LEA.HI R0, R16, R20, RZ, 0x7 ;  /* 0x0000001410007211 */ /* 0x000fe200078f38ff */
[----:B------:R-:W-:Y:S01]  /*05f0*/  IMAD.IADD R16, R8, 0x1, -R5 ;  /* 0x0000000108107824 */ /* 0x000fe200078e0a05 */
[----:B------:R-:W-:Y:S01]  /*0600*/  LOP3.LUT R6, R2, 0x1c0, RZ, 0xc0, !PT ;  /* 0x000001c002067812 */ /* 0x000fe200078ec0ff */
[----:B------:R-:W-:Y:S01]  /*0610*/  IMAD.SHL.U32 R4, R9, 0x40, RZ ;  /* 0x0000004009047824 */ /* 0x000fe200078e00ff */
[----:B------:R-:W-:Y:S01]  /*0620*/  SHF.R.S32.HI R14, RZ, 0x7, R0 ;  /* 0x00000007ff0e7819 */ /* 0x000fe20000011400 */
[----:B------:R-:W-:Y:S01]  /*0630*/  IMAD.SHL.U32 R7, R7, 0x20, RZ ;  /* 0x0000002007077824 */ /* 0x000fe200078e00ff */
[----:B------:R-:W-:-:S02]  /*0640*/  SHF.R.S32.HI R0, RZ, 0x1, R11 ;  /* 0x00000001ff007819 */ /* 0x000fc4000001140b */
[----:B------:R-:W-:Y:S02]  /*0650*/  LEA.HI R11, R9, R9, RZ, 0x1 ;  /* 0x00000009090b7211 */ /* 0x000fe400078f08ff */
[----:B------:R-:W-:Y:S01]  /*0660*/  ISETP.NE.U32.AND P3, PT, R3, 0x1, PT ;  /* 0x000000010300780c */ /* 0x000fe20003f65070 */
[C---:B------:R-:W-:Y:S01]  /*0670*/  IMAD.SHL.U32 R5, R0.reuse, 0x40, RZ ;  /* 0x0000004000057824 */ /* 0x040fe200078e00ff */
[----:B------:R-:W-:Y:S02]  /*0680*/  SHF.R.S32.HI R2, RZ, 0x3, R13 ;  /* 0x00000003ff027819 */ /* 0x000fe4000001140d */
[----:B------:R-:W-:Y:S02]  /*0690*/  LOP3.LUT R3, R11, 0x3fffffe, RZ, 0xc0, !PT ;  /* 0x03fffffe0b037812 */ /* 0x000fe400078ec0ff */
[----:B------:R-:W-:Y:S01]  /*06a0*/  LOP3.LUT P4, RZ, R0, 0x2, RZ, 0xc0, !PT ;  /* 0x0000000200ff7812 */ /* 0x000fe2000788c0ff */
[----:B------:R-:W-:Y:S01]  /*06b0*/  IMAD.SHL.U32 R0, R12, 0x10, RZ ;  /* 0x000000100c007824 */ /* 0x000fe200078e00ff */
[----:B------:R-:W-:Y:S01]  /*06c0*/  LOP3.LUT R251, R7, 0x6, R251, 0xf8, !PT ;  /* 0x0000000607fb7812 */ /* 0x000fe200078ef8fb */
[----:B------:R-:W-:Y:S01]  /*06d0*/  IMAD R20, R2, 0x8, R18 ;  /* 0x0000000802147824 */ /* 0x000fe200078e0212 */
[----:B------:R-:W-:Y:S01]  /*06e0*/  LOP3.LUT P6, RZ, R15, 0x4, RZ, 0xc0, !PT ;  /* 0x000000040fff7812 */ /* 0x000fe200078cc0ff */
[----:B------:R-:W-:Y:S01]  /*06f0*/  IMAD.IADD R13, R9, 0x1, -R3 ;  /* 0x00000001090d7824 */ /* 0x000fe200078e0a03 */
[----:B------:R-:W-:Y:S01]  /*0700*/  LOP3.LUT R3, R6, 0x30, R0, 0xf8, !PT ;  /* 0x0000003006037812 */ /* 0x000fe200078ef800 */
[C---:B------:R-:W-:Y:S01]  /*0710*/  IMAD R18, R12.reuse, 0x2, R2 ;  /* 0x000000020c127824 */ /* 0x040fe200078e0202 */
[----:B------:R-:W-:Y:S01]  /*0720*/  LOP3.LUT R2, R5, 0xc0, RZ, 0xc0, !PT ;  /* 0x000000c005027812 */ /* 0x000fe200078ec0ff */
[----:B------:R-:W-:Y:S01]  /*0730*/  IMAD R12, R12, 0x200, R10 ;  /* 0x000002000c0c7824 */ /* 0x000fe200078e020a */
[----:B------:R-:W-:-:S02]  /*0740*/  LOP3.LUT R0, R4, 0x1c0, RZ, 0xc0, !PT ;  /* 0x000001c004007812 */ /* 0x000fc400078ec0ff */
[--C-:B------:R-:W-:Y:S01]  /*0750*/  LOP3.LUT R9, R3, 0x8, R19.reuse, 0xf8, !PT ;  /* 0x0000000803097812 */ /* 0x100fe200078ef813 */
[----:B------:R-:W-:Y:S01]  /*0760*/  IMAD R12, R13, 0x20, R12 ;  /* 0x000000200d0c7824 */ /* 0x000fe200078e020c */
[----:B------:R-:W-:Y:S02]  /*0770*/  LOP3.LUT R8, R2, 0x8, R19, 0xf8, !PT ;  /* 0x0000000802087812 */ /* 0x000fe400078ef813 */
        /* <DEDUP_REMOVED lines=17> */
[C---:B------:R-:W-:Y:S01]  /*0890*/  IMAD.SHL.U32 R9, R17.reuse, 0x10, RZ ;  /* 0x0000001011097824 */ /* 0x040fe200078e00ff */
        /* <DEDUP_REMOVED lines=19> */
[C---:B------:R-:W-:Y:S01]  /*09d0*/  IMAD R243, R183.reuse, 0x10, R4 ;  /* 0x00000010b7f37824 */ /* 0x040fe200078e0204 */
[----:B------:R-:W-:Y:S01]  /*09e0*/  LOP3.LUT P0, RZ, R16, 0x2, RZ, 0xc0, !PT ;  /* 0x0000000210ff7812 */ /* 0x000fe2000780c0ff */
        /* <DEDUP_REMOVED lines=10> */
[----:B------:R-:W-:Y:S01]  /*0a90*/  IMAD.IADD R8, R8, 0x1, R12 ;  /* 0x0000000108087824 */ /* 0x000fe200078e020c */
[----:B------:R-:W-:Y:S01]  /*0aa0*/  SEL R179, R179, 0x40, P6 ;  /* 0x00000040b3b37807 */ /* 0x000fe20003000000 */
[----:B------:R-:W-:Y:S01]  /*0ab0*/  IMAD.U32 R0, RZ, RZ, UR6 ;  /* 0x00000006ff007e24 */ /* 0x000fe2000f8e00ff */
[----:B------:R-:W-:Y:S01]  /*0ac0*/  UIADD3 UR6, UR4, 0x9000, URZ ;  /* 0x0000900004067890 */ /* 0x000fe2000fffe03f */
[----:B------:R-:W-:Y:S01]  /*0ad0*/  IMAD.U32 R0, RZ, RZ, UR5 ;  /* 0x00000005ff007e24 */ /* 0x000fe2000f8e00ff */
[----:B------:R-:W-:Y:S01]  /*0ae0*/  UIADD3 UR5, UR4, 0x15000, URZ ;  /* 0x0001500004057890 */ /* 0x000fe2000fffe03f */
[----:B------:R-:W-:Y:S01]  /*0af0*/  IMAD.SHL.U32 R175, R183, 0x2, RZ ;  /* 0x00000002b7af7824 */ /* 0x000fe200078e00ff */
[----:B------:R-:W-:Y:S01]  /*0b00*/  LEA R172, R172, UR4, 0x1 ;  /* 0x00000004acac7c11 */ /* 0x000fe2000f8e08ff */
[C---:B------:R-:W-:Y:S01]  /*0b10*/  VIADD R201, R203.reuse, 0x20 ;  /* 0x00000020cbc97836 */ /* 0x040fe20000000000 */
[----:B------:R-:W-:Y:S01]  /*0b20*/  LEA R245, R8, UR6, 0x1 ;  /* 0x0000000608f57c11 */ /* 0x000fe2000f8e08ff */
[----:B------:R-:W-:Y:S01]  /*0b30*/  @P2 VIADD R201, R203, 0xffffffe0 ;  /* 0xffffffe0cbc92836 */ /* 0x000fe20000000000 */
[----:B------:R-:W-:Y:S01]  /*0b40*/  LEA R177, R177, UR5, 0x1 ;  /* 0x00000005b1b17c11 */ /* 0x000fe2000f8e08ff */
[----:B------:R-:W-:Y:S01]  /*0b50*/  IMAD.IADD R202, R203, 0x1, R200 ;  /* 0x00000001cbca7824 */ /* 0x000fe200078e02c8 */
[----:B------:R-:W-:Y:S01]  /*0b60*/  SEL R182, R182, 0xffffffe0, !P0 ;  /* 0xffffffe0b6b67807 */ /* 0x000fe20004000000 */
[----:B------:R-:W-:Y:S01]  /*0b70*/  VIADD R246, R245, 0x20 ;  /* 0x00000020f5f67836 */ /* 0x000fe20000000000 */
[----:B------:R-:W-:Y:S01]  /*0b80*/  IADD3 R176, R175, 0x6000, R176 ;  /* 0x00006000afb07810 */ /* 0x000fe20007ffe0b0 */
[----:B------:R-:W-:Y:S01]  /*0b90*/  IMAD.IADD R178, R177, 0x1, R178 ;  /* 0x00000001b1b27824 */ /* 0x000fe200078e02b2 */
[----:B------:R-:W-:Y:S01]  /*0ba0*/  LEA R2, R3, UR4, 0x1 ;  /* 0x0000000403027c11 */ /* 0x000fe2000f8e08ff */
[----:B------:R-:W-:-:S02]  /*0bb0*/  IMAD.IADD R180, R177, 0x1, R179 ;  /* 0x00000001b1b47824 */ /* 0x000fc400078e02b3 */
[----:B------:R-:W-:Y:S02]  /*0bc0*/  IMAD.IADD R173, R173, 0x1, R172 ;  /* 0x00000001adad7824 */ /* 0x000fe400078e02ac */
[----:B------:R-:W-:Y:S02]  /*0bd0*/  IMAD.IADD R200, R200, 0x1, R201 ;  /* 0x00000001c8c87824 */ /* 0x000fe400078e02c9 */
[----:B------:R-:W-:Y:S02]  /*0be0*/  IMAD.IADD R179, R178, 0x1, R179 ;  /* 0x00000001b2b37824 */ /* 0x000fe400078e02b3 */
[----:B------:R-:W-:Y:S02]  /*0bf0*/  @P1 VIADD R246, R245, 0xffffffe0 ;  /* 0xffffffe0f5f61836 */ /* 0x000fe40000000000 */
[----:B------:R-:W-:-:S07]  /*0c00*/  IMAD.IADD R176, R176, 0x1, R182 ;  /* 0x00000001b0b07824 */ /* 0x000fce00078e02b6 */
.L_x_1001:
        /* <DEDUP_REMOVED lines=52> */
[----:B------:R-:W-:-:S04]  /*0f50*/  ISETP.NE.U32.AND P0, PT, RZ, UR6, PT ;  /* 0x00000006ff007c0c */ /* 0x000fc8000bf05070 */
[----:B------:R-:W-:Y:S01]  /*0f60*/  ISETP.NE.AND.EX P0, PT, RZ, UR7, PT, P0 ;  /* 0x00000007ff007c0c */ /* 0x000fe2000bf05300 */
[----:B------:R-:W-:-:S03]  /*0f70*/  @!UP3 USEL UR7, UR5, URZ, UP1 ;  /* 0x0000003f0507b287 */ /* 0x000fc60008800000 */
[----:B------:R-:W-:-:S03]  /*0f80*/  ULDC UR5, c[0x0][0x2c8] ;  /* 0x0000b20000057ab9 */ /* 0x000fc60000000800 */
        /* <DEDUP_REMOVED lines=11> */
.L_x_958:
        /* <DEDUP_REMOVED lines=87> */
[----:B------:R-:W-:Y:S02]  /*15b0*/  @!UP2 UIADD3 UR45, UR39, UR23, URZ ;  /* 0x00000017272da290 */ /* 0x000fe4000fffe03f */
[----:B------:R-:W-:Y:S01]  /*15c0*/  @!P1 IMAD.IADD R3, R3, 0x1, -R6 ;  /* 0x0000000103039824 */ /* 0x000fe200078e0a06 */
[----:B------:R-:W-:Y:S01]  /*15d0*/  @!UP3 UIMAD UR20, UR50, UR51, UR58 ;  /* 0x000000333214b2a4 */ /* 0x000fe2000f8e023a */
[----:B------:R-:W-:Y:S01]  /*15e0*/  @!P1 VIADD R0, R0, 0x1 ;  /* 0x0000000100009836 */ /* 0x000fe20000000000 */
[----:B------:R-:W-:Y:S01]  /*15f0*/  @UP3 UIMAD UR23, UR58, UR12, UR18 ;  /* 0x0000000c3a1732a4 */ /* 0x000fe2000f8e0212 */
[----:B------:R-:W-:Y:S01]  /*1600*/  PLOP3.LUT P1, PT, PT, PT, UP1, 0x80, 0x0 ;  /* 0x000000000000781c */ /* 0x000fe20003f2f018 */
[----:B------:R-:W-:Y:S01]  /*1610*/  UIMAD UR19, UR8, UR13, UR19 ;  /* 0x0000000d081372a4 */ /* 0x000fe2000f8e0213 */
[----:B------:R-:W-:Y:S01]  /*1620*/  ISETP.GE.U32.AND P0, PT, R3, R6, PT ;  /* 0x000000060300720c */ /* 0x000fe20003f06070 */
[----:B------:R-:W-:Y:S01]  /*1630*/  ULEA UR18, UR36, 0xffffffc0, 0x6 ;  /* 0xffffffc024127891 */ /* 0x000fe2000f8e303f */
[----:B------:R-:W-:Y:S01]  /*1640*/  LOP3.LUT R3, R7, UR58, RZ, 0x3c, !PT ;  /* 0x0000003a07037c12 */ /* 0x000fe2000f8e3cff */
[----:B------:R-:W-:-:S02]  /*1650*/  @!UP3 UIMAD UR23, UR20, UR41, URZ ;  /* 0x000000291417b2a4 */ /* 0x000fc4000f8e023f */
[----:B------:R-:W-:Y:S01]  /*1660*/  UIMAD.WIDE.U32 UR12, UR8, UR15, URZ ;  /* 0x0000000f080c72a5 */ /* 0x000fe2000f8e003f */
[----:B------:R-:W-:Y:S01]  /*1670*/  ISETP.GE.AND P2, PT, R3, RZ, PT ;  /* 0x000000ff0300720c */ /* 0x000fe20003f46270 */
[----:B------:R-:W-:Y:S02]  /*1680*/  UIADD3 UR41, UR17, UR19, URZ ;  /* 0x0000001311297290 */ /* 0x000fe4000fffe03f */
[----:B------:R-:W-:Y:S02]  /*1690*/  USHF.R.S32.HI UR19, URZ, 0x1f, UR18 ;  /* 0x0000001f3f137899 */ /* 0x000fe40008011412 */
[----:B------:R-:W-:Y:S02]  /*16a0*/  UIADD3 UR5, UP0, UR18, UR30, URZ ;  /* 0x0000001e12057290 */ /* 0x000fe4000ff1e03f */
[----:B------:R-:W-:Y:S01]  /*16b0*/  UIMAD UR7, UR9, UR15, URZ ;  /* 0x0000000f090772a4 */ /* 0x000fe2000f8e023f */
[----:B------:R-:W-:Y:S01]  /*16c0*/  @P0 IADD3 R0, R0, 0x1, RZ ;  /* 0x0000000100000810 */ /* 0x000fe20007ffe0ff */
[----:B------:R-:W-:Y:S01]  /*16d0*/  USEL UR56, UR16, UR12, !UP2 ;  /* 0x0000000c10387287 */ /* 0x000fe2000d000000 */
[----:B------:R-:W-:Y:S01]  /*16e0*/  PLOP3.LUT P0, PT, PT, PT, UP3, 0x80, 0x0 ;  /* 0x000000000000781c */ /* 0x000fe20003f0f038 */
[----:B------:R-:W-:-:S02]  /*16f0*/  UIADD3.X UR16, UR19, UR22, URZ, UP0, !UPT ;  /* 0x0000001613107290 */ /* 0x000fc400087fe43f */
[----:B------:R-:W-:Y:S01]  /*1700*/  UIMAD UR9, UR9, UR5, URZ ;  /* 0x00000005090972a4 */ /* 0x000fe2000f8e023f */
[----:B------:R-:W-:Y:S01]  /*1710*/  IMAD.MOV.U32 R15, RZ, RZ, R0 ;  /* 0x000000ffff0f7224 */ /* 0x000fe200078e0000 */
[----:B------:R-:W-:Y:S02]  /*1720*/  @UP1 UIADD3 UR27, UR43, UR44, URZ ;  /* 0x0000002c2b1b1290 */ /* 0x000fe4000fffe03f */
[----:B------:R-:W-:Y:S02]  /*1730*/  @UP2 UIADD3 UR41, UR13, UR7, URZ ;  /* 0x000000070d292290 */ /* 0x000fe4000fffe03f */
[----:B------:R-:W-:Y:S01]  /*1740*/  UIMAD.WIDE.U32 UR20, UR8, UR5, URZ ;  /* 0x00000005081472a5 */ /* 0x000fe2000f8e003f */
[----:B------:R-:W-:Y:S01]  /*1750*/  @!P2 IADD3 R15, -R15, RZ, RZ ;  /* 0x000000ff0f0fa210 */ /* 0x000fe20007ffe1ff */
[----:B------:R-:W-:Y:S01]  /*1760*/  @UP1 ULDC.64 UR12, c[0x0][0x250] ;  /* 0x00009400000c1ab9 */ /* 0x000fe20000000a00 */
[----:B------:R-:W-:Y:S01]  /*1770*/  UIMAD UR5, UR8, UR16, UR9 ;  /* 0x00000010080572a4 */ /* 0x000fe2000f8e0209 */
[----:B------:R-:W-:Y:S01]  /*1780*/  @!P3 LOP3.LUT R15, RZ, R7, RZ, 0x33, !PT ;  /* 0x00000007ff0fb212 */ /* 0x000fe200078e33ff */
[----:B------:R-:W-:-:S02]  /*1790*/  @UP1 UIMAD.WIDE.U32 UR8, UR27, UR12, URZ ;  /* 0x0000000c1b0812a5 */ /* 0x000fc4000f8e003f */
[----:B------:R-:W-:Y:S02]  /*17a0*/  UIMAD UR42, UR58, UR42, URZ ;  /* 0x0000002a3a2a72a4 */ /* 0x000fe4000f8e023f */
[----:B------:R-:W-:Y:S02]  /*17b0*/  @UP1 UIMAD UR7, UR27, UR13, URZ ;  /* 0x0000000d1b0712a4 */ /* 0x000fe4000f8e023f */
[----:B------:R-:W-:Y:S02]  /*17c0*/  USHF.R.S32.HI UR34, URZ, 0x1f, UR26 ;  /* 0x0000001f3f227899 */ /* 0x000fe4000801141a */
[----:B------:R-:W-:Y:S02]  /*17d0*/  USHF.R.S32.HI UR53, URZ, 0x1f, UR42 ;  /* 0x0000001f3f357899 */ /* 0x000fe4000801142a */
[----:B------:R-:W-:Y:S02]  /*17e0*/  USEL UR55, UR28, URZ, UP4 ;  /* 0x0000003f1c377287 */ /* 0x000fe4000a000000 */
        /* <DEDUP_REMOVED lines=11> */
[----:B------:R-:W-:-:S04]  /*18a0*/  UIADD3 UR9, UR9, UR5, URZ ;  /* 0x0000000509097290 */ /* 0x000fc8000fffe03f */
[----:B------:R-:W-:Y:S02]  /*18b0*/  UIMAD.WIDE.U32 UR8, UR50, UR16, UR8 ;  /* 0x00000010320872a5 */ /* 0x000fe4000f8e0008 */
[----:B------:R-:W-:-:S04]  /*18c0*/  UIMAD UR16, UR59, UR16, URZ ;  /* 0x000000103b1072a4 */ /* 0x000fc8000f8e023f */
[----:B------:R-:W-:Y:S01]  /*18d0*/  UIMAD UR17, UR50, UR17, UR16 ;  /* 0x00000011321172a4 */ /* 0x000fe2000f8e0210 */
[----:B------:R-:W-:-:S03]  /*18e0*/  UMOV UR32, UR8 ;  /* 0x0000000800207c82 */ /* 0x000fc60008000000 */
[----:B------:R-:W-:-:S12]  /*18f0*/  UIADD3 UR33, UR9, UR17, URZ ;  /* 0x0000001109217290 */ /* 0x000fd8000fffe03f */
.L_x_960:
[----:B------:R-:W-:Y:S05]  /*1900*/  @P1 BRA `(.L_x_961) ;  /* 0x0000000000301947 */ /* 0x000fea0003800000 */
        /* <DEDUP_REMOVED lines=12> */
.L_x_961:
        /* <DEDUP_REMOVED lines=11> */
.L_x_962:
[----:B------:R-:W-:Y:S02]  /*1a80*/  ULDC UR5, c[0x0][0x270] ;  /* 0x00009c0000057ab9 */ /* 0x000fe40000000800 */
[----:B------:R-:W-:-:S04]  /*1a90*/  UIMAD UR5, UR50, UR5, UR58 ;  /* 0x00000005320572a4 */ /* 0x000fc8000f8e023a */
[----:B------:R-:W-:-:S12]  /*1aa0*/  UIMAD UR5, UR5, UR37, URZ ;  /* 0x00000025050572a4 */ /* 0x000fd8000f8e023f */
.L_x_963:
[----:B------:R-:W1:Y:S01]  /*1ab0*/  S2R R7, SR_TID.X ;  /* 0x0000000000077919 */ /* 0x000e620000002100 */
[----:B------:R-:W-:Y:S01]  /*1ac0*/  ULDC UR9, c[0x0][0x270] ;  /* 0x00009c0000097ab9 */ /* 0x000fe20000000800 */
[----:B------:R-:W-:Y:S01]  /*1ad0*/  ULDC UR8, c[0x0][0x2dc] ;  /* 0x0000b70000087ab9 */ /* 0x000fe20000000800 */
[----:B------:R-:W-:Y:S01]  /*1ae0*/  SHF.R.S32.HI R205, RZ, 0x1f, R204 ;  /* 0x0000001fffcd7819 */ /* 0x000fe200000114cc */
[----:B------:R-:W-:Y:S01]  /*1af0*/  UIMAD UR35, UR8, UR9, URZ ;  /* 0x00000009082372a4 */ /* 0x000fe2000f8e023f */
[C---:B------:R-:W-:Y:S01]  /*1b00*/  IADD3 R4, P0, R204.reuse, UR7, RZ ;  /* 0x00000007cc047c10 */ /* 0x040fe2000ff1e0ff */
[----:B------:R-:W-:Y:S01]  /*1b10*/  UIADD3 UR38, UR18, UR5, URZ ;  /* 0x0000000512267290 */ /* 0x000fe2000fffe03f */
[----:B------:R-:W-:Y:S01]  /*1b20*/  BSSY B1, `(.L_x_959) ;  /* 0x0000834000017945 */ /* 0x000fe20003800000 */
[----:B------:R-:W-:Y:S01]  /*1b30*/  ULDC.64 UR8, c[0x0][0x420] ;  /* 0x0001080000087ab9 */ /* 0x000fe20000000a00 */
[----:B------:R-:W-:Y:S01]  /*1b40*/  IADD3.X R5, R205, UR45, RZ, P0, !PT ;  /* 0x0000002dcd057c10 */ /* 0x000fe200087fe4ff */
[----:B------:R-:W-:Y:S01]  /*1b50*/  UIMAD UR5, UR19, UR8, URZ ;  /* 0x00000008130572a4 */ /* 0x000fe2000f8e023f */
[----:B------:R-:W-:Y:S01]  /*1b60*/  IMAD.U32 R0, RZ, RZ, UR8 ;  /* 0x00000008ff007e24 */ /* 0x000fe2000f8e00ff */
[----:B------:R-:W-:Y:S01]  /*1b70*/  USHF.R.S32.HI UR22, URZ, 0x1f, UR58 ;  /* 0x0000001f3f167899 */ /* 0x000fe2000801143a */
[----:B------:R-:W-:Y:S01]  /*1b80*/  VIADD R18, R204, 0x20 ;  /* 0x00000020cc127836 */ /* 0x000fe20000000000 */
[----:B------:R-:W-:Y:S01]  /*1b90*/  UIMAD UR5, UR18, UR9, UR5 ;  /* 0x00000009120572a4 */ /* 0x000fe2000f8e0205 */
[----:B------:R-:W-:Y:S01]  /*1ba0*/  IMAD.WIDE.U32 R4, R0, UR18, R4 ;  /* 0x0000001200047c25 */ /* 0x000fe2000f8e0004 */
[----:B------:R-:W-:Y:S01]  /*1bb0*/  ULDC.64 UR16, c[0x0][0x428] ;  /* 0x00010a0000107ab9 */ /* 0x000fe20000000a00 */
[----:B------:R-:W-:-:S02]  /*1bc0*/  UIADD3 UR37, UR18, UR23, URZ ;  /* 0x0000001712257290 */ /* 0x000fc4000fffe03f */
[----:B------:R-:W-:Y:S01]  /*1bd0*/  UIADD3 UR15, -UR6, UR14, UR26 ;  /* 0x0000000e060f7290 */ /* 0x000fe2000fffe11a */
[----:B------:R-:W-:Y:S01]  /*1be0*/  VIADD R5, R5, UR5 ;  /* 0x0000000505057c36 */ /* 0x000fe20008000000 */
[----:B------:R-:W-:Y:S01]  /*1bf0*/  UIMAD UR5, UR22, UR16, URZ ;  /* 0x00000010160572a4 */ /* 0x000fe2000f8e023f */
[----:B------:R-:W-:Y:S01]  /*1c00*/  VIADD R19, R204, 0x40 ;  /* 0x00000040cc137836 */ /* 0x000fe20000000000 */
[----:B------:R-:W-:Y:S01]  /*1c10*/  ULDC UR46, c[0x0][0x398] ;  /* 0x0000e600002e7ab9 */ /* 0x000fe20000000800 */
[----:B------:R-:W-:Y:S02]  /*1c20*/  USHF.L.U32 UR23, UR35, 0x6, URZ ;  /* 0x0000000623177899 */ /* 0x000fe4000800063f */
[----:B------:R-:W-:Y:S02]  /*1c30*/  UIMAD UR17, UR58, UR17, UR5 ;  /* 0x000000113a1172a4 */ /* 0x000fe4000f8e0205 */
[----:B------:R-:W-:Y:S02]  /*1c40*/  UIADD3 UR27, UP2, UP0, UR20, UR23, UR42 ;  /* 0x00000017141b7290 */ /* 0x000fe4000f85e02a */
[----:B------:R-:W-:Y:S01]  /*1c50*/  USHF.R.S32.HI UR7, URZ, 0x1f, UR23 ;  /* 0x0000001f3f077899 */ /* 0x000fe20008011417 */
[----:B-1----:R-:W-:Y:S01]  /*1c60*/  SHF.R.S32.HI R8, RZ, 0x1f, R7 ;  /* 0x0000001fff087819 */ /* 0x002fe20000011407 */
[----:B------:R-:W-:Y:S01]  /*1c70*/  ULDC.64 UR20, c[0x0][0x400] ;  /* 0x0001000000147ab9 */ /* 0x000fe20000000a00 */
[----:B------:R-:W-:-:S02]  /*1c80*/  ULDC.64 UR28, c[0x0][0x3e0] ;  /* 0x0000f800001c7ab9 */ /* 0x000fc40000000a00 */
[CC--:B------:R-:W-:Y:S02]  /*1c90*/  LEA.HI R3, R8.reuse, R7.reuse, RZ, 0x2 ;  /* 0x0000000708037211 */ /* 0x0c0fe400078f10ff */
[----:B------:R-:W-:Y:S02]  /*1ca0*/  LEA.HI R8, R8, R7, RZ, 0x5 ;  /* 0x0000000708087211 */ /* 0x000fe400078f28ff */
[----:B------:R-:W-:Y:S02]  /*1cb0*/  SHF.R.S32.HI R3, RZ, 0x2, R3 ;  /* 0x00000002ff037819 */ /* 0x000fe40000011403 */
[----:B------:R-:W-:Y:S02]  /*1cc0*/  LOP3.LUT R9, R8, 0xffffffe0, RZ, 0xc0, !PT ;  /* 0xffffffe008097812 */ /* 0x000fe400078ec0ff */
[----:B------:R-:W-:Y:S02]  /*1cd0*/  SHF.R.S32.HI R28, RZ, 0x1f, R3 ;  /* 0x0000001fff1c7819 */ /* 0x000fe40000011403 */
[----:B------:R-:W-:Y:S01]  /*1ce0*/  IADD3 R6, P0, R3, UR18, RZ ;  /* 0x0000001203067c10 */ /* 0x000fe2000ff1e0ff */
[----:B------:R-:W-:Y:S01]  /*1cf0*/  IMAD.IADD R9, R7, 0x1, -R9 ;  /* 0x0000000107097824 */ /* 0x000fe200078e0a09 */
[----:B------:R-:W-:-:S02]  /*1d00*/  SHF.R.S32.HI R10, RZ, 0x5, R8 ;  /* 0x00000005ff0a7819 */ /* 0x000fc40000011408 */
[----:B------:R-:W-:Y:S01]  /*1d10*/  IADD3.X R0, R28, UR19, RZ, P0, !PT ;  /* 0x000000131c007c10 */ /* 0x000fe200087fe4ff */
[----:B------:R-:W-:Y:S02]  /*1d20*/  ULDC.64 UR18, c[0x0][0x258] ;  /* 0x0000960000127ab9 */ /* 0x000fe40000000a00 */
[----:B------:R-:W-:Y:S01]  /*1d30*/  UIMAD UR5, UR22, UR18, URZ ;  /* 0x00000012160572a4 */ /* 0x000fe2000f8e023f */
[----:B------:R-:W-:Y:S02]  /*1d40*/  IMAD R10, R10, UR35, R9 ;  /* 0x000000230a0a7c24 */ /* 0x000fe4000f8e0209 */
[----:B------:R-:W-:Y:S01]  /*1d50*/  IMAD R7, R0, UR48, RZ ;  /* 0x0000003000077c24 */ /* 0x000fe2000f8e02ff */
[----:B------:R-:W-:Y:S01]  /*1d60*/  UIMAD UR19, UR58, UR19, UR5 ;  /* 0x000000133a1372a4 */ /* 0x000fe2000f8e0205 */
[----:B------:R-:W-:Y:S01]  /*1d70*/  IMAD.U32 R0, RZ, RZ, UR16 ;  /* 0x00000010ff007e24 */ /* 0x000fe2000f8e00ff */
[----:B------:R-:W-:Y:S01]  /*1d80*/  UIADD3 UR5, UR15, -UR46, URZ ;  /* 0x8000002e0f057290 */ /* 0x000fe2000fffe03f */
[C---:B------:R-:W-:Y:S01]  /*1d90*/  IMAD R11, R6.reuse, UR49, R7 ;  /* 0x00000031060b7c24 */ /* 0x040fe2000f8e0207 */
[----:B------:R-:W-:Y:S01]  /*1da0*/  UIADD3.X UR15, UR51, UR7, UR53, UP2, UP0 ;  /* 0x00000007330f7290 */ /* 0x000fe200097e0435 */
[----:B------:R-:W-:Y:S01]  /*1db0*/  IMAD.WIDE.U32 R6, R6, UR48, R204 ;  /* 0x0000003006067c25 */ /* 0x000fe2000f8e00cc */
[----:B------:R-:W-:-:S02]  /*1dc0*/  USHF.R.S32.HI UR22, URZ, 0x1f, UR5 ;  /* 0x0000001f3f167899 */ /* 0x000fc40008011405 */
[----:B------:R-:W-:Y:S01]  /*1dd0*/  UIADD3 UR7, UP2, UP0, UR55, UR27, UR56 ;  /* 0x0000001b37077290 */ /* 0x000fe2000f85e038 */
[----:B------:R-:W-:Y:S01]  /*1de0*/  IMAD.WIDE.U32 R4, R0, UR58, R4 ;  /* 0x0000003a00047c25 */ /* 0x000fe2000f8e0004 */
[----:B------:R-:W-:Y:S01]  /*1df0*/  ULEA.HI UR22, UR22, UR5, URZ, 0x6 ;  /* 0x0000000516167291 */ /* 0x000fe2000f8f303f */
[----:B------:R-:W-:Y:S01]  /*1e00*/  IADD3 R8, P0, R6, UR57, RZ ;  /* 0x0000003906087c10 */ /* 0x000fe2000ff1e0ff */
[----:B------:R-:W-:Y:S01]  /*1e10*/  UIADD3.X UR5, UR54, UR15, UR41, UP2, UP0 ;  /* 0x0000000f36057290 */ /* 0x000fe200097e0429 */
[----:B------:R-:W-:Y:S01]  /*1e20*/  IMAD R0, R28, UR8, RZ ;  /* 0x000000081c007c24 */ /* 0x000fe2000f8e02ff */
[----:B------:R-:W-:Y:S01]  /*1e30*/  USHF.R.S32.HI UR22, URZ, 0x6, UR22 ;  /* 0x000000063f167899 */ /* 0x000fe20008011416 */
[----:B------:R-:W-:Y:S01]  /*1e40*/  IADD3.X R9, R7, UR52, R11, P0, !PT ;  /* 0x0000003407097c10 */ /* 0x000fe200087fe40b */
[----:B------:R-:W-:Y:S01]  /*1e50*/  VIADD R5, R5, UR17 ;  /* 0x0000001105057c36 */ /* 0x000fe20008000000 */
[----:B------:R-:W-:Y:S01]  /*1e60*/  ULDC.64 UR52, c[0x0][0x478] ;  /* 0x00011e0000347ab9 */ /* 0x000fe20000000a00 */
[----:B------:R-:W-:Y:S01]  /*1e70*/  UISETP.LT.AND UP0, UPT, URZ, UR22, UPT ;  /* 0x000000163f00728c */ /* 0x000fe2000bf01270 */
[C---:B------:R-:W-:Y:S01]  /*1e80*/  IMAD R12, R3.reuse, UR9, R0 ;  /* 0x00000009030c7c24 */ /* 0x040fe2000f8e0200 */
[----:B------:R-:W-:Y:S01]  /*1e90*/  IADD3 R0, P0, R10, UR7, RZ ;  /* 0x000000070a007c10 */ /* 0x000fe2000ff1e0ff */
[----:B------:R-:W-:Y:S01]  /*1ea0*/  IMAD.WIDE.U32 R6, R3, UR8, R4 ;  /* 0x0000000803067c25 */ /* 0x000fe2000f8e0004 */
[----:B------:R-:W-:-:S02]  /*1eb0*/  USEL UR22, URZ, UR22, !UP0 ;  /* 0x000000163f167287 */ /* 0x000fc4000c000000 */
[----:B------:R-:W-:Y:S01]  /*1ec0*/  LEA.HI.X.SX32 R10, R10, UR5, 0x1, P0 ;  /* 0x000000050a0a7c11 */ /* 0x000fe200080f0eff */
[----:B------:R-:W-:Y:S01]  /*1ed0*/  IMAD.U32 R11, RZ, RZ, UR18 ;  /* 0x00000012ff0b7e24 */ /* 0x000fe2000f8e00ff */
[----:B------:R-:W-:Y:S01]  /*1ee0*/  UISETP.GT.AND UP0, UPT, UR36, UR22, UPT ;  /* 0x000000162400728c */ /* 0x000fe2000bf04270 */
[----:B------:R-:W-:Y:S01]  /*1ef0*/  LEA R199, P0, R0, UR20, 0x2 ;  /* 0x0000001400c77c11 */ /* 0x000fe2000f8010ff */
[----:B------:R-:W-:Y:S01]  /*1f00*/  IMAD.IADD R7, R7, 0x1, R12 ;  /* 0x0000000107077824 */ /* 0x000fe200078e020c */
[----:B------:R-:W-:Y:S01]  /*1f10*/  LEA R209, P2, R6, UR28, 0x1 ;  /* 0x0000001c06d17c11 */ /* 0x000fe2000f8408ff */
[----:B------:R-:W-:Y:S01]  /*1f20*/  IMAD.WIDE.U32 R4, R11, UR58, R8 ;  /* 0x0000003a0b047c25 */ /* 0x000fe2000f8e0008 */
[----:B------:R-:W-:Y:S01]  /*1f30*/  LEA.HI.X R198, R0, UR21, R10, 0x2, P0 ;  /* 0x0000001500c67c11 */ /* 0x000fe200080f140a */
[----:B------:R-:W-:Y:S01]  /*1f40*/  ULDC.64 UR48, c[0x0][0x2b0] ;  /* 0x0000ac0000307ab9 */ /* 0x000fe20000000a00 */
[----:B------:R-:W-:Y:S01]  /*1f50*/  PLOP3.LUT P0, PT, PT, PT, UP0, 0x80, 0x0 ;  /* 0x000000000000781c */ /* 0x000fe20003f0f008 */
[----:B------:R-:W-:Y:S01]  /*1f60*/  ULDC.64 UR16, c[0x0][0x210] ;  /* 0x0000840000107ab9 */ /* 0x000fe20000000a00 */
[----:B------:R-:W-:Y:S01]  /*1f70*/  UIMAD.WIDE UR8, UR38, 0x4, UR52 ;  /* 0x00000004260878a5 */ /* 0x000fe2000f8e0234 */
[----:B------:R-:W-:Y:S01]  /*1f80*/  LEA.HI.X R208, R6, UR29, R7, 0x1, P2 ;  /* 0x0000001d06d07c11 */ /* 0x000fe200090f0c07 */
[----:B------:R-:W-:Y:S01]  /*1f90*/  UIMAD.WIDE UR20, UR37, 0x4, UR48 ;  /* 0x00000004251478a5 */ /* 0x000fe2000f8e0230 */
[----:B------:R-:W-:Y:S01]  /*1fa0*/  VIADD R0, R5, UR19 ;  /* 0x0000001305007c36 */ /* 0x000fe20008000000 */
[----:B------:R-:W-:Y:S01]  /*1fb0*/  LEA R207, P2, R4, UR16, 0x1 ;  /* 0x0000001004cf7c11 */ /* 0x000fe2000f8408ff */
[----:B------:R-:W-:-:S02]  /*1fc0*/  UIADD3 UR7, UR36, -0x1, URZ ;  /* 0xffffffff24077890 */ /* 0x000fc4000fffe03f */
[----:B------:R-:W-:Y:S01]  /*1fd0*/  UMOV UR19, UR8 ;  /* 0x0000000800137c82 */ /* 0x000fe20008000000 */
[----:B------:R-:W-:Y:S01]  /*1fe0*/  LEA.HI.X R206, R4, UR17, R0, 0x1, P2 ;  /* 0x0000001104ce7c11 */ /* 0x000fe200090f0c00 */
[----:B------:R-:W-:Y:S01]  /*1ff0*/  UMOV UR18, UR9 ;  /* 0x0000000900127c82 */ /* 0x000fe20008000000 */
[----:B------:R-:W-:Y:S01]  /*2000*/  UMOV UR17, UR20 ;  /* 0x0000001400117c82 */ /* 0x000fe20008000000 */
[----:B------:R-:W-:Y:S01]  /*2010*/  UMOV UR16, UR21 ;  /* 0x0000001500107c82 */ /* 0x000fe20008000000 */
        /* <DEDUP_REMOVED lines=20> */
.L_x_965:
        /* <DEDUP_REMOVED lines=19> */
.L_x_966:
        /* <DEDUP_REMOVED lines=8> */
[C---:B------:R-:W-:Y:S02]  /*2310*/  ISETP.GE.AND P4, PT, R3.reuse, UR6, PT ;  /* 0x0000000603007c0c */ /* 0x040fe4000bf86270 */
[----:B------:R-:W-:Y:S01]  /*2320*/  MOV R0, UR5 ;  /* 0x0000000500007c02 */ /* 0x000fe20008000f00 */
[----:B------:R-:W-:Y:S01]  /*2330*/  UIMAD UR5, UR19, UR14, URZ ;  /* 0x0000000e130572a4 */ /* 0x000fe2000f8e023f */
[----:B------:R-:W-:Y:S01]  /*2340*/  IADD3 R6, P0, R4, UR7, RZ ;  /* 0x0000000704067c10 */ /* 0x000fe2000ff1e0ff */
[----:B------:R-:W-:-:S02]  /*2350*/  VIADD R4, R3, 0x40 ;  /* 0x0000004003047836 */ /* 0x000fc40000000000 */
        /* <DEDUP_REMOVED lines=23> */
.L_x_968:
[----:B------:R-:W-:Y:S05]  /*24d0*/  BSYNC B0 ;  /* 0x0000000000007941 */ /* 0x000fea0003800000 */
.L_x_967:
        /* <DEDUP_REMOVED lines=19> */
.L_x_970:
[----:B------:R-:W-:Y:S05]  /*2610*/  BSYNC B0 ;  /* 0x0000000000007941 */ /* 0x000fea0003800000 */
.L_x_969:
        /* <DEDUP_REMOVED lines=32> */
.L_x_972:
[----:B------:R-:W-:Y:S05]  /*2820*/  BSYNC B0 ;  /* 0x0000000000007941 */ /* 0x000fea0003800000 */
.L_x_971:
        /* <DEDUP_REMOVED lines=20> */
.L_x_964:
        /* <DEDUP_REMOVED lines=47> */
.L_x_975:
[----:B------:R-:W-:Y:S05]  /*2c60*/  BSYNC B0 ;  /* 0x0000000000007941 */ /* 0x000fea0003800000 */
.L_x_974:
        /* <DEDUP_REMOVED lines=16> */
.L_x_977:
        /* <DEDUP_REMOVED lines=35> */
.L_x_978:
[----:B------:R-:W-:Y:S05]  /*2fa0*/  BSYNC B0 ;  /* 0x0000000000007941 */ /* 0x000fea0003800000 */
.L_x_976:
[----:B------:R-:W-:Y:S01]  /*2fb0*/  UIMAD UR8, UR34, UR24, URZ ;  /* 0x00000018220872a4 */ /* 0x000fe2000f8e023f */
[----:B--23--:R-:W-:Y:S01]  /*2fc0*/  IMAD.U32 R4, RZ, RZ, UR24 ;  /* 0x00000018ff047e24 */ /* 0x00cfe2000f8e00ff */
[----:B------:R-:W-:Y:S01]  /*2fd0*/  ULDC.64 UR20, c[0x0][0x260] ;  /* 0x0000980000147ab9 */ /* 0x000fe20000000a00 */
[C---:B------:R-:W-:Y:S01]  /*2fe0*/  VIADD R6, R243.reuse, 0x8 ;  /* 0x00000008f3067836 */ /* 0x040fe20000000000 */
[----:B------:R-:W-:Y:S01]  /*2ff0*/  UIMAD UR8, UR26, UR25, UR8 ;  /* 0x000000191a0872a4 */ /* 0x000fe2000f8e0208 */
[----:B------:R-:W-:Y:S01]  /*3000*/  IMAD.WIDE.U32 R4, R4, UR26, R204 ;  /* 0x0000001a04047c25 */ /* 0x000fe2000f8e00cc */
[----:B------:R-:W-:Y:S01]  /*3010*/  SHF.R.S32.HI R27, RZ, 0x1f, R243 ;  /* 0x0000001fff1b7819 */ /* 0x000fe200000114f3 */
[----:B------:R-:W-:Y:S01]  /*3020*/  BSSY B0, `(.L_x_979) ;  /* 0x0000044000007945 */ /* 0x000fe20003800000 */
[----:B------:R-:W-:Y:S01]  /*3030*/  ISETP.GE.AND P2, PT, R6, UR5, PT ;  /* 0x0000000506007c0c */ /* 0x000fe2000bf46270 */
[C---:B------:R-:W-:Y:S01]  /*3040*/  VIADD R6, R243.reuse, 0x28 ;  /* 0x00000028f3067836 */ /* 0x040fe20000000000 */
[----:B------:R-:W-:Y:S01]  /*3050*/  IADD3 R8, P1, R4, UR32, RZ ;  /* 0x0000002004087c10 */ /* 0x000fe2000ff3e0ff */
[----:B------:R-:W-:Y:S01]  /*3060*/  IMAD.U32 R7, RZ, RZ, UR8 ;  /* 0x00000008ff077e24 */ /* 0x000fe2000f8e00ff */
[----:B------:R-:W-:Y:S01]  /*3070*/  UIMAD UR8, UR40, -0x80, UR6 ;  /* 0xffffff80280878a4 */ /* 0x000fe2000f8e0206 */
[----:B------:R-:W-:Y:S01]  /*3080*/  VIADD R4, R243, 0x20 ;  /* 0x00000020f3047836 */ /* 0x000fe20000000000 */
[----:B------:R-:W-:-:S02]  /*3090*/  ISETP.GE.AND P6, PT, R6, UR5, PT ;  /* 0x0000000506007c0c */ /* 0x000fc4000bfc6270 */
[----:B------:R-:W-:Y:S02]  /*30a0*/  P2R R26, PR, RZ, 0x4 ;  /* 0x00000004ff1a7803 */ /* 0x000fe40000000000 */
[----:B------:R-:W-:Y:S02]  /*30b0*/  ISETP.GE.AND P5, PT, R3, UR8, PT ;  /* 0x0000000803007c0c */ /* 0x000fe4000bfa6270 */
[----:B------:R-:W-:Y:S01]  /*30c0*/  IADD3.X R9, R5, UR33, R7, P1, !PT ;  /* 0x0000002105097c10 */ /* 0x000fe20008ffe407 */
[----:B------:R-:W-:Y:S01]  /*30d0*/  IMAD.SHL.U32 R7, R243, 0x4, RZ ;  /* 0x00000004f3077824 */ /* 0x000fe200078e00ff */
[----:B------:R-:W-:Y:S01]  /*30e0*/  ISETP.GE.AND P2, PT, R4, UR5, PT ;  /* 0x0000000504007c0c */ /* 0x000fe2000bf46270 */
[----:B------:R-:W-:Y:S01]  /*30f0*/  IMAD R5, R21, UR20, RZ ;  /* 0x0000001415057c24 */ /* 0x000fe2000f8e02ff */
[----:B------:R-:W-:Y:S01]  /*3100*/  SHF.L.U64.HI R4, R243, 0x2, R27 ;  /* 0x00000002f3047819 */ /* 0x000fe2000001021b */
[----:B------:R-:W-:Y:S01]  /*3110*/  IMAD.WIDE.U32 R8, R15, UR20, R8 ;  /* 0x000000140f087c25 */ /* 0x000fe2000f8e0008 */
[----:B------:R-:W-:-:S02]  /*3120*/  P2R R25, PR, RZ, 0x4 ;  /* 0x00000004ff197803 */ /* 0x000fc40000000000 */
[----:B------:R-:W-:Y:S01]  /*3130*/  IADD3 R16, P1, R7, UR17, RZ ;  /* 0x0000001107107c10 */ /* 0x000fe2000ff3e0ff */
[----:B------:R-:W-:Y:S01]  /*3140*/  IMAD R5, R15, UR21, R5 ;  /* 0x000000150f057c24 */ /* 0x000fe2000f8e0205 */
        /* <DEDUP_REMOVED lines=49> */
.L_x_980:
[----:B------:R-:W-:Y:S05]  /*3460*/  BSYNC B0 ;  /* 0x0000000000007941 */ /* 0x000fea0003800000 */
.L_x_979:
        /* <DEDUP_REMOVED lines=8> */
[----:B------:R-:W-:Y:S01]  /*34f0*/  IADD3 R6, P1, R3, 0x40, RZ ;  /* 0x0000004003067810 */ /* 0x000fe20007f3e0ff */
[----:B------:R-:W-:Y:S01]  /*3500*/  ULDC UR5, c[0x0][0x2d0] ;  /* 0x0000b40000057ab9 */ /* 0x000fe20000000800 */
[----:B------:R-:W-:Y:S01]  /*3510*/  IMAD.MOV.U32 R5, RZ, RZ, R14 ;  /* 0x000000ffff057224 */ /* 0x000fe200078e000e */
[----:B------:R-:W-:Y:S02]  /*3520*/  ISETP.GE.AND P3, PT, R204, UR5, PT ;  /* 0x00000005cc007c0c */ /* 0x000fe4000bf66270 */
[----:B------:R-:W-:Y:S01]  /*3530*/  IMAD.X R4, RZ, RZ, R28, P1 ;  /* 0x000000ffff047224 */ /* 0x000fe200008e061c */
[----:B------:R-:W-:-:S03]  /*3540*/  ISETP.GE.AND P2, PT, R18, UR5, PT ;  /* 0x0000000512007c0c */ /* 0x000fc6000bf46270 */
[----:B------:R-:W-:Y:S02]  /*3550*/  IMAD R7, R4, UR24, RZ ;  /* 0x0000001804077c24 */ /* 0x000fe4000f8e02ff */
[----:B------:R-:W-:-:S04]  /*3560*/  IMAD.MOV.U32 R4, RZ, RZ, R8 ;  /* 0x000000ffff047224 */ /* 0x000fc800078e0008 */
[C---:B------:R-:W-:Y:S01]  /*3570*/  IMAD.WIDE.U32 R4, R6.reuse, UR24, R4 ;  /* 0x0000001806047c25 */ /* 0x040fe2000f8e0004 */
[----:B-1----:R-:W1:Y:S01]  /*3580*/  @!P3 LDC.64 R12, c[0x0][0x218] ;  /* 0x00008600ff0cbb82 */ /* 0x002e620000000a00 */
[----:B------:R1:W-:Y:S02]  /*3590*/  @P3 STS.128 [R0+0xa000], RZ ;  /* 0x00a000ff00003388 */ /* 0x0003e40000000c00 */
[----:B------:R-:W-:-:S04]  /*35a0*/  IMAD R6, R6, UR25, R7 ;  /* 0x0000001906067c24 */ /* 0x000fc8000f8e0207 */
[----:B---3--:R-:W-:Y:S02]  /*35b0*/  IMAD.IADD R10, R5, 0x1, R6 ;  /* 0x00000001050a7824 */ /* 0x008fe400078e0206 */
        /* <DEDUP_REMOVED lines=24> */
.L_x_982:
[----:B------:R-:W-:Y:S05]  /*3740*/  BSYNC B0 ;  /* 0x0000000000007941 */ /* 0x000fea0003800000 */
.L_x_981:
        /* <DEDUP_REMOVED lines=9> */
[----:B-1----:R-:W-:Y:S02]  /*37e0*/  MOV R7, UR5 ;  /* 0x0000000500077c02 */ /* 0x002fe40008000f00 */
[----:B------:R-:W-:Y:S01]  /*37f0*/  IADD3 R6, P1, R4, UR30, RZ ;  /* 0x0000001e04067c10 */ /* 0x000fe2000ff3e0ff */
[----:B------:R2:W-:Y:S01]  /*3800*/  @P5 STS.128 [R0+0x11000], RZ ;  /* 0x011000ff00005388 */ /* 0x0005e20000000c00 */
[----:B------:R-:W-:Y:S02]  /*3810*/  IMAD R4, R21, UR8, RZ ;  /* 0x0000000815047c24 */ /* 0x000fe4000f8e02ff */
[----:B------:R-:W-:Y:S01]  /*3820*/  IADD3.X R7, R5, UR31, R7, P1, !PT ;  /* 0x0000001f05077c10 */ /* 0x000fe20008ffe407 */
[----:B------:R2:W-:Y:S01]  /*3830*/  @P5 STS.128 [R0+0x13000], RZ ;  /* 0x013000ff00005388 */ /* 0x0005e20000000c00 */
[C---:B------:R-:W-:Y:S02]  /*3840*/  IMAD R4, R15.reuse, UR9, R4 ;  /* 0x000000090f047c24 */ /* 0x040fe4000f8e0204 */
[----:B------:R-:W-:-:S05]  /*3850*/  IMAD.WIDE.U32 R6, R15, UR8, R6 ;  /* 0x000000080f067c25 */ /* 0x000fca000f8e0006 */
        /* <DEDUP_REMOVED lines=14> */
[----:B---3--:R-:W3:Y:S01]  /*3940*/  @!P2 LDC.64 R10, c[0x0][0x220] ;  /* 0x00008800ff0aab82 */ /* 0x008ee20000000a00 */
[----:B------:R1:W-:Y:S02]  /*3950*/  @P3 STS.64 [R0+0xf008], RZ ;  /* 0x00f008ff00003388 */ /* 0x0003e40000000a00 */
        /* <DEDUP_REMOVED lines=23> */
.L_x_984:
[----:B------:R-:W-:Y:S05]  /*3ad0*/  BSYNC B0 ;  /* 0x0000000000007941 */ /* 0x000fea0003800000 */
.L_x_983:
        /* <DEDUP_REMOVED lines=41> */
.L_x_986:
[----:B------:R-:W-:Y:S05]  /*3d70*/  BSYNC B0 ;  /* 0x0000000000007941 */ /* 0x000fea0003800000 */
.L_x_985:
        /* <DEDUP_REMOVED lines=9> */
[----:B------:R-:W-:Y:S01]  /*3e10*/  USHF.L.U32 UR20, UR35, 0x3, URZ ;  /* 0x0000000323147899 */ /* 0x000fe2000800063f */
[----:B-1-3--:R-:W-:Y:S01]  /*3e20*/  VIADD R4, R183, 0x1800 ;  /* 0x00001800b7047836 */ /* 0x00afe20000000000 */
[----:B------:R-:W-:Y:S01]  /*3e30*/  ULDC UR42, c[0x0][0x2d0] ;  /* 0x0000b400002a7ab9 */ /* 0x000fe20000000800 */
[----:B------:R1:W5:Y:S01]  /*3e40*/  @!P3 LDG.E R240, desc[UR10][R16.64] ;  /* 0x0000000a10f0b981 */ /* 0x000362000c1e1900 */
[----:B------:R-:W-:Y:S01]  /*3e50*/  VIADD R3, R181, 0x1800 ;  /* 0x00001800b5037836 */ /* 0x000fe20000000000 */
[----:B------:R-:W-:Y:S01]  /*3e60*/  ULDC UR45, c[0x0][0x398] ;  /* 0x0000e600002d7ab9 */ /* 0x000fe20000000800 */
[C---:B--2---:R-:W-:Y:S01]  /*3e70*/  VIADD R0, R243.reuse, 0xffffffc0 ;  /* 0xffffffc0f3007836 */ /* 0x044fe20000000000 */
[----:B------:R1:W5:Y:S01]  /*3e80*/  @!P2 LDG.E R241, desc[UR10][R16.64+0x20] ;  /* 0x0000200a10f1a981 */ /* 0x000362000c1e1900 */
[----:B------:R-:W-:Y:S01]  /*3e90*/  UIADD3 UR5, UR26, UR14, URZ ;  /* 0x0000000e1a057290 */ /* 0x000fe2000fffe03f */
[----:B------:R-:W-:Y:S01]  /*3ea0*/  IMAD R242, RZ, RZ, -UR23 ;  /* 0x80000017fff27e24 */ /* 0x000fe2000f8e02ff */
[----:B------:R-:W-:Y:S01]  /*3eb0*/  CS2R R126, SRZ ;  /* 0x00000000007e7805 */ /* 0x000fe2000001ff00 */
        /* <DEDUP_REMOVED lines=12> */
[----:B------:R-:W-:Y:S01]  /*3f80*/  CS2R R130, SRZ ;  /* 0x0000000000827805 */ /* 0x000fe2000001ff00 */
[----:B------:R-:W-:Y:S01]  /*3f90*/  UIADD3 UR27, UR20, UR28, URZ ;  /* 0x0000001c141b7290 */ /* 0x000fe2000fffe03f */
[----:B------:R-:W-:Y:S01]  /*3fa0*/  SHF.L.U64.HI R248, R0, 0x2, R3 ;  /* 0x0000000200f87819 */ /* 0x000fe20000010203 */
[----:B------:R-:W-:Y:S01]  /*3fb0*/  UIADD3 UR29, UR20, UR30, URZ ;  /* 0x0000001e141d7290 */ /* 0x000fe2000fffe03f */
[----:B------:R-:W-:Y:S01]  /*3fc0*/  CS2R R128, SRZ ;  /* 0x0000000000807805 */ /* 0x000fe2000001ff00 */
[----:B------:R-:W-:Y:S01]  /*3fd0*/  UIADD3 UR26, UR20, UR27, URZ ;  /* 0x0000001b141a7290 */ /* 0x000fe2000fffe03f */
[----:B------:R-:W-:Y:S01]  /*3fe0*/  CS2R R122, SRZ ;  /* 0x00000000007a7805 */ /* 0x000fe2000001ff00 */
[----:B------:R-:W-:Y:S01]  /*3ff0*/  UIADD3 UR24, UR20, UR29, URZ ;  /* 0x0000001d14187290 */ /* 0x000fe2000fffe03f */
[----:B------:R-:W-:Y:S01]  /*4000*/  CS2R R120, SRZ ;  /* 0x0000000000787805 */ /* 0x000fe2000001ff00 */
[----:B------:R-:W-:Y:S01]  /*4010*/  UIADD3 UR5, -UR6, 0x80, UR5 ;  /* 0x0000008006057890 */ /* 0x000fe2000fffe105 */
        /* <DEDUP_REMOVED lines=44> */
[----:B------:R-:W-:Y:S01]  /*42e0*/  SHF.L.U64.HI R249, R243, 0x2, R27 ;  /* 0x00000002f3f97819 */ /* 0x000fe2000001021b */
[----:B------:R-:W-:Y:S01]  /*42f0*/  IMAD.SHL.U32 R247, R0, 0x4, RZ ;  /* 0x0000000400f77824 */ /* 0x000fe200078e00ff */
[----:B------:R-:W-:Y:S01]  /*4300*/  LEA R174, R174, UR4, 0x1 ;  /* 0x00000004aeae7c11 */ /* 0x000fe2000f8e08ff */
[----:B------:R-:W-:Y:S01]  /*4310*/  ULDC UR8, c[0x0][0x394] ;  /* 0x0000e50000087ab9 */ /* 0x000fe20000000800 */
[----:B------:R-:W-:Y:S01]  /*4320*/  LEA R3, R4, UR4, 0x1 ;  /* 0x0000000404037c11 */ /* 0x000fe2000f8e08ff */
[----:B------:R-:W-:-:S02]  /*4330*/  UIMAD UR39, UR35, 0x18, URZ ;  /* 0x00000018232778a4 */ /* 0x000fc4000f8e023f */
[----:B------:R-:W-:Y:S02]  /*4340*/  USHF.L.U32 UR38, UR35, 0x5, URZ ;  /* 0x0000000523267899 */ /* 0x000fe4000800063f */
[----:B------:R-:W-:Y:S02]  /*4350*/  UIMAD UR37, UR35, 0x28, URZ ;  /* 0x00000028232578a4 */ /* 0x000fe4000f8e023f */
[----:B------:R-:W-:Y:S02]  /*4360*/  UIMAD UR36, UR35, 0x30, URZ ;  /* 0x00000030232478a4 */ /* 0x000fe4000f8e023f */
[----:B------:R-:W-:Y:S02]  /*4370*/  UIADD3 UR41, UR5, -UR46, URZ ;  /* 0x8000002e05297290 */ /* 0x000fe4000fffe03f */
[----:B------:R-:W-:Y:S02]  /*4380*/  UIMAD UR35, UR35, 0x38, URZ ;  /* 0x00000038232378a4 */ /* 0x000fe4000f8e023f */
[----:B------:R-:W-:-:S02]  /*4390*/  UIADD3 UR34, UR20, UR23, URZ ;  /* 0x0000001714227290 */ /* 0x000fc4000fffe03f */
[----:B------:R-:W-:Y:S01]  /*43a0*/  UIADD3 UR33, UR20, UR25, URZ ;  /* 0x0000001914217290 */ /* 0x000fe2000fffe03f */
[----:B------:R-:W-:Y:S01]  /*43b0*/  UMOV UR15, UR8 ;  /* 0x00000008000f7c82 */ /* 0x000fe20008000000 */
[----:B------:R-:W-:Y:S01]  /*43c0*/  ULDC UR5, c[0x0][0x39c] ;  /* 0x0000e70000057ab9 */ /* 0x000fe20000000800 */
[----:B-1----:R-:W-:-:S09]  /*43d0*/  ULDC UR13, c[0x0][0x2ec] ;  /* 0x0000bb00000d7ab9 */ /* 0x002fd20000000800 */
.L_x_991:
[----:B------:R-:W0:Y:S01]  /*43e0*/  LDGDEPBAR ;  /* 0x00000000000079af */ /* 0x000e220000000000 */
[----:B------:R-:W-:Y:S01]  /*43f0*/  IADD3 R0, R182, R174, RZ ;  /* 0x000000aeb6007210 */ /* 0x000fe20007ffe0ff */
[----:B------:R-:W-:Y:S01]  /*4400*/  USHF.L.U32 UR8, UR7, 0x6, URZ ;  /* 0x0000000607087899 */ /* 0x000fe2000800063f */
[----:B------:R-:W-:Y:S01]  /*4410*/  MOV R216, R199 ;  /* 0x000000c700d87202 */ /* 0x000fe20000000f00 */
[----:B------:R-:W-:Y:S01]  /*4420*/  UMOV UR12, UR60 ;  /* 0x0000003c000c7c82 */ /* 0x000fe20008000000 */
[----:B------:R-:W-:Y:S01]  /*4430*/  MOV R217, R198 ;  /* 0x000000c600d97202 */ /* 0x000fe20000000f00 */
[----:B------:R-:W-:Y:S01]  /*4440*/  UISETP.GE.AND UP0, UPT, UR8, UR41, UPT ;  /* 0x000000290800728c */ /* 0x000fe2000bf06270 */
        /* <DEDUP_REMOVED lines=19> */
[-C--:B------:R-:W-:Y:S01]  /*4580*/  HMMA.16816.F32 R28, R28, R134.reuse, RZ ;  /* 0x000000861c1c723c */ /* 0x080fe200000018ff */
[----:B------:R-:W-:Y:S02]  /*4590*/  IADD3 R132, P0, R250, UR19, RZ ;  /* 0x00000013fa847c10 */ /* 0x000fe4000ff1e0ff */
[----:B------:R-:W-:Y:S02]  /*45a0*/  LDSM.16.M88.4 R164, [R0+0x1000] ;  /* 0x0010000000a4783b */ /* 0x000fe40000000200 */
[----:B------:R-:W-:Y:S01]  /*45b0*/  IADD3.X R133, R249, UR18, RZ, P0, !PT ;  /* 0x00000012f9857c10 */ /* 0x000fe200087fe4ff */
[----:B------:R-:W-:Y:S01]  /*45c0*/  HMMA.16816.F32 R32, R32, R134, RZ ;  /* 0x000000862020723c */ /* 0x000fe200000018ff */
[----:B------:R-:W-:Y:S04]  /*45d0*/  PLOP3.LUT P0, PT, PT, PT, UP0, 0x80, 0x0 ;  /* 0x000000000000781c */ /* 0x000fe80003f0f008 */
[----:B-----5:R-:W5:Y:S01]  /*45e0*/  LDG.E R186, desc[UR10][R132.64] ;  /* 0x0000000a84ba7981 */ /* 0x020f62000c1e1900 */
[-C--:B----4-:R-:W-:Y:S03]  /*45f0*/  HMMA.16816.F32 R4, R136, R140.reuse, R4 ;  /* 0x0000008c8804723c */ /* 0x090fe60000001804 */
[----:B------:R-:W5:Y:S03]  /*4600*/  LDG.E R187, desc[UR10][R132.64+0x20] ;  /* 0x0000200a84bb7981 */ /* 0x000f66000c1e1900 */
[C---:B-1----:R-:W-:Y:S01]  /*4610*/  HMMA.16816.F32 R8, R144.reuse, R140, R8 ;  /* 0x0000008c9008723c */ /* 0x042fe20000001808 */
[----:B------:R-:W5:Y:S04]  /*4620*/  LDG.E R185, desc[UR10][R132.64+0x80] ;  /* 0x0000800a84b97981 */ /* 0x000f68000c1e1900 */
[----:B------:R1:W5:Y:S01]  /*4630*/  LDG.E R184, desc[UR10][R132.64+0xa0] ;  /* 0x0000a00a84b87981 */ /* 0x000362000c1e1900 */
[-C--:B------:R-:W-:Y:S03]  /*4640*/  HMMA.16816.F32 R12, R144, R142.reuse, R12 ;  /* 0x0000008e900c723c */ /* 0x080fe6000000180c */
[----:B------:R-:W-:Y:S03]  /*4650*/  LDSM.16.M88.4 R168, [R173+0xb000] ;  /* 0x00b00000ada8783b */ /* 0x000fe60000000200 */
[C---:B------:R-:W-:Y:S05]  /*4660*/  HMMA.16816.F32 R16, R136.reuse, R142, R16 ;  /* 0x0000008e8810723c */ /* 0x040fea0000001810 */
[----:B------:R-:W-:Y:S01]  /*4670*/  LDSM.16.M88.4 R140, [R173+0xb400] ;  /* 0x00b40000ad8c783b */ /* 0x000fe20000000200 */
[-C--:B--2---:R-:W-:Y:S06]  /*4680*/  HMMA.16816.F32 R20, R136, R148.reuse, R20 ;  /* 0x000000948814723c */ /* 0x084fec0000001814 */
[C---:B------:R-:W-:Y:S01]  /*4690*/  HMMA.16816.F32 R24, R144.reuse, R148, R24 ;  /* 0x000000949018723c */ /* 0x040fe20000001818 */
[----:B-1----:R-:W1:Y:S05]  /*46a0*/  LDSM.16.M88.4 R132, [R174+0x1800] ;  /* 0x00180000ae84783b */ /* 0x002e6a0000000200 */
[-C--:B------:R-:W-:Y:S06]  /*46b0*/  HMMA.16816.F32 R28, R144, R150.reuse, R28 ;  /* 0x00000096901c723c */ /* 0x080fec000000181c */
[----:B------:R-:W-:Y:S01]  /*46c0*/  HMMA.16816.F32 R32, R136, R150, R32 ;  /* 0x000000968820723c */ /* 0x000fe20000001820 */
[----:B------:R-:W2:Y:S05]  /*46d0*/  LDSM.16.M88.4 R136, [R0+0x1800] ;  /* 0x001800000088783b */ /* 0x000eaa0000000200 */
[-C--:B------:R-:W-:Y:S03]  /*46e0*/  HMMA.16816.F32 R4, R152, R156.reuse, R4 ;  /* 0x0000009c9804723c */ /* 0x080fe60000001804 */
[----:B------:R-:W-:Y:S08]  /*46f0*/  LDSM.16.M88.4 R144, [R174+0x2000] ;  /* 0x00200000ae90783b */ /* 0x000ff00000000200 */
[----:B------:R-:W3:Y:S01]  /*4700*/  LDSM.16.M88.4 R148, [R172+0xd000] ;  /* 0x00d00000ac94783b */ /* 0x000ee20000000200 */
        /* <DEDUP_REMOVED lines=9> */
[----:B------:R-:W4:Y:S03]  /*47a0*/  LDSM.16.M88.4 R152, [R172+0xd400] ;  /* 0x00d40000ac98783b */ /* 0x000f260000000200 */
[-C--:B------:R-:W-:Y:S05]  /*47b0*/  HMMA.16816.F32 R4, R164, R168.reuse, R4 ;  /* 0x000000a8a404723c */ /* 0x080fea0000001804 */
[----:B------:R-:W4:Y:S01]  /*47c0*/  LDSM.16.M88.4 R160, [R173+0xd000] ;  /* 0x00d00000ada0783b */ /* 0x000f220000000200 */
        /* <DEDUP_REMOVED lines=9> */
[C---:B-1----:R-:W-:Y:S06]  /*4860*/  HMMA.16816.F32 R8, R132.reuse, R148, R8 ;  /* 0x000000948408723c */ /* 0x042fec0000001808 */
[-C--:B------:R-:W-:Y:S06]  /*4870*/  HMMA.16816.F32 R12, R132, R150.reuse, R12 ;  /* 0x00000096840c723c */ /* 0x080fec000000180c */
[C---:B------:R-:W-:Y:S06]  /*4880*/  HMMA.16816.F32 R16, R144.reuse, R150, R16 ;  /* 0x000000969010723c */ /* 0x040fec0000001810 */
[-C--:B----4-:R-:W-:Y:S06]  /*4890*/  HMMA.16816.F32 R20, R144, R152.reuse, R20 ;  /* 0x000000989014723c */ /* 0x090fec0000001814 */
[C---:B------:R-:W-:Y:S06]  /*48a0*/  HMMA.16816.F32 R24, R132.reuse, R152, R24 ;  /* 0x000000988418723c */ /* 0x040fec0000001818 */
[-C--:B------:R-:W-:Y:S06]  /*48b0*/  HMMA.16816.F32 R28, R132, R154.reuse, R28 ;  /* 0x0000009a841c723c */ /* 0x080fec000000181c */
[----:B------:R-:W-:Y:S06]  /*48c0*/  HMMA.16816.F32 R32, R144, R154, R32 ;  /* 0x0000009a9020723c */ /* 0x000fec0000001820 */
[-C--:B------:R-:W-:Y:S06]  /*48d0*/  HMMA.16816.F32 R4, R156, R160.reuse, R4 ;  /* 0x000000a09c04723c */ /* 0x080fec0000001804 */
        /* <DEDUP_REMOVED lines=22> */
[----:B------:R1:W1:Y:S10]  /*4a40*/  MUFU.TANH R149, R0 ;  /* 0x0000000000957308 */ /* 0x0002740000002400 */
        /* <DEDUP_REMOVED lines=12> */
[----:B------:R-:W-:Y:S09]  /*4b10*/  HMMA.16816.F32 R32, R156, R6, R32 ;  /* 0x000000069c20723c */ /* 0x000ff20000001820 */
[----:B------:R3:W1:Y:S02]  /*4b20*/  MUFU.TANH R168, R16 ;  /* 0x0000001000a87308 */ /* 0x0006640000002400 */
[----:B------:R-:W-:Y:S01]  /*4b30*/  FMUL.FTZ R20, R20, UR5 ;  /* 0x0000000514147c20 */ /* 0x000fe20008410000 */
[----:B------:R-:W-:Y:S01]  /*4b40*/  FMUL.FTZ R21, R21, UR5 ;  /* 0x0000000515157c20 */ /* 0x000fe20008410000 */
[----:B------:R-:W-:Y:S01]  /*4b50*/  FMUL.FTZ R22, R22, UR5 ;  /* 0x0000000516167c20 */ /* 0x000fe20008410000 */
[----:B------:R-:W-:Y:S01]  /*4b60*/  FMUL.FTZ R23, R23, UR5 ;  /* 0x0000000517177c20 */ /* 0x000fe20008410000 */
[----:B------:R-:W-:Y:S04]  /*4b70*/  FMUL.FTZ R24, R24, UR5 ;  /* 0x0000000518187c20 */ /* 0x000fe80008410000 */
[----:B------:R3:W1:Y:S01]  /*4b80*/  MUFU.TANH R167, R17 ;  /* 0x0000001100a77308 */ /* 0x0006620000002400 */
[----:B------:R-:W-:Y:S01]  /*4b90*/  FMUL.FTZ R25, R25, UR5 ;  /* 0x0000000519197c20 */ /* 0x000fe20008410000 */
        /* <DEDUP_REMOVED lines=10> */
[----:B------:R-:W-:Y:S05]  /*4c40*/  FMUL.FTZ R35, R35, UR5 ;  /* 0x0000000523237c20 */ /* 0x000fea0008410000 */
        /* <DEDUP_REMOVED lines=19> */
[----:B------:R-:W-:Y:S01]  /*4d80*/  USHF.L.U32 UR9, UR40, 0x7, URZ ;  /* 0x0000000728097899 */ /* 0x000fe2000800063f */
[----:B---3--:R-:W-:Y:S01]  /*4d90*/  MOV R21, R159 ;  /* 0x0000009f00157202 */ /* 0x008fe20000000f00 */
        /* <DEDUP_REMOVED lines=25> */
[----:B------:R-:W-:Y:S01]  /*4f30*/  IMAD.MOV.U32 R15, RZ, RZ, R154 ;  /* 0x000000ffff0f7224 */ /* 0x000fe200078e009a */
[----:B------:R-:W-:Y:S01]  /*4f40*/  UIADD3 UR9, UR9, UR14, URZ ;  /* 0x0000000e09097290 */ /* 0x000fe2000fffe03f */
[----:B------:R-:W-:Y:S01]  /*4f50*/  MOV R22, R149 ;  /* 0x0000009500167202 */ /* 0x000fe20000000f00 */
[----:B------:R-:W-:Y:S01]  /*4f60*/  IMAD.MOV.U32 R25, RZ, RZ, R160 ;  /* 0x000000ffff197224 */ /* 0x000fe200078e00a0 */
[----:B------:R-:W-:Y:S01]  /*4f70*/  MOV R31, R152 ;  /* 0x00000098001f7202 */ /* 0x000fe20000000f00 */
[----:B------:R-:W-:Y:S01]  /*4f80*/  UIADD3 UR9, UR15, UR9, -UR6 ;  /* 0x000000090f097290 */ /* 0x000fe2000fffe806 */
[----:B------:R-:W-:Y:S01]  /*4f90*/  IMAD.U32 R0, RZ, RZ, UR12 ;  /* 0x0000000cff007e24 */ /* 0x000fe2000f8e00ff */
[----:B------:R-:W-:Y:S01]  /*4fa0*/  UIADD3 UR12, UR8, 0x40, URZ ;  /* 0x00000040080c7890 */ /* 0x000fe2000fffe03f */
[----:B------:R-:W-:Y:S02]  /*4fb0*/  IMAD.MOV.U32 R32, RZ, RZ, R151 ;  /* 0x000000ffff207224 */ /* 0x000fe400078e0097 */
[----:B------:R-:W-:Y:S01]  /*4fc0*/  IMAD.MOV.U32 R35, RZ, RZ, R153 ;  /* 0x000000ffff237224 */ /* 0x000fe200078e0099 */
[----:B------:R-:W-:Y:S01]  /*4fd0*/  ISETP.LT.AND P0, PT, R0, UR6, PT ;  /* 0x0000000600007c0c */ /* 0x000fe2000bf01270 */
[----:B------:R-:W-:Y:S03]  /*4fe0*/  UISETP.GE.AND UP0, UPT, UR12, UR9, UPT ;  /* 0x000000090c00728c */ /* 0x000fe6000bf06270 */
[----:B------:R-:W-:Y:S03]  /*4ff0*/  UMOV UR12, UR15 ;  /* 0x0000000f000c7c82 */ /* 0x000fe60008000000 */
[----:B------:R-:W-:Y:S11]  /*5000*/  PLOP3.LUT P1, PT, PT, PT, UP0, 0x80, 0x0 ;  /* 0x000000000000781c */ /* 0x000ff60003f2f008 */
[----:B------:R-:W-:Y:S02]  /*5010*/  @!UPT UIADD3 URZ, URZ, URZ, URZ ;  /* 0x0000003f3f3ff290 */ /* 0x000fe4000fffe03f */
[----:B------:R-:W-:Y:S05]  /*5020*/  @!P1 BRA P0, `(.L_x_988) ;  /* 0x0000000800009947 */ /* 0x000fea0000000000 */
.L_x_987:
[----:B------:R-:W-:Y:S01]  /*5030*/  UIADD3 UR15, UR6, 0x1, -UR14 ;  /* 0x00000001060f7890 */ /* 0x000fe2000fffe80e */
[----:B------:R-:W-:Y:S01]  /*5040*/  VIADD R6, R243, UR8 ;  /* 0x00000008f3067c36 */ /* 0x000fe20008000000 */
[----:B------:R-:W-:Y:S01]  /*5050*/  UIADD3 UR9, -UR12, UR6, -UR14 ;  /* 0x000000060c097290 */ /* 0x000fe2000fffe90e */
[----:B-1----:R-:W-:Y:S01]  /*5060*/  IMAD.U32 R0, RZ, RZ, UR40 ;  /* 0x00000028ff007e24 */ /* 0x002fe2000f8e00ff */
[----:B------:R-:W-:Y:S01]  /*5070*/  UIADD3 UR8, UR15, UR45, URZ ;  /* 0x0000002d0f087290 */ /* 0x000fe2000fffe03f */
[----:B------:R-:W-:Y:S02]  /*5080*/  VIADD R7, R6, 0x20 ;  /* 0x0000002006077836 */ /* 0x000fe40000000000 */
[----:B------:R-:W-:Y:S01]  /*5090*/  IMAD R0, R0, 0x80, R251 ;  /* 0x0000008000007824 */ /* 0x000fe200078e02fb */
[----:B------:R-:W-:Y:S01]  /*50a0*/  VIADDMNMX R5, R6, UR9, RZ, !PT ;  /* 0x0000000906057c46 */ /* 0x000fe2000f8001ff */
[----:B------:R-:W-:Y:S01]  /*50b0*/  UMOV UR15, UR12 ;  /* 0x0000000c000f7c82 */ /* 0x000fe20008000000 */
[----:B------:R-:W-:Y:S01]  /*50c0*/  VIADDMNMX R7, R7, UR9, RZ, !PT ;  /* 0x0000000907077c46 */ /* 0x000fe2000f8001ff */
[----:B------:R-:W-:Y:S01]  /*50d0*/  IMAD.U32 R4, RZ, RZ, UR8 ;  /* 0x00000008ff047e24 */ /* 0x000fe2000f8e00ff */
[CC--:B------:R-:W-:Y:S01]  /*50e0*/  ISETP.GE.AND P3, PT, R0.reuse, R5.reuse, PT ;  /* 0x000000050000720c */ /* 0x0c0fe20003f66270 */
[C---:B---3--:R-:W-:Y:S02]  /*50f0*/  VIADD R14, R0.reuse, 0x1 ;  /* 0x00000001000e7836 */ /* 0x048fe40000000000 */
[----:B------:R-:W-:Y:S01]  /*5100*/  VIADD R13, R0, 0x8 ;  /* 0x00000008000d7836 */ /* 0x000fe20000000000 */
[----:B------:R-:W-:Y:S01]  /*5110*/  VIADDMNMX R4, R6, R4, UR6, PT ;  /* 0x0000000606047e46 */ /* 0x000fe2000b800104 */
[----:B------:R-:W-:Y:S01]  /*5120*/  VIADD R12, R0, 0x9 ;  /* 0x00000009000c7836 */ /* 0x000fe20000000000 */
[-C--:B------:R-:W-:Y:S01]  /*5130*/  ISETP.GE.AND P2, PT, R14, R5.reuse, PT ;  /* 0x000000050e00720c */ /* 0x080fe20003f46270 */
[C---:B------:R-:W-:Y:S01]  /*5140*/  VIADD R11, R0.reuse, 0x10 ;  /* 0x00000010000b7836 */ /* 0x040fe20000000000 */
[CC--:B------:R-:W-:Y:S01]  /*5150*/  ISETP.GE.OR P3, PT, R0.reuse, R4.reuse, !P3 ;  /* 0x000000040000720c */ /* 0x0c0fe20005f66670 */
[C---:B------:R-:W-:Y:S01]  /*5160*/  VIADD R10, R0.reuse, 0x11 ;  /* 0x00000011000a7836 */ /* 0x040fe20000000000 */
[-C--:B------:R-:W-:Y:S01]  /*5170*/  ISETP.GE.AND P1, PT, R13, R5.reuse, PT ;  /* 0x000000050d00720c */ /* 0x080fe20003f26270 */
[C---:B------:R-:W-:Y:S01]  /*5180*/  VIADD R9, R0.reuse, 0x18 ;  /* 0x0000001800097836 */ /* 0x040fe20000000000 */
[----:B------:R-:W-:Y:S01]  /*5190*/  FSEL R35, R153, -INF , !P3 ;  /* 0xff80000099237808 */ /* 0x000fe20005800000 */
[----:B------:R-:W-:Y:S01]  /*51a0*/  VIADD R8, R0, 0x19 ;  /* 0x0000001900087836 */ /* 0x000fe20000000000 */
[-C--:B------:R-:W-:Y:S01]  /*51b0*/  ISETP.GE.AND P0, PT, R12, R5.reuse, PT ;  /* 0x000000050c00720c */ /* 0x080fe20003f06270 */
[----:B------:R-:W-:Y:S01]  /*51c0*/  IMAD.U32 R16, RZ, RZ, UR8 ;  /* 0x00000008ff107e24 */ /* 0x000fe2000f8e00ff */
[-C--:B------:R-:W-:Y:S01]  /*51d0*/  ISETP.GE.AND P6, PT, R11, R5.reuse, PT ;  /* 0x000000050b00720c */ /* 0x080fe20003fc6270 */
[----:B------:R-:W-:Y:S01]  /*51e0*/  IMAD.U32 R15, RZ, RZ, UR8 ;  /* 0x00000008ff0f7e24 */ /* 0x000fe2000f8e00ff */
        /* <DEDUP_REMOVED lines=100> */
.L_x_988:
[C---:B------:R-:W-:Y:S01]  /*5830*/  FMUL.FTZ R6, R240.reuse, 1.4426950216293334961 ;  /* 0x3fb8aa3bf0067820 */ /* 0x040fe20000410000 */
[----:B------:R-:W-:Y:S01]  /*5840*/  FSETP.NEU.FTZ.AND P0, PT, R240, -INF , PT ;  /* 0xff800000f000780b */ /* 0x000fe20003f1d000 */
[----:B------:R-:W-:Y:S01]  /*5850*/  FMUL.FTZ R5, R241, 1.4426950216293334961 ;  /* 0x3fb8aa3bf1057820 */ /* 0x000fe20000410000 */
[----:B------:R-:W-:Y:S01]  /*5860*/  FMUL.FTZ R4, R238, 1.4426950216293334961 ;  /* 0x3fb8aa3bee047820 */ /* 0x000fe20000410000 */
[----:B------:R-:W-:Y:S01]  /*5870*/  FMUL.FTZ R14, R239, 1.4426950216293334961 ;  /* 0x3fb8aa3bef0e7820 */ /* 0x000fe20000410000 */
[----:B------:R-:W-:Y:S01]  /*5880*/  FSEL R6, R6, RZ, P0 ;  /* 0x000000ff06067208 */ /* 0x000fe20000000000 */
[----:B------:R-:W-:Y:S01]  /*5890*/  UISETP.GT.AND UP3, UPT, UR7, UR22, UPT ;  /* 0x000000160700728c */ /* 0x000fe2000bf64270 */
[----:B------:R-:W-:Y:S03]  /*58a0*/  FSETP.NEU.FTZ.AND P0, PT, R241, -INF , PT ;  /* 0xff800000f100780b */ /* 0x000fe60003f1d000 */
[--C-:B------:R-:W-:Y:S01]  /*58b0*/  FFMA.FTZ R0, R35, UR13, -R6.reuse ;  /* 0x0000000d23007c23 */ /* 0x100fe20008010806 */
[----:B------:R-:W-:Y:S02]  /*58c0*/  FSEL R5, R5, RZ, P0 ;  /* 0x000000ff05057208 */ /* 0x000fe40000000000 */
[----:B------:R-:W-:Y:S01]  /*58d0*/  FSETP.NEU.FTZ.AND P0, PT, R238, -INF , PT ;  /* 0xff800000ee00780b */ /* 0x000fe20003f1d000 */
[----:B------:R1:W-:Y:S03]  /*58e0*/  MUFU.EX2 R148, R0 ;  /* 0x0000000000947308 */ /* 0x0003e60000000800 */
[----:B------:R-:W-:Y:S02]  /*58f0*/  FSEL R4, R4, RZ, P0 ;  /* 0x000000ff04047208 */ /* 0x000fe40000000000 */
[----:B------:R-:W-:Y:S01]  /*5900*/  FSETP.NEU.FTZ.AND P0, PT, R239, -INF , PT ;  /* 0xff800000ef00780b */ /* 0x000fe20003f1d000 */
[--C-:B-1----:R-:W-:Y:S04]  /*5910*/  FFMA.FTZ R0, R31, UR13, -R6.reuse ;  /* 0x0000000d1f007c23 */ /* 0x102fe80008010806 */
[----:B------:R1:W-:Y:S02]  /*5920*/  MUFU.EX2 R144, R0 ;  /* 0x0000000000907308 */ /* 0x0003e40000000800 */
[--C-:B-1----:R-:W-:Y:S08]  /*5930*/  FFMA.FTZ R0, R32, UR13, -R5.reuse ;  /* 0x0000000d20007c23 */ /* 0x102ff00008010805 */
[----:B------:R1:W-:Y:S02]  /*5940*/  MUFU.EX2 R147, R0 ;  /* 0x0000000000937308 */ /* 0x0003e40000000800 */
[--C-:B-1----:R-:W-:Y:S08]  /*5950*/  FFMA.FTZ R0, R22, UR13, -R5.reuse ;  /* 0x0000000d16007c23 */ /* 0x102ff00008010805 */
[----:B------:R1:W-:Y:S02]  /*5960*/  MUFU.EX2 R146, R0 ;  /* 0x0000000000927308 */ /* 0x0003e40000000800 */
[--C-:B-1----:R-:W-:Y:S08]  /*5970*/  FFMA.FTZ R0, R33, UR13, -R6.reuse ;  /* 0x0000000d21007c23 */ /* 0x102ff00008010806 */
[----:B------:R1:W-:Y:S02]  /*5980*/  MUFU.EX2 R224, R0 ;  /* 0x0000000000e07308 */ /* 0x0003e40000000800 */
        /* <DEDUP_REMOVED lines=12> */
[----:B------:R1:W-:Y:S10]  /*5a50*/  MUFU.EX2 R145, R14 ;  /* 0x0000000e00917308 */ /* 0x0003f40000000800 */
[----:B------:R4:W-:Y:S01]  /*5a60*/  MUFU.EX2 R198, R7 ;  /* 0x0000000700c67308 */ /* 0x0009e20000000800 */
[----:B-1----:R-:W-:Y:S09]  /*5a70*/  FFMA.FTZ R14, R15, UR13, -R0 ;  /* 0x0000000d0f0e7c23 */ /* 0x002ff20008010800 */
[----:B------:R-:W-:Y:S01]  /*5a80*/  MUFU.EX2 R199, R14 ;  /* 0x0000000e00c77308 */ /* 0x000fe20000000800 */
[--C-:B----4-:R-:W-:Y:S09]  /*5a90*/  FFMA.FTZ R7, R16, UR13, -R4.reuse ;  /* 0x0000000d10077c23 */ /* 0x110ff20008010804 */
        /* <DEDUP_REMOVED lines=20> */
[----:B------:R-:W-:Y:S01]  /*5be0*/  MUFU.EX2 R227, R7 ;  /* 0x0000000700e37308 */ /* 0x000fe20000000800 */
[--C-:B----4-:R-:W-:Y:S01]  /*5bf0*/  FFMA.FTZ R6, R29, UR13, -R5.reuse ;  /* 0x0000000d1d067c23 */ /* 0x110fe20008010805 */
[----:B------:R-:W-:Y:S08]  /*5c00*/  FFMA.FTZ R5, R30, UR13, -R5 ;  /* 0x0000000d1e057c23 */ /* 0x000ff00008010805 */
[----:B------:R1:W-:Y:S10]  /*5c10*/  MUFU.EX2 R235, R6 ;  /* 0x0000000600eb7308 */ /* 0x0003f40000000800 */
[----:B------:R4:W-:Y:S01]  /*5c20*/  MUFU.EX2 R234, R5 ;  /* 0x0000000500ea7308 */ /* 0x0009e20000000800 */
[----:B-1----:R-:W-:Y:S09]  /*5c30*/  FFMA.FTZ R6, R12, UR13, -R0 ;  /* 0x0000000d0c067c23 */ /* 0x002ff20008010800 */
[----:B------:R-:W-:Y:S01]  /*5c40*/  MUFU.EX2 R231, R6 ;  /* 0x0000000600e77308 */ /* 0x000fe20000000800 */
[----:B----4-:R-:W-:Y:S09]  /*5c50*/  FFMA.FTZ R5, R18, UR13, -R4 ;  /* 0x0000000d12057c23 */ /* 0x010ff20008010804 */
[----:B------:R1:W4:Y:S02]  /*5c60*/  MUFU.EX2 R228, R5 ;  /* 0x0000000500e47308 */ /* 0x0003240000000800 */
[--C-:B-1----:R-:W-:Y:S01]  /*5c70*/  FFMA.FTZ R5, R10, UR13, -R0.reuse ;  /* 0x0000000d0a057c23 */ /* 0x102fe20008010800 */
[----:B--2---:R-:W-:Y:S02]  /*5c80*/  F2FP.F16.F32.PACK_AB R7, R222, R224 ;  /* 0x000000e0de07723e */ /* 0x004fe400000000ff */
[----:B---3--:R-:W-:Y:S05]  /*5c90*/  F2FP.F16.F32.PACK_AB R6, R215, R220 ;  /* 0x000000dcd706723e */ /* 0x008fea00000000ff */
[----:B------:R1:W-:Y:S02]  /*5ca0*/  MUFU.EX2 R226, R5 ;  /* 0x0000000500e27308 */ /* 0x0003e40000000800 */
[--C-:B-1----:R-:W-:Y:S01]  /*5cb0*/  FFMA.FTZ R5, R11, UR13, -R0.reuse ;  /* 0x0000000d0b057c23 */ /* 0x102fe20008010800 */
[----:B------:R-:W-:Y:S07]  /*5cc0*/  FFMA.FTZ R0, R13, UR13, -R0 ;  /* 0x0000000d0d007c23 */ /* 0x000fee0008010800 */
[----:B------:R1:W2:Y:S10]  /*5cd0*/  MUFU.EX2 R225, R5 ;  /* 0x0000000500e17308 */ /* 0x0002b40000000800 */
[----:B------:R3:W-:Y:S01]  /*5ce0*/  MUFU.EX2 R230, R0 ;  /* 0x0000000000e67308 */ /* 0x0007e20000000800 */
[--C-:B-1----:R-:W-:Y:S01]  /*5cf0*/  FFMA.FTZ R5, R20, UR13, -R4.reuse ;  /* 0x0000000d14057c23 */ /* 0x102fe20008010804 */
[----:B------:R-:W-:Y:S08]  /*5d00*/  FFMA.FTZ R4, R21, UR13, -R4 ;  /* 0x0000000d15047c23 */ /* 0x000ff00008010804 */
[----:B------:R1:W-:Y:S01]  /*5d10*/  MUFU.EX2 R233, R5 ;  /* 0x0000000500e97308 */ /* 0x0003e20000000800 */
[----:B---3--:R-:W-:Y:S09]  /*5d20*/  F2FP.F16.F32.PACK_AB R0, R236, R237 ;  /* 0x000000edec00723e */ /* 0x008ff200000000ff */
[----:B------:R3:W2:Y:S01]  /*5d30*/  MUFU.EX2 R232, R4 ;  /* 0x0000000400e87308 */ /* 0x0006a20000000800 */
[----:B-1----:R-:W-:Y:S05]  /*5d40*/  F2FP.F16.F32.PACK_AB R5, R144, R148 ;  /* 0x000000949005723e */ /* 0x002fea00000000ff */
[----:B------:R1:W-:Y:S01]  /*5d50*/  STS [R203+0x19000], R5 ;  /* 0x01900005cb007388 */ /* 0x0003e20000000800 */
[----:B---3--:R-:W-:Y:S05]  /*5d60*/  F2FP.F16.F32.PACK_AB R4, R146, R147 ;  /* 0x000000939204723e */ /* 0x008fea00000000ff */
[----:B------:R3:W-:Y:S04]  /*5d70*/  STS [R203+0x19400], R4 ;  /* 0x01940004cb007388 */ /* 0x0007e80000000800 */
[----:B------:R4:W-:Y:S04]  /*5d80*/  STS [R202+0x19000], R7 ;  /* 0x01900007ca007388 */ /* 0x0009e80000000800 */
[----:B------:R2:W-:Y:S01]  /*5d90*/  STS [R202+0x19400], R6 ;  /* 0x01940006ca007388 */ /* 0x0005e20000000800 */
[----:B-1----:R-:W-:Y:S05]  /*5da0*/  F2FP.F16.F32.PACK_AB R5, R145, R210 ;  /* 0x000000d29105723e */ /* 0x002fea00000000ff */
[----:B------:R1:W-:Y:S01]  /*5db0*/  STS [R203+0x1a000], R5 ;  /* 0x01a00005cb007388 */ /* 0x0003e20000000800 */
[----:B---3--:R-:W-:Y:S02]  /*5dc0*/  F2FP.F16.F32.PACK_AB R4, R198, R199 ;  /* 0x000000c7c604723e */ /* 0x008fe400000000ff */
[----:B----4-:R-:W-:Y:S03]  /*5dd0*/  F2FP.F16.F32.PACK_AB R7, R213, R214 ;  /* 0x000000d6d507723e */ /* 0x010fe600000000ff */
[----:B------:R3:W-:Y:S01]  /*5de0*/  STS [R203+0x1a400], R4 ;  /* 0x01a40004cb007388 */ /* 0x0007e20000000800 */
[----:B--2---:R-:W-:Y:S03]  /*5df0*/  F2FP.F16.F32.PACK_AB R6, R211, R212 ;  /* 0x000000d4d306723e */ /* 0x004fe600000000ff */
[----:B------:R2:W-:Y:S04]  /*5e00*/  STS [R202+0x1a000], R7 ;  /* 0x01a00007ca007388 */ /* 0x0005e80000000800 */
[----:B------:R4:W-:Y:S01]  /*5e10*/  STS [R202+0x1a400], R6 ;  /* 0x01a40006ca007388 */ /* 0x0009e20000000800 */
[----:B-1----:R-:W-:Y:S05]  /*5e20*/  F2FP.F16.F32.PACK_AB R5, R221, R223 ;  /* 0x000000dfdd05723e */ /* 0x002fea00000000ff */
[----:B------:R1:W-:Y:S01]  /*5e30*/  STS [R201+0x19000], R5 ;  /* 0x01900005c9007388 */ /* 0x0003e20000000800 */
[----:B---3--:R-:W-:Y:S02]  /*5e40*/  F2FP.F16.F32.PACK_AB R4, R218, R219 ;  /* 0x000000dbda04723e */ /* 0x008fe400000000ff */
[----:B--2---:R-:W-:Y:S03]  /*5e50*/  F2FP.F16.F32.PACK_AB R7, R227, R228 ;  /* 0x000000e4e307723e */ /* 0x004fe600000000ff */
        /* <DEDUP_REMOVED lines=11> */
[----:B------:R-:W-:Y:S08]  /*5f10*/  LDSM.16.M88.4 R32, [R175+UR4+0x6000] ;  /* 0x00600004af20783b */ /* 0x000ff00008000200 */
[----:B------:R-:W2:Y:S08]  /*5f20*/  LDSM.16.M88.4 R16, [R172+0xf000] ;  /* 0x00f00000ac10783b */ /* 0x000eb00000000200 */
[----:B------:R-:W3:Y:S01]  /*5f30*/  LDSM.16.M88.4 R28, [R175+UR4+0x6800] ;  /* 0x00680004af1c783b */ /* 0x000ee20008000200 */
[----:B-1----:R-:W-:Y:S07]  /*5f40*/  FFMA.FTZ R0, -R149, R149, 1 ;  /* 0x3f80000095007423 */ /* 0x002fee0000010195 */
[----:B------:R-:W1:Y:S01]  /*5f50*/  LDSM.16.M88.4 R132, [R172+0xf400] ;  /* 0x00f40000ac84783b */ /* 0x000e620000000200 */
[----:B------:R-:W-:Y:S07]  /*5f60*/  FMUL.FTZ R0, R0, UR5 ;  /* 0x0000000500007c20 */ /* 0x000fee0008410000 */
[----:B------:R-:W-:Y:S08]  /*5f70*/  LDSM.16.M88.4 R136, [R176] ;  /* 0x00000000b088783b */ /* 0x000ff00000000200 */
[----:B------:R-:W4:Y:S01]  /*5f80*/  LDSM.16.M88.4 R140, [R173+0xf000] ;  /* 0x00f00000ad8c783b */ /* 0x000f220000000200 */
        /* <DEDUP_REMOVED lines=60> */
[C---:B------:R-:W-:Y:S06]  /*6350*/  HMMA.16816.F32 R16, R140.reuse, R134, R16 ;  /* 0x000000868c10723c */ /* 0x040fec0000001810 */
[C---:B-----5:R-:W-:Y:S01]  /*6360*/  FADD.FTZ R4, -R186.reuse, R4 ;  /* 0x00000004ba047221 */ /* 0x060fe20000010100 */
[----:B------:R-:W-:Y:S01]  /*6370*/  FADD.FTZ R5, -R186, R5 ;  /* 0x00000005ba057221 */ /* 0x000fe20000010100 */
[C---:B------:R-:W-:Y:S03]  /*6380*/  FADD.FTZ R6, -R187.reuse, R6 ;  /* 0x00000006bb067221 */ /* 0x040fe60000010100 */
[----:B------:R-:W-:Y:S01]  /*6390*/  FADD.FTZ R7, -R187, R7 ;  /* 0x00000007bb077221 */ /* 0x000fe20000010100 */
[----:B------:R-:W-:Y:S01]  /*63a0*/  FMUL.FTZ R148, R148, R4 ;  /* 0x0000000494947220 */ /* 0x000fe20000410000 */
[----:B------:R-:W-:Y:S01]  /*63b0*/  FMUL.FTZ R133, R144, R5 ;  /* 0x0000000590857220 */ /* 0x000fe20000410000 */
[----:B------:R-:W-:Y:S01]  /*63c0*/  FMUL.FTZ R147, R147, R6 ;  /* 0x0000000693937220 */ /* 0x000fe20000410000 */
[----:B------:R-:W-:Y:S01]  /*63d0*/  FMUL.FTZ R132, R146, R7 ;  /* 0x0000000792847220 */ /* 0x000fe20000410000 */
[C---:B------:R-:W-:Y:S01]  /*63e0*/  FADD.FTZ R8, -R185.reuse, R8 ;  /* 0x00000008b9087221 */ /* 0x040fe20000010100 */
[----:B------:R-:W1:Y:S01]  /*63f0*/  LDSM.16.M88.4 R4, [R173+0x13400] ;  /* 0x01340000ad04783b */ /* 0x000e620000000200 */
[----:B------:R-:W-:Y:S01]  /*6400*/  FADD.FTZ R10, -R184, R10 ;  /* 0x0000000ab80a7221 */ /* 0x000fe20000010100 */
[----:B------:R-:W-:Y:S01]  /*6410*/  FADD.FTZ R9, -R185, R9 ;  /* 0x00000009b9097221 */ /* 0x000fe20000010100 */
[----:B------:R-:W-:Y:S01]  /*6420*/  FMUL.FTZ R146, R210, R8 ;  /* 0x00000008d2927220 */ /* 0x000fe20000410000 */
[----:B------:R-:W-:Y:S01]  /*6430*/  FFMA.FTZ R8, -R151, R151, 1 ;  /* 0x3f80000097087423 */ /* 0x000fe20000010197 */
[----:B------:R-:W-:Y:S01]  /*6440*/  FMUL.FTZ R144, R199, R10 ;  /* 0x0000000ac7907220 */ /* 0x000fe20000410000 */
[----:B------:R-:W-:Y:S01]  /*6450*/  FFMA.FTZ R10, -R153, R153, 1 ;  /* 0x3f800000990a7423 */ /* 0x000fe20000010199 */
[----:B------:R-:W-:Y:S01]  /*6460*/  FMUL.FTZ R132, R132, R0 ;  /* 0x0000000084847220 */ /* 0x000fe20000410000 */
[----:B------:R-:W-:Y:S01]  /*6470*/  FADD.FTZ R11, -R184, R11 ;  /* 0x0000000bb80b7221 */ /* 0x000fe20000010100 */
[----:B------:R-:W-:Y:S01]  /*6480*/  FFMA.FTZ R0, -R150, R150, 1 ;  /* 0x3f80000096007423 */ /* 0x000fe20000010196 */
[----:B------:R-:W-:Y:S01]  /*6490*/  FMUL.FTZ R145, R145, R9 ;  /* 0x0000000991917220 */ /* 0x000fe20000410000 */
[----:B------:R-:W-:Y:S01]  /*64a0*/  FFMA.FTZ R9, -R152, R152, 1 ;  /* 0x3f80000098097423 */ /* 0x000fe20000010198 */
[----:B------:R-:W-:Y:S01]  /*64b0*/  FMUL.FTZ R8, R8, UR5 ;  /* 0x0000000508087c20 */ /* 0x000fe20008410000 */
[----:B------:R-:W-:Y:S01]  /*64c0*/  FMUL.FTZ R10, R10, UR5 ;  /* 0x000000050a0a7c20 */ /* 0x000fe20008410000 */
[----:B------:R-:W-:Y:S01]  /*64d0*/  FMUL.FTZ R135, R198, R11 ;  /* 0x0000000bc6877220 */ /* 0x000fe20000410000 */
[----:B------:R-:W-:Y:S01]  /*64e0*/  FMUL.FTZ R0, R0, UR5 ;  /* 0x0000000500007c20 */ /* 0x000fe20008410000 */
[----:B------:R-:W-:Y:S01]  /*64f0*/  FMUL.FTZ R9, R9, UR5 ;  /* 0x0000000509097c20 */ /* 0x000fe20008410000 */
[----:B------:R-:W-:Y:S01]  /*6500*/  FMUL.FTZ R134, R147, R8 ;  /* 0x0000000893867220 */ /* 0x000fe20000410000 */
[----:B------:R-:W-:Y:S01]  /*6510*/  FMUL.FTZ R11, R148, R10 ;  /* 0x0000000a940b7220 */ /* 0x000fe20000410000 */
[----:B------:R-:W-:Y:S01]  /*6520*/  FFMA.FTZ R8, -R154, R154, 1 ;  /* 0x3f8000009a087423 */ /* 0x000fe2000001019a */
[----:B------:R-:W-:Y:S01]  /*6530*/  FADD.FTZ R13, -R185, R13 ;  /* 0x0000000db90d7221 */ /* 0x000fe20000010100 */
[----:B------:R-:W-:Y:S01]  /*6540*/  FADD.FTZ R14, -R184, R14 ;  /* 0x0000000eb80e7221 */ /* 0x000fe20000010100 */
[----:B------:R-:W-:Y:S01]  /*6550*/  F2FP.F16.F32.PACK_AB R132, R132, R134 ;  /* 0x000000868484723e */ /* 0x000fe200000000ff */
[----:B------:R-:W-:Y:S01]  /*6560*/  FFMA.FTZ R10, -R160, R160, 1 ;  /* 0x3f800000a00a7423 */ /* 0x000fe200000101a0 */
[----:B------:R-:W-:Y:S01]  /*6570*/  FMUL.FTZ R135, R135, R0 ;  /* 0x0000000087877220 */ /* 0x000fe20000410000 */
[----:B------:R-:W-:Y:S01]  /*6580*/  FADD.FTZ R15, -R184, R15 ;  /* 0x0000000fb80f7221 */ /* 0x000fe20000010100 */
[----:B------:R-:W-:Y:S01]  /*6590*/  FFMA.FTZ R0, -R161, R161, 1 ;  /* 0x3f800000a1007423 */ /* 0x000fe200000101a1 */
[----:B------:R-:W-:Y:S01]  /*65a0*/  FMUL.FTZ R133, R133, R9 ;  /* 0x0000000985857220 */ /* 0x000fe20000410000 */
[----:B------:R-:W-:Y:S01]  /*65b0*/  FFMA.FTZ R9, -R155, R155, 1 ;  /* 0x3f8000009b097423 */ /* 0x000fe2000001019b */
[----:B------:R-:W-:Y:S01]  /*65c0*/  FMUL.FTZ R8, R8, UR5 ;  /* 0x0000000508087c20 */ /* 0x000fe20008410000 */
[----:B------:R-:W-:Y:S01]  /*65d0*/  FMUL.FTZ R148, R213, R13 ;  /* 0x0000000dd5947220 */ /* 0x000fe20000410000 */
[----:B------:R-:W-:Y:S01]  /*65e0*/  FMUL.FTZ R147, R212, R14 ;  /* 0x0000000ed4937220 */ /* 0x000fe20000410000 */
[----:B------:R-:W-:Y:S01]  /*65f0*/  FMUL.FTZ R10, R10, UR5 ;  /* 0x000000050a0a7c20 */ /* 0x000fe20008410000 */
[----:B------:R-:W-:Y:S01]  /*6600*/  FMUL.FTZ R14, R211, R15 ;  /* 0x0000000fd30e7220 */ /* 0x000fe20000410000 */
[----:B------:R-:W-:Y:S01]  /*6610*/  FMUL.FTZ R0, R0, UR5 ;  /* 0x0000000500007c20 */ /* 0x000fe20008410000 */
[----:B------:R-:W-:Y:S01]  /*6620*/  FADD.FTZ R12, -R185, R12 ;  /* 0x0000000cb90c7221 */ /* 0x000fe20000010100 */
[----:B------:R-:W-:Y:S01]  /*6630*/  FMUL.FTZ R9, R9, UR5 ;  /* 0x0000000509097c20 */ /* 0x000fe20008410000 */
[----:B------:R-:W-:Y:S01]  /*6640*/  FMUL.FTZ R144, R144, R8 ;  /* 0x0000000890907220 */ /* 0x000fe20000410000 */
[----:B------:R-:W-:Y:S01]  /*6650*/  FMUL.FTZ R13, R146, R10 ;  /* 0x0000000a920d7220 */ /* 0x000fe20000410000 */
[----:B------:R-:W-:Y:S01]  /*6660*/  FFMA.FTZ R8, -R164, R164, 1 ;  /* 0x3f800000a4087423 */ /* 0x000fe200000101a4 */
[-C--:B-1----:R-:W-:Y:S03]  /*6670*/  HMMA.16816.F32 R20, R140, R4.reuse, R20 ;  /* 0x000000048c14723c */ /* 0x082fe60000001814 */
[----:B------:R-:W-:Y:S01]  /*6680*/  FADD.FTZ R17, -R186, R17 ;  /* 0x00000011ba117221 */ /* 0x000fe20000010100 */
[----:B------:R-:W-:Y:S01]  /*6690*/  FMUL.FTZ R14, R14, R0 ;  /* 0x000000000e0e7220 */ /* 0x000fe20000410000 */
[----:B------:R-:W-:Y:S01]  /*66a0*/  FMUL.FTZ R149, R214, R12 ;  /* 0x0000000cd6957220 */ /* 0x000fe20000410000 */
[C---:B------:R-:W-:Y:S05]  /*66b0*/  HMMA.16816.F32 R24, R136.reuse, R4, R24 ;  /* 0x000000048818723c */ /* 0x040fea0000001818 */
[----:B------:R-:W-:Y:S01]  /*66c0*/  FADD.FTZ R18, -R187, R18 ;  /* 0x00000012bb127221 */ /* 0x000fe20000010100 */
[-C--:B------:R-:W-:Y:S05]  /*66d0*/  HMMA.16816.F32 R28, R136, R6.reuse, R28 ;  /* 0x00000006881c723c */ /* 0x080fea000000181c */
[----:B------:R-:W-:Y:S01]  /*66e0*/  FFMA.FTZ R5, -R163, R163, 1 ;  /* 0x3f800000a3057423 */ /* 0x000fe200000101a3 */
[----:B------:R-:W-:Y:S01]  /*66f0*/  FFMA.FTZ R4, -R162, R162, 1 ;  /* 0x3f800000a2047423 */ /* 0x000fe200000101a2 */
[----:B------:R-:W-:Y:S01]  /*6700*/  FADD.FTZ R19, -R187, R19 ;  /* 0x00000013bb137221 */ /* 0x000fe20000010100 */
[----:B------:R-:W-:Y:S01]  /*6710*/  FFMA.FTZ R0, -R165, R165, 1 ;  /* 0x3f800000a5007423 */ /* 0x000fe200000101a5 */
[----:B------:R-:W-:Y:S04]  /*6720*/  HMMA.16816.F32 R32, R140, R6, R32 ;  /* 0x000000068c20723c */ /* 0x000fe80000001820 */
[----:B------:R-:W-:Y:S01]  /*6730*/  FMUL.FTZ R5, R5, UR5 ;  /* 0x0000000505057c20 */ /* 0x000fe20008410000 */
[----:B------:R-:W-:Y:S01]  /*6740*/  FMUL.FTZ R4, R4, UR5 ;  /* 0x0000000504047c20 */ /* 0x000fe20008410000 */
[----:B------:R-:W-:Y:S01]  /*6750*/  FMUL.FTZ R12, R145, R9 ;  /* 0x00000009910c7220 */ /* 0x000fe20000410000 */
[----:B------:R-:W-:Y:S01]  /*6760*/  F2FP.F16.F32.PACK_AB R133, R133, R11 ;  /* 0x0000000b8585723e */ /* 0x000fe200000000ff */
[----:B------:R-:W-:Y:S03]  /*6770*/  FMUL.FTZ R15, R148, R5 ;  /* 0x00000005940f7220 */ /* 0x000fe60000410000 */
[----:B------:R-:W-:Y:S01]  /*6780*/  FMUL.FTZ R10, R147, R4 ;  /* 0x00000004930a7220 */ /* 0x000fe20000410000 */
[----:B------:R-:W-:Y:S01]  /*6790*/  FFMA.FTZ R5, -R167, R167, 1 ;  /* 0x3f800000a7057423 */ /* 0x000fe200000101a7 */
[----:B------:R-:W-:Y:S01]  /*67a0*/  FFMA.FTZ R4, -R166, R166, 1 ;  /* 0x3f800000a6047423 */ /* 0x000fe200000101a6 */
[----:B------:R-:W-:Y:S01]  /*67b0*/  FMUL.FTZ R8, R8, UR5 ;  /* 0x0000000508087c20 */ /* 0x000fe20008410000 */
[----:B------:R-:W-:Y:S01]  /*67c0*/  FMUL.FTZ R11, R222, R17 ;  /* 0x00000011de0b7220 */ /* 0x000fe20000410000 */
[----:B------:R-:W-:Y:S01]  /*67d0*/  FADD.FTZ R20, -R186, R20 ;  /* 0x00000014ba147221 */ /* 0x000fe20000010100 */
[----:B------:R-:W-:Y:S01]  /*67e0*/  FMUL.FTZ R5, R5, UR5 ;  /* 0x0000000505057c20 */ /* 0x000fe20008410000 */
[----:B------:R-:W-:Y:S01]  /*67f0*/  FMUL.FTZ R18, R220, R18 ;  /* 0x00000012dc127220 */ /* 0x000fe20000410000 */
[----:B------:R-:W-:Y:S01]  /*6800*/  FMUL.FTZ R19, R215, R19 ;  /* 0x00000013d7137220 */ /* 0x000fe20000410000 */
[----:B------:R-:W-:Y:S01]  /*6810*/  FMUL.FTZ R4, R4, UR5 ;  /* 0x0000000504047c20 */ /* 0x000fe20008410000 */
[----:B------:R-:W-:Y:S01]  /*6820*/  FMUL.FTZ R0, R0, UR5 ;  /* 0x0000000500007c20 */ /* 0x000fe20008410000 */
[----:B------:R-:W-:Y:S01]  /*6830*/  FMUL.FTZ R9, R149, R8 ;  /* 0x0000000895097220 */ /* 0x000fe20000410000 */
[----:B------:R-:W-:Y:S01]  /*6840*/  F2FP.F16.F32.PACK_AB R17, R12, R13 ;  /* 0x0000000d0c11723e */ /* 0x000fe200000000ff */
[----:B------:R-:W-:Y:S01]  /*6850*/  FADD.FTZ R16, -R186, R16 ;  /* 0x00000010ba107221 */ /* 0x000fe20000010100 */
[----:B------:R-:W-:Y:S01]  /*6860*/  FMUL.FTZ R137, R223, R20 ;  /* 0x00000014df897220 */ /* 0x000fe20000410000 */
[----:B------:R-:W-:Y:S01]  /*6870*/  FFMA.FTZ R8, -R168, R168, 1 ;  /* 0x3f800000a8087423 */ /* 0x000fe200000101a8 */
[----:B------:R-:W-:Y:S01]  /*6880*/  FMUL.FTZ R13, R11, R5 ;  /* 0x000000050b0d7220 */ /* 0x000fe20000410000 */
[----:B------:R-:W-:Y:S01]  /*6890*/  FFMA.FTZ R6, -R189, R189, 1 ;  /* 0x3f800000bd067423 */ /* 0x000fe200000101bd */
[----:B------:R-:W-:Y:S01]  /*68a0*/  FADD.FTZ R21, -R186, R21 ;  /* 0x00000015ba157221 */ /* 0x000fe20000010100 */
[----:B------:R-:W-:Y:S01]  /*68b0*/  FMUL.FTZ R20, R18, R4 ;  /* 0x0000000412147220 */ /* 0x000fe20000410000 */
[----:B------:R-:W-:Y:S01]  /*68c0*/  FMUL.FTZ R19, R19, R0 ;  /* 0x0000000013137220 */ /* 0x000fe20000410000 */
[----:B------:R-:W-:Y:S01]  /*68d0*/  FFMA.FTZ R5, -R171, R171, 1 ;  /* 0x3f800000ab057423 */ /* 0x000fe200000101ab */
[C---:B------:R-:W-:Y:S01]  /*68e0*/  FADD.FTZ R22, -R187.reuse, R22 ;  /* 0x00000016bb167221 */ /* 0x040fe20000010100 */
[----:B------:R-:W-:Y:S01]  /*68f0*/  FADD.FTZ R23, -R187, R23 ;  /* 0x00000017bb177221 */ /* 0x000fe20000010100 */
[----:B------:R-:W-:Y:S01]  /*6900*/  FFMA.FTZ R4, -R170, R170, 1 ;  /* 0x3f800000aa047423 */ /* 0x000fe200000101aa */
[----:B------:R-:W-:Y:S01]  /*6910*/  FFMA.FTZ R0, -R169, R169, 1 ;  /* 0x3f800000a9007423 */ /* 0x000fe200000101a9 */
[----:B------:R-:W-:Y:S01]  /*6920*/  FMUL.FTZ R134, R224, R16 ;  /* 0x00000010e0867220 */ /* 0x000fe20000410000 */
[----:B------:R-:W-:Y:S01]  /*6930*/  FMUL.FTZ R8, R8, UR5 ;  /* 0x0000000508087c20 */ /* 0x000fe20008410000 */
[----:B------:R-:W-:Y:S01]  /*6940*/  FMUL.FTZ R6, R6, UR5 ;  /* 0x0000000506067c20 */ /* 0x000fe20008410000 */
[----:B------:R-:W-:Y:S01]  /*6950*/  F2FP.F16.F32.PACK_AB R16, R135, R144 ;  /* 0x000000908710723e */ /* 0x000fe200000000ff */
[----:B------:R-:W-:Y:S01]  /*6960*/  FMUL.FTZ R136, R221, R21 ;  /* 0x00000015dd887220 */ /* 0x000fe20000410000 */
[----:B------:R-:W-:Y:S01]  /*6970*/  FMUL.FTZ R5, R5, UR5 ;  /* 0x0000000505057c20 */ /* 0x000fe20008410000 */
[----:B------:R-:W-:Y:S01]  /*6980*/  FMUL.FTZ R135, R219, R22 ;  /* 0x00000016db877220 */ /* 0x000fe20000410000 */
[----:B------:R-:W-:Y:S01]  /*6990*/  FMUL.FTZ R21, R218, R23 ;  /* 0x00000017da157220 */ /* 0x000fe20000410000 */
[----:B------:R-:W-:Y:S01]  /*69a0*/  FMUL.FTZ R4, R4, UR5 ;  /* 0x0000000504047c20 */ /* 0x000fe20008410000 */
[----:B------:R-:W-:Y:S01]  /*69b0*/  FMUL.FTZ R0, R0, UR5 ;  /* 0x0000000500007c20 */ /* 0x000fe20008410000 */
[----:B------:R-:W-:Y:S01]  /*69c0*/  FMUL.FTZ R12, R134, R8 ;  /* 0x00000008860c7220 */ /* 0x000fe20000410000 */
[----:B------:R-:W-:Y:S01]  /*69d0*/  FMUL.FTZ R7, R137, R6 ;  /* 0x0000000689077220 */ /* 0x000fe20000410000 */
[----:B------:R-:W-:Y:S01]  /*69e0*/  FADD.FTZ R24, -R185, R24 ;  /* 0x00000018b9187221 */ /* 0x000fe20000010100 */
        /* <DEDUP_REMOVED lines=10> */
[----:B------:R-:W-:Y:S01]  /*6a90*/  F2FP.F16.F32.PACK_AB R14, R14, R10 ;  /* 0x0000000a0e0e723e */ /* 0x000fe200000000ff */
[----:B------:R-:W-:Y:S01]  /*6aa0*/  FMUL.FTZ R10, R228, R24 ;  /* 0x00000018e40a7220 */ /* 0x000fe20000410000 */
[----:B------:R-:W-:Y:S01]  /*6ab0*/  F2FP.F16.F32.PACK_AB R15, R15, R9 ;  /* 0x000000090f0f723e */ /* 0x000fe200000000ff */
[----:B------:R-:W-:Y:S01]  /*6ac0*/  FMUL.FTZ R6, R6, UR5 ;  /* 0x0000000506067c20 */ /* 0x000fe20008410000 */
[----:B------:R-:W-:Y:S01]  /*6ad0*/  FMUL.FTZ R9, R227, R25 ;  /* 0x00000019e3097220 */ /* 0x000fe20000410000 */
[----:B------:R-:W-:Y:S01]  /*6ae0*/  FMUL.FTZ R5, R5, UR5 ;  /* 0x0000000505057c20 */ /* 0x000fe20008410000 */
[----:B------:R-:W-:Y:S01]  /*6af0*/  FMUL.FTZ R23, R226, R26 ;  /* 0x0000001ae2177220 */ /* 0x000fe20000410000 */
[----:B------:R-:W-:Y:S01]  /*6b00*/  FMUL.FTZ R22, R225, R27 ;  /* 0x0000001be1167220 */ /* 0x000fe20000410000 */
[----:B------:R-:W-:Y:S01]  /*6b10*/  FMUL.FTZ R4, R4, UR5 ;  /* 0x0000000504047c20 */ /* 0x000fe20008410000 */
[----:B------:R-:W-:Y:S01]  /*6b20*/  FMUL.FTZ R0, R0, UR5 ;  /* 0x0000000500007c20 */ /* 0x000fe20008410000 */
        /* <DEDUP_REMOVED lines=10> */
[----:B------:R-:W-:Y:S01]  /*6bd0*/  F2FP.F16.F32.PACK_AB R13, R13, R12 ;  /* 0x0000000c0d0d723e */ /* 0x000fe200000000ff */
[----:B------:R-:W-:Y:S01]  /*6be0*/  FFMA.FTZ R4, -R158, R158, 1 ;  /* 0x3f8000009e047423 */ /* 0x000fe2000001019e */
[----:B------:R-:W-:Y:S01]  /*6bf0*/  FFMA.FTZ R0, -R157, R157, 1 ;  /* 0x3f8000009d007423 */ /* 0x000fe2000001019d */
[----:B------:R-:W-:Y:S01]  /*6c00*/  F2FP.F16.F32.PACK_AB R12, R19, R20 ;  /* 0x00000014130c723e */ /* 0x000fe200000000ff */
[----:B------:R-:W-:Y:S01]  /*6c10*/  FMUL.FTZ R19, R233, R28 ;  /* 0x0000001ce9137220 */ /* 0x000fe20000410000 */
[----:B------:R-:W-:Y:S01]  /*6c20*/  FMUL.FTZ R6, R6, UR5 ;  /* 0x0000000506067c20 */ /* 0x000fe20008410000 */
[----:B------:R-:W-:Y:S01]  /*6c30*/  FMUL.FTZ R29, R232, R29 ;  /* 0x0000001de81d7220 */ /* 0x000fe20000410000 */
[----:B------:R-:W-:Y:S01]  /*6c40*/  FMUL.FTZ R5, R5, UR5 ;  /* 0x0000000505057c20 */ /* 0x000fe20008410000 */
[----:B------:R-:W-:Y:S01]  /*6c50*/  FMUL.FTZ R21, R231, R30 ;  /* 0x0000001ee7157220 */ /* 0x000fe20000410000 */
[----:B------:R-:W-:Y:S01]  /*6c60*/  FMUL.FTZ R20, R230, R31 ;  /* 0x0000001fe6147220 */ /* 0x000fe20000410000 */
[----:B------:R-:W-:Y:S01]  /*6c70*/  FMUL.FTZ R4, R4, UR5 ;  /* 0x0000000504047c20 */ /* 0x000fe20008410000 */
[----:B------:R-:W-:Y:S01]  /*6c80*/  FMUL.FTZ R0, R0, UR5 ;  /* 0x0000000500007c20 */ /* 0x000fe20008410000 */
[----:B------:R-:W-:Y:S01]  /*6c90*/  F2FP.F16.F32.PACK_AB R8, R8, R7 ;  /* 0x000000070808723e */ /* 0x000fe200000000ff */
[----:B------:R-:W-:Y:S01]  /*6ca0*/  FMUL.FTZ R19, R19, R6 ;  /* 0x0000000613137220 */ /* 0x000fe20000410000 */
[----:B------:R-:W-:Y:S01]  /*6cb0*/  F2FP.F16.F32.PACK_AB R7, R11, R18 ;  /* 0x000000120b07723e */ /* 0x000fe200000000ff */
[----:B------:R-:W-:Y:S01]  /*6cc0*/  FMUL.FTZ R11, R29, R5 ;  /* 0x000000051d0b7220 */ /* 0x000fe20000410000 */
[----:B------:R-:W-:Y:S01]  /*6cd0*/  F2FP.F16.F32.PACK_AB R6, R9, R10 ;  /* 0x0000000a0906723e */ /* 0x000fe200000000ff */
[----:B------:R-:W-:Y:S01]  /*6ce0*/  FADD.FTZ R32, -R186, R32 ;  /* 0x00000020ba207221 */ /* 0x000fe20000010100 */
[----:B------:R-:W-:Y:S01]  /*6cf0*/  FMUL.FTZ R21, R21, R4 ;  /* 0x0000000415157220 */ /* 0x000fe20000410000 */
[----:B------:R-:W-:Y:S01]  /*6d00*/  FMUL.FTZ R20, R20, R0 ;  /* 0x0000000014147220 */ /* 0x000fe20000410000 */
[----:B------:R-:W-:Y:S01]  /*6d10*/  FFMA.FTZ R9, -R197, R197, 1 ;  /* 0x3f800000c5097423 */ /* 0x000fe200000101c5 */
[----:B------:R-:W-:Y:S01]  /*6d20*/  FFMA.FTZ R5, -R196, R196, 1 ;  /* 0x3f800000c4057423 */ /* 0x000fe200000101c4 */
[----:B------:R-:W-:Y:S01]  /*6d30*/  FADD.FTZ R33, -R186, R33 ;  /* 0x00000021ba217221 */ /* 0x000fe20000010100 */
[C---:B------:R-:W-:Y:S01]  /*6d40*/  FADD.FTZ R34, -R187.reuse, R34 ;  /* 0x00000022bb227221 */ /* 0x040fe20000010100 */
[----:B------:R-:W-:Y:S01]  /*6d50*/  FADD.FTZ R35, -R187, R35 ;  /* 0x00000023bb237221 */ /* 0x000fe20000010100 */
[----:B------:R-:W-:Y:S01]  /*6d60*/  FFMA.FTZ R4, -R195, R195, 1 ;  /* 0x3f800000c3047423 */ /* 0x000fe200000101c3 */
[----:B------:R-:W-:Y:S01]  /*6d70*/  F2FP.F16.F32.PACK_AB R11, R11, R19 ;  /* 0x000000130b0b723e */ /* 0x000fe200000000ff */
[----:B------:R-:W-:Y:S01]  /*6d80*/  FFMA.FTZ R0, -R194, R194, 1 ;  /* 0x3f800000c2007423 */ /* 0x000fe200000101c2 */
[----:B------:R-:W-:Y:S01]  /*6d90*/  FMUL.FTZ R18, R237, R32 ;  /* 0x00000020ed127220 */ /* 0x000fe20000410000 */
[C---:B------:R-:W-:Y:S01]  /*6da0*/  IADD3 R160, R204.reuse, 0x20, RZ ;  /* 0x00000020cca07810 */ /* 0x040fe20007ffe0ff */
[----:B------:R-:W-:Y:S01]  /*6db0*/  FMUL.FTZ R9, R9, UR5 ;  /* 0x0000000509097c20 */ /* 0x000fe20008410000 */
[----:B------:R-:W-:Y:S01]  /*6dc0*/  FMUL.FTZ R10, R5, UR5 ;  /* 0x00000005050a7c20 */ /* 0x000fe20008410000 */
[----:B------:R-:W-:Y:S01]  /*6dd0*/  IADD3 R161, R204, 0x40, RZ ;  /* 0x00000040cca17810 */ /* 0x000fe20007ffe0ff */
[----:B------:R-:W-:Y:S01]  /*6de0*/  FMUL.FTZ R33, R236, R33 ;  /* 0x00000021ec217220 */ /* 0x000fe20000410000 */
[----:B------:R-:W-:Y:S01]  /*6df0*/  FMUL.FTZ R34, R235, R34 ;  /* 0x00000022eb227220 */ /* 0x000fe20000410000 */
[----:B------:R-:W-:Y:S01]  /*6e00*/  FMUL.FTZ R35, R234, R35 ;  /* 0x00000023ea237220 */ /* 0x000fe20000410000 */
[----:B------:R-:W-:Y:S01]  /*6e10*/  FMUL.FTZ R5, R4, UR5 ;  /* 0x0000000504057c20 */ /* 0x000fe20008410000 */
[----:B------:R-:W-:Y:S01]  /*6e20*/  FMUL.FTZ R0, R0, UR5 ;  /* 0x0000000500007c20 */ /* 0x000fe20008410000 */
[----:B------:R-:W-:Y:S01]  /*6e30*/  FMUL.FTZ R18, R18, R9 ;  /* 0x0000000912127220 */ /* 0x000fe20000410000 */
[----:B------:R-:W-:Y:S01]  /*6e40*/  FMUL.FTZ R4, R33, R10 ;  /* 0x0000000a21047220 */ /* 0x000fe20000410000 */
[----:B------:R-:W-:Y:S01]  /*6e50*/  F2FP.F16.F32.PACK_AB R10, R20, R21 ;  /* 0x00000015140a723e */ /* 0x000fe200000000ff */
[----:B------:R-:W-:Y:S01]  /*6e60*/  FMUL.FTZ R9, R34, R5 ;  /* 0x0000000522097220 */ /* 0x000fe20000410000 */
[----:B------:R-:W-:Y:S01]  /*6e70*/  F2FP.F16.F32.PACK_AB R5, R22, R23 ;  /* 0x000000171605723e */ /* 0x000fe200000000ff */
[----:B------:R-:W-:Y:S01]  /*6e80*/  FMUL.FTZ R0, R35, R0 ;  /* 0x0000000023007220 */ /* 0x000fe20000410000 */
[----:B------:R-:W-:Y:S04]  /*6e90*/  F2FP.F16.F32.PACK_AB R4, R4, R18 ;  /* 0x000000120404723e */ /* 0x000fe800000000ff */
[----:B------:R-:W-:Y:S01]  /*6ea0*/  F2FP.F16.F32.PACK_AB R0, R0, R9 ;  /* 0x000000090000723e */ /* 0x000fe200000000ff */
[----:B------:R-:W-:Y:S06]  /*6eb0*/  @!P0 BRA `(.L_x_989) ;  /* 0x0000000000c08947 */ /* 0x000fec0003800000 */
        /* <DEDUP_REMOVED lines=18> */
[--C-:B------:R-:W-:Y:S02]  /*6fe0*/  @!P2 IMAD.MOV.U32 R20, RZ, RZ, R207.reuse ;  /* 0x000000ffff14a224 */ /* 0x100fe400078e00cf */
        /* <DEDUP_REMOVED lines=29> */
.L_x_989:
        /* <DEDUP_REMOVED lines=123> */
.L_x_990:
[----:B------:R-:W-:Y:S01]  /*7970*/  LDSM.16.M88.4 R24, [R177] ;  /* 0x00000000b118783b */ /* 0x000fe20000000200 */
[C---:B------:R-:W-:Y:S01]  /*7980*/  LEA R199, P1, R242.reuse, R216, 0x2 ;  /* 0x000000d8f2c77211 */ /* 0x040fe200078210ff */
[----:B------:R-:W-:Y:S02]  /*7990*/  ULOP3.LUT UR8, UR7, 0x1, URZ, 0xc0, !UPT ;  /* 0x0000000107087892 */ /* 0x000fe4000f8ec03f */
[----:B--2---:R-:W1:Y:S01]  /*79a0*/  LDSM.16.MT88.4 R8, [R0+0x9000] ;  /* 0x009000000008783b */ /* 0x004e620000004200 */
[----:B------:R-:W-:Y:S01]  /*79b0*/  LEA.HI.X.SX32 R198, R242, R217, 0x2, P1 ;  /* 0x000000d9f2c67211 */ /* 0x000fe200008f16ff */
[----:B------:R-:W-:Y:S02]  /*79c0*/  UISETP.NE.U32.AND UP0, UPT, UR8, 0x1, UPT ;  /* 0x000000010800788c */ /* 0x000fe4000bf05070 */
[----:B------:R-:W2:Y:S01]  /*79d0*/  LDSM.16.MT88.4 R16, [R0+0xb000] ;  /* 0x00b000000010783b */ /* 0x000ea20000004200 */
[----:B------:R-:W-:Y:S02]  /*79e0*/  UISETP.GT.AND UP2, UPT, UR7, UR22, UPT ;  /* 0x000000160700728c */ /* 0x000fe4000bf44270 */
[----:B------:R-:W-:Y:S01]  /*79f0*/  UIADD3 UR7, UR7, -0x1, URZ ;  /* 0xffffffff07077890 */ /* 0x000fe2000fffe03f */
        /* <DEDUP_REMOVED lines=337> */
[----:B------:R-:W-:Y:S01]  /*8f10*/  @UP0 UIADD3 UR5, UR43, UR44, URZ ;  /* 0x0000002c2b050290 */ /* 0x000fe2000fffe03f */
[----:B------:R-:W-:Y:S01]  /*8f20*/  F2FP.F16.F32.PACK_AB R11, R11, R108 ;  /* 0x0000006c0b0b723e */ /* 0x000fe200000000ff */
[----:B------:R-:W-:Y:S01]  /*8f30*/  STS [R246+0x200], R20 ;  /* 0x00020014f6007388 */ /* 0x000fe20000000800 */
[----:B------:R-:W-:Y:S01]  /*8f40*/  F2FP.F16.F32.PACK_AB R10, R10, R110 ;  /* 0x0000006e0a0a723e */ /* 0x000fe200000000ff */
[----:B------:R-:W-:Y:S01]  /*8f50*/  @UP0 ULDC.64 UR8, c[0x0][0x450] ;  /* 0x0001140000080ab9 */ /* 0x000fe20000000a00 */
[----:B------:R-:W-:Y:S01]  /*8f60*/  F2FP.F16.F32.PACK_AB R9, R9, R116 ;  /* 0x000000740909723e */ /* 0x000fe200000000ff */
[----:B------:R-:W-:Y:S01]  /*8f70*/  STS [R245+0x1000], R23 ;  /* 0x00100017f5007388 */ /* 0x000fe20000000800 */
[----:B------:R-:W-:Y:S01]  /*8f80*/  F2FP.F16.F32.PACK_AB R8, R8, R118 ;  /* 0x000000760808723e */ /* 0x000fe200000000ff */
[----:B------:R-:W-:Y:S01]  /*8f90*/  @UP0 UIMAD.WIDE.U32 UR12, UR5, UR8, URZ ;  /* 0x00000008050c02a5 */ /* 0x000fe2000f8e003f */
[----:B------:R-:W-:Y:S01]  /*8fa0*/  F2FP.F16.F32.PACK_AB R5, R5, R128 ;  /* 0x000000800505723e */ /* 0x000fe200000000ff */
[----:B------:R-:W-:Y:S01]  /*8fb0*/  STS [R245+0x1200], R22 ;  /* 0x00120016f5007388 */ /* 0x000fe20000000800 */
[----:B------:R-:W-:Y:S01]  /*8fc0*/  F2FP.F16.F32.PACK_AB R4, R4, R130 ;  /* 0x000000820404723e */ /* 0x000fe200000000ff */
[----:B------:R-:W-:Y:S01]  /*8fd0*/  @UP0 UIMAD UR5, UR5, UR9, URZ ;  /* 0x00000009050502a4 */ /* 0x000fe2000f8e023f */
[----:B------:R-:W-:Y:S01]  /*8fe0*/  F2FP.F16.F32.PACK_AB R7, R7, R120 ;  /* 0x000000780707723e */ /* 0x000fe200000000ff */
[----:B------:R-:W-:Y:S01]  /*8ff0*/  STS [R246+0x1000], R19 ;  /* 0x00100013f6007388 */ /* 0x000fe20000000800 */
[----:B------:R-:W-:Y:S01]  /*9000*/  F2FP.F16.F32.PACK_AB R6, R6, R122 ;  /* 0x0000007a0606723e */ /* 0x000fe200000000ff */
[----:B------:R-:W-:Y:S01]  /*9010*/  @UP0 UIADD3 UR20, UR13, UR5, URZ ;  /* 0x000000050d140290 */ /* 0x000fe2000fffe03f */
[----:B------:R-:W-:Y:S01]  /*9020*/  F2FP.F16.F32.PACK_AB R3, R3, R124 ;  /* 0x0000007c0303723e */ /* 0x000fe200000000ff */
[----:B------:R-:W-:Y:S01]  /*9030*/  STS [R246+0x1200], R18 ;  /* 0x00120012f6007388 */ /* 0x000fe20000000800 */
[----:B------:R-:W-:Y:S01]  /*9040*/  F2FP.F16.F32.PACK_AB R0, R0, R126 ;  /* 0x0000007e0000723e */ /* 0x000fe200000000ff */
[----:B------:R-:W-:Y:S01]  /*9050*/  @UP0 UMOV UR19, UR12 ;  /* 0x0000000c00130c82 */ /* 0x000fe20008000000 */
[----:B------:R-:W-:Y:S01]  /*9060*/  F2FP.F16.F32.PACK_AB R40, R41, R40 ;  /* 0x000000282928723e */ /* 0x000fe200000000ff */
[----:B------:R-:W-:Y:S01]  /*9070*/  STS [R245+0x2000], R17 ;  /* 0x00200011f5007388 */ /* 0x000fe20000000800 */
[----:B------:R-:W-:-:S02]  /*9080*/  F2FP.F16.F32.PACK_AB R42, R43, R42 ;  /* 0x0000002a2b2a723e */ /* 0x000fc400000000ff */
[----:B------:R-:W-:Y:S01]  /*9090*/  F2FP.F16.F32.PACK_AB R44, R45, R44 ;  /* 0x0000002c2d2c723e */ /* 0x000fe200000000ff */
[----:B------:R-:W-:Y:S01]  /*90a0*/  STS [R245+0x2200], R16 ;  /* 0x00220010f5007388 */ /* 0x000fe20000000800 */
[----:B------:R-:W-:Y:S02]  /*90b0*/  F2FP.F16.F32.PACK_AB R46, R47, R46 ;  /* 0x0000002e2f2e723e */ /* 0x000fe400000000ff */
[----:B------:R-:W-:Y:S01]  /*90c0*/  F2FP.F16.F32.PACK_AB R52, R53, R52 ;  /* 0x000000343534723e */ /* 0x000fe200000000ff */
[----:B------:R-:W-:Y:S01]  /*90d0*/  STS [R246+0x2000], R13 ;  /* 0x0020000df6007388 */ /* 0x000fe20000000800 */
[----:B------:R-:W-:Y:S02]  /*90e0*/  F2FP.F16.F32.PACK_AB R54, R55, R54 ;  /* 0x000000363736723e */ /* 0x000fe400000000ff */
        /* <DEDUP_REMOVED lines=67> */
.L_x_992:
[----:B------:R-:W-:Y:S01]  /*9520*/  @UP0 UIADD3 UR7, UR43, UR44, URZ ;  /* 0x0000002c2b070290 */ /* 0x000fe2000fffe03f */
[----:B--2---:R-:W-:Y:S01]  /*9530*/  LEA R0, R244, UR4, 0x1 ;  /* 0x00000004f4007c11 */ /* 0x004fe2000f8e08ff */
        /* <DEDUP_REMOVED lines=18> */
.L_x_993:
        /* <DEDUP_REMOVED lines=37> */
[----:B------:R-:W-:Y:S01]  /*98b0*/  IMAD.MOV.U32 R4, RZ, RZ, R8 ;  /* 0x000000ffff047224 */ /* 0x000fe200078e0008 */
[----:B------:R-:W-:Y:S01]  /*98c0*/  MOV R5, R24 ;  /* 0x0000001800057202 */ /* 0x000fe20000000f00 */
[----:B------:R-:W3:Y:S01]  /*98d0*/  LDS.128 R16, [R0+0xd000] ;  /* 0x00d0000000107984 */ /* 0x000ee20000000c00 */
[----:B------:R-:W-:Y:S01]  /*98e0*/  IMAD R25, R26, UR8, RZ ;  /* 0x000000081a197c24 */ /* 0x000fe2000f8e02ff */
[----:B------:R-:W-:Y:S01]  /*98f0*/  ISETP.GE.AND P1, PT, R160, UR15, PT ;  /* 0x0000000fa0007c0c */ /* 0x000fe2000bf26270 */
[----:B------:R-:W-:Y:S01]  /*9900*/  ULDC.64 UR16, c[0x0][0x3f0] ;  /* 0x0000fc0000107ab9 */ /* 0x000fe20000000a00 */
[----:B------:R-:W-:Y:S01]  /*9910*/  IMAD.WIDE.U32 R10, R3, UR8, R4 ;  /* 0x00000008030a7c25 */ /* 0x000fe2000f8e0004 */
[----:B------:R-:W-:-:S03]  /*9920*/  ISETP.GE.AND P0, PT, R161, UR15, PT ;  /* 0x0000000fa1007c0c */ /* 0x000fc6000bf06270 */
[----:B------:R-:W-:Y:S02]  /*9930*/  IMAD R4, R3, UR9, R25 ;  /* 0x0000000903047c24 */ /* 0x000fe4000f8e0219 */
[----:B------:R-:W4:Y:S02]  /*9940*/  @!P2 LDS.128 R12, [R0+0x9000] ;  /* 0x00900000000ca984 */ /* 0x000f240000000c00 */
[----:B------:R-:W-:Y:S01]  /*9950*/  IMAD.IADD R5, R4, 0x1, R11 ;  /* 0x0000000104057824 */ /* 0x000fe200078e020b */
[----:B------:R-:W-:-:S04]  /*9960*/  LEA R4, P5, R10, UR16, 0x1 ;  /* 0x000000100a047c11 */ /* 0x000fc8000f8a08ff */
[----:B------:R-:W-:-:S05]  /*9970*/  LEA.HI.X R5, R10, UR17, R5, 0x1, P5 ;  /* 0x000000110a057c11 */ /* 0x000fca000a8f0c05 */
[----:B--2---:R2:W-:Y:S04]  /*9980*/  @!P1 STG.E.128 desc[UR10][R4.64+0x40], R20 ;  /* 0x0000401404009986 */ /* 0x0045e8000c101d0a */
[----:B---3--:R2:W-:Y:S04]  /*9990*/  @!P0 STG.E.128 desc[UR10][R4.64+0x80], R16 ;  /* 0x0000801004008986 */ /* 0x0085e8000c101d0a */
[----:B----4-:R2:W-:Y:S02]  /*99a0*/  @!P2 STG.E.128 desc[UR10][R4.64], R12 ;  /* 0x0000000c0400a986 */ /* 0x0105e4000c101d0a */
.L_x_995:
[----:B------:R-:W-:Y:S05]  /*99b0*/  BSYNC B0 ;  /* 0x0000000000007941 */ /* 0x000fea0003800000 */
.L_x_994:
[----:B------:R-:W-:Y:S04]  /*99c0*/  BSSY B0, `(.L_x_996) ;  /* 0x0000013000007945 */ /* 0x000fe80003800000 */
[----:B------:R-:W-:Y:S05]  /*99d0*/  @P3 BRA `(.L_x_997) ;  /* 0x0000000000443947 */ /* 0x000fea0003800000 */
[----:B--2---:R-:W-:Y:S01]  /*99e0*/  IADD3 R4, P0, R3, 0x40, RZ ;  /* 0x0000004003047810 */ /* 0x004fe20007f1e0ff */
        /* <DEDUP_REMOVED lines=16> */
.L_x_997:
[----:B------:R-:W-:Y:S05]  /*9af0*/  BSYNC B0 ;  /* 0x0000000000007941 */ /* 0x000fea0003800000 */
.L_x_996:
[----:B--2---:R-:W-:Y:S01]  /*9b00*/  IMAD.U32 R4, RZ, RZ, UR12 ;  /* 0x0000000cff047e24 */ /* 0x004fe2000f8e00ff */
[----:B------:R-:W-:Y:S01]  /*9b10*/  UIMAD UR7, UR7, UR12, URZ ;  /* 0x0000000c070772a4 */ /* 0x000fe2000f8e023f */
[----:B------:R-:W2:Y:S01]  /*9b20*/  LDS.128 R20, [R0+0xf000] ;  /* 0x00f0000000147984 */ /* 0x000ea20000000c00 */
        /* <DEDUP_REMOVED lines=8> */
[----:B-1----:R-:W-:Y:S01]  /*9bb0*/  IMAD.U32 R0, RZ, RZ, UR5 ;  /* 0x00000005ff007e24 */ /* 0x002fe2000f8e00ff */
[----:B------:R-:W-:-:S04]  /*9bc0*/  UIMAD UR5, UR8, UR6, URZ ;  /* 0x00000006080572a4 */ /* 0x000fc8000f8e023f */
[----:B------:R-:W-:Y:S01]  /*9bd0*/  IADD3.X R7, R7, UR18, R0, P0, !PT ;  /* 0x0000001207077c10 */ /* 0x000fe200087fe400 */
[----:B------:R-:W-:Y:S01]  /*9be0*/  UIMAD UR7, UR58, UR7, UR5 ;  /* 0x000000073a0772a4 */ /* 0x000fe2000f8e0205 */
[----:B------:R-:W-:-:S05]  /*9bf0*/  MOV R0, UR6 ;  /* 0x0000000600007c02 */ /* 0x000fca0008000f00 */
[----:B------:R-:W-:-:S05]  /*9c00*/  IMAD.WIDE.U32 R6, R0, UR58, R6 ;  /* 0x0000003a00067c25 */ /* 0x000fca000f8e0006 */
[----:B------:R-:W-:Y:S01]  /*9c10*/  IADD3 R0, R7, UR7, RZ ;  /* 0x0000000707007c10 */ /* 0x000fe2000fffe0ff */
[----:B--2---:R-:W-:Y:S06]  /*9c20*/  @P4 BRA `(.L_x_999) ;  /* 0x0000000000404947 */ /* 0x004fec0003800000 */
        /* <DEDUP_REMOVED lines=16> */
.L_x_999:
[----:B------:R-:W-:Y:S05]  /*9d30*/  BSYNC B0 ;  /* 0x0000000000007941 */ /* 0x000fea0003800000 */
.L_x_998:
        /* <DEDUP_REMOVED lines=18> */
.L_x_973:
[----:B------:R-:W-:Y:S05]  /*9e60*/  BSYNC B1 ;  /* 0x0000000000017941 */ /* 0x000fea0003800000 */
.L_x_959:
[----:B------:R-:W-:Y:S01]  /*9e70*/  R2UR UR6, R252 ;  /* 0x00000000fc0672ca */ /* 0x000fe200000e0000 */
[----:B------:R-:W-:Y:S02]  /*9e80*/  ULDC UR5, c[0x0][0xc] ;  /* 0x0000030000057ab9 */ /* 0x000fe40000000800 */
[----:B------:R-:W-:-:S10]  /*9e90*/  UIADD3 UR40, UR5, UR40, URZ ;  /* 0x0000002805287290 */ /* 0x000fd4000fffe03f */
[----:B------:R-:W-:-:S06]  /*9ea0*/  UISETP.GE.AND UP0, UPT, UR40, UR6, UPT ;  /* 0x000000062800728c */ /* 0x000fcc000bf06270 */
[----:B------:R-:W-:-:S13]  /*9eb0*/  PLOP3.LUT P0, PT, PT, PT, UP0, 0x80, 0x0 ;  /* 0x000000000000781c */ /* 0x000fda0003f0f008 */
[----:B------:R-:W-:Y:S05]  /*9ec0*/  @P0 BRA `(.L_x_1000) ;  /* 0x0000000000040947 */ /* 0x000fea0003800000 */
[----:B------:R-:W-:Y:S05]  /*9ed0*/  BRA `(.L_x_1001) ;  /* 0xffffff6c004c7947 */ /* 0x000fea000383ffff */
.L_x_1000:
[----:B------:R-:W-:Y:S05]  /*9ee0*/  EXIT ;  /* 0x000000000000794d */ /* 0x000fea0003800000 */
.L_x_1002:
        /* <DEDUP_REMOVED lines=9> */
.L_x_1308:


//--------------------- .text._ZN5flash44flash_bwd_dq_dk_dv_loop_seqk_parallel_kernelI23Flash_bwd_kernel_traitsILi96ELi64ELi128ELi8ELi2ELi4ELi4ELb0ELb0EN7cutlass6half_tE19Flash_kernel_traitsILi96ELi64ELi128ELi8ES3_EELb1ELb0ELb0ELb0ELb1ELb1ELb0EEEvNS_16Flash_bwd_paramsE --------------------------
	.section	.text._ZN5flash44flash_bwd_dq_dk_dv_loop_seqk_parallel_kernelI23Flash_bwd_kernel_traitsILi96ELi64ELi128ELi8ELi2ELi4ELi4ELb0ELb0EN7cutlass6half_tE19Flash_kernel_traitsILi96ELi64ELi128ELi8ES3_EELb1ELb0ELb0ELb0ELb1ELb1ELb0EEEvNS_16Flash_bwd_paramsE,"ax",@progbits
	.align	128
        .global         _ZN5flash44flash_bwd_dq_dk_dv_loop_seqk_parallel_kernelI23Flash_bwd_kernel_traitsILi96ELi64ELi128ELi8ELi2ELi4ELi4ELb0ELb0EN7cutlass6half_tE19Flash_kernel_traitsILi96ELi64ELi128ELi8ES3_EELb1ELb0ELb0ELb0ELb1ELb1ELb0EEEvNS_16Flash_bwd_paramsE
        .type           _ZN5flash44flash_bwd_dq_dk_dv_loop_seqk_parallel_kernelI23Flash_bwd_kernel_traitsILi96ELi64ELi128ELi8ELi2ELi4ELi4ELb0ELb0EN7cutlass6half_tE19Flash_kernel_traitsILi96ELi64ELi128ELi8ES3_EELb1ELb0ELb0ELb0ELb1ELb1ELb0EEEvNS_16Flash_bwd_paramsE,@function
        .size           _ZN5flash44flash_bwd_dq_dk_dv_loop_seqk_parallel_kernelI23Flash_bwd_kernel_traitsILi96ELi64ELi128ELi8ELi2ELi4ELi4ELb0ELb0EN7cutlass6half_tE19Flash_kernel_traitsILi96ELi64ELi128ELi8ES3_EELb1ELb0ELb0ELb0ELb1ELb1ELb0EEEvNS_16Flash_bwd_paramsE,(.L_x_1309 - _ZN5flash44flash_bwd_dq_dk_dv_loop_seqk_parallel_kernelI23Flash_bwd_kernel_traitsILi96ELi64ELi128ELi8ELi2ELi4ELi4ELb0ELb0EN7cutlass6half_tE19Flash_kernel_traitsILi96ELi64ELi128ELi8ES3_EELb1ELb0ELb0ELb0ELb1ELb1ELb0EEEvNS_16Flash_bwd_paramsE)
        .other          _ZN5flash44flash_bwd_dq_dk_dv_loop_seqk_parallel_kernelI23Flash_bwd_kernel_traitsILi96ELi64ELi128ELi8ELi2ELi4ELi4ELb0ELb0EN7cutlass6half_tE19Flash_kernel_traitsILi96ELi64ELi128ELi8ES3_EELb1ELb0ELb0ELb0ELb1ELb1ELb0EEEvNS_16Flash_bwd_paramsE,@"STO_CUDA_ENTRY STV_DEFAULT"
_ZN5flash44flash_bwd_dq_dk_dv_loop_seqk_parallel_kernelI23Flash_bwd_kernel_traitsILi96ELi64ELi128ELi8ELi2ELi4ELi4ELb0ELb0EN7cutlass6half_tE19Flash_kernel_traitsILi96ELi64ELi128ELi8ES3_EELb1ELb0ELb0ELb0ELb1ELb1ELb0EEEvNS_16Flash_bwd_paramsE:
.text._ZN5flash44flash_bwd_dq_dk_dv_loop_seqk_parallel_kernelI23Flash_bwd_kernel_traitsILi96ELi64ELi128ELi8ELi2ELi4ELi4ELb0ELb0EN7cutlass6half_tE19Flash_kernel_traitsILi96ELi64ELi128ELi8ES3_EELb1ELb0ELb0ELb0ELb1ELb1ELb0EEEvNS_16Flash_bwd_paramsE:
[----:B------:R-:W-:Y:S08]  /*0000*/  LDC R1, c[0x0][0x28] ;  /* 0x00000a00ff017b82 */ /* 0x000ff00000000800 */
[----:B------:R-:W1:Y:S01]  /*0010*/  S2UR UR48, SR_CTAID.X ;  /* 0x00000000003079c3 */ /* 0x000e620000002500 */
[----:B------:R-:W-:Y:S02]  /*0020*/  ULDC UR4, c[0x0][0x2c8] ;  /* 0x0000b20000047ab9 */ /* 0x000fe40000000800 */
[----:B------:R-:W-:-:S04]  /*0030*/  UIADD3 UR5, UR4, 0x7f, URZ ;  /* 0x0000007f04057890 */ /* 0x000fc8000fffe03f */
[----:B------:R-:W-:-:S04]  /*0040*/  USHF.R.S32.HI UR4, URZ, 0x1f, UR5 ;  /* 0x0000001f3f047899 */ /* 0x000fc80008011405 */
[----:B------:R-:W-:-:S04]  /*0050*/  ULEA.HI UR4, UR4, UR5, URZ, 0x7 ;  /* 0x0000000504047291 */ /* 0x000fc8000f8f383f */
[----:B------:R-:W-:-:S04]  /*0060*/  USHF.R.S32.HI UR4, URZ, 0x7, UR4 ;  /* 0x000000073f047899 */ /* 0x000fc80008011404 */
        /* <DEDUP_REMOVED lines=12> */
[----:B------:R-:W3:Y:S08]  /*0130*/  S2UR UR54, SR_CTAID.Z ;  /* 0x00000000003679c3 */ /* 0x000ef00000002700 */
[----:B------:R-:W4:Y:S08]  /*0140*/  S2UR UR56, SR_CTAID.Z ;  /* 0x00000000003879c3 */ /* 0x000f300000002700 */
[----:B------:R-:W5:Y:S01]  /*0150*/  S2UR UR55, SR_CTAID.Y ;  /* 0x00000000003779c3 */ /* 0x000f620000002600 */
[----:B--2---:R-:W-:Y:S01]  /*0160*/  ULEA UR4, UR4, UR5, 0x18 ;  /* 0x0000000504047291 */ /* 0x004fe2000f8ec03f */
[----:B-1----:R-:W-:-:S06]  /*0170*/  SHF.R.S32.HI R6, RZ, 0x1f, R11 ;  /* 0x0000001fff067819 */ /* 0x002fcc000001140b */
[----:B------:R-:W1:Y:S01]  /*0180*/  S2UR UR52, SR_CTAID.Y ;  /* 0x00000000003479c3 */ /* 0x000e620000002600 */
[----:B---3--:R-:W-:Y:S01]  /*0190*/  USHF.R.S32.HI UR5, URZ, 0x1f, UR54 ;  /* 0x0000001f3f057899 */ /* 0x008fe20008011436 */
[CC--:B------:R-:W-:Y:S02]  /*01a0*/  LEA.HI R185, R6.reuse, R11.reuse, RZ, 0x5 ;  /* 0x0000000b06b97211 */ /* 0x0c0fe400078f28ff */
[----:B------:R-:W-:Y:S02]  /*01b0*/  LEA.HI R4, R6, R11, RZ, 0x4 ;  /* 0x0000000b06047211 */ /* 0x000fe400078f20ff */
[----:B------:R-:W-:Y:S01]  /*01c0*/  LOP3.LUT R2, R185, 0xffffffe0, RZ, 0xc0, !PT ;  /* 0xffffffe0b9027812 */ /* 0x000fe200078ec0ff */
[----:B----4-:R-:W-:Y:S01]  /*01d0*/  USHF.R.S32.HI UR6, URZ, 0x1f, UR56 ;  /* 0x0000001f3f067899 */ /* 0x010fe20008011438 */
[----:B------:R-:W-:Y:S01]  /*01e0*/  SHF.R.S32.HI R3, RZ, 0x4, R4 ;  /* 0x00000004ff037819 */ /* 0x000fe20000011404 */
[----:B------:R-:W-:Y:S01]  /*01f0*/  IMAD.U32 R193, RZ, RZ, UR5 ;  /* 0x00000005ffc17e24 */ /* 0x000fe2000f8e00ff */
[C---:B------:R-:W-:Y:S01]  /*0200*/  LOP3.LUT R12, R4.reuse, 0xfffffff0, RZ, 0xc0, !PT ;  /* 0xfffffff0040c7812 */ /* 0x040fe200078ec0ff */
[C---:B------:R-:W-:Y:S01]  /*0210*/  IMAD.IADD R7, R11.reuse, 0x1, -R2 ;  /* 0x000000010b077824 */ /* 0x040fe200078e0a02 */
[----:B------:R-:W-:Y:S01]  /*0220*/  LEA.HI R4, R4, R3, RZ, 0x1 ;  /* 0x0000000304047211 */ /* 0x000fe200078f08ff */
[----:B------:R-:W-:Y:S01]  /*0230*/  IMAD.U32 R192, RZ, RZ, UR6 ;  /* 0x00000006ffc07e24 */ /* 0x000fe2000f8e00ff */
[-C--:B------:R-:W-:Y:S01]  /*0240*/  LEA.HI R13, R6, R11.reuse, RZ, 0x2 ;  /* 0x0000000b060d7211 */ /* 0x080fe200078f10ff */
[----:B------:R-:W-:Y:S01]  /*0250*/  IMAD.IADD R12, R11, 0x1, -R12 ;  /* 0x000000010b0c7824 */ /* 0x000fe200078e0a0c */
[----:B------:R-:W-:Y:S01]  /*0260*/  LOP3.LUT R4, R4, 0xfffffffe, RZ, 0xc0, !PT ;  /* 0xfffffffe04047812 */ /* 0x000fe200078ec0ff */
[----:B-----5:R-:W-:Y:S01]  /*0270*/  USHF.R.S32.HI UR5, URZ, 0x1f, UR55 ;  /* 0x0000001f3f057899 */ /* 0x020fe20008011437 */
[----:B------:R-:W-:Y:S01]  /*0280*/  LEA.HI R15, R6, R11, RZ, 0x3 ;  /* 0x0000000b060f7211 */ /* 0x000fe200078f18ff */
[----:B------:R-:W-:Y:S01]  /*0290*/  UIADD3 UR6, UR4, 0x15000, URZ ;  /* 0x0001500004067890 */ /* 0x000fe2000fffe03f */
[----:B------:R-:W-:Y:S01]  /*02a0*/  SHF.R.S32.HI R2, RZ, 0x1f, R7 ;  /* 0x0000001fff027819 */ /* 0x000fe20000011407 */
[----:B------:R-:W-:Y:S01]  /*02b0*/  IMAD.IADD R4, R3, 0x1, -R4 ;  /* 0x0000000103047824 */ /* 0x000fe200078e0a04 */
[----:B------:R-:W-:Y:S01]  /*02c0*/  SHF.R.S32.HI R186, RZ, 0x2, R13 ;  /* 0x00000002ffba7819 */ /* 0x000fe2000001140d */
[----:B------:R-:W-:Y:S01]  /*02d0*/  IMAD.U32 R191, RZ, RZ, UR5 ;  /* 0x00000005ffbf7e24 */ /* 0x000fe2000f8e00ff */
[----:B------:R-:W-:Y:S01]  /*02e0*/  LOP3.LUT R10, R15, 0xfffffff8, RZ, 0xc0, !PT ;  /* 0xfffffff80f0a7812 */ /* 0x000fe200078ec0ff */
[C---:B------:R-:W-:Y:S01]  /*02f0*/  IMAD.SHL.U32 R180, R4.reuse, 0x8, RZ ;  /* 0x0000000804b47824 */ /* 0x040fe200078e00ff */
[--C-:B------:R-:W-:Y:S01]  /*0300*/  SHF.R.S32.HI R184, RZ, 0x5, R185.reuse ;  /* 0x00000005ffb87819 */ /* 0x100fe200000114b9 */
[----:B------:R-:W-:Y:S01]  /*0310*/  IMAD.SHL.U32 R179, R4, 0x10, RZ ;  /* 0x0000001004b37824 */ /* 0x000fe200078e00ff */
[----:B------:R-:W-:Y:S01]  /*0320*/  SHF.R.S32.HI R5, RZ, 0x1f, R185 ;  /* 0x0000001fff057819 */ /* 0x000fe200000114b9 */
[----:B------:R-:W-:Y:S01]  /*0330*/  IMAD.IADD R10, R11, 0x1, -R10 ;  /* 0x000000010b0a7824 */ /* 0x000fe200078e0a0a */
[----:B------:R-:W-:Y:S01]  /*0340*/  LEA.HI R2, R2, R7, RZ, 0x2 ;  /* 0x0000000702027211 */ /* 0x000fe200078f10ff */
[----:B------:R-:W-:Y:S01]  /*0350*/  UIADD3 UR5, UR4, 0x9000, URZ ;  /* 0x0000900004057890 */ /* 0x000fe2000fffe03f */
[C---:B------:R-:W-:Y:S01]  /*0360*/  LOP3.LUT R0, R13.reuse, 0xfffffffc, RZ, 0xc0, !PT ;  /* 0xfffffffc0d007812 */ /* 0x040fe200078ec0ff */
[----:B-1----:R-:W-:Y:S01]  /*0370*/  UIMAD.WIDE UR8, UR52, 0x80, URZ ;  /* 0x00000080340878a5 */ /* 0x002fe2000f8e023f */
[----:B------:R-:W-:Y:S01]  /*0380*/  LEA.HI R3, R13, R186, RZ, 0x1 ;  /* 0x000000ba0d037211 */ /* 0x000fe200078f08ff */
[----:B------:R-:W-:Y:S01]  /*0390*/  USHF.R.S32.HI UR57, URZ, 0x1f, UR52 ;  /* 0x0000001f3f397899 */ /* 0x000fe20008011434 */
[----:B------:R-:W-:-:S02]  /*03a0*/  SHF.R.S32.HI R7, RZ, 0x3, R15 ;  /* 0x00000003ff077819 */ /* 0x000fc4000001140f */
[CC--:B------:R-:W-:Y:S01]  /*03b0*/  LEA.HI R183, R6.reuse, R11.reuse, RZ, 0x6 ;  /* 0x0000000b06b77211 */ /* 0x0c0fe200078f30ff */
[----:B------:R-:W-:Y:S01]  /*03c0*/  IMAD.U32 R194, RZ, RZ, UR8 ;  /* 0x00000008ffc27e24 */ /* 0x000fe2000f8e00ff */
[-C--:B------:R-:W-:Y:S01]  /*03d0*/  LEA.HI R185, R185, R184.reuse, RZ, 0x1 ;  /* 0x000000b8b9b97211 */ /* 0x080fe200078f08ff */
[----:B------:R-:W-:Y:S01]  /*03e0*/  IMAD.SHL.U32 R7, R7, 0x40, RZ ;  /* 0x0000004007077824 */ /* 0x000fe200078e00ff */
[----:B------:R-:W-:Y:S01]  /*03f0*/  LEA.HI R5, R5, R184, RZ, 0x2 ;  /* 0x000000b805057211 */ /* 0x000fe200078f10ff */
[----:B------:R-:W-:Y:S01]  /*0400*/  IMAD.U32 R195, RZ, RZ, UR9 ;  /* 0x00000009ffc37e24 */ /* 0x000fe2000f8e00ff */
[----:B------:R-:W-:Y:S01]  /*0410*/  LEA.HI R6, R6, R11, RZ, 0x7 ;  /* 0x0000000b06067211 */ /* 0x000fe200078f38ff */
[----:B------:R-:W-:Y:S01]  /*0420*/  IMAD.IADD R11, R11, 0x1, -R0 ;  /* 0x000000010b0b7824 */ /* 0x000fe200078e0a00 */
[----:B------:R-:W-:Y:S02]  /*0430*/  LOP3.LUT R3, R3, 0x7fffffe, RZ, 0xc0, !PT ;  /* 0x07fffffe03037812 */ /* 0x000fe400078ec0ff */
[----:B------:R-:W-:Y:S01]  /*0440*/  SHF.R.S32.HI R13, RZ, 0x1f, R13 ;  /* 0x0000001fff0d7819 */ /* 0x000fe2000001140d */
[----:B------:R-:W-:Y:S01]  /*0450*/  IMAD.SHL.U32 R188, R11, 0x8, RZ ;  /* 0x000000080bbc7824 */ /* 0x000fe200078e00ff */
[----:B------:R-:W-:Y:S01]  /*0460*/  LOP3.LUT R185, R185, 0xfffffffe, RZ, 0xc0, !PT ;  /* 0xfffffffeb9b97812 */ /* 0x000fe200078ec0ff */
[----:B------:R-:W-:Y:S01]  /*0470*/  IMAD.IADD R3, R186, 0x1, -R3 ;  /* 0x00000001ba037824 */ /* 0x000fe200078e0a03 */
[----:B------:R-:W-:Y:S01]  /*0480*/  LOP3.LUT R5, R5, 0xfffffffc, RZ, 0xc0, !PT ;  /* 0xfffffffc05057812 */ /* 0x000fe200078ec0ff */
[----:B------:R-:W-:Y:S01]  /*0490*/  IMAD.SHL.U32 R11, R11, 0x2, RZ ;  /* 0x000000020b0b7824 */ /* 0x000fe200078e00ff */
[----:B------:R-:W-:Y:S01]  /*04a0*/  LOP3.LUT R7, R7, 0xc0, RZ, 0xc0, !PT ;  /* 0x000000c007077812 */ /* 0x000fe200078ec0ff */
[C---:B------:R-:W-:Y:S01]  /*04b0*/  IMAD.IADD R185, R184.reuse, 0x1, -R185 ;  /* 0x00000001b8b97824 */ /* 0x040fe200078e0ab9 */
[----:B------:R-:W-:Y:S01]  /*04c0*/  LEA.HI R13, R13, R186, RZ, 0x3 ;  /* 0x000000ba0d0d7211 */ /* 0x000fe200078f18ff */
[----:B------:R-:W-:Y:S01]  /*04d0*/  IMAD.IADD R16, R184, 0x1, -R5 ;  /* 0x00000001b8107824 */ /* 0x000fe200078e0a05 */
[----:B------:R-:W-:Y:S01]  /*04e0*/  LEA.HI R14, R10, R10, RZ, 0x1 ;  /* 0x0000000a0a0e7211 */ /* 0x000fe200078f08ff */
[----:B------:R-:W-:Y:S01]  /*04f0*/  IMAD R184, R184, 0x8, R3 ;  /* 0x00000008b8b87824 */ /* 0x000fe200078e0203 */
[----:B------:R-:W-:Y:S01]  /*0500*/  SHF.R.U32.HI R3, RZ, 0x3, R7 ;  /* 0x00000003ff037819 */ /* 0x000fe20000011607 */
[----:B------:R-:W-:Y:S01]  /*0510*/  IMAD R197, R16, 0x200, R11 ;  /* 0x0000020010c57824 */ /* 0x000fe200078e020b */
[----:B------:R-:W-:-:S02]  /*0520*/  LOP3.LUT R8, R7, 0x18, R188, 0xf8, !PT ;  /* 0x0000001807087812 */ /* 0x000fc400078ef8bc */
[----:B------:R-:W-:Y:S02]  /*0530*/  LOP3.LUT R13, R13, 0xfffffff8, RZ, 0xc0, !PT ;  /* 0xfffffff80d0d7812 */ /* 0x000fe400078ec0ff */
[----:B------:R-:W-:Y:S02]  /*0540*/  LEA.HI R9, R12, R12, RZ, 0x1 ;  /* 0x0000000c0c097211 */ /* 0x000fe400078f08ff */
[----:B------:R-:W-:Y:S01]  /*0550*/  SHF.R.S32.HI R183, RZ, 0x6, R183 ;  /* 0x00000006ffb77819 */ /* 0x000fe200000114b7 */
[----:B------:R-:W-:Y:S01]  /*0560*/  IMAD.IADD R13, R186, 0x1, -R13 ;  /* 0x00000001ba0d7824 */ /* 0x000fe200078e0a0d */
[----:B------:R-:W-:Y:S02]  /*0570*/  LOP3.LUT R5, R14, 0x7fffffe, RZ, 0xc0, !PT ;  /* 0x07fffffe0e057812 */ /* 0x000fe400078ec0ff */
[----:B------:R-:W-:Y:S01]  /*0580*/  LOP3.LUT R3, R8, R3, RZ, 0x3c, !PT ;  /* 0x0000000308037212 */ /* 0x000fe200078e3cff */
[----:B------:R-:W-:Y:S01]  /*0590*/  IMAD R177, R183, 0x4, R4 ;  /* 0x00000004b7b17824 */ /* 0x000fe200078e0204 */
[----:B------:R-:W-:Y:S01]  /*05a0*/  SHF.R.S32.HI R8, RZ, 0x1, R9 ;  /* 0x00000001ff087819 */ /* 0x000fe20000011409 */
[----:B------:R-:W-:Y:S01]  /*05b0*/  IMAD.IADD R0, R10, 0x1, -R5 ;  /* 0x000000010a007824 */ /* 0x000fe200078e0a05 */
[----:B------:R-:W-:Y:S01]  /*05c0*/  SHF.R.S32.HI R7, RZ, 0x1f, R9 ;  /* 0x0000001fff077819 */ /* 0x000fe20000011409 */
[----:B------:R-:W-:Y:S01]  /*05d0*/  IMAD.U32 R184, R184, 0x20, R3 ;  /* 0x00000020b8b87824 */ /* 0x000fe200078e0003 */
[----:B------:R-:W-:Y:S01]  /*05e0*/  LOP3.LUT R9, R9, 0x7fffffe, RZ, 0xc0, !PT ;  /* 0x07fffffe09097812 */ /* 0x000fe200078ec0ff */
[----:B------:R-:W-:Y:S01]  /*05f0*/  IMAD.SHL.U32 R10, R10, 0x40, RZ ;  /* 0x000000400a0a7824 */ /* 0x000fe200078e00ff */
[----:B------:R-:W-:Y:S01]  /*0600*/  LEA.HI R7, R7, R8, RZ, 0x2 ;  /* 0x0000000807077211 */ /* 0x000fe200078f10ff */
[----:B------:R-:W-:Y:S01]  /*0610*/  IMAD R177, R177, 0x8, R0 ;  /* 0x00000008b1b17824 */ /* 0x000fe200078e0200 */
[----:B------:R-:W-:Y:S01]  /*0620*/  LOP3.LUT R3, R13, 0x1, RZ, 0xc0, !PT ;  /* 0x000000010d037812 */ /* 0x000fe200078ec0ff */
[----:B------:R-:W-:Y:S01]  /*0630*/  IMAD.IADD R0, R12, 0x1, -R9 ;  /* 0x000000010c007824 */ /* 0x000fe200078e0a09 */
[----:B------:R-:W-:Y:S01]  /*0640*/  SHF.R.S32.HI R17, RZ, 0x1f, R12 ;  /* 0x0000001fff117819 */ /* 0x000fe2000001140c */
[----:B------:R-:W-:Y:S01]  /*0650*/  IMAD.SHL.U32 R9, R16, 0x10, RZ ;  /* 0x0000001010097824 */ /* 0x000fe200078e00ff */
[----:B------:R-:W-:-:S02]  /*0660*/  LOP3.LUT R7, R7, 0xfffffffc, RZ, 0xc0, !PT ;  /* 0xfffffffc07077812 */ /* 0x000fc400078ec0ff */
[----:B------:R-:W-:Y:S02]  /*0670*/  ISETP.NE.U32.AND P5, PT, R3, 0x1, PT ;  /* 0x000000010300780c */ /* 0x000fe40003fa5070 */
[----:B------:R-:W-:Y:S01]  /*0680*/  LEA.HI R3, R13, R13, RZ, 0x1 ;  /* 0x0000000d0d037211 */ /* 0x000fe200078f08ff */
[----:B------:R-:W-:Y:S01]  /*0690*/  IMAD.IADD R7, R8, 0x1, -R7 ;  /* 0x0000000108077824 */ /* 0x000fe200078e0a07 */
[----:B------:R-:W-:Y:S02]  /*06a0*/  LEA.HI R17, R17, R12, RZ, 0x3 ;  /* 0x0000000c11117211 */ /* 0x000fe400078f18ff */
[----:B------:R-:W-:Y:S02]  /*06b0*/  LOP3.LUT R10, R10, 0x1c0, RZ, 0xc0, !PT ;  /* 0x000001c00a0a7812 */ /* 0x000fe400078ec0ff */
[----:B------:R-:W-:Y:S02]  /*06c0*/  LOP3.LUT R8, R3, 0x3fffffe, RZ, 0xc0, !PT ;  /* 0x03fffffe03087812 */ /* 0x000fe400078ec0ff */
[----:B------:R-:W-:-:S02]  /*06d0*/  LOP3.LUT R5, R17, 0xfffffff8, RZ, 0xc0, !PT ;  /* 0xfffffff811057812 */ /* 0x000fc400078ec0ff */
[----:B------:R-:W-:Y:S01]  /*06e0*/  LOP3.LUT R9, R10, 0x30, R9, 0xf8, !PT ;  /* 0x000000300a097812 */ /* 0x000fe200078ef809 */
[----:B------:R-:W-:Y:S01]  /*06f0*/  IMAD.IADD R8, R13, 0x1, -R8 ;  /* 0x000000010d087824 */ /* 0x000fe200078e0a08 */
[----:B------:R-:W-:Y:S01]  /*0700*/  SHF.R.S32.HI R14, RZ, 0x1, R14 ;  /* 0x00000001ff0e7819 */ /* 0x000fe2000001140e */
[----:B------:R-:W-:Y:S01]  /*0710*/  IMAD.IADD R5, R12, 0x1, -R5 ;  /* 0x000000010c057824 */ /* 0x000fe200078e0a05 */
[----:B------:R-:W-:Y:S01]  /*0720*/  LOP3.LUT R9, R9, 0x8, R15, 0xf8, !PT ;  /* 0x0000000809097812 */ /* 0x000fe200078ef80f */
[----:B------:R-:W-:Y:S01]  /*0730*/  IMAD R197, R8, 0x20, R197 ;  /* 0x0000002008c57824 */ /* 0x000fe200078e02c5 */
[----:B------:R-:W-:Y:S01]  /*0740*/  SHF.R.U32.HI R10, RZ, 0x3, R10 ;  /* 0x00000003ff0a7819 */ /* 0x000fe2000001160a */
[----:B------:R-:W-:Y:S01]  /*0750*/  IMAD.SHL.U32 R8, R5, 0x40, RZ ;  /* 0x0000004005087824 */ /* 0x000fe200078e00ff */
[C---:B------:R-:W-:Y:S01]  /*0760*/  LOP3.LUT P6, RZ, R14.reuse, 0x2, RZ, 0xc0, !PT ;  /* 0x000000020eff7812 */ /* 0x040fe200078cc0ff */
[----:B------:R-:W-:Y:S01]  /*0770*/  IMAD.SHL.U32 R12, R183, 0x20, RZ ;  /* 0x00000020b70c7824 */ /* 0x000fe200078e00ff */
[C---:B------:R-:W-:Y:S01]  /*0780*/  LOP3.LUT P4, RZ, R13.reuse, 0x2, RZ, 0xc0, !PT ;  /* 0x000000020dff7812 */ /* 0x040fe2000788c0ff */
[----:B------:R-:W-:Y:S01]  /*0790*/  IMAD.SHL.U32 R13, R13, 0x40, RZ ;  /* 0x000000400d0d7824 */ /* 0x000fe200078e00ff */
[----:B------:R-:W-:Y:S01]  /*07a0*/  SHF.R.S32.HI R3, RZ, 0x1, R3 ;  /* 0x00000001ff037819 */ /* 0x000fe20000011403 */
[----:B------:R-:W-:Y:S01]  /*07b0*/  IMAD.SHL.U32 R14, R14, 0x40, RZ ;  /* 0x000000400e0e7824 */ /* 0x000fe200078e00ff */
[----:B------:R-:W-:-:S02]  /*07c0*/  LOP3.LUT R9, R9, R10, RZ, 0x3c, !PT ;  /* 0x0000000a09097212 */ /* 0x000fc400078e3cff */
[----:B------:R-:W-:Y:S01]  /*07d0*/  R2P PR, R5, 0x6 ;  /* 0x0000000605007804 */ /* 0x000fe20000000000 */
[----:B------:R-:W-:Y:S01]  /*07e0*/  IMAD.SHL.U32 R5, R7, 0x40, RZ ;  /* 0x0000004007057824 */ /* 0x000fe200078e00ff */
[C---:B------:R-:W-:Y:S01]  /*07f0*/  LOP3.LUT P3, RZ, R3.reuse, 0x2, RZ, 0xc0, !PT ;  /* 0x0000000203ff7812 */ /* 0x040fe2000786c0ff */
[----:B------:R-:W-:Y:S01]  /*0800*/  IMAD.SHL.U32 R3, R3, 0x40, RZ ;  /* 0x0000004003037824 */ /* 0x000fe200078e00ff */
[----:B------:R-:W-:Y:S01]  /*0810*/  SHF.R.S32.HI R17, RZ, 0x3, R17 ;  /* 0x00000003ff117819 */ /* 0x000fe20000011411 */
[----:B------:R-:W-:Y:S01]  /*0820*/  IMAD R174, R4, 0x200, R9 ;  /* 0x0000020004ae7824 */ /* 0x000fe200078e0209 */
[----:B------:R-:W-:Y:S02]  /*0830*/  SHF.R.S32.HI R6, RZ, 0x7, R6 ;  /* 0x00000007ff067819 */ /* 0x000fe40000011406 */
[----:B------:R-:W-:Y:S01]  /*0840*/  LOP3.LUT R9, R8, 0x1c0, RZ, 0xc0, !PT ;  /* 0x000001c008097812 */ /* 0x000fe200078ec0ff */
[----:B------:R-:W-:Y:S01]  /*0850*/  IMAD R178, R16, 0x2, R17 ;  /* 0x0000000210b27824 */ /* 0x000fe200078e0211 */
[----:B------:R-:W-:Y:S01]  /*0860*/  LOP3.LUT R13, R13, 0x1c0, RZ, 0xc0, !PT ;  /* 0x000001c00d0d7812 */ /* 0x000fe200078ec0ff */
[C---:B------:R-:W-:Y:S01]  /*0870*/  IMAD R16, R6.reuse, 0x1000, R11 ;  /* 0x0000100006107824 */ /* 0x040fe200078e020b */
[----:B------:R-:W-:Y:S01]  /*0880*/  LOP3.LUT R4, R3, 0xc0, RZ, 0xc0, !PT ;  /* 0x000000c003047812 */ /* 0x000fe200078ec0ff */
[----:B------:R-:W-:Y:S01]  /*0890*/  IMAD.SHL.U32 R6, R6, 0x8, RZ ;  /* 0x0000000806067824 */ /* 0x000fe200078e00ff */
[----:B------:R-:W-:Y:S01]  /*08a0*/  LOP3.LUT R180, R180, 0x8, RZ, 0xc0, !PT ;  /* 0x00000008b4b47812 */ /* 0x000fe200078ec0ff */
[----:B------:R-:W-:Y:S01]  /*08b0*/  IMAD R0, R17, 0x8, R0 ;  /* 0x0000000811007824 */ /* 0x000fe200078e0200 */
[----:B------:R-:W-:Y:S01]  /*08c0*/  SHF.R.U32.HI R3, RZ, 0x3, R9 ;  /* 0x00000003ff037819 */ /* 0x000fe20000011609 */
[----:B------:R-:W-:Y:S01]  /*08d0*/  IMAD R11, R185, 0x400, R16 ;  /* 0x00000400b90b7824 */ /* 0x000fe200078e0210 */
[----:B------:R-:W-:Y:S01]  /*08e0*/  LOP3.LUT R12, R13, 0x20, R12, 0xf8, !PT ;  /* 0x000000200d0c7812 */ /* 0x000fe200078ef80c */
[----:B------:R-:W-:Y:S01]  /*08f0*/  IMAD.SHL.U32 R0, R0, 0x20, RZ ;  /* 0x0000002000007824 */ /* 0x000fe200078e00ff */
[----:B------:R-:W-:-:S02]  /*0900*/  LOP3.LUT R5, R5, 0xc0, RZ, 0xc0, !PT ;  /* 0x000000c005057812 */ /* 0x000fc400078ec0ff */
[----:B------:R-:W-:Y:S02]  /*0910*/  LOP3.LUT R14, R14, 0xc0, RZ, 0xc0, !PT ;  /* 0x000000c00e0e7812 */ /* 0x000fe400078ec0ff */
[----:B------:R-:W-:Y:S02]  /*0920*/  SHF.R.U32.HI R13, RZ, 0x3, R13 ;  /* 0x00000003ff0d7819 */ /* 0x000fe4000001160d */
[----:B------:R-:W-:Y:S02]  /*0930*/  LOP3.LUT R3, R3, R9, R180, 0x1e, !PT ;  /* 0x0000000903037212 */ /* 0x000fe400078e1eb4 */
[----:B------:R-:W-:Y:S02]  /*0940*/  LOP3.LUT P0, RZ, R7, 0x2, RZ, 0xc0, !PT ;  /* 0x0000000207ff7812 */ /* 0x000fe4000780c0ff */
[----:B------:R-:W-:Y:S01]  /*0950*/  SHF.R.U32.HI R8, RZ, 0x3, R5 ;  /* 0x00000003ff087819 */ /* 0x000fe20000011605 */
[----:B------:R-:W-:Y:S01]  /*0960*/  IMAD.U32 R178, R178, 0x200, R3 ;  /* 0x00000200b2b27824 */ /* 0x000fe200078e0003 */
[----:B------:R-:W-:Y:S01]  /*0970*/  LOP3.LUT R15, R14, 0x8, R15, 0xf8, !PT ;  /* 0x000000080e0f7812 */ /* 0x000fe200078ef80f */
[----:B------:R-:W-:Y:S01]  /*0980*/  IMAD R3, R185, 0x200, R0 ;  /* 0x00000200b9037824 */ /* 0x000fe200078e0200 */
[----:B------:R-:W-:-:S02]  /*0990*/  LOP3.LUT R12, R12, R13, RZ, 0x3c, !PT ;  /* 0x0000000d0c0c7212 */ /* 0x000fc400078e3cff */
[----:B------:R-:W-:Y:S02]  /*09a0*/  LOP3.LUT R6, R6, 0x8, RZ, 0xc0, !PT ;  /* 0x0000000806067812 */ /* 0x000fe400078ec0ff */
[----:B------:R-:W-:Y:S01]  /*09b0*/  SHF.R.U32.HI R7, RZ, 0x3, R4 ;  /* 0x00000003ff077819 */ /* 0x000fe20000011604 */
[----:B------:R-:W-:Y:S01]  /*09c0*/  IMAD.IADD R190, R12, 0x1, R11 ;  /* 0x000000010cbe7824 */ /* 0x000fe200078e020b */
[----:B------:R-:W-:Y:S02]  /*09d0*/  SHF.R.U32.HI R14, RZ, 0x3, R14 ;  /* 0x00000003ff0e7819 */ /* 0x000fe4000001160e */
[----:B------:R-:W-:Y:S02]  /*09e0*/  LOP3.LUT R180, R8, R5, R180, 0x1e, !PT ;  /* 0x0000000508b47212 */ /* 0x000fe400078e1eb4 */
[----:B------:R-:W-:Y:S02]  /*09f0*/  LOP3.LUT R4, R7, R4, R6, 0x1e, !PT ;  /* 0x0000000407047212 */ /* 0x000fe400078e1e06 */
[----:B------:R-:W-:Y:S01]  /*0a00*/  LOP3.LUT R14, R15, R14, RZ, 0x3c, !PT ;  /* 0x0000000e0f0e7212 */ /* 0x000fe200078e3cff */
[----:B------:R-:W-:Y:S01]  /*0a10*/  IMAD.IADD R180, R3, 0x1, R180 ;  /* 0x0000000103b47824 */ /* 0x000fe200078e02b4 */
[----:B------:R-:W-:Y:S01]  /*0a20*/  LEA R190, R190, UR4, 0x1 ;  /* 0x00000004bebe7c11 */ /* 0x000fe2000f8e08ff */
[----:B------:R-:W-:Y:S01]  /*0a30*/  IMAD.IADD R197, R4, 0x1, R197 ;  /* 0x0000000104c57824 */ /* 0x000fe200078e02c5 */
[----:B------:R-:W-:Y:S01]  /*0a40*/  LOP3.LUT R179, R6, 0x10, R179, 0xf8, !PT ;  /* 0x0000001006b37812 */ /* 0x000fe200078ef8b3 */
[----:B------:R-:W-:Y:S01]  /*0a50*/  IMAD.MOV.U32 R3, RZ, RZ, 0x40 ;  /* 0x00000040ff037424 */ /* 0x000fe200078e00ff */
[----:B------:R-:W-:Y:S01]  /*0a60*/  SEL R173, R175, 0xffffffe0, !P1 ;  /* 0xffffffe0afad7807 */ /* 0x000fe20004800000 */
[----:B------:R-:W-:Y:S01]  /*0a70*/  IMAD.U32 R177, R177, 0x20, R14 ;  /* 0x00000020b1b17824 */ /* 0x000fe200078e000e */
[----:B------:R-:W-:Y:S01]  /*0a80*/  LEA R178, R178, UR6, 0x1 ;  /* 0x00000006b2b27c11 */ /* 0x000fe2000f8e08ff */
[C---:B------:R-:W-:Y:S01]  /*0a90*/  VIADD R196, R190.reuse, 0x20 ;  /* 0x00000020bec47836 */ /* 0x040fe20000000000 */
[----:B------:R-:W-:Y:S01]  /*0aa0*/  SEL R199, R199, 0x10, !P5 ;  /* 0x00000010c7c77807 */ /* 0x000fe20006800000 */
[----:B------:R-:W-:Y:S01]  /*0ab0*/  @P4 VIADD R196, R190, 0xffffffe0 ;  /* 0xffffffe0bec44836 */ /* 0x000fe20000000000 */
[----:B------:R-:W-:Y:S01]  /*0ac0*/  SEL R3, R3, 0xffffffc0, !P2 ;  /* 0xffffffc003037807 */ /* 0x000fe20005000000 */
[----:B------:R-:W-:Y:S01]  /*0ad0*/  IMAD.IADD R173, R178, 0x1, R173 ;  /* 0x00000001b2ad7824 */ /* 0x000fe200078e02ad */
[----:B------:R-:W-:Y:S01]  /*0ae0*/  LEA R197, R197, UR5, 0x1 ;  /* 0x00000005c5c57c11 */ /* 0x000fe2000f8e08ff */
[----:B------:R-:W-:Y:S01]  /*0af0*/  IMAD.IADD R198, R190, 0x1, R199 ;  /* 0x00000001bec67824 */ /* 0x000fe200078e02c7 */
[----:B------:R-:W-:Y:S01]  /*0b00*/  LOP3.LUT R179, R8, R179, R5, 0x1e, !PT ;  /* 0x000000b308b37212 */ /* 0x000fe200078e1e05 */
[----:B------:R-:W-:Y:S01]  /*0b10*/  IMAD.IADD R172, R178, 0x1, R3 ;  /* 0x00000001b2ac7824 */ /* 0x000fe200078e0203 */
[----:B------:R-:W-:Y:S01]  /*0b20*/  SHF.R.S32.HI R2, RZ, 0x2, R2 ;  /* 0x00000002ff027819 */ /* 0x000fe20000011402 */
[----:B------:R-:W-:Y:S01]  /*0b30*/  VIADD R200, R197, 0x20 ;  /* 0x00000020c5c87836 */ /* 0x000fe20000000000 */
[----:B------:R-:W-:Y:S01]  /*0b40*/  SEL R176, R175, 0xffffffe0, !P6 ;  /* 0xffffffe0afb07807 */ /* 0x000fe20007000000 */
[----:B------:R-:W-:Y:S01]  /*0b50*/  IMAD.IADD R179, R0, 0x1, R179 ;  /* 0x0000000100b37824 */ /* 0x000fe200078e02b3 */
[----:B------:R-:W-:Y:S01]  /*0b60*/  LEA R177, R177, UR5, 0x1 ;  /* 0x00000005b1b17c11 */ /* 0x000fe2000f8e08ff */
[----:B------:R-:W-:Y:S01]  /*0b70*/  IMAD R187, R185, 0x10, R2 ;  /* 0x00000010b9bb7824 */ /* 0x000fe200078e0202 */
[----:B------:R-:W-:Y:S01]  /*0b80*/  SEL R175, R175, 0xffffffe0, !P0 ;  /* 0xffffffe0afaf7807 */ /* 0x000fe20004000000 */
[----:B------:R-:W-:Y:S01]  /*0b90*/  IMAD.IADD R199, R199, 0x1, R196 ;  /* 0x00000001c7c77824 */ /* 0x000fe200078e02c4 */
[----:B------:R-:W-:Y:S01]  /*0ba0*/  LEA R174, R174, UR4, 0x1 ;  /* 0x00000004aeae7c11 */ /* 0x000fe2000f8e08ff */
[----:B------:R-:W-:-:S02]  /*0bb0*/  IMAD.IADD R176, R177, 0x1, R176 ;  /* 0x00000001b1b07824 */ /* 0x000fc400078e02b0 */
[----:B------:R-:W-:Y:S02]  /*0bc0*/  IMAD.IADD R3, R173, 0x1, R3 ;  /* 0x00000001ad037824 */ /* 0x000fe400078e0203 */
[----:B------:R-:W-:-:S07]  /*0bd0*/  @P3 VIADD R200, R197, 0xffffffe0 ;  /* 0xffffffe0c5c83836 */ /* 0x000fce0000000000 */
.L_x_1011:
[----:B------:R-:W-:Y:S02]  /*0be0*/  ISETP.NE.U32.AND P0, PT, RZ, UR60, PT ;  /* 0x0000003cff007c0c */ /* 0x000fe4000bf05070 */
[----:B------:R-:W-:Y:S02]  /*0bf0*/  ISETP.NE.U32.AND P1, PT, RZ, UR58, PT ;  /* 0x0000003aff007c0c */ /* 0x000fe4000bf25070 */
[----:B------:R-:W-:Y:S02]  /*0c00*/  ISETP.NE.AND.EX P0, PT, RZ, UR61, PT, P0 ;  /* 0x0000003dff007c0c */ /* 0x000fe4000bf05300 */
[----:B------:R-:W-:-:S11]  /*0c10*/  ISETP.NE.AND.EX P1, PT, RZ, UR59, PT, P1 ;  /* 0x0000003bff007c0c */ /* 0x000fd6000bf25310 */
[----:B-1----:R-:W1:Y:S01]  /*0c20*/  @P0 S2R R2, SR_CTAID.Y ;  /* 0x0000000000020919 */ /* 0x002e620000002600 */
[----:B------:R-:W1:Y:S01]  /*0c30*/  @P0 LDC.64 R6, c[0x0][0x300] ;  /* 0x0000c000ff060b82 */ /* 0x000e620000000a00 */
[----:B------:R-:W2:Y:S07]  /*0c40*/  @P1 S2R R0, SR_CTAID.Y ;  /* 0x0000000000001919 */ /* 0x000eae0000002600 */
[----:B------:R-:W2:Y:S01]  /*0c50*/  @P1 LDC.64 R4, c[0x0][0x308] ;  /* 0x0000c200ff041b82 */ /* 0x000ea20000000a00 */
[----:B-1----:R-:W-:-:S07]  /*0c60*/  @P0 IMAD.WIDE R8, R2, 0x4, R6 ;  /* 0x0000000402080825 */ /* 0x002fce00078e0206 */
[----:B------:R-:W1:Y:S01]  /*0c70*/  @!P1 LDC.64 R6, c[0x0][0x318] ;  /* 0x0000c600ff069b82 */ /* 0x000e620000000a00 */
[----:B------:R-:W3:Y:S01]  /*0c80*/  @P0 LDG.E R2, desc[UR10][R8.64] ;  /* 0x0000000a08020981 */ /* 0x000ee2000c1e1900 */
[----:B--2---:R-:W-:-:S06]  /*0c90*/  @P1 IMAD.WIDE R10, R0, 0x4, R4 ;  /* 0x00000004000a1825 */ /* 0x004fcc00078e0204 */
[----:B------:R-:W2:Y:S01]  /*0ca0*/  @!P1 LDC.64 R4, c[0x0][0x2c8] ;  /* 0x0000b200ff049b82 */ /* 0x000ea20000000a00 */
[----:B------:R-:W4:Y:S01]  /*0cb0*/  @P1 LDG.E R0, desc[UR10][R10.64] ;  /* 0x0000000a0a001981 */ /* 0x000f22000c1e1900 */
[----:B------:R-:W-:Y:S01]  /*0cc0*/  UMOV UR5, URZ ;  /* 0x0000003f00057c82 */ /* 0x000fe20008000000 */
[----:B------:R-:W-:Y:S01]  /*0cd0*/  USHF.L.U32 UR9, UR48, 0x7, URZ ;  /* 0x0000000730097899 */ /* 0x000fe2000800063f */
[----:B---3--:R-:W-:Y:S02]  /*0ce0*/  @P0 R2UR UR5, R2 ;  /* 0x00000000020502ca */ /* 0x008fe400000e0000 */
[----:B-1----:R-:W-:-:S04]  /*0cf0*/  @!P1 ISETP.NE.U32.AND P0, PT, R6, RZ, PT ;  /* 0x000000ff0600920c */ /* 0x002fc80003f05070 */
[----:B------:R-:W-:-:S04]  /*0d00*/  @!P1 ISETP.NE.AND.EX P0, PT, R7, RZ, PT, P0 ;  /* 0x000000ff0700920c */ /* 0x000fc80003f05300 */
[----:B--2---:R-:W-:-:S03]  /*0d10*/  @!P1 SEL R5, R5, RZ, P0 ;  /* 0x000000ff05059207 */ /* 0x004fc60000000000 */
[----:B----4-:R-:W-:Y:S01]  /*0d20*/  @P1 VIADD R0, R0, -UR5 ;  /* 0x8000000500001c36 */ /* 0x010fe20008000000 */
[----:B------:R-:W-:-:S04]  /*0d30*/  @!P1 IADD3 R0, R5, -UR5, R4 ;  /* 0x8000000505009c10 */ /* 0x000fc8000fffe004 */
[----:B------:R-:W-:-:S13]  /*0d40*/  ISETP.LE.AND P0, PT, R0, UR9, PT ;  /* 0x0000000900007c0c */ /* 0x000fda000bf03270 */
[----:B-----5:R-:W-:Y:S05]  /*0d50*/  @P0 BRA `(.L_x_1003) ;  /* 0x00000064003c0947 */ /* 0x020fea0003800000 */
[----:B------:R-:W1:Y:S01]  /*0d60*/  LDC R0, c[0x0][0x278] ;  /* 0x00009e00ff007b82 */ /* 0x000e620000000800 */
[----:B------:R-:W2:Y:S01]  /*0d70*/  S2R R2, SR_CTAID.Z ;  /* 0x0000000000027919 */ /* 0x000ea20000002700 */
[----:B------:R-:W-:Y:S01]  /*0d80*/  IMAD.MOV.U32 R8, RZ, RZ, RZ ;  /* 0x000000ffff087224 */ /* 0x000fe200078e00ff */
[----:B------:R-:W-:Y:S01]  /*0d90*/  ULDC.64 UR6, c[0x0][0x2f0] ;  /* 0x0000bc0000067ab9 */ /* 0x000fe20000000a00 */
[----:B------:R-:W-:Y:S01]  /*0da0*/  ULDC UR25, c[0x0][0x2c4] ;  /* 0x0000b10000197ab9 */ /* 0x000fe20000000800 */
[----:B------:R-:W-:Y:S02]  /*0db0*/  UISETP.NE.U32.AND UP1, UPT, UR6, URZ, UPT ;  /* 0x0000003f0600728c */ /* 0x000fe4000bf25070 */
[----:B------:R-:W-:Y:S01]  /*0dc0*/  UIADD3 UR13, UR25, 0x3f, URZ ;  /* 0x0000003f190d7890 */ /* 0x000fe2000fffe03f */
[----:B------:R-:W-:Y:S01]  /*0dd0*/  ULDC.U8 UR6, c[0x0][0x3d8] ;  /* 0x0000f60000067ab9 */ /* 0x000fe20000000000 */
[----:B------:R-:W-:Y:S01]  /*0de0*/  ULDC UR26, c[0x0][0x270] ;  /* 0x00009c00001a7ab9 */ /* 0x000fe20000000800 */
[----:B------:R-:W-:-:S02]  /*0df0*/  UISETP.NE.AND UP0, UPT, UR6, URZ, UPT ;  /* 0x0000003f0600728c */ /* 0x000fc4000bf05270 */
[----:B------:R-:W-:Y:S01]  /*0e00*/  USHF.R.S32.HI UR6, URZ, 0x1f, UR13 ;  /* 0x0000001f3f067899 */ /* 0x000fe2000801140d */
[----:B------:R-:W-:Y:S01]  /*0e10*/  ULDC UR23, c[0x0][0x2dc] ;  /* 0x0000b70000177ab9 */ /* 0x000fe20000000800 */
[----:B------:R-:W-:Y:S02]  /*0e20*/  UISETP.NE.AND.EX UP1, UPT, UR7, URZ, UPT, UP1 ;  /* 0x0000003f0700728c */ /* 0x000fe4000bf25310 */
[----:B------:R-:W-:Y:S02]  /*0e30*/  ULEA.HI UR18, UR6, UR13, URZ, 0x6 ;  /* 0x0000000d06127291 */ /* 0x000fe4000f8f303f */
[----:B------:R-:W-:Y:S02]  /*0e40*/  UIMAD UR16, UR54, UR23, URZ ;  /* 0x00000017361072a4 */ /* 0x000fe4000f8e023f */
[----:B------:R-:W-:Y:S01]  /*0e50*/  ULOP3.LUT UR6, UR18, 0xffffffc0, URZ, 0xc0, !UPT ;  /* 0xffffffc012067892 */ /* 0x000fe2000f8ec03f */
[----:B-1----:R-:W-:Y:S01]  /*0e60*/  IABS R6, R0 ;  /* 0x0000000000067213 */ /* 0x002fe20000000000 */
[----:B------:R-:W-:Y:S01]  /*0e70*/  @UP0 UIMAD UR8, UR52, UR25, URZ ;  /* 0x00000019340802a4 */ /* 0x000fe2000f8e023f */
[----:B------:R-:W-:Y:S01]  /*0e80*/  ISETP.NE.AND P1, PT, R0, RZ, PT ;  /* 0x000000ff0000720c */ /* 0x000fe20003f25270 */
[----:B------:R-:W-:Y:S01]  /*0e90*/  @!UP0 UIMAD UR12, UR52, UR26, UR54 ;  /* 0x0000001a340c82a4 */ /* 0x000fe2000f8e0236 */
[----:B------:R-:W1:Y:S01]  /*0ea0*/  I2F.RP R7, R6 ;  /* 0x0000000600077306 */ /* 0x000e620000209400 */
[----:B------:R-:W-:-:S02]  /*0eb0*/  UIMAD.WIDE UR28, UR52, 0x80, URZ ;  /* 0x00000080341c78a5 */ /* 0x000fc4000f8e023f */
[----:B------:R-:W-:Y:S01]  /*0ec0*/  UIADD3 UR6, UR6, -0x40, URZ ;  /* 0xffffffc006067890 */ /* 0x000fe2000fffe03f */
[----:B--2---:R-:W-:Y:S01]  /*0ed0*/  IABS R2, R2 ;  /* 0x0000000200027213 */ /* 0x004fe20000000000 */
[----:B------:R-:W-:Y:S01]  /*0ee0*/  ULDC.U8 UR20, c[0x0][0x480] ;  /* 0x0001200000147ab9 */ /* 0x000fe20000000000 */
[----:B------:R-:W-:Y:S01]  /*0ef0*/  @UP0 ULDC UR7, c[0x0][0x2e4] ;  /* 0x0000b90000070ab9 */ /* 0x000fe20000000800 */
[----:B------:R-:W-:Y:S01]  /*0f00*/  ISETP.NE.AND P4, PT, RZ, UR20, PT ;  /* 0x00000014ff007c0c */ /* 0x000fe2000bf85270 */
[----:B------:R-:W-:Y:S02]  /*0f10*/  @UP0 UIMAD UR22, UR54, UR7, UR8 ;  /* 0x00000007361602a4 */ /* 0x000fe4000f8e0208 */
[----:B------:R-:W-:Y:S02]  /*0f20*/  USHF.R.S32.HI UR15, URZ, 0x1f, UR5 ;  /* 0x0000001f3f0f7899 */ /* 0x000fe40008011405 */
[----:B------:R-:W-:Y:S01]  /*0f30*/  USHF.R.S32.HI UR14, URZ, 0x1f, UR9 ;  /* 0x0000001f3f0e7899 */ /* 0x000fe20008011409 */
[----:B-1----:R-:W1:Y:S01]  /*0f40*/  MUFU.RCP R5, R7 ;  /* 0x0000000700057308 */ /* 0x002e620000001000 */
[----:B------:R-:W-:-:S02]  /*0f50*/  USHF.R.S32.HI UR24, URZ, 0x1f, UR26 ;  /* 0x0000001f3f187899 */ /* 0x000fc4000801141a */
[----:B------:R-:W-:Y:S02]  /*0f60*/  USHF.R.S32.HI UR17, URZ, 0x1f, UR16 ;  /* 0x0000001f3f117899 */ /* 0x000fe40008011410 */
[----:B------:R-:W-:Y:S02]  /*0f70*/  USEL UR19, UR28, URZ, UP1 ;  /* 0x0000003f1c137287 */ /* 0x000fe40008800000 */
[----:B------:R-:W-:Y:S02]  /*0f80*/  USEL UR21, UR29, URZ, UP1 ;  /* 0x0000003f1d157287 */ /* 0x000fe40008800000 */
[----:B------:R-:W-:Y:S02]  /*0f90*/  @!UP0 UIMAD UR22, UR12, UR25, URZ ;  /* 0x000000190c1682a4 */ /* 0x000fe4000f8e023f */
[----:B------:R-:W-:Y:S01]  /*0fa0*/  USHF.R.S32.HI UR7, URZ, 0x1f, UR6 ;  /* 0x0000001f3f077899 */ /* 0x000fe20008011406 */
[----:B-1----:R-:W-:-:S04]  /*0fb0*/  VIADD R5, R5, 0xffffffe ;  /* 0x0ffffffe05057836 */ /* 0x002fc80000000000 */
[----:B------:R-:W1:Y:S02]  /*0fc0*/  F2I.FTZ.U32.TRUNC.NTZ R9, R5 ;  /* 0x0000000500097305 */ /* 0x000e64000021f000 */
[----:B-1----:R-:W-:-:S04]  /*0fd0*/  IMAD.MOV R4, RZ, RZ, -R9 ;  /* 0x000000ffff047224 */ /* 0x002fc800078e0a09 */
[----:B------:R-:W-:-:S04]  /*0fe0*/  IMAD R4, R4, R6, RZ ;  /* 0x0000000604047224 */ /* 0x000fc800078e02ff */
[----:B------:R-:W-:Y:S02]  /*0ff0*/  IMAD.HI.U32 R9, R9, R4, R8 ;  /* 0x0000000409097227 */ /* 0x000fe400078e0008 */
[----:B------:R-:W1:Y:S04]  /*1000*/  LDC.64 R4, c[0x0][0x488] ;  /* 0x00012200ff047b82 */ /* 0x000e680000000a00 */
[----:B------:R-:W-:-:S04]  /*1010*/  IMAD.HI.U32 R8, R9, R2, RZ ;  /* 0x0000000209087227 */ /* 0x000fc800078e00ff */
[----:B------:R-:W-:-:S04]  /*1020*/  IMAD.MOV R7, RZ, RZ, -R8 ;  /* 0x000000ffff077224 */ /* 0x000fc800078e0a08 */
[C---:B------:R-:W-:Y:S02]  /*1030*/  IMAD R7, R6.reuse, R7, R2 ;  /* 0x0000000706077224 */ /* 0x040fe400078e0202 */
[----:B------:R-:W1:Y:S03]  /*1040*/  S2R R2, SR_CTAID.X ;  /* 0x0000000000027919 */ /* 0x000e660000002500 */
[----:B------:R-:W-:-:S13]  /*1050*/  ISETP.GT.U32.AND P2, PT, R6, R7, PT ;  /* 0x000000070600720c */ /* 0x000fda0003f44070 */
[----:B------:R-:W-:Y:S01]  /*1060*/  @!P2 IADD3 R7, R7, -R6, RZ ;  /* 0x800000060707a210 */ /* 0x000fe20007ffe0ff */
[----:B------:R-:W-:-:S03]  /*1070*/  @!P2 VIADD R8, R8, 0x1 ;  /* 0x000000010808a836 */ /* 0x000fc60000000000 */
[----:B------:R-:W-:Y:S02]  /*1080*/  ISETP.GE.U32.AND P3, PT, R7, R6, PT ;  /* 0x000000060700720c */ /* 0x000fe40003f66070 */
[----:B------:R-:W-:-:S04]  /*1090*/  LOP3.LUT R6, R0, UR54, RZ, 0x3c, !PT ;  /* 0x0000003600067c12 */ /* 0x000fc8000f8e3cff */
[----:B------:R-:W-:Y:S01]  /*10a0*/  ISETP.GE.AND P0, PT, R6, RZ, PT ;  /* 0x000000ff0600720c */ /* 0x000fe20003f06270 */
[----:B-1----:R-:W-:-:S06]  /*10b0*/  IMAD.WIDE.U32 R24, R2, R4, RZ ;  /* 0x0000000402187225 */ /* 0x002fcc00078e00ff */
[----:B------:R-:W-:Y:S01]  /*10c0*/  @P3 VIADD R8, R8, 0x1 ;  /* 0x0000000108083836 */ /* 0x000fe20000000000 */
[----:B------:R-:W-:Y:S01]  /*10d0*/  SEL R24, R24, RZ, P4 ;  /* 0x000000ff18187207 */ /* 0x000fe20002000000 */
[----:B------:R-:W-:-:S03]  /*10e0*/  IMAD R5, R2, R5, R25 ;  /* 0x0000000502057224 */ /* 0x000fc600078e0219 */
[----:B------:R-:W-:Y:S02]  /*10f0*/  MOV R2, R8 ;  /* 0x0000000800027202 */ /* 0x000fe40000000f00 */
[----:B------:R-:W-:-:S03]  /*1100*/  SEL R6, R5, RZ, P4 ;  /* 0x000000ff05067207 */ /* 0x000fc60002000000 */
        /* <DEDUP_REMOVED lines=13> */
.L_x_1004:
[----:B------:R-:W-:Y:S01]  /*11e0*/  UIMAD UR12, UR52, UR26, UR54 ;  /* 0x0000001a340c72a4 */ /* 0x000fe2000f8e0236 */
[----:B------:R-:W-:-:S03]  /*11f0*/  ULDC UR8, c[0x0][0x2d4] ;  /* 0x0000b50000087ab9 */ /* 0x000fc60000000800 */
[----:B------:R-:W-:-:S12]  /*1200*/  UIMAD UR20, UR12, UR8, URZ ;  /* 0x000000080c1472a4 */ /* 0x000fd8000f8e023f */
.L_x_1005:
[----:B------:R-:W1:Y:S01]  /*1210*/  S2R R210, SR_TID.X ;  /* 0x0000000000d27919 */ /* 0x000e620000002100 */
[----:B------:R-:W2:Y:S01]  /*1220*/  LDC.64 R8, c[0x0][0x248] ;  /* 0x00009200ff087b82 */ /* 0x000ea20000000a00 */
[----:B------:R-:W-:Y:S01]  /*1230*/  UIADD3 UR49, UP0, UR9, UR5, URZ ;  /* 0x0000000509317290 */ /* 0x000fe2000ff1e03f */
[----:B------:R-:W-:Y:S01]  /*1240*/  SHF.R.S32.HI R189, RZ, 0x1f, R188 ;  /* 0x0000001fffbd7819 */ /* 0x000fe200000114bc */
[----:B------:R-:W-:Y:S01]  /*1250*/  UIMAD UR30, UR26, UR23, URZ ;  /* 0x000000171a1e72a4 */ /* 0x000fe2000f8e023f */
[----:B------:R-:W-:Y:S01]  /*1260*/  SHF.R.S32.HI R15, RZ, 0x1f, R186 ;  /* 0x0000001fff0f7819 */ /* 0x000fe200000114ba */
[----:B------:R-:W-:Y:S01]  /*1270*/  UIADD3.X UR50, UR15, UR14, URZ, UP0, !UPT ;  /* 0x0000000e0f327290 */ /* 0x000fe200087fe43f */
[----:B------:R-:W-:Y:S01]  /*1280*/  IADD3 R17, P0, R186, UR6, RZ ;  /* 0x00000006ba117c10 */ /* 0x000fe2000ff1e0ff */
[----:B------:R-:W-:Y:S01]  /*1290*/  USHF.L.U32 UR5, UR30, 0x6, URZ ;  /* 0x000000061e057899 */ /* 0x000fe2000800063f */
[----:B------:R-:W3:Y:S01]  /*12a0*/  LDC.64 R4, c[0x0][0x230] ;  /* 0x00008c00ff047b82 */ /* 0x000ee20000000a00 */
[----:B------:R-:W-:Y:S01]  /*12b0*/  ULDC.64 UR14, c[0x0][0x260] ;  /* 0x00009800000e7ab9 */ /* 0x000fe20000000a00 */
[----:B------:R-:W-:Y:S01]  /*12c0*/  IMAD.U32 R25, RZ, RZ, UR16 ;  /* 0x00000010ff197e24 */ /* 0x000fe2000f8e00ff */
[----:B------:R-:W-:Y:S01]  /*12d0*/  IADD3.X R14, R15, UR7, RZ, P0, !PT ;  /* 0x000000070f0e7c10 */ /* 0x000fe200087fe4ff */
[----:B------:R-:W-:Y:S01]  /*12e0*/  USHF.R.S32.HI UR9, URZ, 0x1f, UR5 ;  /* 0x0000001f3f097899 */ /* 0x000fe20008011405 */
[----:B------:R-:W-:Y:S01]  /*12f0*/  CS2R R126, SRZ ;  /* 0x00000000007e7805 */ /* 0x000fe2000001ff00 */
[----:B------:R-:W-:Y:S01]  /*1300*/  ULDC.64 UR12, c[0x0][0x240] ;  /* 0x00009000000c7ab9 */ /* 0x000fe20000000a00 */
[----:B------:R-:W-:Y:S01]  /*1310*/  USHF.R.S32.HI UR27, URZ, 0x1f, UR54 ;  /* 0x0000001f3f1b7899 */ /* 0x000fe20008011436 */
[----:B------:R-:W-:Y:S01]  /*1320*/  IMAD R26, R14, UR12, RZ ;  /* 0x0000000c0e1a7c24 */ /* 0x000fe2000f8e02ff */
[----:B------:R-:W-:Y:S01]  /*1330*/  CS2R R124, SRZ ;  /* 0x00000000007c7805 */ /* 0x000fe2000001ff00 */
[----:B------:R-:W-:Y:S01]  /*1340*/  IMAD.WIDE.U32 R18, R17, UR12, R188 ;  /* 0x0000000c11127c25 */ /* 0x000fe2000f8e00bc */
[----:B------:R-:W-:-:S02]  /*1350*/  CS2R R130, SRZ ;  /* 0x0000000000827805 */ /* 0x000fc4000001ff00 */
[----:B------:R-:W-:Y:S02]  /*1360*/  CS2R R128, SRZ ;  /* 0x0000000000807805 */ /* 0x000fe4000001ff00 */
[----:B------:R-:W-:Y:S01]  /*1370*/  CS2R R122, SRZ ;  /* 0x00000000007a7805 */ /* 0x000fe2000001ff00 */
[----:B------:R-:W-:Y:S01]  /*1380*/  IMAD R26, R17, UR13, R26 ;  /* 0x0000000d111a7c24 */ /* 0x000fe2000f8e021a */
[----:B------:R-:W-:Y:S01]  /*1390*/  UIMAD.WIDE UR12, UR52, UR8, UR6 ;  /* 0x00000008340c72a5 */ /* 0x000fe2000f8e0206 */
[C---:B--2---:R-:W-:Y:S01]  /*13a0*/  IMAD R10, R8.reuse, UR50, RZ ;  /* 0x00000032080a7c24 */ /* 0x044fe2000f8e02ff */
[----:B------:R-:W-:Y:S01]  /*13b0*/  CS2R R120, SRZ ;  /* 0x0000000000787805 */ /* 0x000fe2000001ff00 */
[----:B------:R-:W-:Y:S01]  /*13c0*/  IMAD.WIDE.U32 R12, R8, UR49, R188 ;  /* 0x00000031080c7c25 */ /* 0x000fe2000f8e00bc */
[----:B------:R-:W-:Y:S02]  /*13d0*/  CS2R R118, SRZ ;  /* 0x0000000000767805 */ /* 0x000fe4000001ff00 */
[----:B------:R-:W-:-:S02]  /*13e0*/  CS2R R116, SRZ ;  /* 0x0000000000747805 */ /* 0x000fc4000001ff00 */
[----:B------:R-:W-:Y:S01]  /*13f0*/  CS2R R110, SRZ ;  /* 0x00000000006e7805 */ /* 0x000fe2000001ff00 */
[----:B------:R-:W-:Y:S01]  /*1400*/  IMAD R11, R9, UR49, R10 ;  /* 0x00000031090b7c24 */ /* 0x000fe2000f8e020a */
[----:B-1----:R-:W-:Y:S01]  /*1410*/  SHF.R.S32.HI R7, RZ, 0x1f, R210 ;  /* 0x0000001fff077819 */ /* 0x002fe200000114d2 */
[C---:B---3--:R-:W-:Y:S01]  /*1420*/  IMAD R10, R4.reuse, UR57, RZ ;  /* 0x00000039040a7c24 */ /* 0x048fe2000f8e02ff */
[----:B------:R-:W-:Y:S01]  /*1430*/  CS2R R108, SRZ ;  /* 0x00000000006c7805 */ /* 0x000fe2000001ff00 */
[----:B------:R-:W-:Y:S01]  /*1440*/  IMAD.IADD R13, R13, 0x1, R11 ;  /* 0x000000010d0d7824 */ /* 0x000fe200078e020b */
[----:B------:R-:W-:Y:S01]  /*1450*/  LEA.HI R7, R7, R210, RZ, 0x5 ;  /* 0x000000d207077211 */ /* 0x000fe200078f28ff */
[----:B------:R-:W-:Y:S01]  /*1460*/  IMAD R10, R5, UR52, R10 ;  /* 0x00000034050a7c24 */ /* 0x000fe2000f8e020a */
[----:B------:R-:W-:Y:S01]  /*1470*/  CS2R R114, SRZ ;  /* 0x0000000000727805 */ /* 0x000fe2000001ff00 */
[----:B------:R-:W-:Y:S01]  /*1480*/  IMAD.WIDE.U32 R12, R4, UR52, R12 ;  /* 0x00000034040c7c25 */ /* 0x000fe2000f8e000c */
[----:B------:R-:W-:-:S02]  /*1490*/  LOP3.LUT R5, R7, 0xffffffe0, RZ, 0xc0, !PT ;  /* 0xffffffe007057812 */ /* 0x000fc400078ec0ff */
[----:B------:R-:W-:Y:S02]  /*14a0*/  CS2R R112, SRZ ;  /* 0x0000000000707805 */ /* 0x000fe4000001ff00 */
[----:B------:R-:W-:Y:S01]  /*14b0*/  SHF.R.S32.HI R7, RZ, 0x5, R7 ;  /* 0x00000005ff077819 */ /* 0x000fe20000011407 */
[----:B------:R-:W-:Y:S01]  /*14c0*/  IMAD.IADD R11, R13, 0x1, R10 ;  /* 0x000000010d0b7824 */ /* 0x000fe200078e020a */
[----:B------:R-:W-:Y:S01]  /*14d0*/  CS2R R106, SRZ ;  /* 0x00000000006a7805 */ /* 0x000fe2000001ff00 */
[----:B------:R-:W-:Y:S01]  /*14e0*/  IMAD.IADD R210, R210, 0x1, -R5 ;  /* 0x00000001d2d27824 */ /* 0x000fe200078e0a05 */
[----:B------:R-:W-:Y:S01]  /*14f0*/  CS2R R104, SRZ ;  /* 0x0000000000687805 */ /* 0x000fe2000001ff00 */
[----:B------:R-:W-:Y:S01]  /*1500*/  IMAD R5, R0, UR14, RZ ;  /* 0x0000000e00057c24 */ /* 0x000fe2000f8e02ff */
[----:B------:R-:W-:Y:S01]  /*1510*/  CS2R R102, SRZ ;  /* 0x0000000000667805 */ /* 0x000fe2000001ff00 */
[----:B------:R-:W-:Y:S01]  /*1520*/  IMAD R4, R7, UR30, R210 ;  /* 0x0000001e07047c24 */ /* 0x000fe2000f8e02d2 */
[----:B------:R-:W-:Y:S01]  /*1530*/  CS2R R100, SRZ ;  /* 0x0000000000647805 */ /* 0x000fe2000001ff00 */
[----:B------:R-:W-:Y:S01]  /*1540*/  IMAD R22, R2, UR15, R5 ;  /* 0x0000000f02167c24 */ /* 0x000fe2000f8e0205 */
[----:B------:R-:W-:Y:S01]  /*1550*/  CS2R R94, SRZ ;  /* 0x00000000005e7805 */ /* 0x000fe2000001ff00 */
[----:B------:R-:W-:Y:S01]  /*1560*/  IMAD.U32 R5, RZ, RZ, UR17 ;  /* 0x00000011ff057e24 */ /* 0x000fe2000f8e00ff */
[----:B------:R-:W-:Y:S01]  /*1570*/  IADD3 R25, P1, P0, R4, UR5, R25 ;  /* 0x0000000504197c10 */ /* 0x000fe2000f83e019 */
[----:B------:R-:W-:Y:S01]  /*1580*/  IMAD.MOV.U32 R10, RZ, RZ, R12 ;  /* 0x000000ffff0a7224 */ /* 0x000fe200078e000c */
[----:B------:R-:W-:Y:S01]  /*1590*/  SHF.R.S32.HI R4, RZ, 0x1f, R4 ;  /* 0x0000001fff047819 */ /* 0x000fe20000011404 */
[----:B------:R-:W1:Y:S01]  /*15a0*/  LDC.64 R12, c[0x0][0x228] ;  /* 0x00008a00ff0c7b82 */ /* 0x000e620000000a00 */
[----:B------:R-:W-:Y:S01]  /*15b0*/  USHF.R.S32.HI UR5, URZ, 0x1f, UR23 ;  /* 0x0000001f3f057899 */ /* 0x000fe20008011417 */
[----:B------:R-:W-:Y:S01]  /*15c0*/  IMAD.WIDE.U32 R10, R2, UR14, R10 ;  /* 0x0000000e020a7c25 */ /* 0x000fe2000f8e000a */
[----:B------:R-:W-:Y:S01]  /*15d0*/  IADD3.X R5, R4, UR9, R5, P1, P0 ;  /* 0x0000000904057c10 */ /* 0x000fe20008fe0405 */
[----:B------:R-:W-:Y:S01]  /*15e0*/  UIMAD.WIDE.U32 UR8, UR23, UR26, URZ ;  /* 0x0000001a170872a5 */ /* 0x000fe2000f8e003f */
[----:B------:R-:W-:Y:S01]  /*15f0*/  IADD3 R24, P0, R25, R24, RZ ;  /* 0x0000001819187210 */ /* 0x000fe20007f1e0ff */
[----:B------:R-:W-:Y:S01]  /*1600*/  UIMAD UR7, UR5, UR26, URZ ;  /* 0x0000001a050772a4 */ /* 0x000fe2000f8e023f */
[----:B------:R-:W-:Y:S01]  /*1610*/  IMAD.IADD R23, R11, 0x1, R22 ;  /* 0x000000010b177824 */ /* 0x000fe200078e0216 */
[----:B------:R-:W-:Y:S01]  /*1620*/  UIADD3 UR5, UP0, UR12, UR19, URZ ;  /* 0x000000130c057290 */ /* 0x000fe2000ff1e03f */
[----:B------:R-:W-:Y:S01]  /*1630*/  IMAD.MOV.U32 R22, RZ, RZ, R10 ;  /* 0x000000ffff167224 */ /* 0x000fe200078e000a */
[----:B------:R-:W-:Y:S01]  /*1640*/  UIMAD UR7, UR24, UR23, UR7 ;  /* 0x00000017180772a4 */ /* 0x000fe2000f8e0207 */
[----:B------:R-:W-:Y:S01]  /*1650*/  IMAD.X R25, R5, 0x1, R6, P0 ;  /* 0x0000000105197824 */ /* 0x000fe200000e0606 */
[----:B------:R-:W2:Y:S01]  /*1660*/  LDC.64 R10, c[0x0][0x418] ;  /* 0x00010600ff0a7b82 */ /* 0x000ea20000000a00 */
[----:B------:R-:W-:Y:S01]  /*1670*/  IMAD.IADD R27, R19, 0x1, R26 ;  /* 0x00000001131b7824 */ /* 0x000fe200078e021a */
[----:B------:R-:W-:Y:S01]  /*1680*/  UIADD3 UR7, UR9, UR7, URZ ;  /* 0x0000000709077290 */ /* 0x000fe2000fffe03f */
[----:B------:R-:W-:Y:S01]  /*1690*/  IMAD.U32 R20, RZ, RZ, UR8 ;  /* 0x00000008ff147e24 */ /* 0x000fe2000f8e00ff */
[----:B------:R-:W-:Y:S01]  /*16a0*/  UIADD3.X UR12, UR13, UR21, URZ, UP0, !UPT ;  /* 0x000000150d0c7290 */ /* 0x000fe200087fe43f */
[-C--:B------:R-:W-:Y:S01]  /*16b0*/  IMAD R19, R15, R8.reuse, RZ ;  /* 0x000000080f137224 */ /* 0x080fe200078e02ff */
[----:B------:R-:W-:Y:S01]  /*16c0*/  UIMAD UR7, UR7, UR5, URZ ;  /* 0x00000005070772a4 */ /* 0x000fe2000f8e023f */
[----:B------:R-:W-:Y:S01]  /*16d0*/  IMAD.U32 R21, RZ, RZ, UR9 ;  /* 0x00000009ff157e24 */ /* 0x000fe2000f8e00ff */
[----:B------:R-:W3:Y:S01]  /*16e0*/  LDC.64 R4, c[0x0][0x250] ;  /* 0x00009400ff047b82 */ /* 0x000ee20000000a00 */
[----:B------:R-:W-:Y:S01]  /*16f0*/  IMAD.WIDE.U32 R20, R20, UR5, R24 ;  /* 0x0000000514147c25 */ /* 0x000fe2000f8e0018 */
[----:B------:R-:W-:Y:S01]  /*1700*/  UIMAD UR5, UR12, UR8, UR7 ;  /* 0x000000080c0572a4 */ /* 0x000fe2000f8e0207 */
[----:B------:R-:W-:Y:S01]  /*1710*/  CS2R R92, SRZ ;  /* 0x00000000005c7805 */ /* 0x000fe2000001ff00 */
[----:B------:R-:W-:Y:S01]  /*1720*/  ULDC.64 UR14, c[0x0][0x218] ;  /* 0x00008600000e7ab9 */ /* 0x000fe20000000a00 */
[C---:B------:R-:W-:Y:S01]  /*1730*/  IMAD R19, R186.reuse, R9, R19 ;  /* 0x00000009ba137224 */ /* 0x040fe200078e0213 */
[----:B------:R-:W-:Y:S01]  /*1740*/  ULDC.64 UR8, c[0x0][0x400] ;  /* 0x0001000000087ab9 */ /* 0x000fe20000000a00 */
[----:B------:R-:W-:Y:S01]  /*1750*/  IMAD.WIDE.U32 R22, R186, R8, R22 ;  /* 0x00000008ba167225 */ /* 0x000fe200078e0016 */
[----:B------:R-:W4:Y:S01]  /*1760*/  LDC.64 R6, c[0x0][0x238] ;  /* 0x00008e00ff067b82 */ /* 0x000f220000000a00 */
[----:B------:R-:W-:Y:S01]  /*1770*/  LEA R212, P1, R20, UR8, 0x2 ;  /* 0x0000000814d47c11 */ /* 0x000fe2000f8210ff */
[----:B------:R-:W-:Y:S01]  /*1780*/  ULDC.64 UR12, c[0x0][0x258] ;  /* 0x00009600000c7ab9 */ /* 0x000fe20000000a00 */
[----:B-1----:R-:W-:Y:S01]  /*1790*/  IMAD R16, R12, UR57, RZ ;  /* 0x000000390c107c24 */ /* 0x002fe2000f8e02ff */
[----:B------:R-:W-:Y:S01]  /*17a0*/  CS2R R98, SRZ ;  /* 0x0000000000627805 */ /* 0x000fe2000001ff00 */
[----:B------:R-:W-:Y:S01]  /*17b0*/  IMAD.MOV.U32 R26, RZ, RZ, R18 ;  /* 0x000000ffff1a7224 */ /* 0x000fe200078e0012 */
[----:B------:R-:W-:Y:S01]  /*17c0*/  LEA R18, P0, R22, UR14, 0x1 ;  /* 0x0000000e16127c11 */ /* 0x000fe2000f8008ff */
[----:B------:R-:W-:Y:S01]  /*17d0*/  IMAD.IADD R19, R23, 0x1, R19 ;  /* 0x0000000117137824 */ /* 0x000fe200078e0213 */
[----:B------:R-:W-:Y:S01]  /*17e0*/  CS2R R96, SRZ ;  /* 0x0000000000607805 */ /* 0x000fe2000001ff00 */
[----:B------:R-:W-:Y:S01]  /*17f0*/  IMAD R13, R13, UR52, R16 ;  /* 0x000000340d0d7c24 */ /* 0x000fe2000f8e0210 */
[----:B------:R-:W-:Y:S01]  /*1800*/  CS2R R90, SRZ ;  /* 0x00000000005a7805 */ /* 0x000fe2000001ff00 */
[----:B------:R-:W-:Y:S01]  /*1810*/  IMAD.WIDE.U32 R26, R12, UR52, R26 ;  /* 0x000000340c1a7c25 */ /* 0x000fe2000f8e001a */
[----:B------:R-:W-:Y:S01]  /*1820*/  LEA.HI.X R19, R22, UR15, R19, 0x1, P0 ;  /* 0x0000000f16137c11 */ /* 0x000fe200080f0c13 */
[----:B------:R-:W-:Y:S01]  /*1830*/  ULDC.64 UR14, c[0x0][0x268] ;  /* 0x00009a00000e7ab9 */ /* 0x000fe20000000a00 */
[----:B------:R-:W-:Y:S01]  /*1840*/  LEA R22, P0, R8, R18, 0x7 ;  /* 0x0000001208167211 */ /* 0x000fe200078038ff */
[----:B------:R-:W-:Y:S01]  /*1850*/  VIADD R16, R21, UR5 ;  /* 0x0000000515107c36 */ /* 0x000fe20008000000 */
[----:B------:R-:W-:Y:S01]  /*1860*/  ULEA.HI.SX32 UR5, UR18, 0xffffffff, 0x1a ;  /* 0xffffffff12057891 */ /* 0x000fe2000f8fd23f */
[----:B---3--:R-:W-:Y:S01]  /*1870*/  IMAD R12, R4, UR50, RZ ;  /* 0x00000032040c7c24 */ /* 0x008fe2000f8e02ff */
[----:B------:R-:W-:Y:S01]  /*1880*/  LEA.HI.X R23, R8, R19, R9, 0x7, P0 ;  /* 0x0000001308177211 */ /* 0x000fe200000f3c09 */
[----:B------:R-:W-:Y:S01]  /*1890*/  IMAD.WIDE.U32 R24, R4, UR49, R188 ;  /* 0x0000003104187c25 */ /* 0x000fe2000f8e00bc */
[----:B------:R-:W-:Y:S01]  /*18a0*/  LEA.HI.X R213, R20, UR9, R16, 0x2, P1 ;  /* 0x0000000914d57c11 */ /* 0x000fe200088f1410 */
[----:B------:R-:W-:Y:S01]  /*18b0*/  ULDC.64 UR8, c[0x0][0x420] ;  /* 0x0001080000087ab9 */ /* 0x000fe20000000a00 */
[----:B------:R-:W-:Y:S01]  /*18c0*/  ULEA.HI UR7, UR5, UR5, URZ, 0x1 ;  /* 0x0000000505077291 */ /* 0x000fe2000f8f083f */
[----:B------:R-:W-:Y:S01]  /*18d0*/  IMAD R12, R5, UR49, R12 ;  /* 0x00000031050c7c24 */ /* 0x000fe2000f8e020c */
[----:B------:R-:W-:Y:S01]  /*18e0*/  CS2R R88, SRZ ;  /* 0x0000000000587805 */ /* 0x000fe2000001ff00 */
[----:B--2---:R-:W-:Y:S01]  /*18f0*/  IMAD R16, R10, UR57, RZ ;  /* 0x000000390a107c24 */ /* 0x004fe2000f8e02ff */
[----:B------:R-:W-:Y:S01]  /*1900*/  ULOP3.LUT UR7, UR7, 0xfffffffe, URZ, 0xc0, !UPT ;  /* 0xfffffffe07077892 */ /* 0x000fe2000f8ec03f */
[----:B------:R-:W-:Y:S01]  /*1910*/  IMAD.IADD R27, R27, 0x1, R13 ;  /* 0x000000011b1b7824 */ /* 0x000fe200078e020d */
[----:B------:R-:W-:Y:S01]  /*1920*/  CS2R R86, SRZ ;  /* 0x0000000000567805 */ /* 0x000fe2000001ff00 */
[----:B------:R-:W-:Y:S01]  /*1930*/  IMAD.IADD R25, R25, 0x1, R12 ;  /* 0x0000000119197824 */ /* 0x000fe200078e020c */
[----:B------:R-:W-:Y:S01]  /*1940*/  UIADD3 UR7, UR5, -UR7, URZ ;  /* 0x8000000705077290 */ /* 0x000fe2000fffe03f */
[----:B----4-:R-:W-:Y:S01]  /*1950*/  IMAD R8, R6, UR57, RZ ;  /* 0x0000003906087c24 */ /* 0x010fe2000f8e02ff */
[----:B------:R-:W-:Y:S01]  /*1960*/  CS2R R84, SRZ ;  /* 0x0000000000547805 */ /* 0x000fe2000001ff00 */
[----:B------:R-:W-:Y:S01]  /*1970*/  IMAD R11, R11, UR52, R16 ;  /* 0x000000340b0b7c24 */ /* 0x000fe2000f8e0210 */
[----:B------:R-:W-:Y:S01]  /*1980*/  UISETP.NE.AND UP0, UPT, UR7, 0x1, UPT ;  /* 0x000000010700788c */ /* 0x000fe2000bf05270 */
[----:B------:R-:W-:Y:S01]  /*1990*/  IMAD.WIDE.U32 R12, R10, UR52, R188 ;  /* 0x000000340a0c7c25 */ /* 0x000fe2000f8e00bc */
[----:B------:R-:W-:Y:S01]  /*19a0*/  UIADD3 UR7, UR6, UR20, URZ ;  /* 0x0000001406077290 */ /* 0x000fe2000fffe03f */
[----:B------:R-:W-:-:S02]  /*19b0*/  CS2R R78, SRZ ;  /* 0x00000000004e7805 */ /* 0x000fc4000001ff00 */
[----:B------:R-:W-:Y:S01]  /*19c0*/  CS2R R76, SRZ ;  /* 0x00000000004c7805 */ /* 0x000fe2000001ff00 */
[----:B------:R-:W-:Y:S01]  /*19d0*/  IMAD R8, R7, UR52, R8 ;  /* 0x0000003407087c24 */ /* 0x000fe2000f8e0208 */
[----:B------:R-:W-:Y:S01]  /*19e0*/  PLOP3.LUT P0, PT, PT, PT, UP0, 0x80, 0x0 ;  /* 0x000000000000781c */ /* 0x000fe20003f0f008 */
[----:B------:R-:W-:Y:S01]  /*19f0*/  IMAD.WIDE.U32 R24, R6, UR52, R24 ;  /* 0x0000003406187c25 */ /* 0x000fe2000f8e0018 */
[----:B------:R-:W-:Y:S01]  /*1a00*/  UISETP.GE.AND UP0, UPT, UR25, 0x1, UPT ;  /* 0x000000011900788c */ /* 0x000fe2000bf06270 */
[----:B------:R-:W-:Y:S02]  /*1a10*/  CS2R R82, SRZ ;  /* 0x0000000000527805 */ /* 0x000fe4000001ff00 */
[----:B------:R-:W-:Y:S01]  /*1a20*/  CS2R R80, SRZ ;  /* 0x0000000000507805 */ /* 0x000fe2000001ff00 */
[----:B------:R-:W-:Y:S01]  /*1a30*/  IMAD.IADD R13, R13, 0x1, R11 ;  /* 0x000000010d0d7824 */ /* 0x000fe200078e020b */
[----:B------:R-:W-:Y:S01]  /*1a40*/  CS2R R74, SRZ ;  /* 0x00000000004a7805 */ /* 0x000fe2000001ff00 */
[----:B------:R-:W-:Y:S01]  /*1a50*/  IMAD R14, R14, UR8, RZ ;  /* 0x000000080e0e7c24 */ /* 0x000fe2000f8e02ff */
[----:B------:R-:W-:Y:S01]  /*1a60*/  CS2R R72, SRZ ;  /* 0x0000000000487805 */ /* 0x000fe2000001ff00 */
[----:B------:R-:W-:Y:S01]  /*1a70*/  IMAD.U32 R7, RZ, RZ, UR12 ;  /* 0x0000000cff077e24 */ /* 0x000fe2000f8e00ff */
[----:B------:R-:W-:Y:S01]  /*1a80*/  UIMAD UR12, UR27, UR12, URZ ;  /* 0x0000000c1b0c72a4 */ /* 0x000fe2000f8e023f */
[----:B------:R-:W-:Y:S01]  /*1a90*/  IMAD.IADD R25, R25, 0x1, R8 ;  /* 0x0000000119197824 */ /* 0x000fe200078e0208 */
[----:B------:R-:W-:Y:S01]  /*1aa0*/  CS2R R70, SRZ ;  /* 0x0000000000467805 */ /* 0x000fe2000001ff00 */
[C---:B------:R-:W-:Y:S01]  /*1ab0*/  IMAD R14, R17.reuse, UR9, R14 ;  /* 0x00000009110e7c24 */ /* 0x040fe2000f8e020e */
[----:B------:R-:W-:Y:S01]  /*1ac0*/  UIMAD UR17, UR54, UR13, UR12 ;  /* 0x0000000d361172a4 */ /* 0x000fe2000f8e020c */
[----:B------:R-:W-:Y:S01]  /*1ad0*/  IMAD.WIDE.U32 R8, R17, UR8, R12 ;  /* 0x0000000811087c25 */ /* 0x000fe2000f8e000c */
[----:B------:R-:W-:Y:S01]  /*1ae0*/  ULDC.64 UR8, c[0x0][0x428] ;  /* 0x00010a0000087ab9 */ /* 0x000fe20000000a00 */
[----:B------:R-:W-:Y:S01]  /*1af0*/  ULDC.64 UR12, c[0x0][0x3e0] ;  /* 0x0000f800000c7ab9 */ /* 0x000fe20000000a00 */
[----:B------:R-:W-:Y:S01]  /*1b00*/  CS2R R68, SRZ ;  /* 0x0000000000447805 */ /* 0x000fe2000001ff00 */
[----:B------:R-:W-:Y:S01]  /*1b10*/  IMAD.WIDE.U32 R26, R7, UR54, R26 ;  /* 0x00000036071a7c25 */ /* 0x000fe2000f8e001a */
[----:B------:R-:W-:-:S02]  /*1b20*/  CS2R R62, SRZ ;  /* 0x00000000003e7805 */ /* 0x000fc4000001ff00 */
[----:B------:R-:W-:Y:S02]  /*1b30*/  CS2R R60, SRZ ;  /* 0x00000000003c7805 */ /* 0x000fe4000001ff00 */
        /* <DEDUP_REMOVED lines=12> */
[----:B------:R-:W-:Y:S01]  /*1c00*/  LEA R216, P3, R26, UR14, 0x1 ;  /* 0x0000000e1ad87c11 */ /* 0x000fe2000f8608ff */
[----:B------:R-:W-:Y:S01]  /*1c10*/  IMAD.WIDE.U32 R12, R12, UR54, R8 ;  /* 0x000000360c0c7c25 */ /* 0x000fe2000f8e0008 */
[----:B------:R-:W-:-:S02]  /*1c20*/  CS2R R56, SRZ ;  /* 0x0000000000387805 */ /* 0x000fc4000001ff00 */
[----:B------:R-:W-:Y:S02]  /*1c30*/  CS2R R54, SRZ ;  /* 0x0000000000367805 */ /* 0x000fe4000001ff00 */
[----:B------:R-:W-:Y:S01]  /*1c40*/  CS2R R52, SRZ ;  /* 0x0000000000347805 */ /* 0x000fe2000001ff00 */
[----:B------:R-:W-:Y:S01]  /*1c50*/  IMAD.IADD R11, R11, 0x1, R7 ;  /* 0x000000010b0b7824 */ /* 0x000fe200078e0207 */
[----:B------:R-:W-:Y:S01]  /*1c60*/  LEA R214, P2, R12, UR12, 0x1 ;  /* 0x0000000c0cd67c11 */ /* 0x000fe2000f8408ff */
[----:B------:R-:W-:Y:S01]  /*1c70*/  IMAD R0, R15, R4, RZ ;  /* 0x000000040f007224 */ /* 0x000fe200078e02ff */
[----:B------:R-:W-:Y:S01]  /*1c80*/  CS2R R46, SRZ ;  /* 0x00000000002e7805 */ /* 0x000fe2000001ff00 */
[----:B------:R-:W-:Y:S01]  /*1c90*/  VIADD R7, R184, 0x1800 ;  /* 0x00001800b8077836 */ /* 0x000fe20000000000 */
[----:B------:R-:W-:Y:S01]  /*1ca0*/  CS2R R44, SRZ ;  /* 0x00000000002c7805 */ /* 0x000fe2000001ff00 */
[----:B------:R-:W-:Y:S01]  /*1cb0*/  VIADD R6, R13, UR16 ;  /* 0x000000100d067c36 */ /* 0x000fe20008000000 */
[----:B------:R-:W-:Y:S01]  /*1cc0*/  CS2R R50, SRZ ;  /* 0x0000000000327805 */ /* 0x000fe2000001ff00 */
[C---:B------:R-:W-:Y:S01]  /*1cd0*/  IMAD R0, R186.reuse, R5, R0 ;  /* 0x00000005ba007224 */ /* 0x040fe200078e0200 */
[----:B------:R-:W-:Y:S01]  /*1ce0*/  SEL R208, R7, R184, !P0 ;  /* 0x000000b807d07207 */ /* 0x000fe20004000000 */
[----:B------:R-:W-:Y:S01]  /*1cf0*/  IMAD.WIDE.U32 R10, R186, R4, R10 ;  /* 0x00000004ba0a7225 */ /* 0x000fe200078e000a */
[----:B------:R-:W-:Y:S01]  /*1d00*/  LEA.HI.X R215, R12, UR13, R6, 0x1, P2 ;  /* 0x0000000d0cd77c11 */ /* 0x000fe200090f0c06 */
[----:B------:R-:W-:Y:S01]  /*1d10*/  ULDC.64 UR12, c[0x0][0x2b0] ;  /* 0x0000ac00000c7ab9 */ /* 0x000fe20000000a00 */
[----:B------:R-:W-:Y:S01]  /*1d20*/  LEA R7, R184, UR4, 0x1 ;  /* 0x00000004b8077c11 */ /* 0x000fe2000f8e08ff */
[----:B------:R-:W-:Y:S01]  /*1d30*/  @P4 BAR.SYNC.DEFER_BLOCKING 0x0 ;  /* 0x0000000000004b1d */ /* 0x000fe20000010000 */
[----:B------:R-:W-:Y:S01]  /*1d40*/  VIADD R2, R27, UR17 ;  /* 0x000000111b027c36 */ /* 0x000fe20008000000 */
[----:B------:R-:W-:Y:S01]  /*1d50*/  LEA R8, P1, R10, UR8, 0x1 ;  /* 0x000000080a087c11 */ /* 0x000fe2000f8208ff */
[----:B------:R-:W-:Y:S01]  /*1d60*/  IMAD.IADD R0, R11, 0x1, R0 ;  /* 0x000000010b007824 */ /* 0x000fe200078e0200 */
[----:B------:R-:W-:Y:S01]  /*1d70*/  LEA R208, R208, UR4, 0x1 ;  /* 0x00000004d0d07c11 */ /* 0x000fe2000f8e08ff */
[----:B------:R-:W-:Y:S01]  /*1d80*/  UIADD3 UR8, UR6, UR22, URZ ;  /* 0x0000001606087290 */ /* 0x000fe2000fffe03f */
[----:B------:R-:W-:Y:S01]  /*1d90*/  LEA.HI.X R217, R26, UR15, R2, 0x1, P3 ;  /* 0x0000000f1ad97c11 */ /* 0x000fe200098f0c02 */
[----:B------:R-:W-:Y:S01]  /*1da0*/  ULDC.64 UR14, c[0x0][0x478] ;  /* 0x00011e00000e7ab9 */ /* 0x000fe20000000a00 */
[----:B------:R-:W-:Y:S01]  /*1db0*/  LEA.HI.X R9, R10, UR9, R0, 0x1, P1 ;  /* 0x000000090a097c11 */ /* 0x000fe200088f0c00 */
[----:B------:R-:W-:Y:S01]  /*1dc0*/  UIMAD.WIDE UR8, UR8, 0x4, UR12 ;  /* 0x00000004080878a5 */ /* 0x000fe2000f8e020c */
[----:B------:R-:W-:Y:S01]  /*1dd0*/  LEA R10, P1, R4, R8, 0x7 ;  /* 0x00000008040a7211 */ /* 0x000fe200078238ff */
[----:B------:R-:W-:Y:S01]  /*1de0*/  UIMAD.WIDE UR6, UR7, 0x4, UR14 ;  /* 0x00000004070678a5 */ /* 0x000fe2000f8e020e */
[----:B------:R-:W-:-:S02]  /*1df0*/  CS2R R48, SRZ ;  /* 0x0000000000307805 */ /* 0x000fc4000001ff00 */
[----:B------:R-:W-:Y:S02]  /*1e00*/  CS2R R42, SRZ ;  /* 0x00000000002a7805 */ /* 0x000fe4000001ff00 */
[----:B------:R-:W-:Y:S02]  /*1e10*/  LEA.HI.X R11, R4, R9, R5, 0x7, P1 ;  /* 0x00000009040b7211 */ /* 0x000fe400008f3c05 */
[----:B------:R-:W-:Y:S02]  /*1e20*/  CS2R R40, SRZ ;  /* 0x0000000000287805 */ /* 0x000fe4000001ff00 */
[----:B------:R-:W-:Y:S02]  /*1e30*/  PLOP3.LUT P1, PT, PT, PT, UP0, 0x80, 0x0 ;  /* 0x000000000000781c */ /* 0x000fe40003f2f008 */
[----:B------:R-:W-:Y:S02]  /*1e40*/  CS2R R38, SRZ ;  /* 0x0000000000267805 */ /* 0x000fe4000001ff00 */
[----:B------:R-:W-:Y:S01]  /*1e50*/  CS2R R36, SRZ ;  /* 0x0000000000247805 */ /* 0x000fe2000001ff00 */
[----:B------:R-:W-:Y:S01]  /*1e60*/  @!PT LDS RZ, [RZ] ;  /* 0x00000000fffff984 */ /* 0x000fe20000000800 */
[----:B------:R-:W-:Y:S01]  /*1e70*/  @!PT LDS RZ, [RZ] ;  /* 0x00000000fffff984 */ /* 0x000fe20000000800 */
[----:B------:R-:W-:Y:S01]  /*1e80*/  @!PT LDS RZ, [RZ] ;  /* 0x00000000fffff984 */ /* 0x000fe20000000800 */
[----:B------:R1:W-:Y:S04]  /*1e90*/  LDGSTS.E.BYPASS.LTC128B.128 [R7+0x6000], desc[UR10][R214.64] ;  /* 0x06000000d6077fae */ /* 0x0003e8000b901d4a */
[----:B------:R1:W-:Y:S04]  /*1ea0*/  LDGSTS.E.BYPASS.LTC128B.128 [R7+0x7000], desc[UR10][R214.64+0x40] ;  /* 0x07000040d6077fae */ /* 0x0003e8000b901d4a */
[----:B------:R1:W-:Y:S04]  /*1eb0*/  LDGSTS.E.BYPASS.LTC128B.128 [R7+0x8000], desc[UR10][R214.64+0x80] ;  /* 0x08000080d6077fae */ /* 0x0003e8000b901d4a */
[----:B------:R1:W-:Y:S04]  /*1ec0*/  LDGSTS.E.BYPASS.LTC128B.128 [R208], desc[UR10][R216.64] ;  /* 0x00000000d8d07fae */ /* 0x0003e8000b901d4a */
[----:B------:R1:W-:Y:S04]  /*1ed0*/  LDGSTS.E.BYPASS.LTC128B.128 [R208+0x1000], desc[UR10][R216.64+0x40] ;  /* 0x01000040d8d07fae */ /* 0x0003e8000b901d4a */
        /* <DEDUP_REMOVED lines=13> */
[----:B------:R-:W0:Y:S01]  /*1fb0*/  LDGDEPBAR ;  /* 0x00000000000079af */ /* 0x000e220000000000 */
[----:B------:R-:W-:Y:S05]  /*1fc0*/  @!P1 BRA `(.L_x_1006) ;  /* 0x0000004000589947 */ /* 0x000fea0003800000 */
[----:B-1----:R-:W1:Y:S01]  /*1fd0*/  LDC.64 R10, c[0x0][0x3b8] ;  /* 0x0000ee00ff0a7b82 */ /* 0x002e620000000a00 */
[----:B------:R-:W-:-:S04]  /*1fe0*/  IMAD.MOV.U32 R0, RZ, RZ, 0x4 ;  /* 0x00000004ff007424 */ /* 0x000fc800078e00ff */
[----:B------:R-:W-:Y:S01]  /*1ff0*/  IMAD.WIDE R8, R187, R0, UR8 ;  /* 0x00000008bb087e25 */ /* 0x000fe2000f8e0200 */
[----:B------:R-:W-:Y:S02]  /*2000*/  USHF.L.U32 UR17, UR30, 0x4, URZ ;  /* 0x000000041e117899 */ /* 0x000fe4000800063f */
[----:B------:R-:W2:Y:S02]  /*2010*/  LDC R202, c[0x0][0x2dc] ;  /* 0x0000b700ffca7b82 */ /* 0x000ea40000000800 */
[----:B------:R3:W5:Y:S04]  /*2020*/  LDG.E R207, desc[UR10][R8.64] ;  /* 0x0000000a08cf7981 */ /* 0x000768000c1e1900 */
[----:B------:R3:W5:Y:S04]  /*2030*/  LDG.E R206, desc[UR10][R8.64+0x20] ;  /* 0x0000200a08ce7981 */ /* 0x000768000c1e1900 */
[----:B------:R3:W5:Y:S04]  /*2040*/  LDG.E R205, desc[UR10][R8.64+0x80] ;  /* 0x0000800a08cd7981 */ /* 0x000768000c1e1900 */
[----:B------:R3:W5:Y:S04]  /*2050*/  LDG.E R204, desc[UR10][R8.64+0xa0] ;  /* 0x0000a00a08cc7981 */ /* 0x000768000c1e1900 */
[----:B-1----:R-:W4:Y:S04]  /*2060*/  LDG.E.64 R4, desc[UR10][R10.64] ;  /* 0x0000000a0a047981 */ /* 0x002f28000c1e1b00 */
[----:B------:R-:W3:Y:S01]  /*2070*/  LDG.E.64 R6, desc[UR10][R10.64+0x8] ;  /* 0x0000080a0a067981 */ /* 0x000ee2000c1e1b00 */
[----:B------:R-:W-:Y:S01]  /*2080*/  UMOV UR12, UR7 ;  /* 0x00000007000c7c82 */ /* 0x000fe20008000000 */
[----:B------:R-:W-:-:S02]  /*2090*/  UIMAD UR7, UR52, UR26, UR54 ;  /* 0x0000001a340772a4 */ /* 0x000fc4000f8e0236 */
[----:B------:R-:W-:Y:S02]  /*20a0*/  USHF.L.U32 UR15, UR30, 0x3, URZ ;  /* 0x000000031e0f7899 */ /* 0x000fe4000800063f */
[----:B------:R-:W-:Y:S02]  /*20b0*/  UIADD3 UR27, UR17, 0x20, URZ ;  /* 0x00000020111b7890 */ /* 0x000fe4000fffe03f */
[----:B------:R-:W-:Y:S01]  /*20c0*/  UIADD3 UR23, UR17, 0x40, URZ ;  /* 0x0000004011177890 */ /* 0x000fe2000fffe03f */
[----:B------:R-:W-:Y:S01]  /*20d0*/  UMOV UR13, UR6 ;  /* 0x00000006000d7c82 */ /* 0x000fe20008000000 */
[----:B------:R-:W-:Y:S02]  /*20e0*/  USHF.L.U32 UR7, UR7, 0x5, URZ ;  /* 0x0000000507077899 */ /* 0x000fe4000800063f */
[----:B------:R-:W-:Y:S02]  /*20f0*/  UIADD3 UR26, UR15, UR27, URZ ;  /* 0x0000001b0f1a7290 */ /* 0x000fe4000fffe03f */
[----:B------:R-:W-:Y:S01]  /*2100*/  UIADD3 UR22, UR15, UR23, URZ ;  /* 0x000000170f167290 */ /* 0x000fe2000fffe03f */
[----:B------:R-:W-:Y:S01]  /*2110*/  SHF.R.S32.HI R203, RZ, 0x1f, R210 ;  /* 0x0000001fffcb7819 */ /* 0x000fe200000114d2 */
[----:B------:R-:W-:-:S02]  /*2120*/  USHF.R.S32.HI UR14, URZ, 0x1f, UR7 ;  /* 0x0000001f3f0e7899 */ /* 0x000fc40008011407 */
[----:B------:R-:W-:Y:S02]  /*2130*/  UIADD3 UR25, UR15, UR26, URZ ;  /* 0x0000001a0f197290 */ /* 0x000fe4000fffe03f */
[----:B------:R-:W-:Y:S01]  /*2140*/  UIADD3 UR21, UR15, UR22, URZ ;  /* 0x000000160f157290 */ /* 0x000fe2000fffe03f */
[----:B------:R-:W-:Y:S01]  /*2150*/  VIADD R2, R179, 0x1800 ;  /* 0x00001800b3027836 */ /* 0x000fe20000000000 */
[----:B------:R-:W-:Y:S02]  /*2160*/  UIADD3 UR24, UR15, UR25, URZ ;  /* 0x000000190f187290 */ /* 0x000fe4000fffe03f */
[----:B------:R-:W-:Y:S01]  /*2170*/  UIADD3 UR20, UR15, UR21, URZ ;  /* 0x000000150f147290 */ /* 0x000fe2000fffe03f */
[----:B------:R-:W-:Y:S01]  /*2180*/  IMAD.MOV.U32 R201, RZ, RZ, 0x4 ;  /* 0x00000004ffc97424 */ /* 0x000fe200078e00ff */
[----:B------:R-:W-:Y:S01]  /*2190*/  UIADD3 UR18, UR15, UR24, URZ ;  /* 0x000000180f127290 */ /* 0x000fe2000fffe03f */
[----:B------:R-:W-:Y:S01]  /*21a0*/  IMAD.MOV.U32 R127, RZ, RZ, RZ ;  /* 0x000000ffff7f7224 */ /* 0x000fe200078e00ff */
[----:B------:R-:W-:Y:S01]  /*21b0*/  UIADD3 UR19, UR15, UR20, URZ ;  /* 0x000000140f137290 */ /* 0x000fe2000fffe03f */
[----:B------:R-:W-:Y:S01]  /*21c0*/  SEL R2, R2, R179, !P0 ;  /* 0x000000b302027207 */ /* 0x000fe20004000000 */
[----:B------:R-:W-:-:S02]  /*21d0*/  UIMAD UR34, UR30, 0x18, URZ ;  /* 0x000000181e2278a4 */ /* 0x000fc4000f8e023f */
[----:B------:R-:W-:Y:S02]  /*21e0*/  USHF.L.U32 UR33, UR30, 0x5, URZ ;  /* 0x000000051e217899 */ /* 0x000fe4000800063f */
[----:B------:R-:W-:Y:S02]  /*21f0*/  UIMAD UR32, UR30, 0x28, URZ ;  /* 0x000000281e2078a4 */ /* 0x000fe4000f8e023f */
[----:B------:R-:W-:Y:S02]  /*2200*/  UIMAD UR31, UR30, 0x30, URZ ;  /* 0x000000301e1f78a4 */ /* 0x000fe4000f8e023f */
[----:B------:R-:W-:Y:S02]  /*2210*/  UIMAD UR30, UR30, 0x38, URZ ;  /* 0x000000381e1e78a4 */ /* 0x000fe4000f8e023f */
[----:B------:R-:W-:Y:S02]  /*2220*/  UIADD3 UR29, UR15, UR19, URZ ;  /* 0x000000130f1d7290 */ /* 0x000fe4000fffe03f */
[----:B------:R-:W-:Y:S01]  /*2230*/  UIADD3 UR28, UR15, UR18, URZ ;  /* 0x000000120f1c7290 */ /* 0x000fe2000fffe03f */
[----:B----4-:R-:W-:-:S02]  /*2240*/  R2UR UR6, R4 ;  /* 0x00000000040672ca */ /* 0x010fc400000e0000 */
[----:B------:R-:W-:Y:S02]  /*2250*/  R2UR UR45, R5 ;  /* 0x00000000052d72ca */ /* 0x000fe400000e0000 */
[----:B---3--:R-:W-:Y:S01]  /*2260*/  IADD3 R210, P2, P1, R6, UR7, R210 ;  /* 0x0000000706d27c10 */ /* 0x008fe2000f95e0d2 */
[----:B------:R-:W-:-:S03]  /*2270*/  VIADD R5, R180, 0x1800 ;  /* 0x00001800b4057836 */ /* 0x000fc60000000000 */
[----:B------:R-:W-:Y:S02]  /*2280*/  IADD3.X R203, R7, UR14, R203, P2, P1 ;  /* 0x0000000e07cb7c10 */ /* 0x000fe400097e24cb */
[----:B------:R-:W-:-:S03]  /*2290*/  SEL R0, R5, R180, !P0 ;  /* 0x000000b405007207 */ /* 0x000fc60004000000 */
[----:B------:R-:W-:Y:S01]  /*22a0*/  LOP3.LUT R203, R203, UR6, RZ, 0x3c, !PT ;  /* 0x00000006cbcb7c12 */ /* 0x000fe2000f8e3cff */
[----:B------:R-:W-:Y:S02]  /*22b0*/  UIADD3 UR43, UR6, -0x4ab325aa, URZ ;  /* 0xb54cda56062b7890 */ /* 0x000fe4000fffe03f */
[----:B------:R-:W-:Y:S02]  /*22c0*/  UIADD3 UR44, UR45, 0x646e171e, URZ ;  /* 0x646e171e2d2c7890 */ /* 0x000fe4000fffe03f */
[----:B------:R-:W-:Y:S02]  /*22d0*/  UIADD3 UR42, UR45, -0x56f99767, URZ ;  /* 0xa90668992d2a7890 */ /* 0x000fe4000fffe03f */
[----:B------:R-:W-:Y:S02]  /*22e0*/  UIADD3 UR41, UR6, 0x1715609d, URZ ;  /* 0x1715609d06297890 */ /* 0x000fe4000fffe03f */
[----:B------:R-:W-:Y:S02]  /*22f0*/  UIADD3 UR40, UR45, -0x126145ec, URZ ;  /* 0xed9eba142d287890 */ /* 0x000fe4000fffe03f */
[----:B------:R-:W-:-:S02]  /*2300*/  UIADD3 UR39, UR6, 0x78dde6e4, URZ ;  /* 0x78dde6e406277890 */ /* 0x000fc4000fffe03f */
[----:B------:R-:W-:Y:S02]  /*2310*/  UIADD3 UR38, UR45, 0x32370b8f, URZ ;  /* 0x32370b8f2d267890 */ /* 0x000fe4000fffe03f */
[----:B------:R-:W-:Y:S02]  /*2320*/  UIADD3 UR37, UR6, -0x255992d5, URZ ;  /* 0xdaa66d2b06257890 */ /* 0x000fe4000fffe03f */
[----:B------:R-:W-:Y:S02]  /*2330*/  UIADD3 UR36, UR45, 0x76cf5d0a, URZ ;  /* 0x76cf5d0a2d247890 */ /* 0x000fe4000fffe03f */
[----:B------:R-:W-:Y:S02]  /*2340*/  UIADD3 UR47, UR6, 0x3c6ef372, URZ ;  /* 0x3c6ef372062f7890 */ /* 0x000fe4000fffe03f */
[----:B------:R-:W-:Y:S02]  /*2350*/  UIADD3 UR46, UR45, -0x4498517b, URZ ;  /* 0xbb67ae852d2e7890 */ /* 0x000fe4000fffe03f */
[----:B------:R-:W-:Y:S01]  /*2360*/  UIADD3 UR35, UR6, -0x61c88647, URZ ;  /* 0x9e3779b906237890 */ /* 0x000fe2000fffe03f */
[----:B------:R-:W-:Y:S01]  /*2370*/  LEA R2, R2, UR4, 0x1 ;  /* 0x0000000402027c11 */ /* 0x000fe2000f8e08ff */
[----:B------:R-:W-:Y:S01]  /*2380*/  IMAD.WIDE.U32 R210, R210, -0x2daee0ad, RZ ;  /* 0xd2511f53d2d27825 */ /* 0x000fe200078e00ff */
[----:B------:R-:W-:Y:S01]  /*2390*/  LEA R0, R0, UR4, 0x1 ;  /* 0x0000000400007c11 */ /* 0x000fe2000f8e08ff */
[----:B------:R-:W-:Y:S01]  /*23a0*/  ULDC UR51, c[0x0][0x270] ;  /* 0x00009c0000337ab9 */ /* 0x000fe20000000800 */
[----:B------:R-:W-:Y:S01]  /*23b0*/  ULDC.U8 UR7, c[0x0][0x388] ;  /* 0x0000e20000077ab9 */ /* 0x000fe20000000000 */
[----:B--2---:R-:W-:-:S06]  /*23c0*/  ULDC UR6, c[0x0][0x2ec] ;  /* 0x0000bb0000067ab9 */ /* 0x004fcc0000000800 */
.L_x_1009:
[----:B------:R-:W0:Y:S01]  /*23d0*/  LDGDEPBAR ;  /* 0x00000000000079af */ /* 0x000e220000000000 */
[----:B------:R-:W-:Y:S01]  /*23e0*/  IMAD.IADD R168, R175, 0x1, R0 ;  /* 0x00000001afa87824 */ /* 0x000fe200078e0200 */
[----:B------:R-:W-:Y:S01]  /*23f0*/  LOP3.LUT R232, R210, UR46, RZ, 0x3c, !PT ;  /* 0x0000002ed2e87c12 */ /* 0x000fe2000f8e3cff */
[----:B------:R-:W-:Y:S01]  /*2400*/  IMAD.U32 R182, RZ, RZ, UR48 ;  /* 0x00000030ffb67e24 */ /* 0x000fe2000f8e00ff */
[----:B------:R-:W-:Y:S01]  /*2410*/  UISETP.GE.AND UP1, UPT, UR5, 0x1, UPT ;  /* 0x000000010500788c */ /* 0x000fe2000bf26270 */
[----:B------:R-:W-:Y:S02]  /*2420*/  IMAD.U32 R170, RZ, RZ, UR5 ;  /* 0x00000005ffaa7e24 */ /* 0x000fe4000f8e00ff */
[----:B------:R-:W-:Y:S02]  /*2430*/  IMAD R169, R182, 0x4, R183 ;  /* 0x00000004b6a97824 */ /* 0x000fe400078e02b7 */
[----:B-----5:R-:W-:Y:S01]  /*2440*/  FMUL.FTZ R182, R206, 1.4426950216293334961 ;  /* 0x3fb8aa3bceb67820 */ /* 0x020fe20000410000 */
[----:B------:R-:W-:Y:S02]  /*2450*/  IMAD R170, R170, 0x4, R185 ;  /* 0x00000004aaaa7824 */ /* 0x000fe400078e02b9 */
[----:B------:R-:W-:Y:S01]  /*2460*/  IMAD.U32 R218, RZ, RZ, UR13 ;  /* 0x0000000dffda7e24 */ /* 0x000fe2000f8e00ff */
[----:B------:R-:W-:Y:S01]  /*2470*/  LOP3.LUT R169, R169, UR45, RZ, 0x3c, !PT ;  /* 0x0000002da9a97c12 */ /* 0x000fe2000f8e3cff */
[C---:B------:R-:W-:Y:S03]  /*2480*/  IMAD.WIDE.U32 R230, R170.reuse, -0x326172a9, RZ ;  /* 0xcd9e8d57aae67825 */ /* 0x040fe600078e00ff */
[----:B------:R-:W-:Y:S01]  /*2490*/  LOP3.LUT R171, R211, R169, RZ, 0x3c, !PT ;  /* 0x000000a9d3ab7212 */ /* 0x000fe200078e3cff */
[----:B------:R-:W-:Y:S01]  /*24a0*/  VIADD R169, R170, 0x2 ;  /* 0x00000002aaa97836 */ /* 0x000fe20000000000 */
[----:B------:R-:W-:Y:S01]  /*24b0*/  LEA R236, P0, R187, R218, 0x2 ;  /* 0x000000dabbec7211 */ /* 0x000fe200078010ff */
[----:B------:R-:W-:Y:S01]  /*24c0*/  IMAD.U32 R219, RZ, RZ, UR12 ;  /* 0x0000000cffdb7e24 */ /* 0x000fe2000f8e00ff */
[----:B------:R-:W-:Y:S01]  /*24d0*/  LOP3.LUT R170, R231, R203, RZ, 0x3c, !PT ;  /* 0x000000cbe7aa7212 */ /* 0x000fe200078e3cff */
[----:B------:R-:W-:Y:S04]  /*24e0*/  IMAD.WIDE.U32 R234, R169, -0x326172a9, RZ ;  /* 0xcd9e8d57a9ea7825 */ /* 0x000fe800078e00ff */
[----:B------:R-:W-:Y:S01]  /*24f0*/  FMUL.FTZ R169, R207, 1.4426950216293334961 ;  /* 0x3fb8aa3bcfa97820 */ /* 0x000fe20000410000 */
[----:B------:R-:W-:Y:S04]  /*2500*/  DEPBAR.LE SB0, 0x0 ;  /* 0x000080000000791a */ /* 0x000fe80000000000 */
[----:B------:R-:W-:Y:S01]  /*2510*/  BAR.SYNC.DEFER_BLOCKING 0x0 ;  /* 0x0000000000007b1d */ /* 0x000fe20000010000 */
[----:B------:R-:W-:Y:S01]  /*2520*/  LEA.HI.X.SX32 R237, R187, R219, 0x2, P0 ;  /* 0x000000dbbbed7211 */ /* 0x000fe200000f16ff */
[----:B------:R-:W-:Y:S01]  /*2530*/  IMAD.WIDE.U32 R218, R171, -0x326172a9, RZ ;  /* 0xcd9e8d57abda7825 */ /* 0x000fe200078e00ff */
[----:B------:R-:W-:Y:S02]  /*2540*/  LOP3.LUT R171, R235, R203, RZ, 0x3c, !PT ;  /* 0x000000cbebab7212 */ /* 0x000fe400078e3cff */
[----:B------:R-:W-:Y:S01]  /*2550*/  FSETP.NEU.FTZ.AND P0, PT, R207, -INF , PT ;  /* 0xff800000cf00780b */ /* 0x000fe20003f1d000 */
[----:B------:R-:W-:Y:S01]  /*2560*/  IMAD.WIDE.U32 R244, R170, -0x2daee0ad, RZ ;  /* 0xd2511f53aaf47825 */ /* 0x000fe200078e00ff */
[----:B------:R-:W-:Y:S02]  /*2570*/  LOP3.LUT R230, R219, UR35, R230, 0x96, !PT ;  /* 0x00000023dbe67c12 */ /* 0x000fe4000f8e96e6 */
[----:B------:R-:W-:Y:S01]  /*2580*/  LOP3.LUT R181, R218, UR47, RZ, 0x3c, !PT ;  /* 0x0000002fdab57c12 */ /* 0x000fe2000f8e3cff */
[----:B------:R-:W-:Y:S01]  /*2590*/  IMAD.WIDE.U32 R240, R171, -0x2daee0ad, RZ ;  /* 0xd2511f53abf07825 */ /* 0x000fe200078e00ff */
[----:B------:R-:W-:Y:S02]  /*25a0*/  LOP3.LUT R226, R232, R245, RZ, 0x3c, !PT ;  /* 0x000000f5e8e27212 */ /* 0x000fe400078e3cff */
[----:B------:R-:W-:Y:S01]  /*25b0*/  LOP3.LUT R234, R219, UR35, R234, 0x96, !PT ;  /* 0x00000023dbea7c12 */ /* 0x000fe2000f8e96ea */
[----:B------:R-:W-:Y:S01]  /*25c0*/  IMAD.WIDE.U32 R230, R230, -0x2daee0ad, RZ ;  /* 0xd2511f53e6e67825 */ /* 0x000fe200078e00ff */
[----:B------:R-:W-:Y:S02]  /*25d0*/  LOP3.LUT R232, R232, R241, RZ, 0x3c, !PT ;  /* 0x000000f1e8e87212 */ /* 0x000fe400078e3cff */
[----:B------:R-:W-:Y:S01]  /*25e0*/  FSEL R169, R169, RZ, P0 ;  /* 0x000000ffa9a97208 */ /* 0x000fe20000000000 */
[----:B------:R-:W-:Y:S01]  /*25f0*/  IMAD.WIDE.U32 R226, R226, -0x326172a9, RZ ;  /* 0xcd9e8d57e2e27825 */ /* 0x000fe200078e00ff */
[----:B------:R-:W-:Y:S02]  /*2600*/  FSETP.NEU.FTZ.AND P0, PT, R206, -INF , PT ;  /* 0xff800000ce00780b */ /* 0x000fe40003f1d000 */
[----:B------:R-:W-:Y:S01]  /*2610*/  LOP3.LUT R244, R231, UR36, R244, 0x96, !PT ;  /* 0x00000024e7f47c12 */ /* 0x000fe2000f8e96f4 */
[----:B------:R-:W-:Y:S01]  /*2620*/  IMAD.WIDE.U32 R232, R232, -0x326172a9, RZ ;  /* 0xcd9e8d57e8e87825 */ /* 0x000fe200078e00ff */
[C---:B------:R-:W-:Y:S01]  /*2630*/  LOP3.LUT R228, R181.reuse, R227, RZ, 0x3c, !PT ;  /* 0x000000e3b5e47212 */ /* 0x040fe200078e3cff */
[----:B------:R-:W-:Y:S01]  /*2640*/  LDSM.16.M88.4 R132, [R0] ;  /* 0x000000000084783b */ /* 0x000fe20000000200 */
[----:B------:R-:W-:Y:S01]  /*2650*/  FSEL R170, R182, RZ, P0 ;  /* 0x000000ffb6aa7208 */ /* 0x000fe20000000000 */
[----:B------:R-:W-:Y:S01]  /*2660*/  IMAD.WIDE.U32 R234, R234, -0x2daee0ad, RZ ;  /* 0xd2511f53eaea7825 */ /* 0x000fe200078e00ff */
[----:B------:R-:W-:Y:S03]  /*2670*/  LOP3.LUT R227, R181, R233, RZ, 0x3c, !PT ;  /* 0x000000e9b5e37212 */ /* 0x000fe600078e3cff */
[C---:B------:R-:W-:Y:S01]  /*2680*/  FMUL.FTZ R182, R205.reuse, 1.4426950216293334961 ;  /* 0x3fb8aa3bcdb67820 */ /* 0x040fe20000410000 */
[----:B------:R-:W-:Y:S01]  /*2690*/  IMAD.WIDE.U32 R228, R228, -0x2daee0ad, RZ ;  /* 0xd2511f53e4e47825 */ /* 0x000fe200078e00ff */
[----:B------:R-:W-:Y:S01]  /*26a0*/  FSETP.NEU.FTZ.AND P0, PT, R205, -INF , PT ;  /* 0xff800000cd00780b */ /* 0x000fe20003f1d000 */
[----:B------:R-:W1:Y:S01]  /*26b0*/  LDSM.16.M88.4 R136, [R177] ;  /* 0x00000000b188783b */ /* 0x000e620000000200 */
[----:B------:R-:W-:Y:S01]  /*26c0*/  LOP3.LUT R240, R235, UR36, R240, 0x96, !PT ;  /* 0x00000024ebf07c12 */ /* 0x000fe2000f8e96f0 */
[----:B------:R-:W-:Y:S01]  /*26d0*/  IMAD.WIDE.U32 R238, R227, -0x2daee0ad, RZ ;  /* 0xd2511f53e3ee7825 */ /* 0x000fe200078e00ff */
[----:B------:R-:W-:Y:S02]  /*26e0*/  LOP3.LUT R230, R229, UR38, R230, 0x96, !PT ;  /* 0x00000026e5e67c12 */ /* 0x000fe4000f8e96e6 */
[----:B------:R-:W-:Y:S01]  /*26f0*/  FSEL R171, R182, RZ, P0 ;  /* 0x000000ffb6ab7208 */ /* 0x000fe20000000000 */
[----:B------:R-:W-:Y:S01]  /*2700*/  IMAD.WIDE.U32 R240, R240, -0x326172a9, RZ ;  /* 0xcd9e8d57f0f07825 */ /* 0x000fe200078e00ff */
[----:B------:R-:W-:Y:S01]  /*2710*/  LOP3.LUT R234, R239, UR38, R234, 0x96, !PT ;  /* 0x00000026efea7c12 */ /* 0x000fe2000f8e96ea */
[----:B------:R-:W2:Y:S02]  /*2720*/  LDSM.16.M88.4 R140, [R0+0x800] ;  /* 0x00080000008c783b */ /* 0x000ea40000000200 */
[----:B------:R-:W-:Y:S01]  /*2730*/  FMUL.FTZ R181, R204, 1.4426950216293334961 ;  /* 0x3fb8aa3bccb57820 */ /* 0x000fe20000410000 */
[----:B------:R-:W-:Y:S01]  /*2740*/  IMAD.WIDE.U32 R244, R244, -0x326172a9, RZ ;  /* 0xcd9e8d57f4f47825 */ /* 0x000fe200078e00ff */
[----:B------:R-:W-:Y:S02]  /*2750*/  LOP3.LUT R232, R241, UR37, R232, 0x96, !PT ;  /* 0x00000025f1e87c12 */ /* 0x000fe4000f8e96e8 */
[----:B------:R-:W-:Y:S01]  /*2760*/  FSETP.NEU.FTZ.AND P0, PT, R204, -INF , PT ;  /* 0xff800000cc00780b */ /* 0x000fe20003f1d000 */
[----:B------:R-:W-:Y:S01]  /*2770*/  IMAD.WIDE.U32 R234, R234, -0x326172a9, RZ ;  /* 0xcd9e8d57eaea7825 */ /* 0x000fe200078e00ff */
[----:B------:R-:W-:Y:S01]  /*2780*/  LOP3.LUT R182, R245, UR37, R226, 0x96, !PT ;  /* 0x00000025f5b67c12 */ /* 0x000fe2000f8e96e2 */
[----:B------:R-:W3:Y:S01]  /*2790*/  LDSM.16.M88.4 R144, [R177+0x400] ;  /* 0x00040000b190783b */ /* 0x000ee20000000200 */
[----:B------:R-:W-:Y:S01]  /*27a0*/  FSEL R181, R181, RZ, P0 ;  /* 0x000000ffb5b57208 */ /* 0x000fe20000000000 */
[----:B------:R-:W-:Y:S01]  /*27b0*/  IMAD.WIDE.U32 R230, R230, -0x326172a9, RZ ;  /* 0xcd9e8d57e6e67825 */ /* 0x000fe200078e00ff */
[----:B------:R-:W-:Y:S03]  /*27c0*/  LOP3.LUT R240, R235, UR39, R240, 0x96, !PT ;  /* 0x00000027ebf07c12 */ /* 0x000fe6000f8e96f0 */
[----:B------:R-:W-:Y:S01]  /*27d0*/  IMAD.WIDE.U32 R242, R182, -0x2daee0ad, RZ ;  /* 0xd2511f53b6f27825 */ /* 0x000fe200078e00ff */
[----:B------:R-:W-:Y:S01]  /*27e0*/  LOP3.LUT R244, R231, UR39, R244, 0x96, !PT ;  /* 0x00000027e7f47c12 */ /* 0x000fe2000f8e96f4 */
[----:B------:R-:W4:Y:S02]  /*27f0*/  LDG.E R218, desc[UR10][R236.64] ;  /* 0x0000000aecda7981 */ /* 0x000f24000c1e1900 */
[----:B------:R-:W-:Y:S01]  /*2800*/  IMAD.WIDE.U32 R240, R240, -0x2daee0ad, RZ ;  /* 0xd2511f53f0f07825 */ /* 0x000fe200078e00ff */
[----:B------:R-:W-:Y:S01]  /*2810*/  LOP3.LUT R182, R243, UR40, R228, 0x96, !PT ;  /* 0x00000028f3b67c12 */ /* 0x000fe2000f8e96e4 */
[----:B------:R-:W-:Y:S02]  /*2820*/  LDSM.16.M88.4 R148, [R168] ;  /* 0x00000000a894783b */ /* 0x000fe40000000200 */
[----:B------:R-:W-:Y:S04]  /*2830*/  IMAD.WIDE.U32 R244, R244, -0x2daee0ad, RZ ;  /* 0xd2511f53f4f47825 */ /* 0x000fe800078e00ff */
[----:B------:R-:W-:Y:S01]  /*2840*/  IMAD.WIDE.U32 R232, R232, -0x2daee0ad, RZ ;  /* 0xd2511f53e8e87825 */ /* 0x000fe200078e00ff */
[----:B------:R-:W-:Y:S01]  /*2850*/  LOP3.LUT R242, R245, UR42, R242, 0x96, !PT ;  /* 0x0000002af5f27c12 */ /* 0x000fe2000f8e96f2 */
[----:B------:R-:W4:Y:S01]  /*2860*/  LDG.E R222, desc[UR10][R236.64+0x20] ;  /* 0x0000200aecde7981 */ /* 0x000f22000c1e1900 */
[----:B------:R-:W-:Y:S01]  /*2870*/  LOP3.LUT R232, R241, UR42, R232, 0x96, !PT ;  /* 0x0000002af1e87c12 */ /* 0x000fe2000f8e96e8 */
[-C--:B-1----:R-:W-:Y:S02]  /*2880*/  HMMA.16816.F32 R4, R132, R136.reuse, RZ ;  /* 0x000000888404723c */ /* 0x082fe400000018ff */
[----:B------:R-:W1:Y:S01]  /*2890*/  LDSM.16.M88.4 R152, [R176] ;  /* 0x00000000b098783b */ /* 0x000e620000000200 */
[----:B------:R-:W-:Y:S01]  /*28a0*/  IMAD.WIDE.U32 R242, R242, -0x326172a9, RZ ;  /* 0xcd9e8d57f2f27825 */ /* 0x000fe200078e00ff */
[----:B------:R-:W-:Y:S02]  /*28b0*/  LOP3.LUT R238, R233, UR40, R238, 0x96, !PT ;  /* 0x00000028e9ee7c12 */ /* 0x000fe4000f8e96ee */
[C---:B--2---:R-:W-:Y:S04]  /*28c0*/  HMMA.16816.F32 R8, R140.reuse, R136, RZ ;  /* 0x000000888c08723c */ /* 0x044fe800000018ff */
[----:B------:R-:W2:Y:S01]  /*28d0*/  LDSM.16.M88.4 R156, [R168+0x800] ;  /* 0x00080000a89c783b */ /* 0x000ea20000000200 */
[----:B------:R-:W-:Y:S01]  /*28e0*/  LOP3.LUT R241, R242, 0xffff, RZ, 0xc0, !PT ;  /* 0x0000fffff2f17812 */ /* 0x000fe200078ec0ff */
[----:B------:R-:W-:Y:S01]  /*28f0*/  IMAD.WIDE.U32 R238, R238, -0x326172a9, RZ ;  /* 0xcd9e8d57eeee7825 */ /* 0x000fe200078e00ff */
[-C--:B------:R-:W-:Y:S05]  /*2900*/  HMMA.16816.F32 R12, R140, R138.reuse, RZ ;  /* 0x0000008a8c0c723c */ /* 0x080fea00000018ff */
[----:B------:R-:W2:Y:S01]  /*2910*/  LDSM.16.M88.4 R160, [R176+0x400] ;  /* 0x00040000b0a0783b */ /* 0x000ea20000000200 */
[C---:B------:R-:W-:Y:S07]  /*2920*/  HMMA.16816.F32 R16, R132.reuse, R138, RZ ;  /* 0x0000008a8410723c */ /* 0x040fee00000018ff */
[----:B------:R-:W-:Y:S01]  /*2930*/  LDSM.16.M88.4 R136, [R0+0x1000] ;  /* 0x001000000088783b */ /* 0x000fe20000000200 */
[-C--:B---3--:R-:W-:Y:S06]  /*2940*/  HMMA.16816.F32 R20, R132, R144.reuse, RZ ;  /* 0x000000908414723c */ /* 0x088fec00000018ff */
[C---:B------:R-:W-:Y:S01]  /*2950*/  HMMA.16816.F32 R24, R140.reuse, R144, RZ ;  /* 0x000000908c18723c */ /* 0x040fe200000018ff */
[----:B------:R-:W3:Y:S05]  /*2960*/  LDSM.16.M88.4 R164, [R177+0x2000] ;  /* 0x00200000b1a4783b */ /* 0x000eea0000000200 */
[-C--:B------:R-:W-:Y:S03]  /*2970*/  HMMA.16816.F32 R28, R140, R146.reuse, RZ ;  /* 0x000000928c1c723c */ /* 0x080fe600000018ff */
[----:B------:R-:W3:Y:S03]  /*2980*/  LDSM.16.M88.4 R140, [R0+0x1800] ;  /* 0x00180000008c783b */ /* 0x000ee60000000200 */
[----:B------:R-:W-:Y:S05]  /*2990*/  HMMA.16816.F32 R32, R132, R146, RZ ;  /* 0x000000928420723c */ /* 0x000fea00000018ff */
[----:B------:R-:W3:Y:S01]  /*29a0*/  LDSM.16.M88.4 R132, [R177+0x2400] ;  /* 0x00240000b184783b */ /* 0x000ee20000000200 */
[-C--:B-1----:R-:W-:Y:S06]  /*29b0*/  HMMA.16816.F32 R4, R148, R152.reuse, R4 ;  /* 0x000000989404723c */ /* 0x082fec0000001804 */
[C---:B--2---:R-:W-:Y:S01]  /*29c0*/  HMMA.16816.F32 R8, R156.reuse, R152, R8 ;  /* 0x000000989c08723c */ /* 0x044fe20000001808 */
[----:B------:R-:W-:Y:S05]  /*29d0*/  LDSM.16.M88.4 R144, [R168+0x1000] ;  /* 0x00100000a890783b */ /* 0x000fea0000000200 */
[-C--:B------:R-:W-:Y:S03]  /*29e0*/  HMMA.16816.F32 R12, R156, R154.reuse, R12 ;  /* 0x0000009a9c0c723c */ /* 0x080fe6000000180c */
[----:B------:R-:W5:Y:S03]  /*29f0*/  LDG.E R221, desc[UR10][R236.64+0x80] ;  /* 0x0000800aecdd7981 */ /* 0x000f66000c1e1900 */
[C---:B------:R-:W-:Y:S01]  /*2a00*/  HMMA.16816.F32 R16, R148.reuse, R154, R16 ;  /* 0x0000009a9410723c */ /* 0x040fe20000001810 */
[----:B------:R-:W1:Y:S05]  /*2a10*/  LDSM.16.M88.4 R152, [R176+0x2000] ;  /* 0x00200000b098783b */ /* 0x000e6a0000000200 */
[-C--:B------:R-:W-:Y:S03]  /*2a20*/  HMMA.16816.F32 R20, R148, R160.reuse, R20 ;  /* 0x000000a09414723c */ /* 0x080fe60000001814 */
[----:B------:R2:W5:Y:S03]  /*2a30*/  LDG.E R219, desc[UR10][R236.64+0xa0] ;  /* 0x0000a00aecdb7981 */ /* 0x000566000c1e1900 */
[C---:B------:R-:W-:Y:S06]  /*2a40*/  HMMA.16816.F32 R24, R156.reuse, R160, R24 ;  /* 0x000000a09c18723c */ /* 0x040fec0000001818 */
[-C--:B------:R-:W-:Y:S01]  /*2a50*/  HMMA.16816.F32 R28, R156, R162.reuse, R28 ;  /* 0x000000a29c1c723c */ /* 0x080fe2000000181c */
[----:B------:R-:W1:Y:S05]  /*2a60*/  LDSM.16.M88.4 R156, [R168+0x1800] ;  /* 0x00180000a89c783b */ /* 0x000e6a0000000200 */
[----:B------:R-:W-:Y:S03]  /*2a70*/  HMMA.16816.F32 R32, R148, R162, R32 ;  /* 0x000000a29420723c */ /* 0x000fe60000001820 */
[----:B------:R-:W1:Y:S03]  /*2a80*/  LDSM.16.M88.4 R148, [R176+0x2400] ;  /* 0x00240000b094783b */ /* 0x000e660000000200 */
[-C--:B---3--:R-:W-:Y:S05]  /*2a90*/  HMMA.16816.F32 R4, R136, R164.reuse, R4 ;  /* 0x000000a48804723c */ /* 0x088fea0000001804 */
[----:B------:R-:W-:Y:S01]  /*2aa0*/  LDSM.16.M88.4 R160, [R0+0x2000] ;  /* 0x0020000000a0783b */ /* 0x000fe20000000200 */
[C---:B------:R-:W-:Y:S05]  /*2ab0*/  HMMA.16816.F32 R8, R140.reuse, R164, R8 ;  /* 0x000000a48c08723c */ /* 0x040fea0000001808 */
[----:B--2---:R-:W-:Y:S01]  /*2ac0*/  IMAD.WIDE.U32 R236, R182, -0x326172a9, RZ ;  /* 0xcd9e8d57b6ec7825 */ /* 0x004fe200078e00ff */
[-C--:B------:R-:W-:Y:S05]  /*2ad0*/  HMMA.16816.F32 R12, R140, R166.reuse, R12 ;  /* 0x000000a68c0c723c */ /* 0x080fea000000180c */
[----:B------:R-:W-:Y:S01]  /*2ae0*/  LOP3.LUT R235, R243, UR43, R236, 0x96, !PT ;  /* 0x0000002bf3eb7c12 */ /* 0x000fe2000f8e96ec */
[C---:B------:R-:W-:Y:S01]  /*2af0*/  HMMA.16816.F32 R16, R136.reuse, R166, R16 ;  /* 0x000000a68810723c */ /* 0x040fe20000001810 */
[----:B------:R-:W2:Y:S04]  /*2b00*/  LDSM.16.M88.4 R164, [R177+0x4000] ;  /* 0x00400000b1a4783b */ /* 0x000ea80000000200 */
[----:B------:R-:W-:Y:S01]  /*2b10*/  LOP3.LUT R182, R239, UR41, R234, 0x96, !PT ;  /* 0x00000029efb67c12 */ /* 0x000fe2000f8e96ea */
[-C--:B------:R-:W-:Y:S05]  /*2b20*/  HMMA.16816.F32 R20, R136, R132.reuse, R20 ;  /* 0x000000848814723c */ /* 0x080fea0000001814 */
[----:B------:R-:W-:Y:S01]  /*2b30*/  LOP3.LUT R230, R237, UR41, R230, 0x96, !PT ;  /* 0x00000029ede67c12 */ /* 0x000fe2000f8e96e6 */
[C---:B------:R-:W-:Y:S05]  /*2b40*/  HMMA.16816.F32 R24, R140.reuse, R132, R24 ;  /* 0x000000848c18723c */ /* 0x040fea0000001818 */
[----:B------:R-:W-:Y:S01]  /*2b50*/  IMAD.WIDE.U32 R248, R230, -0x2daee0ad, RZ ;  /* 0xd2511f53e6f87825 */ /* 0x000fe200078e00ff */
[-C--:B------:R-:W-:Y:S01]  /*2b60*/  HMMA.16816.F32 R28, R140, R134.reuse, R28 ;  /* 0x000000868c1c723c */ /* 0x080fe2000000181c */
[----:B------:R-:W-:Y:S04]  /*2b70*/  LDSM.16.M88.4 R140, [R168+0x2000] ;  /* 0x00200000a88c783b */ /* 0x000fe80000000200 */
[----:B------:R-:W-:Y:S01]  /*2b80*/  LOP3.LUT R245, R249, UR44, R244, 0x96, !PT ;  /* 0x0000002cf9f57c12 */ /* 0x000fe2000f8e96f4 */
[----:B------:R-:W-:Y:S03]  /*2b90*/  HMMA.16816.F32 R32, R136, R134, R32 ;  /* 0x000000868820723c */ /* 0x000fe60000001820 */
[----:B------:R-:W3:Y:S02]  /*2ba0*/  LDSM.16.M88.4 R132, [R0+0x2800] ;  /* 0x002800000084783b */ /* 0x000ee40000000200 */
[--C-:B------:R-:W-:Y:S01]  /*2bb0*/  SHF.R.U32.HI R244, RZ, 0x18, R248.reuse ;  /* 0x00000018fff47819 */ /* 0x100fe200000116f8 */
[-C--:B-1----:R-:W-:Y:S05]  /*2bc0*/  HMMA.16816.F32 R4, R144, R152.reuse, R4 ;  /* 0x000000989004723c */ /* 0x082fea0000001804 */
[----:B------:R-:W1:Y:S01]  /*2bd0*/  LDSM.16.M88.4 R136, [R177+0x4400] ;  /* 0x00440000b188783b */ /* 0x000e620000000200 */
[C---:B------:R-:W-:Y:S05]  /*2be0*/  HMMA.16816.F32 R8, R156.reuse, R152, R8 ;  /* 0x000000989c08723c */ /* 0x040fea0000001808 */
[C---:B------:R-:W-:Y:S01]  /*2bf0*/  LOP3.LUT R239, R248.reuse, 0xff, RZ, 0xc0, !PT ;  /* 0x000000fff8ef7812 */ /* 0x040fe200078ec0ff */
[-C--:B------:R-:W-:Y:S05]  /*2c00*/  HMMA.16816.F32 R12, R156, R154.reuse, R12 ;  /* 0x0000009a9c0c723c */ /* 0x080fea000000180c */
[----:B------:R-:W-:Y:S01]  /*2c10*/  LOP3.LUT R246, R248, 0xffff, RZ, 0xc0, !PT ;  /* 0x0000fffff8f67812 */ /* 0x000fe200078ec0ff */
[C---:B------:R-:W-:Y:S01]  /*2c20*/  HMMA.16816.F32 R16, R144.reuse, R154, R16 ;  /* 0x0000009a9010723c */ /* 0x040fe20000001810 */
[----:B------:R-:W1:Y:S04]  /*2c30*/  LDSM.16.M88.4 R152, [R176+0x4000] ;  /* 0x00400000b098783b */ /* 0x000e680000000200 */
[----:B------:R-:W-:Y:S01]  /*2c40*/  SHF.R.U32.HI R247, RZ, 0x10, R248 ;  /* 0x00000010fff77819 */ /* 0x000fe200000116f8 */
[-C--:B------:R-:W-:Y:S05]  /*2c50*/  HMMA.16816.F32 R20, R144, R148.reuse, R20 ;  /* 0x000000949014723c */ /* 0x080fea0000001814 */
[----:B------:R-:W-:Y:S01]  /*2c60*/  LOP3.LUT R236, R242, 0xff, RZ, 0xc0, !PT ;  /* 0x000000fff2ec7812 */ /* 0x000fe200078ec0ff */
[C---:B------:R-:W-:Y:S04]  /*2c70*/  HMMA.16816.F32 R24, R156.reuse, R148, R24 ;  /* 0x000000949c18723c */ /* 0x040fe80000001818 */
[----:B------:R-:W-:Y:S02]  /*2c80*/  ISETP.LE.U32.AND P4, PT, R236, UR7, PT ;  /* 0x00000007ec007c0c */ /* 0x000fe4000bf83070 */
[-C--:B------:R-:W-:Y:S05]  /*2c90*/  HMMA.16816.F32 R28, R156, R150.reuse, R28 ;  /* 0x000000969c1c723c */ /* 0x080fea000000181c */
[--C-:B------:R-:W-:Y:S01]  /*2ca0*/  SHF.R.U32.HI R234, RZ, 0x18, R242.reuse ;  /* 0x00000018ffea7819 */ /* 0x100fe200000116f2 */
[----:B------:R-:W-:Y:S01]  /*2cb0*/  HMMA.16816.F32 R32, R144, R150, R32 ;  /* 0x000000969020723c */ /* 0x000fe20000001820 */
[----:B------:R-:W1:Y:S03]  /*2cc0*/  LDSM.16.M88.4 R144, [R168+0x2800] ;  /* 0x00280000a890783b */ /* 0x000e660000000200 */
[----:B------:R-:W-:Y:S02]  /*2cd0*/  ISETP.LE.U32.AND P5, PT, R234, UR7, PT ;  /* 0x00000007ea007c0c */ /* 0x000fe4000bfa3070 */
[-C--:B--2---:R-:W-:Y:S05]  /*2ce0*/  HMMA.16816.F32 R4, R160, R164.reuse, R4 ;  /* 0x000000a4a004723c */ /* 0x084fea0000001804 */
[----:B------:R-:W-:Y:S01]  /*2cf0*/  SHF.R.U32.HI R242, RZ, 0x10, R242 ;  /* 0x00000010fff27819 */ /* 0x000fe200000116f2 */
[C---:B---3--:R-:W-:Y:S05]  /*2d00*/  HMMA.16816.F32 R8, R132.reuse, R164, R8 ;  /* 0x000000a48408723c */ /* 0x048fea0000001808 */
[----:B------:R-:W-:Y:S01]  /*2d10*/  LOP3.LUT R247, R247, 0xff, RZ, 0xc0, !PT ;  /* 0x000000fff7f77812 */ /* 0x000fe200078ec0ff */
[-C--:B------:R-:W-:Y:S06]  /*2d20*/  HMMA.16816.F32 R12, R132, R166.reuse, R12 ;  /* 0x000000a6840c723c */ /* 0x080fec000000180c */
[C---:B------:R-:W-:Y:S06]  /*2d30*/  HMMA.16816.F32 R16, R160.reuse, R166, R16 ;  /* 0x000000a6a010723c */ /* 0x040fec0000001810 */
[-C--:B-1----:R-:W-:Y:S06]  /*2d40*/  HMMA.16816.F32 R20, R160, R136.reuse, R20 ;  /* 0x00000088a014723c */ /* 0x082fec0000001814 */
[C---:B------:R-:W-:Y:S06]  /*2d50*/  HMMA.16816.F32 R24, R132.reuse, R136, R24 ;  /* 0x000000888418723c */ /* 0x040fec0000001818 */
[-C--:B------:R-:W-:Y:S01]  /*2d60*/  HMMA.16816.F32 R28, R132, R138.reuse, R28 ;  /* 0x0000008a841c723c */ /* 0x080fe2000000181c */
[----:B------:R-:W1:Y:S05]  /*2d70*/  LDSM.16.M88.4 R132, [R176+0x4400] ;  /* 0x00440000b084783b */ /* 0x000e6a0000000200 */
[----:B------:R-:W-:Y:S06]  /*2d80*/  HMMA.16816.F32 R32, R160, R138, R32 ;  /* 0x0000008aa020723c */ /* 0x000fec0000001820 */
[-C--:B------:R-:W-:Y:S06]  /*2d90*/  HMMA.16816.F32 R4, R140, R152.reuse, R4 ;  /* 0x000000988c04723c */ /* 0x080fec0000001804 */
[C---:B------:R-:W-:Y:S06]  /*2da0*/  HMMA.16816.F32 R8, R144.reuse, R152, R8 ;  /* 0x000000989008723c */ /* 0x040fec0000001808 */
[-C--:B------:R-:W-:Y:S06]  /*2db0*/  HMMA.16816.F32 R12, R144, R154.reuse, R12 ;  /* 0x0000009a900c723c */ /* 0x080fec000000180c */
[C---:B------:R-:W-:Y:S06]  /*2dc0*/  HMMA.16816.F32 R16, R140.reuse, R154, R16 ;  /* 0x0000009a8c10723c */ /* 0x040fec0000001810 */
[--C-:B------:R-:W-:Y:S01]  /*2dd0*/  FFMA.FTZ R209, R4, UR6, -R169.reuse ;  /* 0x0000000604d17c23 */ /* 0x100fe200080108a9 */
[----:B------:R-:W-:Y:S01]  /*2de0*/  FFMA.FTZ R220, R5, UR6, -R169 ;  /* 0x0000000605dc7c23 */ /* 0x000fe200080108a9 */
[--C-:B------:R-:W-:Y:S01]  /*2df0*/  FFMA.FTZ R223, R6, UR6, -R170.reuse ;  /* 0x0000000606df7c23 */ /* 0x100fe200080108aa */
[-C--:B-1----:R-:W-:Y:S03]  /*2e00*/  HMMA.16816.F32 R20, R140, R132.reuse, R20 ;  /* 0x000000848c14723c */ /* 0x082fe60000001814 */
[----:B------:R-:W1:Y:S01]  /*2e10*/  MUFU.EX2 R209, R209 ;  /* 0x000000d100d17308 */ /* 0x000e620000000800 */
[----:B------:R-:W-:Y:S04]  /*2e20*/  IMAD.WIDE.U32 R154, R182, -0x2daee0ad, RZ ;  /* 0xd2511f53b69a7825 */ /* 0x000fe800078e00ff */
[----:B------:R-:W-:Y:S01]  /*2e30*/  FFMA.FTZ R224, R7, UR6, -R170 ;  /* 0x0000000607e07c23 */ /* 0x000fe200080108aa */
[C---:B------:R-:W-:Y:S04]  /*2e40*/  HMMA.16816.F32 R24, R144.reuse, R132, R24 ;  /* 0x000000849018723c */ /* 0x040fe80000001818 */
[----:B------:R-:W-:Y:S01]  /*2e50*/  MUFU.EX2 R220, R220 ;  /* 0x000000dc00dc7308 */ /* 0x000fe20000000800 */
[--C-:B------:R-:W-:Y:S01]  /*2e60*/  FFMA.FTZ R237, R15, UR6, -R181.reuse ;  /* 0x000000060fed7c23 */ /* 0x100fe200080108b5 */
[-C--:B------:R-:W-:Y:S05]  /*2e70*/  HMMA.16816.F32 R28, R144, R134.reuse, R28 ;  /* 0x00000086901c723c */ /* 0x080fea000000181c */
[----:B------:R-:W-:Y:S01]  /*2e80*/  FFMA.FTZ R231, R14, UR6, -R181 ;  /* 0x000000060ee77c23 */ /* 0x000fe200080108b5 */
[----:B------:R-:W-:Y:S02]  /*2e90*/  HMMA.16816.F32 R32, R140, R134, R32 ;  /* 0x000000868c20723c */ /* 0x000fe40000001820 */
[----:B------:R-:W-:Y:S03]  /*2ea0*/  MUFU.EX2 R223, R223 ;  /* 0x000000df00df7308 */ /* 0x000fe60000000800 */
[----:B------:R-:W-:Y:S06]  /*2eb0*/  IMAD.WIDE.U32 R14, R232, -0x326172a9, RZ ;  /* 0xcd9e8d57e80e7825 */ /* 0x000fec00078e00ff */
[----:B------:R-:W-:Y:S01]  /*2ec0*/  FFMA.FTZ R236, R17, UR6, -R169 ;  /* 0x0000000611ec7c23 */ /* 0x000fe200080108a9 */
[----:B------:R-:W-:Y:S01]  /*2ed0*/  LOP3.LUT R182, R155, UR44, R240, 0x96, !PT ;  /* 0x0000002c9bb67c12 */ /* 0x000fe2000f8e96f0 */
[----:B------:R2:W-:Y:S01]  /*2ee0*/  MUFU.EX2 R232, R237 ;  /* 0x000000ed00e87308 */ /* 0x0005e20000000800 */
[--C-:B------:R-:W-:Y:S01]  /*2ef0*/  FFMA.FTZ R233, R13, UR6, -R171.reuse ;  /* 0x000000060de97c23 */ /* 0x100fe200080108ab */
[C---:B------:R-:W-:Y:S01]  /*2f00*/  LOP3.LUT R13, R14.reuse, 0xff, RZ, 0xc0, !PT ;  /* 0x000000ff0e0d7812 */ /* 0x040fe200078ec0ff */
[----:B------:R-:W-:Y:S01]  /*2f10*/  FFMA.FTZ R226, R9, UR6, -R171 ;  /* 0x0000000609e27c23 */ /* 0x000fe200080108ab */
[----:B------:R-:W-:Y:S01]  /*2f20*/  LOP3.LUT R252, R14, 0xffff, RZ, 0xc0, !PT ;  /* 0x0000ffff0efc7812 */ /* 0x000fe200078ec0ff */
[--C-:B------:R-:W-:Y:S01]  /*2f30*/  FFMA.FTZ R228, R11, UR6, -R181.reuse ;  /* 0x000000060be47c23 */ /* 0x100fe200080108b5 */
[--C-:B------:R-:W-:Y:S04]  /*2f40*/  SHF.R.U32.HI R251, RZ, 0x10, R14.reuse ;  /* 0x00000010fffb7819 */ /* 0x100fe8000001160e */
[----:B------:R3:W-:Y:S01]  /*2f50*/  MUFU.EX2 R234, R236 ;  /* 0x000000ec00ea7308 */ /* 0x0007e20000000800 */
[----:B------:R-:W-:Y:S01]  /*2f60*/  SHF.R.U32.HI R240, RZ, 0x18, R14 ;  /* 0x00000018fff07819 */ /* 0x000fe2000001160e */
[----:B------:R-:W-:Y:S01]  /*2f70*/  FFMA.FTZ R227, R10, UR6, -R181 ;  /* 0x000000060ae37c23 */ /* 0x000fe200080108b5 */
[----:B------:R-:W-:Y:S01]  /*2f80*/  LOP3.LUT R14, R235, 0xff, RZ, 0xc0, !PT ;  /* 0x000000ffeb0e7812 */ /* 0x000fe200078ec0ff */
[--C-:B------:R-:W-:Y:S01]  /*2f90*/  FFMA.FTZ R229, R12, UR6, -R171.reuse ;  /* 0x000000060ce57c23 */ /* 0x100fe200080108ab */
[----:B------:R-:W-:Y:S01]  /*2fa0*/  LOP3.LUT R238, R15, UR43, R238, 0x96, !PT ;  /* 0x0000002b0fee7c12 */ /* 0x000fe2000f8e96ee */
[--C-:B------:R-:W-:Y:S01]  /*2fb0*/  FFMA.FTZ R19, R19, UR6, -R170.reuse ;  /* 0x0000000613137c23 */ /* 0x100fe200080108aa */
[----:B------:R-:W-:Y:S03]  /*2fc0*/  ISETP.LE.U32.AND P3, PT, R14, UR7, PT ;  /* 0x000000070e007c0c */ /* 0x000fe6000bf63070 */
[----:B------:R-:W4:Y:S01]  /*2fd0*/  MUFU.EX2 R224, R224 ;  /* 0x000000e000e07308 */ /* 0x000f220000000800 */
[----:B--2---:R-:W-:Y:S01]  /*2fe0*/  LOP3.LUT R237, R235, 0xffff, RZ, 0xc0, !PT ;  /* 0x0000ffffebed7812 */ /* 0x004fe200078ec0ff */
[----:B------:R-:W-:Y:S01]  /*2ff0*/  FFMA.FTZ R225, R8, UR6, -R171 ;  /* 0x0000000608e17c23 */ /* 0x000fe200080108ab */
[----:B------:R-:W-:Y:S01]  /*3000*/  SHF.R.U32.HI R15, RZ, 0x18, R235 ;  /* 0x00000018ff0f7819 */ /* 0x000fe200000116eb */
[----:B------:R-:W-:Y:S01]  /*3010*/  FFMA.FTZ R21, R21, UR6, -R169 ;  /* 0x0000000615157c23 */ /* 0x000fe200080108a9 */
[----:B------:R-:W-:Y:S01]  /*3020*/  SHF.R.U32.HI R237, RZ, 0x8, R237 ;  /* 0x00000008ffed7819 */ /* 0x000fe200000116ed */
[--C-:B------:R-:W-:Y:S01]  /*3030*/  FFMA.FTZ R18, R18, UR6, -R170.reuse ;  /* 0x0000000612127c23 */ /* 0x100fe200080108aa */
[----:B------:R-:W-:Y:S03]  /*3040*/  SHF.R.U32.HI R14, RZ, 0x10, R235 ;  /* 0x00000010ff0e7819 */ /* 0x000fe600000116eb */
[----:B------:R-:W2:Y:S01]  /*3050*/  MUFU.EX2 R226, R226 ;  /* 0x000000e200e27308 */ /* 0x000ea20000000800 */
[----:B------:R-:W-:Y:S01]  /*3060*/  LOP3.LUT R237, R237, 0xffff, RZ, 0xc0, !PT ;  /* 0x0000ffffeded7812 */ /* 0x000fe200078ec0ff */
[----:B------:R-:W-:Y:S01]  /*3070*/  FFMA.FTZ R22, R22, UR6, -R170 ;  /* 0x0000000616167c23 */ /* 0x000fe200080108aa */
[----:B------:R-:W-:Y:S01]  /*3080*/  ISETP.LE.U32.AND P6, PT, R15, UR7, PT ;  /* 0x000000070f007c0c */ /* 0x000fe2000bfc3070 */
[----:B-1----:R-:W-:Y:S01]  /*3090*/  @!P3 FADD.FTZ R209, -R209, -RZ ;  /* 0x800000ffd1d1b221 */ /* 0x002fe20000010100 */
[----:B---3--:R-:W-:Y:S01]  /*30a0*/  LOP3.LUT R236, R14, 0xff, RZ, 0xc0, !PT ;  /* 0x000000ff0eec7812 */ /* 0x008fe200078ec0ff */
[----:B------:R-:W-:Y:S01]  /*30b0*/  FFMA.FTZ R25, R25, UR6, -R171 ;  /* 0x0000000619197c23 */ /* 0x000fe200080108ab */
[----:B------:R-:W-:Y:S03]  /*30c0*/  LOP3.LUT R15, R238, 0xffff, RZ, 0xc0, !PT ;  /* 0x0000ffffee0f7812 */ /* 0x000fe600078ec0ff */
[----:B------:R-:W1:Y:S01]  /*30d0*/  MUFU.EX2 R228, R228 ;  /* 0x000000e400e47308 */ /* 0x000e620000000800 */
[----:B------:R-:W-:Y:S01]  /*30e0*/  ISETP.LE.U32.AND P0, PT, R237, UR7, PT ;  /* 0x00000007ed007c0c */ /* 0x000fe2000bf03070 */
[--C-:B------:R-:W-:Y:S01]  /*30f0*/  FFMA.FTZ R26, R26, UR6, -R181.reuse ;  /* 0x000000061a1a7c23 */ /* 0x100fe200080108b5 */
[----:B------:R-:W-:Y:S01]  /*3100*/  ISETP.LE.U32.AND P2, PT, R236, UR7, PT ;  /* 0x00000007ec007c0c */ /* 0x000fe2000bf43070 */
[----:B------:R-:W-:Y:S01]  /*3110*/  FFMA.FTZ R27, R27, UR6, -R181 ;  /* 0x000000061b1b7c23 */ /* 0x000fe200080108b5 */
[----:B------:R-:W-:Y:S02]  /*3120*/  SHF.R.U32.HI R237, RZ, 0x8, R15 ;  /* 0x00000008ffed7819 */ /* 0x000fe4000001160f */
[----:B------:R-:W-:Y:S03]  /*3130*/  LOP3.LUT R14, R238, 0xff, RZ, 0xc0, !PT ;  /* 0x000000ffee0e7812 */ /* 0x000fe600078ec0ff */
[----:B------:R-:W3:Y:S01]  /*3140*/  MUFU.EX2 R227, R227 ;  /* 0x000000e300e37308 */ /* 0x000ee20000000800 */
[----:B------:R-:W-:Y:S01]  /*3150*/  LOP3.LUT R15, R237, 0xffff, RZ, 0xc0, !PT ;  /* 0x0000ffffed0f7812 */ /* 0x000fe200078ec0ff */
[----:B----4-:R-:W-:Y:S01]  /*3160*/  @!P6 FADD.FTZ R224, -R224, -RZ ;  /* 0x800000ffe0e0e221 */ /* 0x010fe20000010100 */
[----:B------:R-:W-:Y:S01]  /*3170*/  ISETP.LE.U32.AND P1, PT, R14, UR7, PT ;  /* 0x000000070e007c0c */ /* 0x000fe2000bf23070 */
[----:B------:R-:W-:Y:S01]  /*3180*/  FFMA.FTZ R237, R20, UR6, -R169 ;  /* 0x0000000614ed7c23 */ /* 0x000fe200080108a9 */
[--C-:B------:R-:W-:Y:S01]  /*3190*/  SHF.R.U32.HI R14, RZ, 0x10, R238.reuse ;  /* 0x00000010ff0e7819 */ /* 0x100fe200000116ee */
[----:B------:R-:W-:Y:S01]  /*31a0*/  @!P0 FADD.FTZ R220, -R220, -RZ ;  /* 0x800000ffdcdc8221 */ /* 0x000fe20000010100 */
[----:B------:R-:W-:Y:S01]  /*31b0*/  ISETP.LE.U32.AND P3, PT, R15, UR7, PT ;  /* 0x000000070f007c0c */ /* 0x000fe2000bf63070 */
[----:B------:R-:W-:Y:S01]  /*31c0*/  @!P2 FADD.FTZ R223, -R223, -RZ ;  /* 0x800000ffdfdfa221 */ /* 0x000fe20000010100 */
[----:B------:R-:W-:Y:S01]  /*31d0*/  SHF.R.U32.HI R238, RZ, 0x18, R238 ;  /* 0x00000018ffee7819 */ /* 0x000fe200000116ee */
[----:B------:R-:W4:Y:S01]  /*31e0*/  MUFU.EX2 R229, R229 ;  /* 0x000000e500e57308 */ /* 0x000f220000000800 */
[----:B------:R-:W-:Y:S02]  /*31f0*/  LOP3.LUT R14, R14, 0xff, RZ, 0xc0, !PT ;  /* 0x000000ff0e0e7812 */ /* 0x000fe400078ec0ff */
[----:B------:R-:W-:Y:S02]  /*3200*/  ISETP.LE.U32.AND P0, PT, R238, UR7, PT ;  /* 0x00000007ee007c0c */ /* 0x000fe4000bf03070 */
[----:B------:R-:W-:Y:S02]  /*3210*/  ISETP.LE.U32.AND P2, PT, R14, UR7, PT ;  /* 0x000000070e007c0c */ /* 0x000fe4000bf43070 */
[----:B------:R-:W-:Y:S03]  /*3220*/  SHF.R.U32.HI R252, RZ, 0x8, R252 ;  /* 0x00000008fffc7819 */ /* 0x000fe600000116fc */
[----:B------:R4:W4:Y:S01]  /*3230*/  MUFU.EX2 R230, R233 ;  /* 0x000000e900e67308 */ /* 0x0009220000000800 */
[----:B------:R-:W-:Y:S01]  /*3240*/  ISETP.LE.U32.AND P6, PT, R13, UR7, PT ;  /* 0x000000070d007c0c */ /* 0x000fe2000bfc3070 */
[----:B--2---:R-:W-:Y:S01]  /*3250*/  @!P3 FADD.FTZ R226, -R226, -RZ ;  /* 0x800000ffe2e2b221 */ /* 0x004fe20000010100 */
[----:B------:R-:W-:Y:S02]  /*3260*/  LOP3.LUT R252, R252, 0xffff, RZ, 0xc0, !PT ;  /* 0x0000fffffcfc7812 */ /* 0x000fe400078ec0ff */
[----:B------:R-:W-:Y:S02]  /*3270*/  LOP3.LUT R251, R251, 0xff, RZ, 0xc0, !PT ;  /* 0x000000fffbfb7812 */ /* 0x000fe400078ec0ff */
[----:B------:R-:W-:Y:S03]  /*3280*/  ISETP.LE.U32.AND P3, PT, R252, UR7, PT ;  /* 0x00000007fc007c0c */ /* 0x000fe6000bf63070 */
[----:B------:R-:W2:Y:S01]  /*3290*/  MUFU.EX2 R231, R231 ;  /* 0x000000e700e77308 */ /* 0x000ea20000000800 */
[----:B------:R-:W-:Y:S01]  /*32a0*/  FFMA.FTZ R252, R23, UR6, -R170 ;  /* 0x0000000617fc7c23 */ /* 0x000fe200080108aa */
[----:B-1----:R-:W-:Y:S01]  /*32b0*/  @!P0 FADD.FTZ R228, -R228, -RZ ;  /* 0x800000ffe4e48221 */ /* 0x002fe20000010100 */
[----:B---3--:R-:W-:Y:S01]  /*32c0*/  @!P2 FADD.FTZ R227, -R227, -RZ ;  /* 0x800000ffe3e3a221 */ /* 0x008fe20000010100 */
[----:B------:R-:W-:Y:S01]  /*32d0*/  ISETP.LE.U32.AND P0, PT, R251, UR7, PT ;  /* 0x00000007fb007c0c */ /* 0x000fe2000bf03070 */
[----:B------:R-:W-:Y:S01]  /*32e0*/  FFMA.FTZ R251, R24, UR6, -R171 ;  /* 0x0000000618fb7c23 */ /* 0x000fe200080108ab */
[----:B------:R-:W-:Y:S01]  /*32f0*/  ISETP.LE.U32.AND P2, PT, R240, UR7, PT ;  /* 0x00000007f0007c0c */ /* 0x000fe2000bf43070 */
[----:B----4-:R-:W-:Y:S03]  /*3300*/  @!P6 FADD.FTZ R229, -R229, -RZ ;  /* 0x800000ffe5e5e221 */ /* 0x010fe60000010100 */
[----:B------:R1:W-:Y:S01]  /*3310*/  MUFU.EX2 R240, R252 ;  /* 0x000000fc00f07308 */ /* 0x0003e20000000800 */
[----:B------:R-:W-:Y:S01]  /*3320*/  ISETP.LE.U32.AND P6, PT, R244, UR7, PT ;  /* 0x00000007f4007c0c */ /* 0x000fe2000bfc3070 */
[----:B------:R-:W-:Y:S01]  /*3330*/  FFMA.FTZ R233, R16, UR6, -R169 ;  /* 0x0000000610e97c23 */ /* 0x000fe200080108a9 */
[----:B------:R-:W-:Y:S01]  /*3340*/  LOP3.LUT R243, R154, 0xff, RZ, 0xc0, !PT ;  /* 0x000000ff9af37812 */ /* 0x000fe200078ec0ff */
[----:B------:R-:W-:Y:S01]  /*3350*/  @!P3 FADD.FTZ R230, -R230, -RZ ;  /* 0x800000ffe6e6b221 */ /* 0x000fe20000010100 */
[----:B------:R-:W-:Y:S02]  /*3360*/  SHF.R.U32.HI R244, RZ, 0x8, R241 ;  /* 0x00000008fff47819 */ /* 0x000fe400000116f1 */
[----:B------:R-:W-:Y:S03]  /*3370*/  ISETP.LE.U32.AND P3, PT, R243, UR7, PT ;  /* 0x00000007f3007c0c */ /* 0x000fe6000bf63070 */
[----:B------:R3:W-:Y:S01]  /*3380*/  MUFU.EX2 R241, R251 ;  /* 0x000000fb00f17308 */ /* 0x0007e20000000800 */
[----:B------:R-:W-:Y:S01]  /*3390*/  LOP3.LUT R244, R244, 0xffff, RZ, 0xc0, !PT ;  /* 0x0000fffff4f47812 */ /* 0x000fe200078ec0ff */
[----:B--2---:R-:W-:Y:S01]  /*33a0*/  @!P0 FADD.FTZ R231, -R231, -RZ ;  /* 0x800000ffe7e78221 */ /* 0x004fe20000010100 */
[----:B------:R-:W-:Y:S01]  /*33b0*/  LOP3.LUT R243, R242, 0xff, RZ, 0xc0, !PT ;  /* 0x000000fff2f37812 */ /* 0x000fe200078ec0ff */
[----:B------:R-:W-:Y:S01]  /*33c0*/  @!P2 FADD.FTZ R232, -R232, -RZ ;  /* 0x800000ffe8e8a221 */ /* 0x000fe20000010100 */
[----:B------:R-:W-:Y:S02]  /*33d0*/  ISETP.LE.U32.AND P0, PT, R244, UR7, PT ;  /* 0x00000007f4007c0c */ /* 0x000fe4000bf03070 */
[----:B------:R-:W-:Y:S03]  /*33e0*/  ISETP.LE.U32.AND P2, PT, R243, UR7, PT ;  /* 0x00000007f3007c0c */ /* 0x000fe6000bf43070 */
[----:B------:R-:W2:Y:S01]  /*33f0*/  MUFU.EX2 R236, R19 ;  /* 0x0000001300ec7308 */ /* 0x000ea20000000800 */
[C---:B------:R-:W-:Y:S02]  /*3400*/  LOP3.LUT R243, R245.reuse, 0xffff, RZ, 0xc0, !PT ;  /* 0x0000fffff5f37812 */ /* 0x040fe400078ec0ff */
[----:B------:R-:W-:Y:S02]  /*3410*/  SHF.R.U32.HI R244, RZ, 0x10, R245 ;  /* 0x00000010fff47819 */ /* 0x000fe400000116f5 */
[----:B-1----:R-:W-:Y:S02]  /*3420*/  SHF.R.U32.HI R252, RZ, 0x8, R243 ;  /* 0x00000008fffc7819 */ /* 0x002fe400000116f3 */
[--C-:B------:R-:W-:Y:S03]  /*3430*/  SHF.R.U32.HI R250, RZ, 0x18, R154.reuse ;  /* 0x00000018fffa7819 */ /* 0x100fe6000001169a */
[----:B------:R-:W1:Y:S01]  /*3440*/  MUFU.EX2 R238, R21 ;  /* 0x0000001500ee7308 */ /* 0x000e620000000800 */
[----:B------:R-:W-:Y:S01]  /*3450*/  LOP3.LUT R252, R252, 0xffff, RZ, 0xc0, !PT ;  /* 0x0000fffffcfc7812 */ /* 0x000fe200078ec0ff */
[----:B------:R-:W-:Y:S01]  /*3460*/  @!P0 FADD.FTZ R234, -R234, -RZ ;  /* 0x800000ffeaea8221 */ /* 0x000fe20000010100 */
[----:B---3--:R-:W-:Y:S02]  /*3470*/  LOP3.LUT R251, R245, 0xff, RZ, 0xc0, !PT ;  /* 0x000000fff5fb7812 */ /* 0x008fe400078ec0ff */
[----:B------:R-:W-:Y:S01]  /*3480*/  ISETP.LE.U32.AND P0, PT, R252, UR7, PT ;  /* 0x00000007fc007c0c */ /* 0x000fe2000bf03070 */
[----:B------:R-:W-:Y:S01]  /*3490*/  FFMA.FTZ R252, R32, UR6, -R169 ;  /* 0x0000000620fc7c23 */ /* 0x000fe200080108a9 */
[----:B------:R-:W-:Y:S03]  /*34a0*/  SHF.R.U32.HI R245, RZ, 0x18, R245 ;  /* 0x00000018fff57819 */ /* 0x000fe600000116f5 */
[----:B------:R-:W3:Y:S01]  /*34b0*/  MUFU.EX2 R225, R225 ;  /* 0x000000e100e17308 */ /* 0x000ee20000000800 */
[----:B--2---:R-:W-:Y:S01]  /*34c0*/  @!P5 FADD.FTZ R236, -R236, -RZ ;  /* 0x800000ffececd221 */ /* 0x004fe20000010100 */
[----:B------:R-:W-:Y:S01]  /*34d0*/  FFMA.FTZ R169, R33, UR6, -R169 ;  /* 0x0000000621a97c23 */ /* 0x000fe200080108a9 */
[----:B------:R-:W-:Y:S02]  /*34e0*/  ISETP.LE.U32.AND P5, PT, R245, UR7, PT ;  /* 0x00000007f5007c0c */ /* 0x000fe4000bfa3070 */
[----:B------:R-:W-:Y:S02]  /*34f0*/  SHF.R.U32.HI R248, RZ, 0x10, R154 ;  /* 0x00000010fff87819 */ /* 0x000fe4000001169a */
[----:B------:R-:W-:Y:S03]  /*3500*/  LOP3.LUT R249, R154, 0xffff, RZ, 0xc0, !PT ;  /* 0x0000ffff9af97812 */ /* 0x000fe600078ec0ff */
[----:B------:R-:W2:Y:S01]  /*3510*/  MUFU.EX2 R233, R233 ;  /* 0x000000e900e97308 */ /* 0x000ea20000000800 */
[----:B------:R-:W-:Y:S01]  /*3520*/  LOP3.LUT R248, R248, 0xff, RZ, 0xc0, !PT ;  /* 0x000000fff8f87812 */ /* 0x000fe200078ec0ff */
[----:B-1----:R-:W-:Y:S01]  /*3530*/  @!P0 FADD.FTZ R238, -R238, -RZ ;  /* 0x800000ffeeee8221 */ /* 0x002fe20000010100 */
[----:B------:R-:W-:Y:S02]  /*3540*/  ISETP.LE.U32.AND P0, PT, R250, UR7, PT ;  /* 0x00000007fa007c0c */ /* 0x000fe4000bf03070 */
[----:B------:R-:W-:Y:S02]  /*3550*/  SHF.R.U32.HI R250, RZ, 0x8, R246 ;  /* 0x00000008fffa7819 */ /* 0x000fe400000116f6 */
[----:B------:R-:W-:Y:S03]  /*3560*/  SHF.R.U32.HI R249, RZ, 0x8, R249 ;  /* 0x00000008fff97819 */ /* 0x000fe600000116f9 */
[----:B------:R-:W1:Y:S01]  /*3570*/  MUFU.EX2 R235, R18 ;  /* 0x0000001200eb7308 */ /* 0x000e620000000800 */
[----:B---3--:R-:W-:Y:S01]  /*3580*/  @!P1 FADD.FTZ R225, -R225, -RZ ;  /* 0x800000ffe1e19221 */ /* 0x008fe20000010100 */
[----:B------:R-:W-:Y:S01]  /*3590*/  ISETP.LE.U32.AND P1, PT, R239, UR7, PT ;  /* 0x00000007ef007c0c */ /* 0x000fe2000bf23070 */
[----:B------:R-:W-:Y:S01]  /*35a0*/  @!P5 FADD.FTZ R240, -R240, -RZ ;  /* 0x800000fff0f0d221 */ /* 0x000fe20000010100 */
[----:B------:R-:W-:Y:S02]  /*35b0*/  LOP3.LUT R250, R250, 0xffff, RZ, 0xc0, !PT ;  /* 0x0000fffffafa7812 */ /* 0x000fe400078ec0ff */
[----:B------:R-:W-:Y:S04]  /*35c0*/  F2FP.RELU.F16.F32.PACK_AB R21, R226, R225 ;  /* 0x000000e1e215723e */ /* 0x000fe800000008ff */
[----:B------:R3:W4:Y:S01]  /*35d0*/  MUFU.EX2 R245, R252 ;  /* 0x000000fc00f57308 */ /* 0x0007220000000800 */
[----:B--2---:R-:W-:Y:S01]  /*35e0*/  @!P4 FADD.FTZ R233, -R233, -RZ ;  /* 0x800000ffe9e9c221 */ /* 0x004fe20000010100 */
[----:B------:R-:W-:Y:S02]  /*35f0*/  ISETP.LE.U32.AND P4, PT, R251, UR7, PT ;  /* 0x00000007fb007c0c */ /* 0x000fe4000bf83070 */
[----:B------:R-:W-:Y:S02]  /*3600*/  LOP3.LUT R251, R244, 0xff, RZ, 0xc0, !PT ;  /* 0x000000fff4fb7812 */ /* 0x000fe400078ec0ff */
[----:B------:R-:W-:Y:S04]  /*3610*/  ISETP.LE.U32.AND P5, PT, R250, UR7, PT ;  /* 0x00000007fa007c0c */ /* 0x000fe8000bfa3070 */
[----:B------:R-:W2:Y:S01]  /*3620*/  MUFU.EX2 R237, R237 ;  /* 0x000000ed00ed7308 */ /* 0x000ea20000000800 */
[----:B-1----:R-:W-:Y:S01]  /*3630*/  @!P2 FADD.FTZ R235, -R235, -RZ ;  /* 0x800000ffebeba221 */ /* 0x002fe20000010100 */
[----:B------:R-:W-:Y:S02]  /*3640*/  ISETP.LE.U32.AND P2, PT, R251, UR7, PT ;  /* 0x00000007fb007c0c */ /* 0x000fe4000bf43070 */
[----:B------:R-:W-:Y:S02]  /*3650*/  LOP3.LUT R251, R182, 0xff, RZ, 0xc0, !PT ;  /* 0x000000ffb6fb7812 */ /* 0x000fe400078ec0ff */
[----:B------:R-:W-:Y:S04]  /*3660*/  F2FP.RELU.F16.F32.PACK_AB R17, R234, R233 ;  /* 0x000000e9ea11723e */ /* 0x000fe800000008ff */
[----:B------:R-:W1:Y:S01]  /*3670*/  MUFU.EX2 R239, R22 ;  /* 0x0000001600ef7308 */ /* 0x000e620000000800 */
[--C-:B---3--:R-:W-:Y:S01]  /*3680*/  FFMA.FTZ R252, R34, UR6, -R170.reuse ;  /* 0x0000000622fc7c23 */ /* 0x108fe200080108aa */
[----:B------:R-:W-:Y:S01]  /*3690*/  FFMA.FTZ R170, R35, UR6, -R170 ;  /* 0x0000000623aa7c23 */ /* 0x000fe200080108aa */
[----:B----4-:R-:W-:Y:S01]  /*36a0*/  @!P1 FADD.FTZ R245, -R245, -RZ ;  /* 0x800000fff5f59221 */ /* 0x010fe20000010100 */
[----:B------:R-:W-:Y:S02]  /*36b0*/  ISETP.LE.U32.AND P1, PT, R248, UR7, PT ;  /* 0x00000007f8007c0c */ /* 0x000fe4000bf23070 */
[----:B------:R-:W-:Y:S04]  /*36c0*/  F2FP.RELU.F16.F32.PACK_AB R15, R236, R235 ;  /* 0x000000ebec0f723e */ /* 0x000fe800000008ff */
[----:B------:R3:W4:Y:S01]  /*36d0*/  MUFU.EX2 R246, R169 ;  /* 0x000000a900f67308 */ /* 0x0007220000000800 */
[----:B--2---:R-:W-:Y:S01]  /*36e0*/  @!P4 FADD.FTZ R237, -R237, -RZ ;  /* 0x800000ffededc221 */ /* 0x004fe20000010100 */
[----:B------:R-:W-:Y:S02]  /*36f0*/  ISETP.LE.U32.AND P4, PT, R251, UR7, PT ;  /* 0x00000007fb007c0c */ /* 0x000fe4000bf83070 */
[--C-:B------:R-:W-:Y:S02]  /*3700*/  SHF.R.U32.HI R251, RZ, 0x18, R182.reuse ;  /* 0x00000018fffb7819 */ /* 0x100fe400000116b6 */
[----:B------:R-:W-:Y:S04]  /*3710*/  F2FP.RELU.F16.F32.PACK_AB R19, R228, R227 ;  /* 0x000000e3e413723e */ /* 0x000fe800000008ff */
[----:B------:R-:W2:Y:S01]  /*3720*/  MUFU.EX2 R248, R170 ;  /* 0x000000aa00f87308 */ /* 0x000ea20000000800 */
[----:B-1----:R-:W-:Y:S01]  /*3730*/  @!P2 FADD.FTZ R239, -R239, -RZ ;  /* 0x800000ffefefa221 */ /* 0x002fe20000010100 */
[----:B------:R-:W-:Y:S02]  /*3740*/  ISETP.LE.U32.AND P2, PT, R247, UR7, PT ;  /* 0x00000007f7007c0c */ /* 0x000fe4000bf43070 */
[----:B------:R-:W-:Y:S01]  /*3750*/  F2FP.RELU.F16.F32.PACK_AB R13, R230, R229 ;  /* 0x000000e5e60d723e */ /* 0x000fe200000008ff */
[----:B------:R-:W-:Y:S05]  /*3760*/  @!P4 FADD.FTZ R241, -R241, -RZ ;  /* 0x800000fff1f1c221 */ /* 0x000fea0000010100 */
[----:B------:R-:W1:Y:S01]  /*3770*/  MUFU.EX2 R247, R252 ;  /* 0x000000fc00f77308 */ /* 0x000e620000000800 */
[----:B---3--:R-:W-:Y:S01]  /*3780*/  SHF.R.U32.HI R169, RZ, 0x10, R182 ;  /* 0x00000010ffa97819 */ /* 0x008fe200000116b6 */
[----:B----4-:R-:W-:Y:S01]  /*3790*/  @!P5 FADD.FTZ R246, -R246, -RZ ;  /* 0x800000fff6f6d221 */ /* 0x010fe20000010100 */
[----:B------:R-:W-:Y:S02]  /*37a0*/  LOP3.LUT R182, R182, 0xffff, RZ, 0xc0, !PT ;  /* 0x0000ffffb6b67812 */ /* 0x000fe400078ec0ff */
[----:B------:R-:W-:Y:S02]  /*37b0*/  LOP3.LUT R169, R169, 0xff, RZ, 0xc0, !PT ;  /* 0x000000ffa9a97812 */ /* 0x000fe400078ec0ff */
[----:B------:R-:W-:Y:S03]  /*37c0*/  SHF.R.U32.HI R250, RZ, 0x8, R182 ;  /* 0x00000008fffa7819 */ /* 0x000fe600000116b6 */
[----:B------:R-:W-:Y:S01]  /*37d0*/  MUFU.EX2 R242, R25 ;  /* 0x0000001900f27308 */ /* 0x000fe20000000800 */
[----:B------:R-:W-:Y:S01]  /*37e0*/  F2FP.RELU.F16.F32.PACK_AB R182, R220, R209 ;  /* 0x000000d1dcb6723e */ /* 0x000fe200000008ff */
[----:B--2---:R-:W-:Y:S01]  /*37f0*/  @!P6 FADD.FTZ R248, -R248, -RZ ;  /* 0x800000fff8f8e221 */ /* 0x004fe20000010100 */
[----:B------:R-:W-:Y:S02]  /*3800*/  F2FP.RELU.F16.F32.PACK_AB R170, R224, R223 ;  /* 0x000000dfe0aa723e */ /* 0x000fe400000008ff */
[----:B------:R-:W-:Y:S01]  /*3810*/  ISETP.LE.U32.AND P5, PT, R169, UR7, PT ;  /* 0x00000007a9007c0c */ /* 0x000fe2000bfa3070 */
[----:B------:R2:W-:Y:S01]  /*3820*/  STS [R190+0x19000], R182 ;  /* 0x019000b6be007388 */ /* 0x0005e20000000800 */
[----:B------:R-:W-:Y:S03]  /*3830*/  LOP3.LUT R169, R249, 0xffff, RZ, 0xc0, !PT ;  /* 0x0000fffff9a97812 */ /* 0x000fe600078ec0ff */
[----:B------:R-:W3:Y:S01]  /*3840*/  MUFU.EX2 R243, R26 ;  /* 0x0000001a00f37308 */ /* 0x000ee20000000800 */
[----:B------:R-:W-:Y:S01]  /*3850*/  ISETP.LE.U32.AND P4, PT, R251, UR7, PT ;  /* 0x00000007fb007c0c */ /* 0x000fe2000bf83070 */
[--C-:B------:R-:W-:Y:S01]  /*3860*/  FFMA.FTZ R251, R28, UR6, -R171.reuse ;  /* 0x000000061cfb7c23 */ /* 0x100fe200080108ab */
[----:B------:R4:W-:Y:S01]  /*3870*/  STS [R190+0x19400], R170 ;  /* 0x019400aabe007388 */ /* 0x0009e20000000800 */
[----:B-1----:R-:W-:Y:S01]  /*3880*/  @!P2 FADD.FTZ R247, -R247, -RZ ;  /* 0x800000fff7f7a221 */ /* 0x002fe20000010100 */
[----:B------:R-:W-:Y:S01]  /*3890*/  FFMA.FTZ R171, R29, UR6, -R171 ;  /* 0x000000061dab7c23 */ /* 0x000fe200080108ab */
[----:B------:R-:W-:Y:S01]  /*38a0*/  ISETP.LE.U32.AND P2, PT, R169, UR7, PT ;  /* 0x00000007a9007c0c */ /* 0x000fe2000bf43070 */
[----:B------:R-:W-:Y:S01]  /*38b0*/  STS [R198+0x19000], R17 ;  /* 0x01900011c6007388 */ /* 0x000fe20000000800 */
[----:B------:R-:W-:Y:S02]  /*38c0*/  LOP3.LUT R169, R250, 0xffff, RZ, 0xc0, !PT ;  /* 0x0000fffffaa97812 */ /* 0x000fe400078ec0ff */
[----:B------:R1:W4:Y:S01]  /*38d0*/  MUFU.EX2 R249, R251 ;  /* 0x000000fb00f97308 */ /* 0x0003220000000800 */
[----:B------:R-:W-:Y:S01]  /*38e0*/  STS [R198+0x19400], R15 ;  /* 0x0194000fc6007388 */ /* 0x000fe20000000800 */
[----:B------:R-:W-:Y:S02]  /*38f0*/  ISETP.LE.U32.AND P6, PT, R169, UR7, PT ;  /* 0x00000007a9007c0c */ /* 0x000fe4000bfc3070 */
[----:B------:R-:W-:Y:S01]  /*3900*/  F2FP.RELU.F16.F32.PACK_AB R169, R240, R239 ;  /* 0x000000eff0a9723e */ /* 0x000fe200000008ff */
[----:B------:R-:W-:Y:S05]  /*3910*/  STS [R190+0x1a000], R21 ;  /* 0x01a00015be007388 */ /* 0x000fea0000000800 */
[----:B------:R4:W4:Y:S01]  /*3920*/  MUFU.EX2 R250, R171 ;  /* 0x000000ab00fa7308 */ /* 0x0009220000000800 */
[----:B---3--:R-:W-:Y:S01]  /*3930*/  @!P5 FADD.FTZ R243, -R243, -RZ ;  /* 0x800000fff3f3d221 */ /* 0x008fe20000010100 */
[----:B------:R-:W-:Y:S01]  /*3940*/  STS [R190+0x1a400], R19 ;  /* 0x01a40013be007388 */ /* 0x000fe20000000800 */
[----:B------:R-:W-:Y:S02]  /*3950*/  FSETP.GE.FTZ.AND P5, PT, R220, RZ, PT ;  /* 0x000000ffdc00720b */ /* 0x000fe40003fb6000 */
[----:B--2---:R-:W-:Y:S01]  /*3960*/  F2FP.RELU.F16.F32.PACK_AB R182, R232, R231 ;  /* 0x000000e7e8b6723e */ /* 0x004fe200000008ff */
[----:B------:R2:W-:Y:S04]  /*3970*/  STS [R198+0x1a000], R13 ;  /* 0x01a0000dc6007388 */ /* 0x0005e80000000800 */
[----:B------:R-:W3:Y:S01]  /*3980*/  MUFU.EX2 R244, R27 ;  /* 0x0000001b00f47308 */ /* 0x000ee20000000800 */
[--C-:B-1----:R-:W-:Y:S01]  /*3990*/  FFMA.FTZ R251, R30, UR6, -R181.reuse ;  /* 0x000000061efb7c23 */ /* 0x102fe200080108b5 */
[----:B------:R-:W-:Y:S01]  /*39a0*/  FFMA.FTZ R181, R31, UR6, -R181 ;  /* 0x000000061fb57c23 */ /* 0x000fe200080108b5 */
[----:B------:R1:W-:Y:S01]  /*39b0*/  STS [R198+0x1a400], R182 ;  /* 0x01a400b6c6007388 */ /* 0x0003e20000000800 */
[----:B----4-:R-:W-:Y:S01]  /*39c0*/  F2FP.RELU.F16.F32.PACK_AB R170, R246, R245 ;  /* 0x000000f5f6aa723e */ /* 0x010fe200000008ff */
[----:B------:R-:W-:Y:S01]  /*39d0*/  @!P6 FADD.FTZ R242, -R242, -RZ ;  /* 0x800000fff2f2e221 */ /* 0x000fe20000010100 */
[----:B------:R-:W-:Y:S01]  /*39e0*/  @!P3 FADD.FTZ R249, -R249, -RZ ;  /* 0x800000fff9f9b221 */ /* 0x000fe20000010100 */
[----:B------:R4:W-:Y:S03]  /*39f0*/  STS [R196+0x19400], R169 ;  /* 0x019400a9c4007388 */ /* 0x0009e60000000800 */
[----:B------:R-:W1:Y:S01]  /*3a00*/  MUFU.EX2 R252, R181 ;  /* 0x000000b500fc7308 */ /* 0x000e620000000800 */
[----:B------:R-:W-:Y:S01]  /*3a10*/  F2FP.RELU.F16.F32.PACK_AB R171, R238, R237 ;  /* 0x000000edeeab723e */ /* 0x000fe200000008ff */
[----:B------:R-:W-:Y:S01]  /*3a20*/  @!P2 FADD.FTZ R250, -R250, -RZ ;  /* 0x800000fffafaa221 */ /* 0x000fe20000010100 */
[----:B------:R-:W-:Y:S02]  /*3a30*/  FSETP.GE.FTZ.AND P3, PT, R234, RZ, PT ;  /* 0x000000ffea00720b */ /* 0x000fe40003f76000 */
[----:B------:R-:W-:Y:S01]  /*3a40*/  FSETP.GE.FTZ.AND P2, PT, R237, RZ, PT ;  /* 0x000000ffed00720b */ /* 0x000fe20003f56000 */
[----:B------:R4:W-:Y:S04]  /*3a50*/  STS [R196+0x19000], R171 ;  /* 0x019000abc4007388 */ /* 0x0009e80000000800 */
[----:B------:R-:W4:Y:S01]  /*3a60*/  MUFU.EX2 R251, R251 ;  /* 0x000000fb00fb7308 */ /* 0x000f220000000800 */
[----:B---3--:R-:W-:Y:S01]  /*3a70*/  @!P4 FADD.FTZ R244, -R244, -RZ ;  /* 0x800000fff4f4c221 */ /* 0x008fe20000010100 */
[----:B------:R3:W-:Y:S01]  /*3a80*/  STS [R199+0x19000], R170 ;  /* 0x019000aac7007388 */ /* 0x0007e20000000800 */
[----:B------:R-:W-:Y:S02]  /*3a90*/  FSETP.GE.FTZ.AND P4, PT, R233, RZ, PT ;  /* 0x000000ffe900720b */ /* 0x000fe40003f96000 */
[----:B--2---:R-:W-:Y:S01]  /*3aa0*/  F2FP.RELU.F16.F32.PACK_AB R13, R242, R241 ;  /* 0x000000f1f20d723e */ /* 0x004fe200000008ff */
[----:B-1----:R-:W-:Y:S01]  /*3ab0*/  @!P0 FADD.FTZ R252, -R252, -RZ ;  /* 0x800000fffcfc8221 */ /* 0x002fe20000010100 */
[----:B------:R-:W-:Y:S02]  /*3ac0*/  F2FP.RELU.F16.F32.PACK_AB R181, R248, R247 ;  /* 0x000000f7f8b5723e */ /* 0x000fe400000008ff */
[----:B------:R-:W-:Y:S02]  /*3ad0*/  LEA R182, R180, UR4, 0x1 ;  /* 0x00000004b4b67c11 */ /* 0x000fe4000f8e08ff */
[----:B------:R-:W-:Y:S01]  /*3ae0*/  FSETP.GE.FTZ.AND P0, PT, R209, RZ, PT ;  /* 0x000000ffd100720b */ /* 0x000fe20003f16000 */
[----:B------:R1:W-:Y:S01]  /*3af0*/  STS [R199+0x19400], R181 ;  /* 0x019400b5c7007388 */ /* 0x0003e20000000800 */
[----:B----4-:R-:W-:Y:S01]  /*3b00*/  F2FP.RELU.F16.F32.PACK_AB R169, R250, R249 ;  /* 0x000000f9faa9723e */ /* 0x010fe200000008ff */
[----:B------:R-:W-:Y:S01]  /*3b10*/  @!P1 FADD.FTZ R251, -R251, -RZ ;  /* 0x800000fffbfb9221 */ /* 0x000fe20000010100 */
[----:B------:R-:W-:Y:S01]  /*3b20*/  FSETP.GE.FTZ.AND P1, PT, R238, RZ, PT ;  /* 0x000000ffee00720b */ /* 0x000fe20003f36000 */
[----:B------:R-:W-:Y:S01]  /*3b30*/  STS [R196+0x1a000], R13 ;  /* 0x01a0000dc4007388 */ /* 0x000fe20000000800 */
[----:B------:R-:W-:Y:S02]  /*3b40*/  F2FP.RELU.F16.F32.PACK_AB R171, R244, R243 ;  /* 0x000000f3f4ab723e */ /* 0x000fe400000008ff */
[----:B---3--:R-:W-:Y:S03]  /*3b50*/  F2FP.RELU.F16.F32.PACK_AB R170, R252, R251 ;  /* 0x000000fbfcaa723e */ /* 0x008fe600000008ff */
[----:B------:R-:W-:Y:S04]  /*3b60*/  STS [R196+0x1a400], R171 ;  /* 0x01a400abc4007388 */ /* 0x000fe80000000800 */
[----:B------:R-:W-:Y:S04]  /*3b70*/  STS [R199+0x1a000], R169 ;  /* 0x01a000a9c7007388 */ /* 0x000fe80000000800 */
[----:B------:R-:W-:Y:S04]  /*3b80*/  STS [R199+0x1a400], R170 ;  /* 0x01a400aac7007388 */ /* 0x000fe80000000800 */
[----:B------:R-:W-:Y:S01]  /*3b90*/  LDSM.16.M88.4 R132, [R182+0x6000] ;  /* 0x00600000b684783b */ /* 0x000fe20000000200 */
[----:B-1----:R-:W-:Y:S07]  /*3ba0*/  IMAD.IADD R181, R182, 0x1, R175 ;  /* 0x00000001b6b57824 */ /* 0x002fee00078e02af */
[----:B------:R-:W1:Y:S08]  /*3bb0*/  LDSM.16.M88.4 R136, [R177+0x6000] ;  /* 0x00600000b188783b */ /* 0x000e700000000200 */
[----:B------:R-:W2:Y:S08]  /*3bc0*/  LDSM.16.M88.4 R140, [R182+0x6800] ;  /* 0x00680000b68c783b */ /* 0x000eb00000000200 */
[----:B------:R-:W3:Y:S08]  /*3bd0*/  LDSM.16.M88.4 R144, [R177+0x6400] ;  /* 0x00640000b190783b */ /* 0x000ef00000000200 */
[----:B------:R-:W-:Y:S08]  /*3be0*/  LDSM.16.M88.4 R148, [R181+0x6000] ;  /* 0x00600000b594783b */ /* 0x000ff00000000200 */
        /* <DEDUP_REMOVED lines=44> */
[C---:B------:R-:W-:Y:S01]  /*3eb0*/  HMMA.16816.F32 R16, R140.reuse, R146, R16 ;  /* 0x000000928c10723c */ /* 0x040fe20000001810 */
[----:B------:R-:W-:Y:S05]  /*3ec0*/  LDSM.16.M88.4 R144, [R176+0xa400] ;  /* 0x00a40000b090783b */ /* 0x000fea0000000200 */
[-C--:B------:R-:W-:Y:S06]  /*3ed0*/  HMMA.16816.F32 R20, R140, R152.reuse, R20 ;  /* 0x000000988c14723c */ /* 0x080fec0000001814 */
[C---:B------:R-:W-:Y:S06]  /*3ee0*/  HMMA.16816.F32 R24, R148.reuse, R152, R24 ;  /* 0x000000989418723c */ /* 0x040fec0000001818 */
[-C--:B------:R-:W-:Y:S06]  /*3ef0*/  HMMA.16816.F32 R28, R148, R154.reuse, R28 ;  /* 0x0000009a941c723c */ /* 0x080fec000000181c */
[----:B------:R-:W-:Y:S01]  /*3f00*/  HMMA.16816.F32 R32, R140, R154, R32 ;  /* 0x0000009a8c20723c */ /* 0x000fe20000001820 */
[----:B------:R-:W2:Y:S05]  /*3f10*/  LDSM.16.M88.4 R140, [R181+0x8800] ;  /* 0x00880000b58c783b */ /* 0x000eaa0000000200 */
        /* <DEDUP_REMOVED lines=12> */
[-C--:B------:R-:W-:Y:S05]  /*3fe0*/  HMMA.16816.F32 R20, R164, R144.reuse, R20 ;  /* 0x00000090a414723c */ /* 0x080fea0000001814 */
[----:B------:R-:W-:Y:S01]  /*3ff0*/  FADD.FTZ R169, -R218, R4 ;  /* 0x00000004daa97221 */ /* 0x000fe20000010100 */
[C---:B------:R-:W-:Y:S05]  /*4000*/  HMMA.16816.F32 R24, R140.reuse, R144, R24 ;  /* 0x000000908c18723c */ /* 0x040fea0000001818 */
[-C--:B------:R-:W-:Y:S01]  /*4010*/  FSEL R170, R169, R218.reuse, P0 ;  /* 0x000000daa9aa7208 */ /* 0x080fe20000000000 */
[-C--:B------:R-:W-:Y:S03]  /*4020*/  HMMA.16816.F32 R28, R140, R146.reuse, R28 ;  /* 0x000000928c1c723c */ /* 0x080fe6000000181c */
[----:B------:R-:W-:Y:S02]  /*4030*/  FSETP.GE.FTZ.AND P0, PT, R246, RZ, PT ;  /* 0x000000fff600720b */ /* 0x000fe40003f16000 */
[C---:B------:R-:W-:Y:S01]  /*4040*/  FADD.FTZ R169, -R218.reuse, R5 ;  /* 0x00000005daa97221 */ /* 0x040fe20000010100 */
[----:B------:R-:W-:Y:S05]  /*4050*/  HMMA.16816.F32 R32, R164, R146, R32 ;  /* 0x00000092a420723c */ /* 0x000fea0000001820 */
[----:B------:R-:W-:Y:S01]  /*4060*/  FSEL R169, R169, R218, P5 ;  /* 0x000000daa9a97208 */ /* 0x000fe20002800000 */
[C---:B------:R-:W-:Y:S01]  /*4070*/  FADD.FTZ R181, -R218.reuse, R17 ;  /* 0x00000011dab57221 */ /* 0x040fe20000010100 */
[----:B------:R-:W-:Y:S01]  /*4080*/  FADD.FTZ R182, -R218, R21 ;  /* 0x00000015dab67221 */ /* 0x000fe20000010100 */
[----:B------:R-:W-:Y:S03]  /*4090*/  FMUL.FTZ R170, R209, R170 ;  /* 0x000000aad1aa7220 */ /* 0x000fe60000410000 */
[-C--:B------:R-:W-:Y:S01]  /*40a0*/  FSEL R181, R181, R218.reuse, P3 ;  /* 0x000000dab5b57208 */ /* 0x080fe20001800000 */
[----:B------:R-:W-:Y:S01]  /*40b0*/  FMUL.FTZ R169, R220, R169 ;  /* 0x000000a9dca97220 */ /* 0x000fe20000410000 */
[----:B------:R-:W-:Y:S01]  /*40c0*/  FSEL R182, R182, R218, P1 ;  /* 0x000000dab6b67208 */ /* 0x000fe20000800000 */
[----:B------:R-:W-:Y:S01]  /*40d0*/  FADD.FTZ R171, -R218, R16 ;  /* 0x00000010daab7221 */ /* 0x000fe20000010100 */
[----:B------:R-:W-:Y:S01]  /*40e0*/  FSETP.GE.FTZ.AND P1, PT, R245, RZ, PT ;  /* 0x000000fff500720b */ /* 0x000fe20003f36000 */
[----:B------:R-:W-:Y:S01]  /*40f0*/  FMUL.FTZ R234, R234, R181 ;  /* 0x000000b5eaea7220 */ /* 0x000fe20000410000 */
[----:B------:R-:W-:Y:S01]  /*4100*/  F2FP.F16.F32.PACK_AB R169, R169, R170 ;  /* 0x000000aaa9a9723e */ /* 0x000fe200000000ff */
[----:B------:R-:W-:Y:S01]  /*4110*/  FADD.FTZ R209, -R218, R20 ;  /* 0x00000014dad17221 */ /* 0x000fe20000010100 */
[----:B------:R-:W-:Y:S01]  /*4120*/  FSEL R171, R171, R218, P4 ;  /* 0x000000daabab7208 */ /* 0x000fe20002000000 */
[----:B------:R-:W-:Y:S03]  /*4130*/  FMUL.FTZ R182, R238, R182 ;  /* 0x000000b6eeb67220 */ /* 0x000fe60000410000 */
[-C--:B------:R-:W-:Y:S01]  /*4140*/  FSEL R209, R209, R218.reuse, P2 ;  /* 0x000000dad1d17208 */ /* 0x080fe20001000000 */
[----:B------:R-:W-:Y:S01]  /*4150*/  FADD.FTZ R181, -R218, R32 ;  /* 0x00000020dab57221 */ /* 0x000fe20000010100 */
[----:B------:R-:W-:Y:S01]  /*4160*/  FSETP.GE.FTZ.AND P2, PT, R223, RZ, PT ;  /* 0x000000ffdf00720b */ /* 0x000fe20003f56000 */
[----:B------:R-:W-:Y:S01]  /*4170*/  FMUL.FTZ R171, R233, R171 ;  /* 0x000000abe9ab7220 */ /* 0x000fe20000410000 */
[----:B------:R-:W-:Y:S01]  /*4180*/  FADD.FTZ R233, -R222, R7 ;  /* 0x00000007dee97221 */ /* 0x000fe20000010100 */
[----:B------:R-:W-:Y:S01]  /*4190*/  FMUL.FTZ R209, R237, R209 ;  /* 0x000000d1edd17220 */ /* 0x000fe20000410000 */
[----:B------:R-:W-:Y:S01]  /*41a0*/  FSEL R170, R181, R218, P1 ;  /* 0x000000dab5aa7208 */ /* 0x000fe20000800000 */
[----:B------:R-:W-:Y:S01]  /*41b0*/  @P0 FADD.FTZ R218, -R218, R33 ;  /* 0x00000021dada0221 */ /* 0x000fe20000010100 */
[----:B------:R-:W-:Y:S01]  /*41c0*/  PLOP3.LUT P0, PT, PT, PT, UP1, 0x80, 0x0 ;  /* 0x000000000000781c */ /* 0x000fe20003f0f018 */
[----:B------:R-:W-:Y:S01]  /*41d0*/  FADD.FTZ R181, -R222, R6 ;  /* 0x00000006deb57221 */ /* 0x000fe20000010100 */
[----:B------:R-:W-:Y:S01]  /*41e0*/  FSETP.GE.FTZ.AND P1, PT, R224, RZ, PT ;  /* 0x000000ffe000720b */ /* 0x000fe20003f36000 */
[----:B------:R-:W-:Y:S01]  /*41f0*/  FMUL.FTZ R170, R245, R170 ;  /* 0x000000aaf5aa7220 */ /* 0x000fe20000410000 */
[----:B------:R-:W-:Y:S01]  /*4200*/  F2FP.F16.F32.PACK_AB R209, R182, R209 ;  /* 0x000000d1b6d1723e */ /* 0x000fe200000000ff */
[----:B------:R-:W-:Y:S01]  /*4210*/  FMUL.FTZ R237, R246, R218 ;  /* 0x000000daf6ed7220 */ /* 0x000fe20000410000 */
[----:B------:R-:W-:Y:S02]  /*4220*/  F2FP.F16.F32.PACK_AB R171, R234, R171 ;  /* 0x000000abeaab723e */ /* 0x000fe400000000ff */
[-C--:B------:R-:W-:Y:S02]  /*4230*/  FSEL R182, R181, R222.reuse, P2 ;  /* 0x000000deb5b67208 */ /* 0x080fe40001000000 */
[----:B------:R-:W-:Y:S03]  /*4240*/  FSEL R233, R233, R222, P1 ;  /* 0x000000dee9e97208 */ /* 0x000fe60000800000 */
[----:B------:R-:W-:Y:S05]  /*4250*/  @!P0 BRA `(.L_x_1007) ;  /* 0x0000000000408947 */ /* 0x000fea0003800000 */
        /* <DEDUP_REMOVED lines=16> */
.L_x_1007:
[C---:B------:R-:W-:Y:S01]  /*4360*/  FADD.FTZ R5, -R222.reuse, R18 ;  /* 0x00000012de057221 */ /* 0x040fe20000010100 */
[----:B------:R-:W-:Y:S01]  /*4370*/  FSETP.GE.FTZ.AND P1, PT, R235, RZ, PT ;  /* 0x000000ffeb00720b */ /* 0x000fe20003f36000 */
[C---:B------:R-:W-:Y:S01]  /*4380*/  FADD.FTZ R19, -R222.reuse, R19 ;  /* 0x00000013de137221 */ /* 0x040fe20000010100 */
[----:B------:R-:W-:Y:S01]  /*4390*/  FADD.FTZ R23, -R222, R23 ;  /* 0x00000017de177221 */ /* 0x000fe20000010100 */
[----:B------:R-:W-:Y:S01]  /*43a0*/  FSETP.GE.FTZ.AND P4, PT, R236, RZ, PT ;  /* 0x000000ffec00720b */ /* 0x000fe20003f96000 */
[C---:B------:R-:W-:Y:S01]  /*43b0*/  FADD.FTZ R7, -R222.reuse, R22 ;  /* 0x00000016de077221 */ /* 0x040fe20000010100 */
[----:B------:R-:W-:Y:S01]  /*43c0*/  FSEL R4, R5, R222, P1 ;  /* 0x000000de05047208 */ /* 0x000fe20000800000 */
[----:B------:R-:W-:Y:S01]  /*43d0*/  FADD.FTZ R5, -R222, R34 ;  /* 0x00000022de057221 */ /* 0x000fe20000010100 */
[----:B------:R-:W-:Y:S01]  /*43e0*/  FSETP.GE.FTZ.AND P1, PT, R248, RZ, PT ;  /* 0x000000fff800720b */ /* 0x000fe20003f36000 */
[----:B-----5:R-:W-:Y:S01]  /*43f0*/  FADD.FTZ R12, -R221, R12 ;  /* 0x0000000cdd0c7221 */ /* 0x020fe20000010100 */
[----:B------:R-:W-:Y:S01]  /*4400*/  FSETP.GE.FTZ.AND P2, PT, R240, RZ, PT ;  /* 0x000000fff000720b */ /* 0x000fe20003f56000 */
[----:B------:R-:W-:Y:S01]  /*4410*/  FMUL.FTZ R4, R235, R4 ;  /* 0x00000004eb047220 */ /* 0x000fe20000410000 */
[-C--:B------:R-:W-:Y:S01]  /*4420*/  FSEL R19, R19, R222.reuse, P4 ;  /* 0x000000de13137208 */ /* 0x080fe20002000000 */
[----:B------:R-:W-:Y:S01]  /*4430*/  FADD.FTZ R8, -R221, R8 ;  /* 0x00000008dd087221 */ /* 0x000fe20000010100 */
[-C--:B------:R-:W-:Y:S01]  /*4440*/  FSEL R23, R23, R222.reuse, P2 ;  /* 0x000000de17177208 */ /* 0x080fe20001000000 */
[----:B------:R-:W-:Y:S01]  /*4450*/  FADD.FTZ R24, -R221, R24 ;  /* 0x00000018dd187221 */ /* 0x000fe20000010100 */
[----:B------:R-:W-:Y:S01]  /*4460*/  FSETP.GE.FTZ.AND P3, PT, R239, RZ, PT ;  /* 0x000000ffef00720b */ /* 0x000fe20003f76000 */
[----:B------:R-:W-:Y:S01]  /*4470*/  FMUL.FTZ R19, R236, R19 ;  /* 0x00000013ec137220 */ /* 0x000fe20000410000 */
[----:B------:R-:W-:Y:S01]  /*4480*/  FSETP.GE.FTZ.AND P2, PT, R247, RZ, PT ;  /* 0x000000fff700720b */ /* 0x000fe20003f56000 */
[----:B------:R-:W-:Y:S01]  /*4490*/  FADD.FTZ R28, -R221, R28 ;  /* 0x0000001cdd1c7221 */ /* 0x000fe20000010100 */
[-C--:B------:R-:W-:Y:S01]  /*44a0*/  FSEL R6, R7, R222.reuse, P3 ;  /* 0x000000de07067208 */ /* 0x080fe20001800000 */
[----:B------:R-:W-:Y:S01]  /*44b0*/  FADD.FTZ R10, -R219, R10 ;  /* 0x0000000adb0a7221 */ /* 0x000fe20000010100 */
[----:B------:R-:W-:Y:S01]  /*44c0*/  FSEL R16, R5, R222, P2 ;  /* 0x000000de05107208 */ /* 0x000fe20001000000 */
[----:B------:R-:W-:Y:S01]  /*44d0*/  @P1 FADD.FTZ R222, -R222, R35 ;  /* 0x00000023dede1221 */ /* 0x000fe20000010100 */
[----:B------:R-:W-:Y:S01]  /*44e0*/  F2FP.F16.F32.PACK_AB R19, R19, R4 ;  /* 0x000000041313723e */ /* 0x000fe200000000ff */
[----:B------:R-:W-:Y:S01]  /*44f0*/  FADD.FTZ R4, -R221, R9 ;  /* 0x00000009dd047221 */ /* 0x000fe20000010100 */
[----:B------:R-:W-:Y:S01]  /*4500*/  FSETP.GE.FTZ.AND P2, PT, R226, RZ, PT ;  /* 0x000000ffe200720b */ /* 0x000fe20003f56000 */
[----:B------:R-:W-:Y:S01]  /*4510*/  FMUL.FTZ R16, R247, R16 ;  /* 0x00000010f7107220 */ /* 0x000fe20000410000 */
[----:B------:R-:W-:Y:S01]  /*4520*/  FMUL.FTZ R5, R248, R222 ;  /* 0x000000def8057220 */ /* 0x000fe20000410000 */
        /* <DEDUP_REMOVED lines=8> */
[----:B------:R-:W-:Y:S01]  /*45b0*/  FSETP.GE.FTZ.AND P2, PT, R230, RZ, PT ;  /* 0x000000ffe600720b */ /* 0x000fe20003f56000 */
[----:B------:R-:W-:Y:S01]  /*45c0*/  FMUL.FTZ R6, R239, R6 ;  /* 0x00000006ef067220 */ /* 0x000fe20000410000 */
[----:B------:R-:W-:Y:S01]  /*45d0*/  FSEL R12, R12, R221, P1 ;  /* 0x000000dd0c0c7208 */ /* 0x000fe20000800000 */
[----:B------:R-:W-:Y:S01]  /*45e0*/  FMUL.FTZ R23, R240, R23 ;  /* 0x00000017f0177220 */ /* 0x000fe20000410000 */
[----:B------:R-:W-:Y:S01]  /*45f0*/  FSETP.GE.FTZ.AND P1, PT, R250, RZ, PT ;  /* 0x000000fffa00720b */ /* 0x000fe20003f36000 */
[----:B------:R-:W-:Y:S01]  /*4600*/  FMUL.FTZ R5, R226, R5 ;  /* 0x00000005e2057220 */ /* 0x000fe20000410000 */
[-C--:B------:R-:W-:Y:S01]  /*4610*/  FSEL R7, R4, R221.reuse, P2 ;  /* 0x000000dd04077208 */ /* 0x080fe20001000000 */
[----:B------:R-:W-:Y:S01]  /*4620*/  FADD.FTZ R4, -R221, R25 ;  /* 0x00000019dd047221 */ /* 0x000fe20000010100 */
[-C--:B------:R-:W-:Y:S01]  /*4630*/  FSEL R8, R8, R221.reuse, P3 ;  /* 0x000000dd08087208 */ /* 0x080fe20001800000 */
[----:B------:R-:W-:Y:S01]  /*4640*/  STS [R190+0x15000], R169 ;  /* 0x015000a9be007388 */ /* 0x000fe20000000800 */
        /* <DEDUP_REMOVED lines=13> */
[----:B------:R-:W-:Y:S01]  /*4720*/  @P1 FADD.FTZ R221, -R221, R29 ;  /* 0x0000001ddddd1221 */ /* 0x000fe20000010100 */
[----:B------:R-:W-:Y:S01]  /*4730*/  FSETP.GE.FTZ.AND P1, PT, R228, RZ, PT ;  /* 0x000000ffe400720b */ /* 0x000fe20003f36000 */
        /* <DEDUP_REMOVED lines=8> */
[----:B------:R-:W-:Y:S01]  /*47c0*/  FMUL.FTZ R221, R250, R221 ;  /* 0x000000ddfadd7220 */ /* 0x000fe20000410000 */
[----:B------:R-:W-:Y:S01]  /*47d0*/  FSETP.GE.FTZ.AND P2, PT, R231, RZ, PT ;  /* 0x000000ffe700720b */ /* 0x000fe20003f56000 */
[----:B------:R-:W-:Y:S01]  /*47e0*/  FMUL.FTZ R9, R228, R9 ;  /* 0x00000009e4097220 */ /* 0x000fe20000410000 */
[----:B------:R-:W-:Y:S01]  /*47f0*/  F2FP.F16.F32.PACK_AB R233, R233, R182 ;  /* 0x000000b6e9e9723e */ /* 0x000fe200000000ff */
[----:B------:R-:W-:Y:S01]  /*4800*/  FMUL.FTZ R10, R227, R10 ;  /* 0x0000000ae30a7220 */ /* 0x000fe20000410000 */
[-C--:B------:R-:W-:Y:S02]  /*4810*/  FSEL R11, R4, R219.reuse, P5 ;  /* 0x000000db040b7208 */ /* 0x080fe40002800000 */
[----:B------:R-:W-:Y:S01]  /*4820*/  FSEL R14, R14, R219, P2 ;  /* 0x000000db0e0e7208 */ /* 0x000fe20001000000 */
[----:B------:R-:W-:Y:S01]  /*4830*/  STS [R190+0x15400], R233 ;  /* 0x015400e9be007388 */ /* 0x000fe20000000800 */
[----:B------:R-:W-:Y:S01]  /*4840*/  FSETP.GE.FTZ.AND P1, PT, R252, RZ, PT ;  /* 0x000000fffc00720b */ /* 0x000fe20003f36000 */
[----:B------:R-:W-:Y:S01]  /*4850*/  FMUL.FTZ R11, R232, R11 ;  /* 0x0000000be80b7220 */ /* 0x000fe20000410000 */
[----:B------:R-:W-:Y:S01]  /*4860*/  F2FP.F16.F32.PACK_AB R23, R23, R6 ;  /* 0x000000061717723e */ /* 0x000fe200000000ff */
[----:B------:R-:W-:Y:S01]  /*4870*/  FMUL.FTZ R14, R231, R14 ;  /* 0x0000000ee70e7220 */ /* 0x000fe20000410000 */
[----:B------:R-:W-:Y:S01]  /*4880*/  F2FP.F16.F32.PACK_AB R5, R5, R8 ;  /* 0x000000080505723e */ /* 0x000fe200000000ff */
[----:B------:R-:W-:Y:S01]  /*4890*/  STS [R198+0x15000], R171 ;  /* 0x015000abc6007388 */ /* 0x000fe20000000800 */
[----:B------:R-:W-:Y:S01]  /*48a0*/  F2FP.F16.F32.PACK_AB R9, R9, R10 ;  /* 0x0000000a0909723e */ /* 0x000fe200000000ff */
[----:B------:R-:W-:Y:S01]  /*48b0*/  FADD.FTZ R6, -R219, R27 ;  /* 0x0000001bdb067221 */ /* 0x000fe20000010100 */
[----:B------:R-:W-:Y:S02]  /*48c0*/  FSETP.GE.FTZ.AND P3, PT, R244, RZ, PT ;  /* 0x000000fff400720b */ /* 0x000fe40003f76000 */
[----:B------:R-:W-:Y:S01]  /*48d0*/  STS [R198+0x15400], R19 ;  /* 0x01540013c6007388 */ /* 0x000fe20000000800 */
[----:B------:R-:W-:Y:S02]  /*48e0*/  FSETP.GE.FTZ.AND P4, PT, R243, RZ, PT ;  /* 0x000000fff300720b */ /* 0x000fe40003f96000 */
[----:B------:R-:W-:Y:S02]  /*48f0*/  F2FP.F16.F32.PACK_AB R7, R7, R12 ;  /* 0x0000000c0707723e */ /* 0x000fe400000000ff */
        /* <DEDUP_REMOVED lines=14> */
[----:B------:R-:W-:Y:S01]  /*49e0*/  FMUL.FTZ R30, R251, R30 ;  /* 0x0000001efb1e7220 */ /* 0x000fe20000410000 */
[----:B------:R-:W-:Y:S01]  /*49f0*/  FMUL.FTZ R219, R252, R219 ;  /* 0x000000dbfcdb7220 */ /* 0x000fe20000410000 */
[----:B------:R-:W-:Y:S02]  /*4a00*/  F2FP.F16.F32.PACK_AB R29, R13, R26 ;  /* 0x0000001a0d1d723e */ /* 0x000fe400000000ff */
[----:B------:R-:W-:Y:S01]  /*4a10*/  STS [R196+0x15400], R23 ;  /* 0x01540017c4007388 */ /* 0x000fe20000000800 */
[----:B------:R-:W-:Y:S02]  /*4a20*/  F2FP.F16.F32.PACK_AB R132, R221, R28 ;  /* 0x0000001cdd84723e */ /* 0x000fe400000000ff */
[----:B------:R-:W-:Y:S02]  /*4a30*/  F2FP.F16.F32.PACK_AB R136, R219, R30 ;  /* 0x0000001edb88723e */ /* 0x000fe400000000ff */
[----:B------:R-:W-:Y:S01]  /*4a40*/  STS [R199+0x15000], R170 ;  /* 0x015000aac7007388 */ /* 0x000fe20000000800 */
[----:B------:R-:W-:Y:S04]  /*4a50*/  LEA R160, R179, UR4, 0x1 ;  /* 0x00000004b3a07c11 */ /* 0x000fe8000f8e08ff */
[----:B------:R-:W-:Y:S05]  /*4a60*/  STS [R199+0x15400], R20 ;  /* 0x01540014c7007388 */ /* 0x000fea0000000800 */
[----:B------:R-:W-:Y:S05]  /*4a70*/  STS [R196+0x16000], R25 ;  /* 0x01600019c4007388 */ /* 0x000fea0000000800 */
[----:B------:R-:W-:Y:S05]  /*4a80*/  STS [R196+0x16400], R29 ;  /* 0x0164001dc4007388 */ /* 0x000fea0000000800 */
[----:B------:R-:W-:Y:S05]  /*4a90*/  STS [R199+0x16000], R132 ;  /* 0x01600084c7007388 */ /* 0x000fea0000000800 */
[----:B------:R-:W-:Y:S01]  /*4aa0*/  STS [R199+0x16400], R136 ;  /* 0x01640088c7007388 */ /* 0x000fe20000000800 */
[----:B------:R-:W-:Y:S06]  /*4ab0*/  BAR.SYNC.DEFER_BLOCKING 0x0 ;  /* 0x0000000000007b1d */ /* 0x000fec0000010000 */
        /* <DEDUP_REMOVED lines=57> */
[-C--:B--2---:R-:W-:Y:S05]  /*4e50*/  HMMA.16816.F32 R36, R28, R32.reuse, R36 ;  /* 0x000000201c24723c */ /* 0x084fea0000001824 */
[----:B------:R-:W-:Y:S01]  /*4e60*/  IMAD R5, R202, UR51, RZ ;  /* 0x00000033ca057c24 */ /* 0x000fe2000f8e02ff */
[C---:B------:R-:W-:Y:S05]  /*4e70*/  HMMA.16816.F32 R40, R132.reuse, R32, R40 ;  /* 0x000000208428723c */ /* 0x040fea0000001828 */
[----:B------:R-:W-:Y:S01]  /*4e80*/  IMAD.U32 R5, R5, -0x40, RZ ;  /* 0xffffffc005057824 */ /* 0x000fe200078e00ff */
[-C--:B------:R-:W-:Y:S05]  /*4e90*/  HMMA.16816.F32 R44, R132, R34.reuse, R44 ;  /* 0x00000022842c723c */ /* 0x080fea000000182c */
[C---:B------:R-:W-:Y:S01]  /*4ea0*/  LEA R212, P1, R5.reuse, R212, 0x2 ;  /* 0x000000d405d47211 */ /* 0x040fe200078210ff */
[C---:B------:R-:W-:Y:S05]  /*4eb0*/  HMMA.16816.F32 R48, R28.reuse, R34, R48 ;  /* 0x000000221c30723c */ /* 0x040fea0000001830 */
[----:B------:R-:W-:Y:S01]  /*4ec0*/  LEA.HI.X.SX32 R213, R5, R213, 0x2, P1 ;  /* 0x000000d505d57211 */ /* 0x000fe200008f16ff */
        /* <DEDUP_REMOVED lines=12> */
[----:B------:R-:W-:Y:S01]  /*4f90*/  LEA R5, R184, UR4, 0x1 ;  /* 0x00000004b8057c11 */ /* 0x000fe2000f8e08ff */
        /* <DEDUP_REMOVED lines=10> */
.L_x_1008:
[----:B------:R-:W-:Y:S01]  /*5040*/  LDSM.16.M88.4 R24, [R178] ;  /* 0x00000000b218783b */ /* 0x000fe20000000200 */
[----:B------:R-:W-:Y:S01]  /*5050*/  @P0 VIADD R162, R187, 0xffffffc0 ;  /* 0xffffffc0bba20836 */ /* 0x000fe20000000000 */
[----:B------:R-:W-:Y:S02]  /*5060*/  @UP1 UIADD3 UR16, UP0, UR8, -0x100, URZ ;  /* 0xffffff0008101890 */ /* 0x000fe4000ff1e03f */
[----:B------:R-:W1:Y:S01]  /*5070*/  LDSM.16.MT88.4 R8, [R160+0x9000] ;  /* 0x00900000a008783b */ /* 0x000e620000004200 */
[----:B------:R-:W-:Y:S01]  /*5080*/  @P0 IMAD.WIDE R162, R162, R201, UR8 ;  /* 0x00000008a2a20e25 */ /* 0x000fe2000f8e02c9 */
[----:B------:R-:W-:Y:S02]  /*5090*/  @UP1 UIADD3.X UR14, UR9, -0x1, URZ, UP0, !UPT ;  /* 0xffffffff090e1890 */ /* 0x000fe400087fe43f */
[----:B------:R-:W2:Y:S01]  /*50a0*/  LDSM.16.MT88.4 R16, [R160+0xb000] ;  /* 0x00b00000a010783b */ /* 0x000ea20000004200 */
[----:B------:R-:W-:Y:S03]  /*50b0*/  @UP1 UMOV UR8, UR16 ;  /* 0x0000001000081c82 */ /* 0x000fe60008000000 */
[----:B------:R-:W3:Y:S01]  /*50c0*/  LDSM.16.MT88.4 R28, [R160+0xd000] ;  /* 0x00d00000a01c783b */ /* 0x000ee20000004200 */
[----:B------:R-:W-:Y:S01]  /*50d0*/  @UP1 UMOV UR9, UR14 ;  /* 0x0000000e00091c82 */ /* 0x000fe20008000000 */
[----:B------:R-:W-:Y:S02]  /*50e0*/  ULOP3.LUT UR14, UR5, 0x1, URZ, 0xc0, !UPT ;  /* 0x00000001050e7892 */ /* 0x000fe4000f8ec03f */
[----:B------:R-:W-:Y:S02]  /*50f0*/  LDSM.16.M88.4 R32, [R173] ;  /* 0x00000000ad20783b */ /* 0x000fe40000000200 */
[----:B------:R-:W-:Y:S02]  /*5100*/  UISETP.NE.U32.AND UP0, UPT, UR14, 0x1, UPT ;  /* 0x000000010e00788c */ /* 0x000fe4000bf05070 */
        /* <DEDUP_REMOVED lines=20> */
[----:B------:R-:W-:Y:S05]  /*5250*/  LDSM.16.M88.4 R132, [R3] ;  /* 0x000000000384783b */ /* 0x000fea0000000200 */
        /* <DEDUP_REMOVED lines=17> */
[C---:B---3--:R-:W-:Y:S06]  /*5370*/  HMMA.16816.F32 R4, R132.reuse, R136, R4 ;  /* 0x000000888404723c */ /* 0x048fec0000001804 */
[C---:B------:R-:W-:Y:S01]  /*5380*/  HMMA.16816.F32 R8, R132.reuse, R138, R8 ;  /* 0x0000008a8408723c */ /* 0x040fe20000001808 */
[----:B------:R-:W3:Y:S05]  /*5390*/  LDSM.16.M88.4 R136, [R173+0x2000] ;  /* 0x00200000ad88783b */ /* 0x000eea0000000200 */
[C---:B------:R-:W-:Y:S06]  /*53a0*/  HMMA.16816.F32 R12, R132.reuse, R156, R12 ;  /* 0x0000009c840c723c */ /* 0x040fec000000180c */
[C---:B------:R-:W-:Y:S01]  /*53b0*/  HMMA.16816.F32 R16, R132.reuse, R158, R16 ;  /* 0x0000009e8410723c */ /* 0x040fe20000001810 */
[----:B------:R-:W3:Y:S05]  /*53c0*/  LDSM.16.MT88.4 R156, [R160+0xc400] ;  /* 0x00c40000a09c783b */ /* 0x000eea0000004200 */
[C---:B----4-:R-:W-:Y:S06]  /*53d0*/  HMMA.16816.F32 R20, R132.reuse, R32, R20 ;  /* 0x000000208414723c */ /* 0x050fec0000001814 */
        /* <DEDUP_REMOVED lines=16> */
[C---:B------:R-:W-:Y:S06]  /*54e0*/  HMMA.16816.F32 R12, R136.reuse, R156, R12 ;  /* 0x0000009c880c723c */ /* 0x040fec000000180c */
[C---:B------:R-:W-:Y:S01]  /*54f0*/  HMMA.16816.F32 R16, R136.reuse, R158, R16 ;  /* 0x0000009e8810723c */ /* 0x040fe20000001810 */
[----:B------:R-:W3:Y:S05]  /*5500*/  LDSM.16.MT88.4 R156, [R160+0xcc00] ;  /* 0x00cc0000a09c783b */ /* 0x000eea0000004200 */
[C---:B----4-:R-:W-:Y:S06]  /*5510*/  HMMA.16816.F32 R20, R136.reuse, R32, R20 ;  /* 0x000000208814723c */ /* 0x050fec0000001814 */
[----:B------:R-:W-:Y:S01]  /*5520*/  HMMA.16816.F32 R24, R136, R34, R24 ;  /* 0x000000228818723c */ /* 0x000fe20000001818 */
[----:B------:R-:W4:Y:S05]  /*5530*/  LDSM.16.MT88.4 R32, [R160+0xec00] ;  /* 0x00ec0000a020783b */ /* 0x000f2a0000004200 */
[C---:B-1----:R-:W-:Y:S01]  /*5540*/  HMMA.16816.F32 R4, R132.reuse, R148, R4 ;  /* 0x000000948404723c */ /* 0x042fe20000001804 */
[----:B------:R-:W-:Y:S04]  /*5550*/  IMAD.U32 R139, RZ, RZ, UR32 ;  /* 0x00000020ff8b7e24 */ /* 0x000fe8000f8e00ff */
[----:B------:R-:W-:Y:S01]  /*5560*/  IMAD.U32 R137, RZ, RZ, UR32 ;  /* 0x00000020ff897e24 */ /* 0x000fe2000f8e00ff */
[C---:B------:R-:W-:Y:S06]  /*5570*/  HMMA.16816.F32 R8, R132.reuse, R150, R8 ;  /* 0x000000968408723c */ /* 0x040fec0000001808 */
[C---:B------:R-:W-:Y:S06]  /*5580*/  HMMA.16816.F32 R12, R132.reuse, R152, R12 ;  /* 0x00000098840c723c */ /* 0x040fec000000180c */
[C---:B------:R-:W-:Y:S06]  /*5590*/  HMMA.16816.F32 R16, R132.reuse, R154, R16 ;  /* 0x0000009a8410723c */ /* 0x040fec0000001810 */
[C---:B--2---:R-:W-:Y:S06]  /*55a0*/  HMMA.16816.F32 R20, R132.reuse, R28, R20 ;  /* 0x0000001c8414723c */ /* 0x044fec0000001814 */
[----:B------:R-:W-:Y:S01]  /*55b0*/  HMMA.16816.F32 R24, R132, R30, R24 ;  /* 0x0000001e8418723c */ /* 0x000fe20000001818 */
[----:B------:R-:W-:Y:S05]  /*55c0*/  IMAD.U32 R29, RZ, RZ, UR15 ;  /* 0x0000000fff1d7e24 */ /* 0x000fea000f8e00ff */
[C---:B---3--:R-:W-:Y:S01]  /*55d0*/  HMMA.16816.F32 R4, R140.reuse, R144, R4 ;  /* 0x000000908c04723c */ /* 0x048fe20000001804 */
[----:B------:R-:W-:Y:S04]  /*55e0*/  IMAD.U32 R133, RZ, RZ, UR17 ;  /* 0x00000011ff857e24 */ /* 0x000fe8000f8e00ff */
[----:B------:R-:W-:Y:S01]  /*55f0*/  IMAD.U32 R135, RZ, RZ, UR15 ;  /* 0x0000000fff877e24 */ /* 0x000fe2000f8e00ff */
[C---:B------:R-:W-:Y:S01]  /*5600*/  HMMA.16816.F32 R8, R140.reuse, R146, R8 ;  /* 0x000000928c08723c */ /* 0x040fe20000001808 */
[----:B------:R-:W-:Y:S04]  /*5610*/  IMAD.U32 R31, RZ, RZ, UR17 ;  /* 0x00000011ff1f7e24 */ /* 0x000fe8000f8e00ff */
[-C--:B------:R-:W-:Y:S01]  /*5620*/  LEA R30, P1, R133, R212.reuse, 0x2 ;  /* 0x000000d4851e7211 */ /* 0x080fe200078210ff */
[C---:B------:R-:W-:Y:S05]  /*5630*/  HMMA.16816.F32 R12, R140.reuse, R156, R12 ;  /* 0x0000009c8c0c723c */ /* 0x040fea000000180c */
[-C--:B------:R-:W-:Y:S01]  /*5640*/  LEA.HI.X.SX32 R31, R31, R213.reuse, 0x2, P1 ;  /* 0x000000d51f1f7211 */ /* 0x080fe200008f16ff */
[C---:B------:R-:W-:Y:S05]  /*5650*/  HMMA.16816.F32 R16, R140.reuse, R158, R16 ;  /* 0x0000009e8c10723c */ /* 0x040fea0000001810 */
[----:B------:R-:W-:Y:S01]  /*5660*/  REDG.E.ADD.F32.FTZ.RN.STRONG.GPU desc[UR10][R212.64], R4 ;  /* 0x00000004d40079a6 */ /* 0x000fe2000c10f38a */
[C---:B----4-:R-:W-:Y:S06]  /*5670*/  HMMA.16816.F32 R20, R140.reuse, R32, R20 ;  /* 0x000000208c14723c */ /* 0x050fec0000001814 */
[----:B------:R-:W-:Y:S01]  /*5680*/  HMMA.16816.F32 R24, R140, R34, R24 ;  /* 0x000000228c18723c */ /* 0x000fe20000001818 */
[----:B------:R-:W-:Y:S04]  /*5690*/  IMAD.U32 R33, RZ, RZ, UR34 ;  /* 0x00000022ff217e24 */ /* 0x000fe8000f8e00ff */
[-C--:B------:R-:W-:Y:S01]  /*56a0*/  LEA R32, P2, R29, R212.reuse, 0x2 ;  /* 0x000000d41d207211 */ /* 0x080fe200078410ff */
[----:B------:R-:W-:Y:S01]  /*56b0*/  IMAD.U32 R29, RZ, RZ, UR34 ;  /* 0x00000022ff1d7e24 */ /* 0x000fe2000f8e00ff */
[-C--:B------:R-:W-:Y:S01]  /*56c0*/  LEA R132, P0, R33, R212.reuse, 0x2 ;  /* 0x000000d421847211 */ /* 0x080fe200078010ff */
[----:B------:R-:W-:Y:S03]  /*56d0*/  IMAD.U32 R35, RZ, RZ, UR33 ;  /* 0x00000021ff237e24 */ /* 0x000fe6000f8e00ff */
[-C--:B------:R-:W-:Y:S01]  /*56e0*/  LEA.HI.X.SX32 R33, R135, R213.reuse, 0x2, P2 ;  /* 0x000000d587217211 */ /* 0x080fe200010f16ff */
[----:B------:R-:W-:Y:S01]  /*56f0*/  IMAD.U32 R135, RZ, RZ, UR31 ;  /* 0x0000001fff877e24 */ /* 0x000fe2000f8e00ff */
[-C--:B------:R-:W-:Y:S01]  /*5700*/  LEA.HI.X.SX32 R133, R29, R213.reuse, 0x2, P0 ;  /* 0x000000d51d857211 */ /* 0x080fe200000f16ff */
[----:B------:R-:W-:Y:S01]  /*5710*/  IMAD.U32 R141, RZ, RZ, UR33 ;  /* 0x00000021ff8d7e24 */ /* 0x000fe2000f8e00ff */
[-C--:B------:R-:W-:Y:S01]  /*5720*/  LEA R134, P0, R35, R212.reuse, 0x2 ;  /* 0x000000d423867211 */ /* 0x080fe200078010ff */
[----:B------:R1:W-:Y:S01]  /*5730*/  REDG.E.ADD.F32.FTZ.RN.STRONG.GPU desc[UR10][R32.64], R5 ;  /* 0x00000005200079a6 */ /* 0x0003e2000c10f38a */
[----:B------:R-:W-:Y:S01]  /*5740*/  IMAD.U32 R29, RZ, RZ, UR30 ;  /* 0x0000001eff1d7e24 */ /* 0x000fe2000f8e00ff */
[-C--:B------:R-:W-:Y:S01]  /*5750*/  LEA R28, P2, R139, R212.reuse, 0x2 ;  /* 0x000000d48b1c7211 */ /* 0x080fe200078410ff */
[----:B------:R-:W-:Y:S01]  /*5760*/  IMAD.U32 R35, RZ, RZ, UR31 ;  /* 0x0000001fff237e24 */ /* 0x000fe2000f8e00ff */
[----:B------:R2:W-:Y:S01]  /*5770*/  REDG.E.ADD.F32.FTZ.RN.STRONG.GPU desc[UR10][R30.64], R6 ;  /* 0x000000061e0079a6 */ /* 0x0005e2000c10f38a */
[----:B------:R-:W-:Y:S03]  /*5780*/  IMAD.U32 R139, RZ, RZ, UR27 ;  /* 0x0000001bff8b7e24 */ /* 0x000fe6000f8e00ff */
[----:B------:R3:W-:Y:S01]  /*5790*/  REDG.E.ADD.F32.FTZ.RN.STRONG.GPU desc[UR10][R132.64], R7 ;  /* 0x00000007840079a6 */ /* 0x0007e2000c10f38a */
[----:B-1----:R-:W-:Y:S02]  /*57a0*/  MOV R5, UR30 ;  /* 0x0000001e00057c02 */ /* 0x002fe40008000f00 */
[-C--:B--2---:R-:W-:Y:S02]  /*57b0*/  LEA R30, P1, R135, R212.reuse, 0x2 ;  /* 0x000000d4871e7211 */ /* 0x084fe400078210ff */
[-C--:B------:R-:W-:Y:S02]  /*57c0*/  LEA.HI.X.SX32 R135, R141, R213.reuse, 0x2, P0 ;  /* 0x000000d58d877211 */ /* 0x080fe400000f16ff */
[-C--:B------:R-:W-:Y:S01]  /*57d0*/  LEA R140, P0, R29, R212.reuse, 0x2 ;  /* 0x000000d41d8c7211 */ /* 0x080fe200078010ff */
[----:B---3--:R-:W-:Y:S01]  /*57e0*/  IMAD.U32 R7, RZ, RZ, UR27 ;  /* 0x0000001bff077e24 */ /* 0x008fe2000f8e00ff */
[-C--:B------:R-:W-:Y:S01]  /*57f0*/  LEA.HI.X.SX32 R29, R137, R213.reuse, 0x2, P2 ;  /* 0x000000d5891d7211 */ /* 0x080fe200010f16ff */
[----:B------:R-:W-:Y:S01]  /*5800*/  REDG.E.ADD.F32.FTZ.RN.STRONG.GPU desc[UR10][R134.64], R8 ;  /* 0x00000008860079a6 */ /* 0x000fe2000c10f38a */
[-C--:B------:R-:W-:Y:S01]  /*5810*/  LEA.HI.X.SX32 R31, R35, R213.reuse, 0x2, P1 ;  /* 0x000000d5231f7211 */ /* 0x080fe200008f16ff */
[----:B------:R-:W-:Y:S01]  /*5820*/  IMAD.U32 R137, RZ, RZ, UR26 ;  /* 0x0000001aff897e24 */ /* 0x000fe2000f8e00ff */
[-C--:B------:R-:W-:Y:S01]  /*5830*/  LEA.HI.X.SX32 R141, R5, R213.reuse, 0x2, P0 ;  /* 0x000000d5058d7211 */ /* 0x080fe200000f16ff */
[----:B------:R1:W-:Y:S01]  /*5840*/  REDG.E.ADD.F32.FTZ.RN.STRONG.GPU desc[UR10][R28.64], R9 ;  /* 0x000000091c0079a6 */ /* 0x0003e2000c10f38a */
[----:B------:R-:W-:Y:S02]  /*5850*/  IMAD.U32 R5, RZ, RZ, UR24 ;  /* 0x00000018ff057e24 */ /* 0x000fe4000f8e00ff */
[----:B------:R-:W-:Y:S01]  /*5860*/  IMAD.U32 R35, RZ, RZ, UR25 ;  /* 0x00000019ff237e24 */ /* 0x000fe2000f8e00ff */
[----:B------:R2:W-:Y:S01]  /*5870*/  REDG.E.ADD.F32.FTZ.RN.STRONG.GPU desc[UR10][R30.64], R10 ;  /* 0x0000000a1e0079a6 */ /* 0x0005e2000c10f38a */
[----:B------:R-:W-:Y:S01]  /*5880*/  IMAD.U32 R133, RZ, RZ, UR26 ;  /* 0x0000001aff857e24 */ /* 0x000fe2000f8e00ff */
[-C--:B------:R-:W-:Y:S02]  /*5890*/  LEA R4, P2, R137, R212.reuse, 0x2 ;  /* 0x000000d489047211 */ /* 0x080fe400078410ff */
[----:B------:R3:W-:Y:S01]  /*58a0*/  REDG.E.ADD.F32.FTZ.RN.STRONG.GPU desc[UR10][R140.64], R11 ;  /* 0x0000000b8c0079a6 */ /* 0x0007e2000c10f38a */
[-C--:B------:R-:W-:Y:S01]  /*58b0*/  LEA R6, P1, R35, R212.reuse, 0x2 ;  /* 0x000000d423067211 */ /* 0x080fe200078210ff */
[----:B------:R-:W-:Y:S02]  /*58c0*/  IMAD.U32 R35, RZ, RZ, UR28 ;  /* 0x0000001cff237e24 */ /* 0x000fe4000f8e00ff */
[----:B------:R-:W-:Y:S04]  /*58d0*/  REDG.E.ADD.F32.FTZ.RN.STRONG.GPU desc[UR10][R212.64+0x80], R12 ;  /* 0x0000800cd40079a6 */ /* 0x000fe8000c10f38a */
[----:B------:R4:W-:Y:S01]  /*58e0*/  REDG.E.ADD.F32.FTZ.RN.STRONG.GPU desc[UR10][R32.64+0x80], R13 ;  /* 0x0000800d200079a6 */ /* 0x0009e2000c10f38a */
[-C--:B-1----:R-:W-:Y:S01]  /*58f0*/  LEA R28, P0, R7, R212.reuse, 0x2 ;  /* 0x000000d4071c7211 */ /* 0x082fe200078010ff */
[----:B------:R-:W-:Y:S02]  /*5900*/  IMAD.U32 R7, RZ, RZ, UR25 ;  /* 0x00000019ff077e24 */ /* 0x000fe4000f8e00ff */
[----:B------:R-:W-:Y:S01]  /*5910*/  IMAD.U32 R9, RZ, RZ, UR24 ;  /* 0x00000018ff097e24 */ /* 0x000fe2000f8e00ff */
[-C--:B------:R-:W-:Y:S01]  /*5920*/  LEA.HI.X.SX32 R29, R139, R213.reuse, 0x2, P0 ;  /* 0x000000d58b1d7211 */ /* 0x080fe200000f16ff */
[----:B--2---:R-:W-:Y:S01]  /*5930*/  IMAD.U32 R31, RZ, RZ, UR18 ;  /* 0x00000012ff1f7e24 */ /* 0x004fe2000f8e00ff */
[-C--:B------:R-:W-:Y:S02]  /*5940*/  LEA R10, P0, R5, R212.reuse, 0x2 ;  /* 0x000000d4050a7211 */ /* 0x080fe400078010ff */
[-C--:B------:R-:W-:Y:S01]  /*5950*/  LEA.HI.X.SX32 R5, R133, R213.reuse, 0x2, P2 ;  /* 0x000000d585057211 */ /* 0x080fe200010f16ff */
[----:B------:R-:W-:Y:S01]  /*5960*/  REDG.E.ADD.F32.FTZ.RN.STRONG.GPU desc[UR10][R28.64], R14 ;  /* 0x0000000e1c0079a6 */ /* 0x000fe2000c10f38a */
[-C--:B------:R-:W-:Y:S02]  /*5970*/  LEA.HI.X.SX32 R7, R7, R213.reuse, 0x2, P1 ;  /* 0x000000d507077211 */ /* 0x080fe400008f16ff */
[-C--:B---3--:R-:W-:Y:S01]  /*5980*/  LEA.HI.X.SX32 R11, R9, R213.reuse, 0x2, P0 ;  /* 0x000000d5090b7211 */ /* 0x088fe200000f16ff */
[----:B------:R1:W-:Y:S01]  /*5990*/  REDG.E.ADD.F32.FTZ.RN.STRONG.GPU desc[UR10][R4.64], R15 ;  /* 0x0000000f040079a6 */ /* 0x0003e2000c10f38a */
[----:B------:R-:W-:Y:S01]  /*59a0*/  IMAD.U32 R9, RZ, RZ, UR18 ;  /* 0x00000012ff097e24 */ /* 0x000fe2000f8e00ff */
[----:B----4-:R-:W-:Y:S02]  /*59b0*/  MOV R13, UR28 ;  /* 0x0000001c000d7c02 */ /* 0x010fe40008000f00 */
[----:B------:R2:W-:Y:S02]  /*59c0*/  REDG.E.ADD.F32.FTZ.RN.STRONG.GPU desc[UR10][R6.64], R16 ;  /* 0x00000010060079a6 */ /* 0x0005e4000c10f38a */
[-C--:B------:R-:W-:Y:S01]  /*59d0*/  LEA R132, P1, R9, R212.reuse, 0x2 ;  /* 0x000000d409847211 */ /* 0x080fe200078210ff */
[----:B------:R-:W-:Y:S01]  /*59e0*/  IMAD.U32 R9, RZ, RZ, UR23 ;  /* 0x00000017ff097e24 */ /* 0x000fe2000f8e00ff */
[-C--:B------:R-:W-:Y:S01]  /*59f0*/  LEA R12, P0, R13, R212.reuse, 0x2 ;  /* 0x000000d40d0c7211 */ /* 0x080fe200078010ff */
[----:B------:R3:W-:Y:S01]  /*5a00*/  REDG.E.ADD.F32.FTZ.RN.STRONG.GPU desc[UR10][R10.64], R17 ;  /* 0x000000110a0079a6 */ /* 0x0007e2000c10f38a */
[-C--:B------:R-:W-:Y:S02]  /*5a10*/  LEA.HI.X.SX32 R133, R31, R213.reuse, 0x2, P1 ;  /* 0x000000d51f857211 */ /* 0x080fe400008f16ff */
[-C--:B------:R-:W-:Y:S03]  /*5a20*/  LEA.HI.X.SX32 R13, R35, R213.reuse, 0x2, P0 ;  /* 0x000000d5230d7211 */ /* 0x080fe600000f16ff */
[----:B------:R-:W-:Y:S04]  /*5a30*/  REDG.E.ADD.F32.FTZ.RN.STRONG.GPU desc[UR10][R132.64], R18 ;  /* 0x00000012840079a6 */ /* 0x000fe8000c10f38a */
[----:B------:R4:W-:Y:S04]  /*5a40*/  REDG.E.ADD.F32.FTZ.RN.STRONG.GPU desc[UR10][R12.64], R19 ;  /* 0x000000130c0079a6 */ /* 0x0009e8000c10f38a */
[----:B------:R-:W-:Y:S01]  /*5a50*/  REDG.E.ADD.F32.FTZ.RN.STRONG.GPU desc[UR10][R212.64+0x100], R20 ;  /* 0x00010014d40079a6 */ /* 0x000fe2000c10f38a */
[----:B-1----:R-:W-:Y:S01]  /*5a60*/  IMAD.U32 R5, RZ, RZ, UR22 ;  /* 0x00000016ff057e24 */ /* 0x002fe2000f8e00ff */
[-C--:B------:R-:W-:Y:S02]  /*5a70*/  LEA R4, P1, R9, R212.reuse, 0x2 ;  /* 0x000000d409047211 */ /* 0x080fe400078210ff */
[----:B------:R-:W-:Y:S01]  /*5a80*/  REDG.E.ADD.F32.FTZ.RN.STRONG.GPU desc[UR10][R32.64+0x100], R21 ;  /* 0x00010015200079a6 */ /* 0x000fe2000c10f38a */
[----:B------:R-:W-:Y:S02]  /*5a90*/  IMAD.U32 R9, RZ, RZ, UR22 ;  /* 0x00000016ff097e24 */ /* 0x000fe4000f8e00ff */
[----:B--2---:R-:W-:Y:S01]  /*5aa0*/  IMAD.U32 R7, RZ, RZ, UR23 ;  /* 0x00000017ff077e24 */ /* 0x004fe2000f8e00ff */
[-C--:B------:R-:W-:Y:S01]  /*5ab0*/  LEA R28, P0, R5, R212.reuse, 0x2 ;  /* 0x000000d4051c7211 */ /* 0x080fe200078010ff */
[----:B------:R-:W-:Y:S01]  /*5ac0*/  IMAD.U32 R15, RZ, RZ, UR20 ;  /* 0x00000014ff0f7e24 */ /* 0x000fe2000f8e00ff */
[----:B------:R-:W-:Y:S01]  /*5ad0*/  LDSM.16.MT88.4 R132, [R174+0x17800] ;  /* 0x01780000ae84783b */ /* 0x000fe20000004200 */
[----:B---3--:R-:W-:Y:S01]  /*5ae0*/  IMAD.U32 R11, RZ, RZ, UR19 ;  /* 0x00000013ff0b7e24 */ /* 0x008fe2000f8e00ff */
[-C--:B------:R-:W-:Y:S01]  /*5af0*/  LEA.HI.X.SX32 R5, R7, R213.reuse, 0x2, P1 ;  /* 0x000000d507057211 */ /* 0x080fe200008f16ff */
[----:B------:R-:W-:Y:S01]  /*5b00*/  IMAD.U32 R7, RZ, RZ, UR29 ;  /* 0x0000001dff077e24 */ /* 0x000fe2000f8e00ff */
[-C--:B------:R-:W-:Y:S01]  /*5b10*/  LEA.HI.X.SX32 R29, R9, R213.reuse, 0x2, P0 ;  /* 0x000000d5091d7211 */ /* 0x080fe200000f16ff */
[----:B------:R-:W-:Y:S01]  /*5b20*/  IMAD.U32 R9, RZ, RZ, UR21 ;  /* 0x00000015ff097e24 */ /* 0x000fe2000f8e00ff */
[----:B------:R-:W-:Y:S01]  /*5b30*/  MOV R17, UR21 ;  /* 0x0000001500117c02 */ /* 0x000fe20008000f00 */
[----:B------:R1:W-:Y:S01]  /*5b40*/  REDG.E.ADD.F32.FTZ.RN.STRONG.GPU desc[UR10][R4.64], R22 ;  /* 0x00000016040079a6 */ /* 0x0003e2000c10f38a */
[-C--:B------:R-:W-:Y:S02]  /*5b50*/  LEA R140, P1, R11, R212.reuse, 0x2 ;  /* 0x000000d40b8c7211 */ /* 0x080fe400078210ff */
[-C--:B------:R-:W-:Y:S01]  /*5b60*/  LEA R34, P0, R9, R212.reuse, 0x2 ;  /* 0x000000d409227211 */ /* 0x080fe200078010ff */
[----:B------:R-:W-:Y:S01]  /*5b70*/  IMAD.U32 R9, RZ, RZ, UR19 ;  /* 0x00000013ff097e24 */ /* 0x000fe2000f8e00ff */
[-C--:B------:R-:W-:Y:S01]  /*5b80*/  LEA R136, P2, R15, R212.reuse, 0x2 ;  /* 0x000000d40f887211 */ /* 0x080fe200078410ff */
[----:B----4-:R-:W-:Y:S01]  /*5b90*/  IMAD.U32 R13, RZ, RZ, UR20 ;  /* 0x00000014ff0d7e24 */ /* 0x010fe2000f8e00ff */
[-C--:B------:R-:W-:Y:S01]  /*5ba0*/  LEA.HI.X.SX32 R35, R17, R213.reuse, 0x2, P0 ;  /* 0x000000d511237211 */ /* 0x080fe200000f16ff */
[----:B------:R-:W-:Y:S01]  /*5bb0*/  REDG.E.ADD.F32.FTZ.RN.STRONG.GPU desc[UR10][R28.64], R23 ;  /* 0x000000171c0079a6 */ /* 0x000fe2000c10f38a */
[----:B------:R-:W-:Y:S02]  /*5bc0*/  LEA R142, P0, R7, R212, 0x2 ;  /* 0x000000d4078e7211 */ /* 0x000fe400078010ff */
[-C--:B------:R-:W-:Y:S01]  /*5bd0*/  LEA.HI.X.SX32 R141, R9, R213.reuse, 0x2, P1 ;  /* 0x000000d5098d7211 */ /* 0x080fe200008f16ff */
[----:B------:R-:W-:Y:S01]  /*5be0*/  LDSM.16.MT88.4 R16, [R2+0x1000] ;  /* 0x001000000210783b */ /* 0x000fe20000004200 */
[-C--:B------:R-:W-:Y:S02]  /*5bf0*/  LEA.HI.X.SX32 R137, R13, R213.reuse, 0x2, P2 ;  /* 0x000000d50d897211 */ /* 0x080fe400010f16ff */
[----:B------:R-:W-:Y:S01]  /*5c00*/  ISETP.LT.AND P1, PT, RZ, UR5, PT ;  /* 0x00000005ff007c0c */ /* 0x000fe2000bf21270 */
[----:B------:R-:W-:Y:S01]  /*5c10*/  LDSM.16.MT88.4 R8, [R2] ;  /* 0x000000000208783b */ /* 0x000fe20000004200 */
[----:B------:R-:W-:Y:S03]  /*5c20*/  UIADD3 UR5, UR5, -0x1, URZ ;  /* 0xffffffff05057890 */ /* 0x000fe6000fffe03f */
[----:B------:R-:W-:Y:S04]  /*5c30*/  LDSM.16.MT88.4 R12, [R174+0x17000] ;  /* 0x01700000ae0c783b */ /* 0x000fe80000004200 */
[----:B------:R-:W-:Y:S01]  /*5c40*/  REDG.E.ADD.F32.FTZ.RN.STRONG.GPU desc[UR10][R34.64], R24 ;  /* 0x00000018220079a6 */ /* 0x000fe2000c10f38a */
[----:B-1----:R-:W-:Y:S03]  /*5c50*/  IMAD.U32 R5, RZ, RZ, UR29 ;  /* 0x0000001dff057e24 */ /* 0x002fe6000f8e00ff */
[----:B------:R-:W-:Y:S02]  /*5c60*/  REDG.E.ADD.F32.FTZ.RN.STRONG.GPU desc[UR10][R136.64], R25 ;  /* 0x00000019880079a6 */ /* 0x000fe4000c10f38a */
[----:B------:R-:W-:Y:S02]  /*5c70*/  LEA.HI.X.SX32 R143, R5, R213, 0x2, P0 ;  /* 0x000000d5058f7211 */ /* 0x000fe400000f16ff */
[----:B------:R-:W-:Y:S01]  /*5c80*/  REDG.E.ADD.F32.FTZ.RN.STRONG.GPU desc[UR10][R140.64], R26 ;  /* 0x0000001a8c0079a6 */ /* 0x000fe2000c10f38a */
[----:B------:R-:W-:Y:S01]  /*5c90*/  PLOP3.LUT P0, PT, PT, PT, UP0, 0x80, 0x0 ;  /* 0x000000000000781c */ /* 0x000fe20003f0f008 */
[----:B------:R-:W-:Y:S02]  /*5ca0*/  @UP1 UIADD3 UR13, UP0, UR13, -0x100, URZ ;  /* 0xffffff000d0d1890 */ /* 0x000fe4000ff1e03f */
[----:B------:R-:W1:Y:S02]  /*5cb0*/  LDSM.16.MT88.4 R4, [R174+0x15000] ;  /* 0x01500000ae04783b */ /* 0x000e640000004200 */
[----:B------:R-:W-:Y:S02]  /*5cc0*/  @UP1 UIADD3.X UR12, UR12, -0x1, URZ, UP0, !UPT ;  /* 0xffffffff0c0c1890 */ /* 0x000fe400087fe43f */
[----:B------:R-:W2:Y:S04]  /*5cd0*/  LDSM.16.MT88.4 R20, [R2+0x2000] ;  /* 0x002000000214783b */ /* 0x000ea80000004200 */
[----:B------:R-:W-:Y:S04]  /*5ce0*/  LDSM.16.MT88.4 R28, [R174+0x15800] ;  /* 0x01580000ae1c783b */ /* 0x000fe80000004200 */
[----:B------:R-:W3:Y:S04]  /*5cf0*/  LDSM.16.MT88.4 R32, [R2+0x400] ;  /* 0x000400000220783b */ /* 0x000ee80000004200 */
[----:B------:R-:W4:Y:S04]  /*5d00*/  LDSM.16.MT88.4 R136, [R2+0x1400] ;  /* 0x001400000288783b */ /* 0x000f280000004200 */
[----:B------:R-:W-:Y:S04]  /*5d10*/  REDG.E.ADD.F32.FTZ.RN.STRONG.GPU desc[UR10][R142.64], R27 ;  /* 0x0000001b8e0079a6 */ /* 0x000fe8000c10f38a */
[----:B------:R-:W4:Y:S01]  /*5d20*/  LDSM.16.MT88.4 R24, [R2+0x2400] ;  /* 0x002400000218783b */ /* 0x000f220000004200 */
        /* <DEDUP_REMOVED lines=17> */
[-C--:B---3--:R-:W-:Y:S06]  /*5e40*/  HMMA.16816.F32 R84, R28, R32.reuse, R84 ;  /* 0x000000201c54723c */ /* 0x088fec0000001854 */
[C---:B------:R-:W-:Y:S06]  /*5e50*/  HMMA.16816.F32 R88, R132.reuse, R32, R88 ;  /* 0x000000208458723c */ /* 0x040fec0000001858 */
        /* <DEDUP_REMOVED lines=14> */
[----:B------:R4:W4:Y:S01]  /*5f40*/  LDSM.16.MT88.4 R28, [R2+0x2c00] ;  /* 0x002c0000021c783b */ /* 0x0009220000004200 */
        /* <DEDUP_REMOVED lines=13> */
[C---:B------:R-:W-:Y:S01]  /*6020*/  VIADD R4, R2.reuse, 0xffffd000 ;  /* 0xffffd00002047836 */ /* 0x040fe20000000000 */
[C---:B------:R-:W-:Y:S05]  /*6030*/  HMMA.16816.F32 R88, R136.reuse, R132, R88 ;  /* 0x000000848858723c */ /* 0x040fea0000001858 */
[----:B------:R-:W-:Y:S01]  /*6040*/  @P0 VIADD R4, R2, 0x3000 ;  /* 0x0000300002040836 */ /* 0x000fe20000000000 */
[-C--:B------:R-:W-:Y:S05]  /*6050*/  HMMA.16816.F32 R92, R136, R134.reuse, R92 ;  /* 0x00000086885c723c */ /* 0x080fea000000185c */
[----:B----4-:R-:W-:Y:S01]  /*6060*/  IMAD.MOV.U32 R2, RZ, RZ, R4 ;  /* 0x000000ffff027224 */ /* 0x010fe200078e0004 */
        /* <DEDUP_REMOVED lines=12> */
.L_x_1006:
[----:B------:R-:W-:Y:S01]  /*6130*/  BAR.SYNC.DEFER_BLOCKING 0x0 ;  /* 0x0000000000007b1d */ /* 0x000fe20000010000 */
[----:B------:R-:W-:Y:S01]  /*6140*/  SHF.R.S32.HI R15, RZ, 0x1f, R188 ;  /* 0x0000001fff0f7819 */ /* 0x000fe200000114bc */
[----:B------:R-:W-:Y:S01]  /*6150*/  USHF.R.S32.HI UR8, URZ, 0x1f, UR55 ;  /* 0x0000001f3f087899 */ /* 0x000fe20008011437 */
[----:B------:R-:W-:Y:S01]  /*6160*/  MOV R14, R188 ;  /* 0x000000bc000e7202 */ /* 0x000fe20000000f00 */
[----:B------:R-:W-:-:S04]  /*6170*/  USHF.R.S32.HI UR7, URZ, 0x1f, UR56 ;  /* 0x0000001f3f077899 */ /* 0x000fc80008011438 */
[----:B------:R-:W2:Y:S01]  /*6180*/  LDC.64 R4, c[0x0][0x450] ;  /* 0x00011400ff047b82 */ /* 0x000ea20000000a00 */
        /* <DEDUP_REMOVED lines=18> */
[----:B-1----:R-:W1:Y:S01]  /*62b0*/  LDC.64 R8, c[0x0][0x438] ;  /* 0x00010e00ff087b82 */ /* 0x002e620000000a00 */
        /* <DEDUP_REMOVED lines=57> */
[----:B------:R-:W3:Y:S01]  /*6650*/  LDC.64 R6, c[0x0][0x458] ;  /* 0x00011600ff067b82 */ /* 0x000ee20000000a00 */
        /* <DEDUP_REMOVED lines=40> */
[----:B--2---:R-:W-:-:S02]  /*68e0*/  IMAD R0, R4, UR50, RZ ;  /* 0x0000003204007c24 */ /* 0x004fc4000f8e02ff */
        /* <DEDUP_REMOVED lines=32> */
[----:B------:R-:W-:-:S02]  /*6af0*/  IMAD R0, R5, UR49, R0 ;  /* 0x0000003105007c24 */ /* 0x000fc4000f8e0200 */
[----:B------:R-:W-:Y:S01]  /*6b00*/  FMUL.FTZ R72, R72, UR6 ;  /* 0x0000000648487c20 */ /* 0x000fe20008410000 */
[----:B------:R-:W-:Y:S01]  /*6b10*/  STS [R200+0x5200], R127 ;  /* 0x0052007fc8007388 */ /* 0x000fe20000000800 */
[----:B------:R-:W-:-:S04]  /*6b20*/  IMAD.WIDE.U32 R16, R4, UR49, R14 ;  /* 0x0000003104107c25 */ /* 0x000fc8000f8e000e */
[----:B------:R-:W-:Y:S01]  /*6b30*/  FMUL.FTZ R73, R73, UR6 ;  /* 0x0000000649497c20 */ /* 0x000fe20008410000 */
[----:B------:R-:W-:Y:S01]  /*6b40*/  FMUL.FTZ R74, R74, UR6 ;  /* 0x000000064a4a7c20 */ /* 0x000fe20008410000 */
[----:B------:R-:W-:Y:S01]  /*6b50*/  FMUL.FTZ R75, R75, UR6 ;  /* 0x000000064b4b7c20 */ /* 0x000fe20008410000 */
[----:B------:R-:W-:Y:S01]  /*6b60*/  F2FP.F16.F32.PACK_AB R65, R65, R64 ;  /* 0x000000404141723e */ /* 0x000fe200000000ff */
[----:B------:R-:W-:Y:S01]  /*6b70*/  STS [R197+0x6000], R36 ;  /* 0x00600024c5007388 */ /* 0x000fe20000000800 */
[----:B------:R-:W-:Y:S01]  /*6b80*/  F2FP.F16.F32.PACK_AB R67, R67, R66 ;  /* 0x000000424343723e */ /* 0x000fe200000000ff */
[----:B------:R-:W2:Y:S01]  /*6b90*/  LDC.64 R12, c[0x0][0x440] ;  /* 0x00011000ff0c7b82 */ /* 0x000ea20000000a00 */
        /* <DEDUP_REMOVED lines=8> */
[----:B------:R-:W4:Y:S01]  /*6c20*/  LDC.64 R10, c[0x0][0x468] ;  /* 0x00011a00ff0a7b82 */ /* 0x000f220000000a00 */
[----:B------:R-:W-:Y:S01]  /*6c30*/  F2FP.F16.F32.PACK_AB R61, R61, R60 ;  /* 0x0000003c3d3d723e */ /* 0x000fe200000000ff */
[----:B------:R-:W-:Y:S01]  /*6c40*/  STS [R200+0x6200], R51 ;  /* 0x00620033c8007388 */ /* 0x000fe20000000800 */
[----:B------:R-:W-:Y:S01]  /*6c50*/  F2FP.F16.F32.PACK_AB R63, R63, R62 ;  /* 0x0000003e3f3f723e */ /* 0x000fe200000000ff */
[C---:B---3--:R-:W-:Y:S01]  /*6c60*/  IMAD R2, R6.reuse, UR50, RZ ;  /* 0x0000003206027c24 */ /* 0x048fe2000f8e02ff */
[----:B------:R-:W-:Y:S01]  /*6c70*/  F2FP.F16.F32.PACK_AB R68, R69, R68 ;  /* 0x000000444544723e */ /* 0x000fe200000000ff */
[----:B------:R-:W-:Y:S01]  /*6c80*/  STS [R197+0x7000], R40 ;  /* 0x00700028c5007388 */ /* 0x000fe20000000800 */
[----:B------:R-:W-:Y:S01]  /*6c90*/  F2FP.F16.F32.PACK_AB R70, R71, R70 ;  /* 0x000000464746723e */ /* 0x000fe200000000ff */
[----:B------:R-:W-:Y:S01]  /*6ca0*/  IMAD.WIDE.U32 R14, R6, UR49, R14 ;  /* 0x00000031060e7c25 */ /* 0x000fe2000f8e000e */
[----:B------:R-:W-:Y:S01]  /*6cb0*/  F2FP.F16.F32.PACK_AB R81, R81, R80 ;  /* 0x000000505151723e */ /* 0x000fe200000000ff */
[----:B------:R-:W-:Y:S01]  /*6cc0*/  STS [R197+0x7200], R42 ;  /* 0x0072002ac5007388 */ /* 0x000fe20000000800 */
[----:B------:R-:W-:Y:S01]  /*6cd0*/  F2FP.F16.F32.PACK_AB R83, R83, R82 ;  /* 0x000000525353723e */ /* 0x000fe200000000ff */
[----:B------:R-:W-:Y:S01]  /*6ce0*/  IMAD R2, R7, UR49, R2 ;  /* 0x0000003107027c24 */ /* 0x000fe2000f8e0202 */
[----:B------:R-:W-:Y:S01]  /*6cf0*/  IADD3 R17, R17, R0, RZ ;  /* 0x0000000011117210 */ /* 0x000fe20007ffe0ff */
[----:B------:R-:W-:Y:S01]  /*6d00*/  STS [R200+0x7000], R45 ;  /* 0x0070002dc8007388 */ /* 0x000fe20000000800 */
[----:B------:R-:W-:Y:S01]  /*6d10*/  F2FP.F16.F32.PACK_AB R72, R73, R72 ;  /* 0x000000484948723e */ /* 0x000fe200000000ff */
[C---:B-1----:R-:W-:Y:S01]  /*6d20*/  IMAD R0, R8.reuse, UR8, RZ ;  /* 0x0000000808007c24 */ /* 0x042fe2000f8e02ff */
[----:B------:R-:W-:Y:S01]  /*6d30*/  F2FP.F16.F32.PACK_AB R74, R75, R74 ;  /* 0x0000004a4b4a723e */ /* 0x000fe200000000ff */
[----:B------:R-:W-:Y:S01]  /*6d40*/  STS [R200+0x7200], R47 ;  /* 0x0072002fc8007388 */ /* 0x000fe20000000800 */
[----:B------:R-:W-:Y:S01]  /*6d50*/  F2FP.F16.F32.PACK_AB R77, R77, R76 ;  /* 0x0000004c4d4d723e */ /* 0x000fe200000000ff */
[----:B------:R-:W-:Y:S01]  /*6d60*/  IMAD R0, R9, UR55, R0 ;  /* 0x0000003709007c24 */ /* 0x000fe2000f8e0200 */
[----:B------:R-:W-:Y:S01]  /*6d70*/  F2FP.F16.F32.PACK_AB R79, R79, R78 ;  /* 0x0000004e4f4f723e */ /* 0x000fe200000000ff */
[----:B------:R-:W-:Y:S01]  /*6d80*/  STS [R197+0x8000], R52 ;  /* 0x00800034c5007388 */ /* 0x000fe20000000800 */
[----:B------:R-:W-:Y:S01]  /*6d90*/  IMAD.WIDE.U32 R18, R8, UR55, R16 ;  /* 0x0000003708127c25 */ /* 0x000fe2000f8e0010 */
[----:B------:R-:W-:Y:S01]  /*6da0*/  IADD3 R15, R15, R2, RZ ;  /* 0x000000020f0f7210 */ /* 0x000fe20007ffe0ff */
[----:B------:R-:W1:Y:S01]  /*6db0*/  LDC.64 R8, c[0x0][0x470] ;  /* 0x00011c00ff087b82 */ /* 0x000e620000000a00 */
[----:B------:R-:W-:Y:S01]  /*6dc0*/  STS [R197+0x8200], R54 ;  /* 0x00820036c5007388 */ /* 0x000fe20000000800 */
[----:B----4-:R-:W-:Y:S01]  /*6dd0*/  IMAD R16, R10, UR7, RZ ;  /* 0x000000070a107c24 */ /* 0x010fe2000f8e02ff */
[----:B------:R-:W-:Y:S01]  /*6de0*/  IADD3 R19, R19, R0, RZ ;  /* 0x0000000013137210 */ /* 0x000fe20007ffe0ff */
[----:B--2---:R-:W-:Y:S01]  /*6df0*/  IMAD R0, R12, UR8, RZ ;  /* 0x000000080c007c24 */ /* 0x004fe2000f8e02ff */
[----:B------:R-:W-:Y:S01]  /*6e00*/  STS [R200+0x8000], R65 ;  /* 0x00800041c8007388 */ /* 0x000fe20000000800 */
[----:B------:R-:W-:Y:S01]  /*6e10*/  IMAD R11, R11, UR56, R16 ;  /* 0x000000380b0b7c24 */ /* 0x000fe2000f8e0210 */
[----:B------:R-:W-:Y:S01]  /*6e20*/  SHF.R.S32.HI R57, RZ, 0x1f, R186 ;  /* 0x0000001fff397819 */ /* 0x000fe200000114ba */
[----:B------:R-:W-:Y:S01]  /*6e30*/  IMAD R13, R13, UR55, R0 ;  /* 0x000000370d0d7c24 */ /* 0x000fe2000f8e0200 */
[----:B------:R-:W-:Y:S03]  /*6e40*/  STS [R200+0x8200], R67 ;  /* 0x00820043c8007388 */ /* 0x000fe60000000800 */
[C---:B------:R-:W-:Y:S01]  /*6e50*/  IMAD R2, R57.reuse, R4, RZ ;  /* 0x0000000439027224 */ /* 0x040fe200078e02ff */
[----:B------:R2:W-:Y:S01]  /*6e60*/  STS [R197+0x9000], R56 ;  /* 0x00900038c5007388 */ /* 0x0005e20000000800 */
[----:B------:R-:W-:-:S02]  /*6e70*/  IMAD R57, R57, R6, RZ ;  /* 0x0000000639397224 */ /* 0x000fc400078e02ff */
[C---:B------:R-:W-:Y:S01]  /*6e80*/  IMAD R2, R186.reuse, R5, R2 ;  /* 0x00000005ba027224 */ /* 0x040fe200078e0202 */
[----:B------:R3:W-:Y:S01]  /*6e90*/  STS [R197+0x9200], R58 ;  /* 0x0092003ac5007388 */ /* 0x0007e20000000800 */
[----:B------:R-:W-:-:S03]  /*6ea0*/  IMAD R57, R186, R7, R57 ;  /* 0x00000007ba397224 */ /* 0x000fc600078e0239 */
[----:B------:R4:W-:Y:S01]  /*6eb0*/  STS [R200+0x9000], R61 ;  /* 0x0090003dc8007388 */ /* 0x0009e20000000800 */
[----:B-1----:R-:W-:-:S03]  /*6ec0*/  IMAD R0, R8, UR7, RZ ;  /* 0x0000000708007c24 */ /* 0x002fc6000f8e02ff */
[----:B------:R1:W-:Y:S01]  /*6ed0*/  STS [R200+0x9200], R63 ;  /* 0x0092003fc8007388 */ /* 0x0003e20000000800 */
[----:B------:R-:W-:Y:S01]  /*6ee0*/  ULDC.64 UR6, c[0x0][0x3f0] ;  /* 0x0000fc0000067ab9 */ /* 0x000fe20000000a00 */
[----:B------:R-:W-:Y:S02]  /*6ef0*/  IMAD R0, R9, UR56, R0 ;  /* 0x0000003809007c24 */ /* 0x000fe4000f8e0200 */
[----:B------:R-:W-:Y:S04]  /*6f00*/  STS [R197+0xa000], R68 ;  /* 0x00a00044c5007388 */ /* 0x000fe80000000800 */
[----:B------:R-:W-:Y:S04]  /*6f10*/  STS [R197+0xa200], R70 ;  /* 0x00a20046c5007388 */ /* 0x000fe80000000800 */
[----:B------:R-:W-:Y:S01]  /*6f20*/  STS [R200+0xa000], R81 ;  /* 0x00a00051c8007388 */ /* 0x000fe20000000800 */
[----:B--2---:R-:W-:-:S03]  /*6f30*/  LEA R56, R184, UR4, 0x1 ;  /* 0x00000004b8387c11 */ /* 0x004fc6000f8e08ff */
[----:B------:R-:W-:Y:S01]  /*6f40*/  STS [R200+0xa200], R83 ;  /* 0x00a20053c8007388 */ /* 0x000fe20000000800 */
[----:B---3--:R-:W-:-:S03]  /*6f50*/  IMAD.WIDE.U32 R58, R10, UR56, R18 ;  /* 0x000000380a3a7c25 */ /* 0x008fc6000f8e0012 */
[----:B------:R-:W-:Y:S01]  /*6f60*/  STS [R197+0xb000], R72 ;  /* 0x00b00048c5007388 */ /* 0x000fe20000000800 */
[----:B----4-:R-:W-:Y:S01]  /*6f70*/  IMAD.WIDE.U32 R60, R12, UR55, R14 ;  /* 0x000000370c3c7c25 */ /* 0x010fe2000f8e000e */
[----:B------:R-:W-:Y:S02]  /*6f80*/  IADD3 R59, R59, R11, RZ ;  /* 0x0000000b3b3b7210 */ /* 0x000fe40007ffe0ff */
[----:B------:R-:W-:Y:S02]  /*6f90*/  STS [R197+0xb200], R74 ;  /* 0x00b2004ac5007388 */ /* 0x000fe40000000800 */
[----:B------:R-:W-:Y:S01]  /*6fa0*/  IADD3 R61, R61, R13, RZ ;  /* 0x0000000d3d3d7210 */ /* 0x000fe20007ffe0ff */
[----:B------:R-:W-:Y:S01]  /*6fb0*/  IMAD.WIDE.U32 R58, R186, R4, R58 ;  /* 0x00000004ba3a7225 */ /* 0x000fe200078e003a */
[----:B------:R-:W-:Y:S03]  /*6fc0*/  STS [R200+0xb000], R77 ;  /* 0x00b0004dc8007388 */ /* 0x000fe60000000800 */
[----:B------:R-:W-:Y:S01]  /*6fd0*/  IMAD.WIDE.U32 R60, R8, UR56, R60 ;  /* 0x00000038083c7c25 */ /* 0x000fe2000f8e003c */
[----:B------:R-:W-:Y:S01]  /*6fe0*/  STS [R200+0xb200], R79 ;  /* 0x00b2004fc8007388 */ /* 0x000fe20000000800 */
[----:B------:R-:W-:Y:S01]  /*6ff0*/  IADD3 R2, R59, R2, RZ ;  /* 0x000000023b027210 */ /* 0x000fe20007ffe0ff */
[----:B------:R-:W-:Y:S02]  /*7000*/  BAR.SYNC.DEFER_BLOCKING 0x0 ;  /* 0x0000000000007b1d */ /* 0x000fe40000010000 */
[----:B------:R-:W-:-:S02]  /*7010*/  IADD3 R61, R61, R0, RZ ;  /* 0x000000003d3d7210 */ /* 0x000fc40007ffe0ff */
[----:B------:R-:W-:Y:S01]  /*7020*/  LEA R62, P0, R58, UR6, 0x1 ;  /* 0x000000063a3e7c11 */ /* 0x000fe2000f8008ff */
[----:B------:R-:W-:-:S03]  /*7030*/  IMAD.WIDE.U32 R60, R186, R6, R60 ;  /* 0x00000006ba3c7225 */ /* 0x000fc600078e003c */
[----:B-1----:R-:W-:Y:S01]  /*7040*/  LEA.HI.X R63, R58, UR7, R2, 0x1, P0 ;  /* 0x000000073a3f7c11 */ /* 0x002fe200080f0c02 */
[----:B------:R-:W-:Y:S01]  /*7050*/  ULDC.64 UR6, c[0x0][0x3f8] ;  /* 0x0000fe0000067ab9 */ /* 0x000fe20000000a00 */
[C---:B------:R-:W-:Y:S02]  /*7060*/  LEA R58, P0, R4.reuse, R62, 0x7 ;  /* 0x0000003e043a7211 */ /* 0x040fe400078038ff */
[----:B------:R-:W-:Y:S02]  /*7070*/  IADD3 R57, R61, R57, RZ ;  /* 0x000000393d397210 */ /* 0x000fe40007ffe0ff */
[----:B------:R-:W-:Y:S02]  /*7080*/  LEA.HI.X R59, R4, R63, R5, 0x7, P0 ;  /* 0x0000003f043b7211 */ /* 0x000fe400000f3c05 */
[----:B------:R-:W-:-:S04]  /*7090*/  LEA R4, P0, R60, UR6, 0x1 ;  /* 0x000000063c047c11 */ /* 0x000fc8000f8008ff */
[----:B------:R-:W-:Y:S01]  /*70a0*/  LEA.HI.X R5, R60, UR7, R57, 0x1, P0 ;  /* 0x000000073c057c11 */ /* 0x000fe200080f0c39 */
[----:B------:R-:W1:Y:S04]  /*70b0*/  LDS.128 R52, [R56+0x9000] ;  /* 0x0090000038347984 */ /* 0x000e680000000c00 */
[----:B------:R-:W2:Y:S04]  /*70c0*/  LDS.128 R44, [R56+0xb000] ;  /* 0x00b00000382c7984 */ /* 0x000ea80000000c00 */
[----:B------:R-:W3:Y:S04]  /*70d0*/  LDS.128 R36, [R56+0xd000] ;  /* 0x00d0000038247984 */ /* 0x000ee80000000c00 */
[----:B------:R-:W4:Y:S04]  /*70e0*/  LDS.128 R48, [R56+0xa000] ;  /* 0x00a0000038307984 */ /* 0x000f280000000c00 */
[----:B------:R-:W4:Y:S04]  /*70f0*/  LDS.128 R40, [R56+0xc000] ;  /* 0x00c0000038287984 */ /* 0x000f280000000c00 */
[----:B------:R-:W4:Y:S04]  /*7100*/  LDS.128 R32, [R56+0xe000] ;  /* 0x00e0000038207984 */ /* 0x000f280000000c00 */
[----:B------:R-:W4:Y:S04]  /*7110*/  LDS.128 R28, [R56+0xf000] ;  /* 0x00f00000381c7984 */ /* 0x000f280000000c00 */
[----:B------:R-:W4:Y:S04]  /*7120*/  LDS.128 R20, [R56+0x11000] ;  /* 0x0110000038147984 */ /* 0x000f280000000c00 */
[----:B------:R-:W4:Y:S04]  /*7130*/  LDS.128 R12, [R56+0x13000] ;  /* 0x01300000380c7984 */ /* 0x000f280000000c00 */
[----:B------:R-:W4:Y:S04]  /*7140*/  LDS.128 R24, [R56+0x10000] ;  /* 0x0100000038187984 */ /* 0x000f280000000c00 */
[----:B------:R-:W4:Y:S04]  /*7150*/  LDS.128 R16, [R56+0x12000] ;  /* 0x0120000038107984 */ /* 0x000f280000000c00 */
[----:B------:R4:W4:Y:S04]  /*7160*/  LDS.128 R8, [R56+0x14000] ;  /* 0x0140000038087984 */ /* 0x0009280000000c00 */
[----:B-1----:R1:W-:Y:S04]  /*7170*/  STG.E.128 desc[UR10][R62.64], R52 ;  /* 0x000000343e007986 */ /* 0x0023e8000c101d0a */
[----:B--2---:R1:W-:Y:S04]  /*7180*/  STG.E.128 desc[UR10][R62.64+0x40], R44 ;  /* 0x0000402c3e007986 */ /* 0x0043e8000c101d0a */
[----:B---3--:R1:W-:Y:S04]  /*7190*/  STG.E.128 desc[UR10][R62.64+0x80], R36 ;  /* 0x000080243e007986 */ /* 0x0083e8000c101d0a */
[----:B----4-:R1:W-:Y:S04]  /*71a0*/  STG.E.128 desc[UR10][R58.64], R48 ;  /* 0x000000303a007986 */ /* 0x0103e8000c101d0a */
[----:B------:R1:W-:Y:S01]  /*71b0*/  STG.E.128 desc[UR10][R58.64+0x40], R40 ;  /* 0x000040283a007986 */ /* 0x0003e2000c101d0a */
[----:B------:R-:W-:-:S03]  /*71c0*/  LEA R56, P0, R6, R4, 0x7 ;  /* 0x0000000406387211 */ /* 0x000fc600078038ff */
[----:B------:R1:W-:Y:S01]  /*71d0*/  STG.E.128 desc[UR10][R58.64+0x80], R32 ;  /* 0x000080203a007986 */ /* 0x0003e2000c101d0a */
[----:B------:R-:W-:-:S03]  /*71e0*/  LEA.HI.X R57, R6, R5, R7, 0x7, P0 ;  /* 0x0000000506397211 */ /* 0x000fc600000f3c07 */
[----:B------:R1:W-:Y:S04]  /*71f0*/  STG.E.128 desc[UR10][R4.64], R28 ;  /* 0x0000001c04007986 */ /* 0x0003e8000c101d0a */
[----:B------:R1:W-:Y:S04]  /*7200*/  STG.E.128 desc[UR10][R4.64+0x40], R20 ;  /* 0x0000401404007986 */ /* 0x0003e8000c101d0a */
[----:B------:R1:W-:Y:S04]  /*7210*/  STG.E.128 desc[UR10][R4.64+0x80], R12 ;  /* 0x0000800c04007986 */ /* 0x0003e8000c101d0a */
[----:B------:R1:W-:Y:S04]  /*7220*/  STG.E.128 desc[UR10][R56.64], R24 ;  /* 0x0000001838007986 */ /* 0x0003e8000c101d0a */
[----:B------:R1:W-:Y:S04]  /*7230*/  STG.E.128 desc[UR10][R56.64+0x40], R16 ;  /* 0x0000401038007986 */ /* 0x0003e8000c101d0a */
[----:B------:R1:W-:Y:S02]  /*7240*/  STG.E.128 desc[UR10][R56.64+0x80], R8 ;  /* 0x0000800838007986 */ /* 0x0003e4000c101d0a */
.L_x_1003:
        /* <DEDUP_REMOVED lines=11> */
.L_x_1010:
[----:B------:R-:W-:Y:S05]  /*7300*/  EXIT ;  /* 0x000000000000794d */ /* 0x000fea0003800000 */
.L_x_1012:
        /* <DEDUP_REMOVED lines=15> */
.L_x_1309:


//--------------------- .text._ZN5flash44flash_bwd_dq_dk_dv_loop_seqk_parallel_kernelI23Flash_bwd_kernel_traitsILi96ELi64ELi128ELi8ELi2ELi4ELi4ELb0ELb0EN7cutlass6half_tE19Flash_kernel_traitsILi96ELi64ELi128ELi8ES3_EELb0ELb0ELb0ELb0ELb1ELb1ELb1EEEvNS_16Flash_bwd_paramsE --------------------------
	.section	.text._ZN5flash44flash_bwd_dq_dk_dv_loop_seqk_parallel_kernelI23Flash_bwd_kernel_traitsILi96ELi64ELi128ELi8ELi2ELi4ELi4ELb0ELb0EN7cutlass6half_tE19Flash_kernel_traitsILi96ELi64ELi128ELi8ES3_EELb0ELb0ELb0ELb0ELb1ELb1ELb1EEEvNS_16Flash_bwd_paramsE,"ax",@progbits
	.align	128
        .global         _ZN5flash44flash_bwd_dq_dk_dv_loop_seqk_parallel_kernelI23Flash_bwd_kernel_traitsILi96ELi64ELi128ELi8ELi2ELi4ELi4ELb0ELb0EN7cutlass6half_tE19Flash_kernel_traitsILi96ELi64ELi128ELi8ES3_EELb0ELb0ELb0ELb0ELb1ELb1ELb1EEEvNS_16Flash_bwd_paramsE
        .type           _ZN5flash44flash_bwd_dq_dk_dv_loop_seqk_parallel_kernelI23Flash_bwd_kernel_traitsILi96ELi64ELi128ELi8ELi2ELi4ELi4ELb0ELb0EN7cutlass6half_tE19Flash_kernel_traitsILi96ELi64ELi128ELi8ES3_EELb0ELb0ELb0ELb0ELb1ELb1ELb1EEEvNS_16Flash_bwd_paramsE,@function
        .size           _ZN5flash44flash_bwd_dq_dk_dv_loop_seqk_parallel_kernelI23Flash_bwd_kernel_traitsILi96ELi64ELi128ELi8ELi2ELi4ELi4ELb0ELb0EN7cutlass6half_tE19Flash_kernel_traitsILi96ELi64ELi128ELi8ES3_EELb0ELb0ELb0ELb0ELb1ELb1ELb1EEEvNS_16Flash_bwd_paramsE,(.L_x_1310 - _ZN5flash44flash_bwd_dq_dk_dv_loop_seqk_parallel_kernelI23Flash_bwd_kernel_traitsILi96ELi64ELi128ELi8ELi2ELi4ELi4ELb0ELb0EN7cutlass6half_tE19Flash_kernel_traitsILi96ELi64ELi128ELi8ES3_EELb0ELb0ELb0ELb0ELb1ELb1ELb1EEEvNS_16Flash_bwd_paramsE)
        .other          _ZN5flash44flash_bwd_dq_dk_dv_loop_seqk_parallel_kernelI23Flash_bwd_kernel_traitsILi96ELi64ELi128ELi8ELi2ELi4ELi4ELb0ELb0EN7cutlass6half_tE19Flash_kernel_traitsILi96ELi64ELi128ELi8ES3_EELb0ELb0ELb0ELb0ELb1ELb1ELb1EEEvNS_16Flash_bwd_paramsE,@"STO_CUDA_ENTRY STV_DEFAULT"
_ZN5flash44flash_bwd_dq_dk_dv_loop_seqk_parallel_kernelI23Flash_bwd_kernel_traitsILi96ELi64ELi128ELi8ELi2ELi4ELi4ELb0ELb0EN7cutlass6half_tE19Flash_kernel_traitsILi96ELi64ELi128ELi8ES3_EELb0ELb0ELb0ELb0ELb1ELb1ELb1EEEvNS_16Flash_bwd_paramsE:
.text._ZN5flash44flash_bwd_dq_dk_dv_loop_seqk_parallel_kernelI23Flash_bwd_kernel_traitsILi96ELi64ELi128ELi8ELi2ELi4ELi4ELb0ELb0EN7cutlass6half_tE19Flash_kernel_traitsILi96ELi64ELi128ELi8ES3_EELb0ELb0ELb0ELb0ELb1ELb1ELb1EEEvNS_16Flash_bwd_paramsE:
        /* <DEDUP_REMOVED lines=36> */
[CC--:B------:R-:W-:Y:S02]  /*0240*/  LEA.HI R19, R3.reuse, R9.reuse, RZ, 0x3 ;  /* 0x0000000903137211 */ /* 0x0c0fe400078f18ff */
[CC--:B------:R-:W-:Y:S02]  /*0250*/  LEA.HI R12, R3.reuse, R9.reuse, RZ, 0x6 ;  /* 0x00000009030c7211 */ /* 0x0c0fe400078f30ff */
[----:B------:R-:W-:Y:S01]  /*0260*/  LEA.HI R14, R3, R9, RZ, 0x7 ;  /* 0x00000009030e7211 */ /* 0x000fe200078f38ff */
[----:B-----5:R-:W-:Y:S01]  /*0270*/  USHF.R.S32.HI UR25, URZ, 0x1f, UR17 ;  /* 0x0000001f3f197899 */ /* 0x020fe20008011411 */
[----:B------:R-:W-:Y:S02]  /*0280*/  LOP3.LUT R3, R2, 0xffffffe0, RZ, 0xc0, !PT ;  /* 0xffffffe002037812 */ /* 0x000fe400078ec0ff */
[C---:B------:R-:W-:Y:S02]  /*0290*/  LOP3.LUT R6, R4.reuse, 0xfffffff0, RZ, 0xc0, !PT ;  /* 0xfffffff004067812 */ /* 0x040fe400078ec0ff */
[----:B------:R-:W-:Y:S01]  /*02a0*/  LEA.HI R4, R4, R0, RZ, 0x1 ;  /* 0x0000000004047211 */ /* 0x000fe200078f08ff */
[----:B------:R-:W-:Y:S01]  /*02b0*/  IMAD.IADD R3, R9, 0x1, -R3 ;  /* 0x0000000109037824 */ /* 0x000fe200078e0a03 */
[----:B------:R-:W-:Y:S01]  /*02c0*/  LOP3.LUT R7, R19, 0xfffffff8, RZ, 0xc0, !PT ;  /* 0xfffffff813077812 */ /* 0x000fe200078ec0ff */
[----:B-1----:R-:W-:Y:S01]  /*02d0*/  USHF.R.S32.HI UR24, URZ, 0x1f, UR16 ;  /* 0x0000001f3f187899 */ /* 0x002fe20008011410 */
[----:B------:R-:W-:-:S02]  /*02e0*/  LOP3.LUT R4, R4, 0xfffffffe, RZ, 0xc0, !PT ;  /* 0xfffffffe04047812 */ /* 0x000fc400078ec0ff */
        /* <DEDUP_REMOVED lines=8> */
[----:B------:R-:W-:Y:S02]  /*0370*/  SHF.R.S32.HI R4, RZ, 0x1f, R2 ;  /* 0x0000001fff047819 */ /* 0x000fe40000011402 */
[----:B------:R-:W-:Y:S01]  /*0380*/  LEA.HI R8, R5, R251, RZ, 0x1 ;  /* 0x000000fb05087211 */ /* 0x000fe200078f08ff */
[----:B------:R-:W-:Y:S01]  /*0390*/  IMAD.SHL.U32 R16, R20, 0x8, RZ ;  /* 0x0000000814107824 */ /* 0x000fe200078e00ff */
[----:B------:R-:W-:-:S02]  /*03a0*/  LEA.HI R22, R6, R3, RZ, 0x2 ;  /* 0x0000000306167211 */ /* 0x000fc400078f10ff */
[-C--:B------:R-:W-:Y:S02]  /*03b0*/  LEA.HI R3, R2, R0.reuse, RZ, 0x1 ;  /* 0x0000000002037211 */ /* 0x080fe400078f08ff */
[----:B------:R-:W-:Y:S01]  /*03c0*/  LEA.HI R2, R4, R0, RZ, 0x2 ;  /* 0x0000000004027211 */ /* 0x000fe200078f10ff */
[----:B------:R1:W-:Y:S01]  /*03d0*/  STL [R1], R16 ;  /* 0x0000001001007387 */ /* 0x0003e20000100800 */
[----:B------:R-:W-:Y:S02]  /*03e0*/  LOP3.LUT R4, R8, 0x7fffffe, RZ, 0xc0, !PT ;  /* 0x07fffffe08047812 */ /* 0x000fe400078ec0ff */
[----:B------:R-:W-:Y:S02]  /*03f0*/  SHF.R.S32.HI R8, RZ, 0x3, R19 ;  /* 0x00000003ff087819 */ /* 0x000fe40000011413 */
        /* <DEDUP_REMOVED lines=16> */
[----:B------:R-:W-:Y:S02]  /*0500*/  SHF.R.S32.HI R8, RZ, 0x1f, R7 ;  /* 0x0000001fff087819 */ /* 0x000fe40000011407 */
[----:B------:R-:W-:Y:S01]  /*0510*/  LEA.HI R3, R3, R251, RZ, 0x3 ;  /* 0x000000fb03037211 */ /* 0x000fe200078f18ff */
[----:B------:R-:W-:Y:S01]  /*0520*/  IMAD R173, R0, 0x8, R4 ;  /* 0x0000000800ad7824 */ /* 0x000fe200078e0204 */
[----:B------:R-:W-:-:S02]  /*0530*/  LEA.HI R2, R7, R7, RZ, 0x1 ;  /* 0x0000000707027211 */ /* 0x000fc400078f08ff */
[----:B------:R-:W-:Y:S02]  /*0540*/  LEA.HI R8, R8, R7, RZ, 0x3 ;  /* 0x0000000708087211 */ /* 0x000fe400078f18ff */
[----:B------:R-:W-:Y:S02]  /*0550*/  LOP3.LUT R0, R3, 0xfffffff8, RZ, 0xc0, !PT ;  /* 0xfffffff803007812 */ /* 0x000fe400078ec0ff */
[----:B------:R-:W-:Y:S02]  /*0560*/  LOP3.LUT R5, R5, R6, RZ, 0x3c, !PT ;  /* 0x0000000605057212 */ /* 0x000fe400078e3cff */
[----:B------:R-:W-:Y:S01]  /*0570*/  SHF.R.S32.HI R6, RZ, 0x1, R2 ;  /* 0x00000001ff067819 */ /* 0x000fe20000011402 */
[----:B------:R-:W-:Y:S01]  /*0580*/  IMAD.IADD R0, R251, 0x1, -R0 ;  /* 0x00000001fb007824 */ /* 0x000fe200078e0a00 */
[----:B------:R-:W-:Y:S01]  /*0590*/  SHF.R.S32.HI R3, RZ, 0x1f, R2 ;  /* 0x0000001fff037819 */ /* 0x000fe20000011402 */
[----:B------:R-:W-:Y:S01]  /*05a0*/  IMAD.U32 R246, R246, 0x20, R5 ;  /* 0x00000020f6f67824 */ /* 0x000fe200078e0005 */
[----:B------:R-:W-:-:S02]  /*05b0*/  LOP3.LUT R4, R2, 0x7fffffe, RZ, 0xc0, !PT ;  /* 0x07fffffe02047812 */ /* 0x000fc400078ec0ff */
[----:B------:R-:W-:Y:S02]  /*05c0*/  LOP3.LUT R2, R8, 0xfffffff8, RZ, 0xc0, !PT ;  /* 0xfffffff808027812 */ /* 0x000fe400078ec0ff */
[----:B------:R-:W-:Y:S01]  /*05d0*/  LEA.HI R5, R3, R6, RZ, 0x2 ;  /* 0x0000000603057211 */ /* 0x000fe200078f10ff */
[C---:B------:R-:W-:Y:S01]  /*05e0*/  IMAD.IADD R15, R7.reuse, 0x1, -R4 ;  /* 0x00000001070f7824 */ /* 0x040fe200078e0a04 */
[----:B------:R-:W-:Y:S01]  /*05f0*/  LOP3.LUT R3, R0, 0x1, RZ, 0xc0, !PT ;  /* 0x0000000100037812 */ /* 0x000fe200078ec0ff */
[----:B------:R-:W-:Y:S01]  /*0600*/  IMAD.IADD R17, R7, 0x1, -R2 ;  /* 0x0000000107117824 */ /* 0x000fe200078e0a02 */
[----:B------:R-:W-:Y:S01]  /*0610*/  SHF.R.S32.HI R2, RZ, 0x1, R10 ;  /* 0x00000001ff027819 */ /* 0x000fe2000001140a */
[----:B------:R-:W-:Y:S01]  /*0620*/  IMAD.SHL.U32 R7, R20, 0x2, RZ ;  /* 0x0000000214077824 */ /* 0x000fe200078e00ff */
[----:B------:R-:W-:Y:S02]  /*0630*/  LEA.HI R10, R0, R0, RZ, 0x1 ;  /* 0x00000000000a7211 */ /* 0x000fe400078f08ff */
[----:B------:R-:W-:Y:S01]  /*0640*/  LOP3.LUT R5, R5, 0xfffffffc, RZ, 0xc0, !PT ;  /* 0xfffffffc05057812 */ /* 0x000fe200078ec0ff */
[C---:B------:R-:W-:Y:S01]  /*0650*/  IMAD.SHL.U32 R4, R2.reuse, 0x40, RZ ;  /* 0x0000004002047824 */ /* 0x040fe200078e00ff */
[----:B------:R-:W-:Y:S01]  /*0660*/  ISETP.NE.U32.AND P5, PT, R3, 0x1, PT ;  /* 0x000000010300780c */ /* 0x000fe20003fa5070 */
[----:B------:R-:W-:Y:S01]  /*0670*/  IMAD.SHL.U32 R3, R13, 0x40, RZ ;  /* 0x000000400d037824 */ /* 0x000fe200078e00ff */
[----:B------:R-:W-:Y:S01]  /*0680*/  LOP3.LUT P6, RZ, R2, 0x2, RZ, 0xc0, !PT ;  /* 0x0000000202ff7812 */ /* 0x000fe200078cc0ff */
[----:B-1----:R-:W-:Y:S01]  /*0690*/  IMAD.IADD R16, R6, 0x1, -R5 ;  /* 0x0000000106107824 */ /* 0x002fe200078e0a05 */
[----:B------:R-:W-:Y:S01]  /*06a0*/  LOP3.LUT R2, R10, 0x3fffffe, RZ, 0xc0, !PT ;  /* 0x03fffffe0a027812 */ /* 0x000fe200078ec0ff */
[----:B------:R-:W-:Y:S01]  /*06b0*/  IMAD.SHL.U32 R5, R11, 0x10, RZ ;  /* 0x000000100b057824 */ /* 0x000fe200078e00ff */
[----:B------:R-:W-:-:S02]  /*06c0*/  LOP3.LUT R6, R3, 0x1c0, RZ, 0xc0, !PT ;  /* 0x000001c003067812 */ /* 0x000fc400078ec0ff */
[C---:B------:R-:W-:Y:S01]  /*06d0*/  LOP3.LUT P4, RZ, R0.reuse, 0x2, RZ, 0xc0, !PT ;  /* 0x0000000200ff7812 */ /* 0x040fe2000788c0ff */
[----:B------:R-:W-:Y:S01]  /*06e0*/  IMAD.IADD R13, R0, 0x1, -R2 ;  /* 0x00000001000d7824 */ /* 0x000fe200078e0a02 */
[----:B------:R-:W-:Y:S01]  /*06f0*/  LOP3.LUT R2, R4, 0xc0, RZ, 0xc0, !PT ;  /* 0x000000c004027812 */ /* 0x000fe200078ec0ff */
[----:B------:R-:W-:Y:S01]  /*0700*/  IMAD.SHL.U32 R0, R0, 0x40, RZ ;  /* 0x0000004000007824 */ /* 0x000fe200078e00ff */
[----:B------:R-:W-:Y:S01]  /*0710*/  SHF.R.S32.HI R12, RZ, 0x7, R14 ;  /* 0x00000007ff0c7819 */ /* 0x000fe2000001140e */
[----:B------:R-:W-:Y:S01]  /*0720*/  IMAD.SHL.U32 R14, R9, 0x20, RZ ;  /* 0x00000020090e7824 */ /* 0x000fe200078e00ff */
[----:B------:R-:W-:Y:S01]  /*0730*/  SHF.R.S32.HI R3, RZ, 0x3, R8 ;  /* 0x00000003ff037819 */ /* 0x000fe20000011408 */
[----:B------:R-:W-:Y:S01]  /*0740*/  IMAD R9, R11, 0x200, R7 ;  /* 0x000002000b097824 */ /* 0x000fe200078e0207 */
[----:B------:R-:W-:Y:S02]  /*0750*/  LOP3.LUT R4, R6, 0x30, R5, 0xf8, !PT ;  /* 0x0000003006047812 */ /* 0x000fe400078ef805 */
[----:B------:R-:W-:Y:S01]  /*0760*/  LOP3.LUT R0, R0, 0x1c0, RZ, 0xc0, !PT ;  /* 0x000001c000007812 */ /* 0x000fe200078ec0ff */
[----:B------:R-:W-:Y:S01]  /*0770*/  IMAD R15, R3, 0x8, R15 ;  /* 0x00000008030f7824 */ /* 0x000fe200078e020f */
[----:B------:R-:W-:Y:S01]  /*0780*/  LOP3.LUT R8, R4, 0x8, R19, 0xf8, !PT ;  /* 0x0000000804087812 */ /* 0x000fe200078ef813 */
[----:B------:R-:W-:Y:S01]  /*0790*/  IMAD R176, R11, 0x2, R3 ;  /* 0x000000020bb07824 */ /* 0x000fe200078e0203 */
        /* <DEDUP_REMOVED lines=9> */
[----:B------:R-:W-:Y:S01]  /*0830*/  R2P PR, R17, 0x6 ;  /* 0x0000000611007804 */ /* 0x000fe20000000000 */
[----:B------:R-:W-:Y:S01]  /*0840*/  IMAD.U32 R173, R173, 0x20, R4 ;  /* 0x00000020adad7824 */ /* 0x000fe200078e0004 */
[----:B------:R-:W-:Y:S01]  /*0850*/  SHF.R.U32.HI R6, RZ, 0x3, R6 ;  /* 0x00000003ff067819 */ /* 0x000fe20000011606 */
[----:B------:R-:W-:Y:S01]  /*0860*/  IMAD.IADD R218, R2, 0x1, R0 ;  /* 0x0000000102da7824 */ /* 0x000fe200078e0200 */
[----:B------:R-:W-:Y:S01]  /*0870*/  SEL R215, R215, 0x10, !P5 ;  /* 0x00000010d7d77807 */ /* 0x000fe20006800000 */
[----:B------:R-:W-:Y:S01]  /*0880*/  IMAD.SHL.U32 R0, R12, 0x8, RZ ;  /* 0x000000080c007824 */ /* 0x000fe200078e00ff */
[----:B------:R-:W-:Y:S01]  /*0890*/  LOP3.LUT R5, R8, R6, RZ, 0x3c, !PT ;  /* 0x0000000608057212 */ /* 0x000fe200078e3cff */
        /* <DEDUP_REMOVED lines=19> */
[----:B------:R-:W-:-:S02]  /*09d0*/  SHF.R.U32.HI R8, RZ, 0x3, R0 ;  /* 0x00000003ff087819 */ /* 0x000fc40000011600 */
[----:B------:R-:W-:Y:S02]  /*09e0*/  SHF.R.U32.HI R6, RZ, 0x3, R2 ;  /* 0x00000003ff067819 */ /* 0x000fe40000011602 */
[----:B------:R-:W-:Y:S02]  /*09f0*/  LOP3.LUT R10, R7, 0x10, R10, 0xf8, !PT ;  /* 0x00000010070a7812 */ /* 0x000fe400078ef80a */
[----:B------:R-:W-:Y:S02]  /*0a00*/  LOP3.LUT R9, R9, R4, R3, 0x1e, !PT ;  /* 0x0000000409097212 */ /* 0x000fe400078e1e03 */
[----:B------:R-:W-:Y:S02]  /*0a10*/  SHF.R.S32.HI R4, RZ, 0x2, R22 ;  /* 0x00000002ff047819 */ /* 0x000fe40000011416 */
[----:B------:R-:W-:Y:S01]  /*0a20*/  LOP3.LUT R8, R8, R0, R7, 0x1e, !PT ;  /* 0x0000000008087212 */ /* 0x000fe200078e1e07 */
[----:B------:R-:W-:Y:S01]  /*0a30*/  IMAD.U32 R176, R176, 0x200, R9 ;  /* 0x00000200b0b07824 */ /* 0x000fe200078e0009 */
[C---:B------:R-:W-:Y:S01]  /*0a40*/  LOP3.LUT R3, R6.reuse, R2, R3, 0x1e, !PT ;  /* 0x0000000206037212 */ /* 0x040fe200078e1e03 */
[----:B------:R-:W-:Y:S01]  /*0a50*/  IMAD.SHL.U32 R0, R15, 0x20, RZ ;  /* 0x000000200f007824 */ /* 0x000fe200078e00ff */
[----:B------:R-:W-:Y:S01]  /*0a60*/  LOP3.LUT R2, R6, R10, R2, 0x1e, !PT ;  /* 0x0000000a06027212 */ /* 0x000fe200078e1e02 */
[C---:B------:R-:W-:Y:S01]  /*0a70*/  IMAD R252, R21.reuse, 0x10, R4 ;  /* 0x0000001015fc7824 */ /* 0x040fe200078e0204 */
[----:B------:R-:W-:Y:S01]  /*0a80*/  SEL R177, R180, 0xffffffe0, !P1 ;  /* 0xffffffe0b4b17807 */ /* 0x000fe20004800000 */
[----:B------:R-:W-:Y:S01]  /*0a90*/  IMAD.IADD R8, R8, 0x1, R13 ;  /* 0x0000000108087824 */ /* 0x000fe200078e020d */
[----:B------:R-:W-:Y:S01]  /*0aa0*/  LEA R176, R176, UR4, 0x1 ;  /* 0x00000004b0b07c11 */ /* 0x000fe2000f8e08ff */
[----:B------:R-:W-:Y:S01]  /*0ab0*/  IMAD R4, R21, 0x200, R0 ;  /* 0x0000020015047824 */ /* 0x000fe200078e0200 */
[----:B------:R-:W-:Y:S01]  /*0ac0*/  SEL R178, R178, 0x40, P2 ;  /* 0x00000040b2b27807 */ /* 0x000fe20001000000 */
[----:B------:R-:W-:Y:S01]  /*0ad0*/  IMAD.IADD R181, R0, 0x1, R2 ;  /* 0x0000000100b57824 */ /* 0x000fe200078e0202 */
[----:B------:R-:W-:Y:S01]  /*0ae0*/  LEA R244, R8, UR6, 0x1 ;  /* 0x0000000608f47c11 */ /* 0x000fe2000f8e08ff */
[----:B------:R-:W-:Y:S01]  /*0af0*/  VIADD R0, R252, 0xffffffc0 ;  /* 0xffffffc0fc007836 */ /* 0x000fe20000000000 */
[----:B------:R-:W-:Y:S01]  /*0b00*/  SEL R174, R180, 0xffffffe0, !P6 ;  /* 0xffffffe0b4ae7807 */ /* 0x000fe20007000000 */
[----:B------:R-:W-:Y:S01]  /*0b10*/  IMAD.IADD R177, R176, 0x1, R177 ;  /* 0x00000001b0b17824 */ /* 0x000fe200078e02b1 */
[----:B------:R-:W-:Y:S01]  /*0b20*/  LEA R173, R173, UR5, 0x1 ;  /* 0x00000005adad7c11 */ /* 0x000fe2000f8e08ff */
[----:B------:R-:W-:Y:S01]  /*0b30*/  IMAD.IADD R182, R4, 0x1, R3 ;  /* 0x0000000104b67824 */ /* 0x000fe200078e0203 */
[----:B------:R-:W-:Y:S01]  /*0b40*/  LOP3.LUT P0, RZ, R16, 0x2, RZ, 0xc0, !PT ;  /* 0x0000000210ff7812 */ /* 0x000fe2000780c0ff */
[----:B------:R-:W-:Y:S01]  /*0b50*/  VIADD R245, R244, 0x20 ;  /* 0x00000020f4f57836 */ /* 0x000fe20000000000 */
[----:B------:R-:W-:Y:S01]  /*0b60*/  SHF.R.S32.HI R2, RZ, 0x1f, R0 ;  /* 0x0000001fff027819 */ /* 0x000fe20000011400 */
[----:B------:R-:W-:Y:S01]  /*0b70*/  IMAD.IADD R179, R176, 0x1, R178 ;  /* 0x00000001b0b37824 */ /* 0x000fe200078e02b2 */
[----:B------:R-:W-:Y:S01]  /*0b80*/  SEL R180, R180, 0xffffffe0, !P0 ;  /* 0xffffffe0b4b47807 */ /* 0x000fe20004000000 */
[C---:B------:R-:W-:Y:S01]  /*0b90*/  IMAD.SHL.U32 R249, R0.reuse, 0x4, RZ ;  /* 0x0000000400f97824 */ /* 0x040fe200078e00ff */
[----:B------:R-:W-:Y:S01]  /*0ba0*/  SHF.L.U64.HI R250, R0, 0x2, R2 ;  /* 0x0000000200fa7819 */ /* 0x000fe20000010202 */
[----:B------:R-:W-:Y:S01]  /*0bb0*/  IMAD.IADD R174, R174, 0x1, R173 ;  /* 0x00000001aeae7824 */ /* 0x000fe200078e02ad */
[----:B------:R-:W-:Y:S01]  /*0bc0*/  LEA R3, R5, UR5, 0x1 ;  /* 0x0000000505037c11 */ /* 0x000fe2000f8e08ff */
[----:B------:R-:W-:-:S02]  /*0bd0*/  IMAD.IADD R178, R177, 0x1, R178 ;  /* 0x00000001b1b27824 */ /* 0x000fc400078e02b2 */
[----:B------:R-:W-:-:S07]  /*0be0*/  @P3 VIADD R245, R244, 0xffffffe0 ;  /* 0xffffffe0f4f53836 */ /* 0x000fce0000000000 */
.L_x_1021:
        /* <DEDUP_REMOVED lines=50> */
[----:B------:R-:W-:Y:S01]  /*0f10*/  @UP0 UIMAD UR35, UR20, UR35, UR29 ;  /* 0x00000023142302a4 */ /* 0x000fe2000f8e021d */
[----:B------:R-:W-:Y:S01]  /*0f20*/  ISETP.NE.AND P4, PT, RZ, UR9, PT ;  /* 0x00000009ff007c0c */ /* 0x000fe2000bf85270 */
[----:B------:R-:W-:-:S02]  /*0f30*/  USHF.R.S32.HI UR7, URZ, 0x1f, UR4 ;  /* 0x0000001f3f077899 */ /* 0x000fc40008011404 */
[----:B------:R-:W-:Y:S02]  /*0f40*/  USHF.R.S32.HI UR6, URZ, 0x1f, UR28 ;  /* 0x0000001f3f067899 */ /* 0x000fe4000801141c */
[----:B------:R-:W-:Y:S02]  /*0f50*/  USHF.R.S32.HI UR40, URZ, 0x1f, UR11 ;  /* 0x0000001f3f287899 */ /* 0x000fe4000801140b */
[----:B------:R-:W-:Y:S01]  /*0f60*/  USHF.R.S32.HI UR42, URZ, 0x1f, UR43 ;  /* 0x0000001f3f2a7899 */ /* 0x000fe2000801142b */
[----:B-1----:R-:W1:Y:S01]  /*0f70*/  MUFU.RCP R4, R4 ;  /* 0x0000000400047308 */ /* 0x002e620000001000 */
[----:B------:R-:W-:Y:S02]  /*0f80*/  USEL UR39, UR30, URZ, UP1 ;  /* 0x0000003f1e277287 */ /* 0x000fe40008800000 */
[----:B------:R-:W-:Y:S02]  /*0f90*/  USEL UR38, UR31, URZ, UP1 ;  /* 0x0000003f1f267287 */ /* 0x000fe40008800000 */
[----:B------:R-:W-:-:S02]  /*0fa0*/  @!UP0 UIMAD UR35, UR8, UR33, URZ ;  /* 0x00000021082382a4 */ /* 0x000fc4000f8e023f */
        /* <DEDUP_REMOVED lines=13> */
[----:B------:R-:W-:Y:S01]  /*1080*/  IMAD R7, R10, R7, R5 ;  /* 0x000000070a077224 */ /* 0x000fe200078e0205 */
[----:B------:R-:W-:-:S04]  /*1090*/  SEL R11, R4, RZ, P4 ;  /* 0x000000ff040b7207 */ /* 0x000fc80002000000 */
[----:B------:R-:W-:-:S07]  /*10a0*/  SEL R16, R7, RZ, P4 ;  /* 0x000000ff07107207 */ /* 0x000fce0002000000 */
[----:B------:R-:W-:Y:S02]  /*10b0*/  @!P2 IMAD.IADD R2, R2, 0x1, -R8 ;  /* 0x000000010202a824 */ /* 0x000fe400078e0a08 */
[----:B------:R-:W-:-:S03]  /*10c0*/  @!P2 VIADD R0, R0, 0x1 ;  /* 0x000000010000a836 */ /* 0x000fc60000000000 */
[----:B------:R-:W-:Y:S02]  /*10d0*/  ISETP.GE.U32.AND P3, PT, R2, R8, PT ;  /* 0x000000080200720c */ /* 0x000fe40003f66070 */
[----:B------:R-:W-:-:S04]  /*10e0*/  LOP3.LUT R2, R9, UR20, RZ, 0x3c, !PT ;  /* 0x0000001409027c12 */ /* 0x000fc8000f8e3cff */
[----:B------:R-:W-:-:S07]  /*10f0*/  ISETP.GE.AND P0, PT, R2, RZ, PT ;  /* 0x000000ff0200720c */ /* 0x000fce0003f06270 */
        /* <DEDUP_REMOVED lines=14> */
.L_x_1014:
[----:B------:R-:W-:Y:S01]  /*11e0*/  UIMAD UR34, UR18, UR11, UR20 ;  /* 0x0000000b122272a4 */ /* 0x000fe2000f8e0214 */
[----:B------:R-:W-:-:S03]  /*11f0*/  ULDC UR41, c[0x0][0x2d4] ;  /* 0x0000b50000297ab9 */ /* 0x000fc60000000800 */
[----:B------:R-:W-:-:S12]  /*1200*/  UIMAD UR34, UR34, UR41, URZ ;  /* 0x00000029222272a4 */ /* 0x000fd8000f8e023f */
.L_x_1015:
[----:B------:R-:W2:Y:S01]  /*1210*/  LDL.64 R4, [R1] ;  /* 0x0000000001047983 */ /* 0x000ea20000100a00 */
[----:B------:R-:W1:Y:S03]  /*1220*/  LDC.64 R14, c[0x0][0x248] ;  /* 0x00009200ff0e7b82 */ /* 0x000e660000000a00 */
[----:B------:R-:W2:Y:S01]  /*1230*/  LDL.64 R30, [R1] ;  /* 0x00000000011e7983 */ /* 0x000ea20000100a00 */
[----:B------:R-:W-:Y:S01]  /*1240*/  UIADD3 UR28, UP0, UR28, UR4, URZ ;  /* 0x000000041c1c7290 */ /* 0x000fe2000ff1e03f */
[----:B------:R-:W-:Y:S01]  /*1250*/  SHF.R.S32.HI R28, RZ, 0x1f, R251 ;  /* 0x0000001fff1c7819 */ /* 0x000fe200000114fb */
[----:B------:R-:W-:Y:S01]  /*1260*/  UIMAD UR29, UR11, UR10, URZ ;  /* 0x0000000a0b1d72a4 */ /* 0x000fe2000f8e023f */
[----:B------:R-:W3:Y:S01]  /*1270*/  S2R R12, SR_TID.X ;  /* 0x00000000000c7919 */ /* 0x000ee20000002100 */
[----:B------:R-:W4:Y:S01]  /*1280*/  LDC.64 R6, c[0x0][0x230] ;  /* 0x00008c00ff067b82 */ /* 0x000f220000000a00 */
[----:B------:R-:W-:Y:S01]  /*1290*/  UIADD3.X UR4, UR7, UR6, URZ, UP0, !UPT ;  /* 0x0000000607047290 */ /* 0x000fe200087fe43f */
[----:B------:R-:W-:Y:S01]  /*12a0*/  IADD3 R18, P0, R251, UR36, RZ ;  /* 0x00000024fb127c10 */ /* 0x000fe2000ff1e0ff */
[----:B------:R-:W-:Y:S01]  /*12b0*/  ULDC.64 UR8, c[0x0][0x240] ;  /* 0x0000900000087ab9 */ /* 0x000fe20000000a00 */
[----:B------:R-:W-:Y:S01]  /*12c0*/  ULDC.64 UR6, c[0x0][0x260] ;  /* 0x0000980000067ab9 */ /* 0x000fe20000000a00 */
[----:B------:R-:W-:Y:S01]  /*12d0*/  IMAD.U32 R17, RZ, RZ, UR42 ;  /* 0x0000002aff117e24 */ /* 0x000fe2000f8e00ff */
[----:B------:R-:W-:Y:S01]  /*12e0*/  IADD3.X R24, R28, UR37, RZ, P0, !PT ;  /* 0x000000251c187c10 */ /* 0x000fe200087fe4ff */
[----:B------:R-:W-:Y:S01]  /*12f0*/  UIMAD.WIDE UR44, UR18, UR41, UR36 ;  /* 0x00000029122c72a5 */ /* 0x000fe2000f8e0224 */
[----:B------:R-:W5:Y:S01]  /*1300*/  LDC.64 R20, c[0x0][0x418] ;  /* 0x00010600ff147b82 */ /* 0x000f620000000a00 */
[----:B------:R-:W-:Y:S01]  /*1310*/  ULEA.HI.SX32 UR32, UR32, 0xffffffff, 0x1a ;  /* 0xffffffff20207891 */ /* 0x000fe2000f8fd23f */
[----:B------:R-:W-:Y:S01]  /*1320*/  CS2R R126, SRZ ;  /* 0x00000000007e7805 */ /* 0x000fe2000001ff00 */
[----:B------:R-:W-:Y:S01]  /*1330*/  UIADD3 UR39, UP0, UR44, UR39, URZ ;  /* 0x000000272c277290 */ /* 0x000fe2000ff1e03f */
[----:B------:R-:W-:Y:S01]  /*1340*/  CS2R R124, SRZ ;  /* 0x00000000007c7805 */ /* 0x000fe2000001ff00 */
[----:B------:R-:W-:Y:S01]  /*1350*/  UIADD3 UR35, UR36, UR35, URZ ;  /* 0x0000002324237290 */ /* 0x000fe2000fffe03f */
[----:B------:R-:W-:Y:S01]  /*1360*/  CS2R R130, SRZ ;  /* 0x0000000000827805 */ /* 0x000fe2000001ff00 */
[----:B------:R-:W-:Y:S01]  /*1370*/  UIADD3.X UR38, UR45, UR38, URZ, UP0, !UPT ;  /* 0x000000262d267290 */ /* 0x000fe200087fe43f */
[----:B-1----:R-:W-:Y:S01]  /*1380*/  IMAD R2, R14, UR4, RZ ;  /* 0x000000040e027c24 */ /* 0x002fe2000f8e02ff */
[----:B------:R-:W1:Y:S01]  /*1390*/  LDC.64 R22, c[0x0][0x238] ;  /* 0x00008e00ff167b82 */ /* 0x000e620000000a00 */
[----:B------:R-:W-:Y:S01]  /*13a0*/  UIADD3 UR34, UR36, UR34, URZ ;  /* 0x0000002224227290 */ /* 0x000fe2000fffe03f */
[----:B------:R-:W-:Y:S01]  /*13b0*/  CS2R R128, SRZ ;  /* 0x0000000000807805 */ /* 0x000fe2000001ff00 */
[----:B------:R-:W-:Y:S01]  /*13c0*/  IMAD R2, R15, UR28, R2 ;  /* 0x0000001c0f027c24 */ /* 0x000fe2000f8e0202 */
[----:B------:R-:W-:-:S02]  /*13d0*/  CS2R R122, SRZ ;  /* 0x00000000007a7805 */ /* 0x000fc4000001ff00 */
[----:B------:R-:W-:Y:S02]  /*13e0*/  CS2R R120, SRZ ;  /* 0x0000000000787805 */ /* 0x000fe4000001ff00 */
[----:B------:R-:W-:Y:S01]  /*13f0*/  CS2R R118, SRZ ;  /* 0x0000000000767805 */ /* 0x000fe2000001ff00 */
[----:B----4-:R-:W-:Y:S01]  /*1400*/  IMAD R9, R6, UR27, RZ ;  /* 0x0000001b06097c24 */ /* 0x010fe2000f8e02ff */
[----:B------:R-:W-:Y:S02]  /*1410*/  CS2R R116, SRZ ;  /* 0x0000000000747805 */ /* 0x000fe4000001ff00 */
[----:B------:R-:W-:Y:S02]  /*1420*/  CS2R R110, SRZ ;  /* 0x00000000006e7805 */ /* 0x000fe4000001ff00 */
[----:B------:R-:W-:Y:S01]  /*1430*/  CS2R R108, SRZ ;  /* 0x00000000006c7805 */ /* 0x000fe2000001ff00 */
[----:B------:R-:W-:Y:S01]  /*1440*/  IMAD R7, R7, UR18, R9 ;  /* 0x0000001207077c24 */ /* 0x000fe2000f8e0209 */
[----:B------:R-:W-:-:S02]  /*1450*/  CS2R R114, SRZ ;  /* 0x0000000000727805 */ /* 0x000fc4000001ff00 */
[----:B------:R-:W-:Y:S02]  /*1460*/  CS2R R112, SRZ ;  /* 0x0000000000707805 */ /* 0x000fe4000001ff00 */
[----:B---3--:R-:W-:Y:S02]  /*1470*/  SHF.R.S32.HI R8, RZ, 0x1f, R12 ;  /* 0x0000001fff087819 */ /* 0x008fe4000001140c */
[----:B------:R-:W-:Y:S02]  /*1480*/  CS2R R106, SRZ ;  /* 0x00000000006a7805 */ /* 0x000fe4000001ff00 */
[----:B------:R-:W-:Y:S02]  /*1490*/  CS2R R104, SRZ ;  /* 0x0000000000687805 */ /* 0x000fe4000001ff00 */
[----:B------:R-:W-:Y:S02]  /*14a0*/  CS2R R102, SRZ ;  /* 0x0000000000667805 */ /* 0x000fe4000001ff00 */
[----:B------:R-:W-:-:S02]  /*14b0*/  LEA.HI R8, R8, R12, RZ, 0x5 ;  /* 0x0000000c08087211 */ /* 0x000fc400078f28ff */
[----:B------:R-:W-:Y:S02]  /*14c0*/  CS2R R100, SRZ ;  /* 0x0000000000647805 */ /* 0x000fe4000001ff00 */
[----:B------:R-:W-:Y:S02]  /*14d0*/  CS2R R94, SRZ ;  /* 0x00000000005e7805 */ /* 0x000fe4000001ff00 */
[----:B------:R-:W-:Y:S02]  /*14e0*/  CS2R R92, SRZ ;  /* 0x00000000005c7805 */ /* 0x000fe4000001ff00 */
[----:B------:R-:W-:Y:S02]  /*14f0*/  LOP3.LUT R10, R8, 0xffffffe0, RZ, 0xc0, !PT ;  /* 0xffffffe0080a7812 */ /* 0x000fe400078ec0ff */
[----:B------:R-:W-:Y:S02]  /*1500*/  CS2R R98, SRZ ;  /* 0x0000000000627805 */ /* 0x000fe4000001ff00 */
[----:B------:R-:W-:-:S02]  /*1510*/  CS2R R96, SRZ ;  /* 0x0000000000607805 */ /* 0x000fc4000001ff00 */
[----:B------:R-:W-:Y:S02]  /*1520*/  CS2R R90, SRZ ;  /* 0x00000000005a7805 */ /* 0x000fe4000001ff00 */
[----:B------:R-:W-:Y:S01]  /*1530*/  CS2R R88, SRZ ;  /* 0x0000000000587805 */ /* 0x000fe2000001ff00 */
[----:B------:R-:W-:Y:S01]  /*1540*/  IMAD.IADD R9, R12, 0x1, -R10 ;  /* 0x000000010c097824 */ /* 0x000fe200078e0a0a */
[----:B------:R-:W-:Y:S01]  /*1550*/  CS2R R86, SRZ ;  /* 0x0000000000567805 */ /* 0x000fe2000001ff00 */
[----:B------:R-:W-:Y:S01]  /*1560*/  IMAD.U32 R10, RZ, RZ, UR43 ;  /* 0x0000002bff0a7e24 */ /* 0x000fe2000f8e00ff */
[----:B------:R-:W3:Y:S01]  /*1570*/  LDC.64 R12, c[0x0][0x228] ;  /* 0x00008a00ff0c7b82 */ /* 0x000ee20000000a00 */
[----:B------:R-:W-:Y:S01]  /*1580*/  UIMAD.WIDE.U32 UR42, UR10, UR11, URZ ;  /* 0x0000000b0a2a72a5 */ /* 0x000fe2000f8e003f */
[----:B------:R-:W-:Y:S02]  /*1590*/  CS2R R84, SRZ ;  /* 0x0000000000547805 */ /* 0x000fe4000001ff00 */
[----:B------:R-:W-:-:S02]  /*15a0*/  CS2R R78, SRZ ;  /* 0x00000000004e7805 */ /* 0x000fc4000001ff00 */
[----:B------:R-:W-:Y:S02]  /*15b0*/  CS2R R76, SRZ ;  /* 0x00000000004c7805 */ /* 0x000fe4000001ff00 */
[----:B------:R-:W-:Y:S02]  /*15c0*/  CS2R R82, SRZ ;  /* 0x0000000000527805 */ /* 0x000fe4000001ff00 */
[----:B------:R-:W-:Y:S01]  /*15d0*/  CS2R R80, SRZ ;  /* 0x0000000000507805 */ /* 0x000fe2000001ff00 */
[----:B------:R-:W-:Y:S01]  /*15e0*/  IMAD.U32 R26, RZ, RZ, UR42 ;  /* 0x0000002aff1a7e24 */ /* 0x000fe2000f8e00ff */
[----:B------:R-:W-:Y:S01]  /*15f0*/  CS2R R74, SRZ ;  /* 0x00000000004a7805 */ /* 0x000fe2000001ff00 */
[----:B------:R-:W-:Y:S01]  /*1600*/  IMAD.U32 R27, RZ, RZ, UR43 ;  /* 0x0000002bff1b7e24 */ /* 0x000fe2000f8e00ff */
        /* <DEDUP_REMOVED lines=14> */
[----:B---3--:R-:W-:Y:S01]  /*16f0*/  IMAD R19, R12, UR27, RZ ;  /* 0x0000001b0c137c24 */ /* 0x008fe2000f8e02ff */
[----:B------:R-:W-:-:S02]  /*1700*/  CS2R R48, SRZ ;  /* 0x0000000000307805 */ /* 0x000fc4000001ff00 */
[----:B------:R-:W-:Y:S02]  /*1710*/  CS2R R42, SRZ ;  /* 0x00000000002a7805 */ /* 0x000fe4000001ff00 */
[----:B------:R-:W-:Y:S01]  /*1720*/  CS2R R40, SRZ ;  /* 0x0000000000287805 */ /* 0x000fe2000001ff00 */
[----:B------:R-:W-:Y:S01]  /*1730*/  IMAD R13, R13, UR18, R19 ;  /* 0x000000120d0d7c24 */ /* 0x000fe2000f8e0213 */
[----:B------:R-:W-:Y:S01]  /*1740*/  CS2R R38, SRZ ;  /* 0x0000000000267805 */ /* 0x000fe2000001ff00 */
[----:B-1----:R-:W-:Y:S01]  /*1750*/  IMAD R19, R22, UR27, RZ ;  /* 0x0000001b16137c24 */ /* 0x002fe2000f8e02ff */
[----:B------:R-:W-:-:S03]  /*1760*/  CS2R R36, SRZ ;  /* 0x0000000000247805 */ /* 0x000fc6000001ff00 */
[----:B------:R-:W-:Y:S01]  /*1770*/  IMAD R19, R23, UR18, R19 ;  /* 0x0000001217137c24 */ /* 0x000fe2000f8e0213 */
[----:B------:R-:W-:Y:S01]  /*1780*/  @P4 BAR.SYNC.DEFER_BLOCKING 0x0 ;  /* 0x0000000000004b1d */ /* 0x000fe20000010000 */
[----:B--2---:R-:W-:-:S05]  /*1790*/  IMAD.MOV.U32 R30, RZ, RZ, R4 ;  /* 0x000000ffff1e7224 */ /* 0x004fca00078e0004 */
[----:B------:R-:W-:-:S03]  /*17a0*/  SHF.R.S32.HI R31, RZ, 0x1f, R30 ;  /* 0x0000001fff1f7819 */ /* 0x000fc6000001141e */
[----:B------:R-:W-:Y:S02]  /*17b0*/  IMAD.WIDE.U32 R4, R14, UR28, R30 ;  /* 0x0000001c0e047c25 */ /* 0x000fe4000f8e001e */
[----:B------:R1:W-:Y:S02]  /*17c0*/  STL [R1+0x4], R31 ;  /* 0x0000041f01007387 */ /* 0x0003e40000100800 */
[----:B------:R-:W-:Y:S01]  /*17d0*/  IMAD.IADD R5, R5, 0x1, R2 ;  /* 0x0000000105057824 */ /* 0x000fe200078e0202 */
[----:B------:R-:W-:Y:S01]  /*17e0*/  SHF.R.S32.HI R2, RZ, 0x5, R8 ;  /* 0x00000005ff027819 */ /* 0x000fe20000011408 */
[----:B------:R-:W-:-:S04]  /*17f0*/  IMAD.WIDE.U32 R4, R6, UR18, R4 ;  /* 0x0000001206047c25 */ /* 0x000fc8000f8e0004 */
[----:B------:R-:W-:Y:S02]  /*1800*/  IMAD.IADD R5, R5, 0x1, R7 ;  /* 0x0000000105057824 */ /* 0x000fe400078e0207 */
[----:B------:R-:W-:Y:S02]  /*1810*/  IMAD R2, R2, UR29, R9 ;  /* 0x0000001d02027c24 */ /* 0x000fe4000f8e0209 */
[----:B------:R-:W-:Y:S02]  /*1820*/  IMAD R7, R24, UR8, RZ ;  /* 0x0000000818077c24 */ /* 0x000fe4000f8e02ff */
[----:B------:R-:W-:Y:S01]  /*1830*/  IMAD.WIDE.U32 R8, R18, UR8, R30 ;  /* 0x0000000812087c25 */ /* 0x000fe2000f8e001e */
[----:B------:R-:W-:-:S03]  /*1840*/  USHF.L.U32 UR8, UR29, 0x6, URZ ;  /* 0x000000061d087899 */ /* 0x000fc6000800063f */
[----:B------:R-:W-:Y:S02]  /*1850*/  IMAD R6, R25, UR6, RZ ;  /* 0x0000000619067c24 */ /* 0x000fe4000f8e02ff */
[----:B------:R-:W-:Y:S01]  /*1860*/  IMAD.WIDE.U32 R4, R0, UR6, R4 ;  /* 0x0000000600047c25 */ /* 0x000fe2000f8e0004 */
[----:B------:R-:W-:Y:S01]  /*1870*/  USHF.R.S32.HI UR6, URZ, 0x1f, UR8 ;  /* 0x0000001f3f067899 */ /* 0x000fe20008011408 */
[----:B------:R-:W-:Y:S01]  /*1880*/  IADD3 R10, P1, P0, R2, UR8, R10 ;  /* 0x00000008020a7c10 */ /* 0x000fe2000f83e00a */
[----:B------:R-:W-:Y:S01]  /*1890*/  USHF.R.S32.HI UR8, URZ, 0x1f, UR10 ;  /* 0x0000001f3f087899 */ /* 0x000fe2000801140a */
[----:B------:R-:W-:Y:S01]  /*18a0*/  SHF.R.S32.HI R2, RZ, 0x1f, R2 ;  /* 0x0000001fff027819 */ /* 0x000fe20000011402 */
[----:B------:R-:W-:Y:S02]  /*18b0*/  IMAD R6, R0, UR7, R6 ;  /* 0x0000000700067c24 */ /* 0x000fe4000f8e0206 */
[----:B------:R-:W-:Y:S01]  /*18c0*/  UIMAD UR8, UR8, UR11, URZ ;  /* 0x0000000b080872a4 */ /* 0x000fe2000f8e023f */
[----:B------:R-:W-:Y:S01]  /*18d0*/  IADD3.X R2, R2, UR6, R17, P1, P0 ;  /* 0x0000000602027c10 */ /* 0x000fe20008fe0411 */
[----:B------:R-:W-:Y:S01]  /*18e0*/  IMAD.IADD R5, R5, 0x1, R6 ;  /* 0x0000000105057824 */ /* 0x000fe200078e0206 */
[----:B------:R-:W-:Y:S01]  /*18f0*/  IADD3 R10, P0, R10, R11, RZ ;  /* 0x0000000b0a0a7210 */ /* 0x000fe20007f1e0ff */
[----:B------:R-:W-:Y:S01]  /*1900*/  UIMAD UR8, UR40, UR10, UR8 ;  /* 0x0000000a280872a4 */ /* 0x000fe2000f8e0208 */
[----:B------:R-:W-:Y:S01]  /*1910*/  IMAD R7, R18, UR9, R7 ;  /* 0x0000000912077c24 */ /* 0x000fe2000f8e0207 */
[----:B------:R-:W-:Y:S01]  /*1920*/  ULDC.64 UR6, c[0x0][0x218] ;  /* 0x0000860000067ab9 */ /* 0x000fe20000000a00 */
[----:B------:R-:W-:Y:S01]  /*1930*/  IMAD.WIDE.U32 R4, R251, R14, R4 ;  /* 0x0000000efb047225 */ /* 0x000fe200078e0004 */
[----:B------:R-:W-:Y:S01]  /*1940*/  UIADD3 UR8, UR43, UR8, URZ ;  /* 0x000000082b087290 */ /* 0x000fe2000fffe03f */
[----:B------:R-:W-:-:S02]  /*1950*/  ULDC.64 UR10, c[0x0][0x258] ;  /* 0x00009600000a7ab9 */ /* 0x000fc40000000a00 */
[----:B------:R-:W-:Y:S01]  /*1960*/  IMAD.X R11, R2, 0x1, R16, P0 ;  /* 0x00000001020b7824 */ /* 0x000fe200000e0610 */
[----:B------:R-:W-:Y:S01]  /*1970*/  UIMAD UR8, UR8, UR39, URZ ;  /* 0x00000027080872a4 */ /* 0x000fe2000f8e023f */
[----:B------:R-:W2:Y:S01]  /*1980*/  LDC.64 R16, c[0x0][0x250] ;  /* 0x00009400ff107b82 */ /* 0x000ea20000000a00 */
[----:B------:R-:W-:Y:S01]  /*1990*/  IMAD R2, R28, R14, RZ ;  /* 0x0000000e1c027224 */ /* 0x000fe200078e02ff */
[----:B------:R-:W-:Y:S01]  /*19a0*/  LEA R6, P0, R4, UR6, 0x1 ;  /* 0x0000000604067c11 */ /* 0x000fe2000f8008ff */
[----:B------:R-:W-:Y:S01]  /*19b0*/  UIMAD UR8, UR38, UR42, UR8 ;  /* 0x0000002a260872a4 */ /* 0x000fe2000f8e0208 */
[----:B------:R-:W-:Y:S01]  /*19c0*/  IMAD.WIDE.U32 R10, R26, UR39, R10 ;  /* 0x000000271a0a7c25 */ /* 0x000fe2000f8e000a */
[----:B------:R-:W-:-:S03]  /*19d0*/  UIMAD UR37, UR26, UR10, URZ ;  /* 0x0000000a1a2572a4 */ /* 0x000fc6000f8e023f */
[----:B------:R-:W-:Y:S01]  /*19e0*/  IMAD R2, R251, R15, R2 ;  /* 0x0000000ffb027224 */ /* 0x000fe200078e0202 */
[----:B------:R-:W-:Y:S01]  /*19f0*/  UIMAD UR37, UR20, UR11, UR37 ;  /* 0x0000000b142572a4 */ /* 0x000fe2000f8e0225 */
[----:B------:R-:W-:Y:S02]  /*1a00*/  IMAD.IADD R9, R9, 0x1, R7 ;  /* 0x0000000109097824 */ /* 0x000fe400078e0207 */
[----:B------:R-:W-:Y:S02]  /*1a10*/  IMAD.IADD R2, R5, 0x1, R2 ;  /* 0x0000000105027824 */ /* 0x000fe400078e0202 */
[----:B------:R-:W-:Y:S01]  /*1a20*/  VIADD R11, R11, UR8 ;  /* 0x000000080b0b7c36 */ /* 0x000fe20008000000 */
[----:B------:R-:W-:Y:S01]  /*1a30*/  ULDC.64 UR8, c[0x0][0x420] ;  /* 0x0001080000087ab9 */ /* 0x000fe20000000a00 */
[----:B------:R-:W-:Y:S01]  /*1a40*/  IMAD.WIDE.U32 R8, R12, UR18, R8 ;  /* 0x000000120c087c25 */ /* 0x000fe2000f8e0008 */
[----:B------:R-:W-:Y:S01]  /*1a50*/  LEA.HI.X R7, R4, UR7, R2, 0x1, P0 ;  /* 0x0000000704077c11 */ /* 0x000fe200080f0c02 */
[----:B------:R-:W-:Y:S01]  /*1a60*/  ULDC.64 UR6, c[0x0][0x400] ;  /* 0x0001000000067ab9 */ /* 0x000fe20000000a00 */
[----:B------:R-:W-:Y:S01]  /*1a70*/  LEA R12, P0, R14, R6, 0x7 ;  /* 0x000000060e0c7211 */ /* 0x000fe200078038ff */
[----:B------:R-:W-:Y:S01]  /*1a80*/  IMAD.IADD R9, R9, 0x1, R13 ;  /* 0x0000000109097824 */ /* 0x000fe200078e020d */
[----:B------:R-:W-:-:S02]  /*1a90*/  LEA R184, P1, R10, UR6, 0x2 ;  /* 0x000000060ab87c11 */ /* 0x000fc4000f8210ff */
[----:B------:R-:W-:Y:S01]  /*1aa0*/  LEA.HI.X R13, R14, R7, R15, 0x7, P0 ;  /* 0x000000070e0d7211 */ /* 0x000fe200000f3c0f */
[----:B--2---:R-:W-:Y:S01]  /*1ab0*/  IMAD R2, R16, UR4, RZ ;  /* 0x0000000410027c24 */ /* 0x004fe2000f8e02ff */
[----:B------:R-:W-:Y:S01]  /*1ac0*/  LEA.HI.X R185, R10, UR7, R11, 0x2, P1 ;  /* 0x000000070ab97c11 */ /* 0x000fe200088f140b */
[----:B------:R-:W-:Y:S01]  /*1ad0*/  IMAD.WIDE.U32 R4, R16, UR28, R30 ;  /* 0x0000001c10047c25 */ /* 0x000fe2000f8e001e */
[----:B------:R-:W-:-:S03]  /*1ae0*/  ULDC.64 UR6, c[0x0][0x268] ;  /* 0x00009a0000067ab9 */ /* 0x000fc60000000a00 */
[----:B------:R-:W-:Y:S02]  /*1af0*/  IMAD R2, R17, UR28, R2 ;  /* 0x0000001c11027c24 */ /* 0x000fe4000f8e0202 */
[C---:B-----5:R-:W-:Y:S02]  /*1b00*/  IMAD R10, R20.reuse, UR27, RZ ;  /* 0x0000001b140a7c24 */ /* 0x060fe4000f8e02ff */
[----:B------:R-:W-:Y:S02]  /*1b10*/  IMAD.IADD R5, R5, 0x1, R2 ;  /* 0x0000000105057824 */ /* 0x000fe400078e0202 */
[----:B------:R-:W-:Y:S02]  /*1b20*/  IMAD R2, R21, UR18, R10 ;  /* 0x0000001215027c24 */ /* 0x000fe4000f8e020a */
[----:B------:R-:W-:-:S04]  /*1b30*/  IMAD.WIDE.U32 R10, R20, UR18, R30 ;  /* 0x00000012140a7c25 */ /* 0x000fc8000f8e001e */
[----:B------:R-:W-:-:S04]  /*1b40*/  IMAD.WIDE.U32 R4, R22, UR18, R4 ;  /* 0x0000001216047c25 */ /* 0x000fc8000f8e0004 */
[----:B------:R-:W-:Y:S02]  /*1b50*/  IMAD.IADD R11, R11, 0x1, R2 ;  /* 0x000000010b0b7824 */ /* 0x000fe400078e0202 */
[----:B------:R-:W-:Y:S02]  /*1b60*/  IMAD R2, R24, UR8, RZ ;  /* 0x0000000818027c24 */ /* 0x000fe4000f8e02ff */
[----:B------:R-:W-:Y:S02]  /*1b70*/  IMAD.IADD R5, R5, 0x1, R19 ;  /* 0x0000000105057824 */ /* 0x000fe400078e0213 */
[----:B------:R-:W-:Y:S01]  /*1b80*/  IMAD.U32 R14, RZ, RZ, UR10 ;  /* 0x0000000aff0e7e24 */ /* 0x000fe2000f8e00ff */
[----:B------:R-:W-:Y:S01]  /*1b90*/  ULDC.64 UR10, c[0x0][0x210] ;  /* 0x00008400000a7ab9 */ /* 0x000fe20000000a00 */
[----:B------:R-:W-:Y:S02]  /*1ba0*/  IMAD R20, R18, UR9, R2 ;  /* 0x0000000912147c24 */ /* 0x000fe4000f8e0202 */
[----:B------:R-:W-:-:S02]  /*1bb0*/  IMAD R2, R25, UR6, RZ ;  /* 0x0000000619027c24 */ /* 0x000fc4000f8e02ff */
[----:B------:R-:W-:Y:S01]  /*1bc0*/  IMAD.WIDE.U32 R4, R0, UR6, R4 ;  /* 0x0000000600047c25 */ /* 0x000fe2000f8e0004 */
[----:B------:R-:W-:-:S03]  /*1bd0*/  ULEA.HI UR6, UR32, UR32, URZ, 0x1 ;  /* 0x0000002020067291 */ /* 0x000fc6000f8f083f */
[----:B------:R-:W-:Y:S01]  /*1be0*/  IMAD.WIDE.U32 R14, R14, UR20, R8 ;  /* 0x000000140e0e7c25 */ /* 0x000fe2000f8e0008 */
[----:B------:R-:W-:-:S03]  /*1bf0*/  ULOP3.LUT UR6, UR6, 0xfffffffe, URZ, 0xc0, !UPT ;  /* 0xfffffffe06067892 */ /* 0x000fc6000f8ec03f */
[----:B------:R-:W-:Y:S01]  /*1c00*/  IMAD.WIDE.U32 R8, R18, UR8, R10 ;  /* 0x0000000812087c25 */ /* 0x000fe2000f8e000a */
[----:B------:R-:W-:Y:S01]  /*1c10*/  ULDC.64 UR8, c[0x0][0x428] ;  /* 0x00010a0000087ab9 */ /* 0x000fe20000000a00 */
[----:B------:R-:W-:Y:S01]  /*1c20*/  UIADD3 UR6, UR32, -UR6, URZ ;  /* 0x8000000620067290 */ /* 0x000fe2000fffe03f */
[----:B------:R-:W-:Y:S01]  /*1c30*/  LEA R222, P3, R14, UR10, 0x1 ;  /* 0x0000000a0ede7c11 */ /* 0x000fe2000f8608ff */
[----:B------:R-:W-:Y:S01]  /*1c40*/  IMAD R2, R0, UR7, R2 ;  /* 0x0000000700027c24 */ /* 0x000fe2000f8e0202 */
[----:B------:R-:W-:Y:S01]  /*1c50*/  UIMAD UR38, UR26, UR8, URZ ;  /* 0x000000081a2672a4 */ /* 0x000fe2000f8e023f */
[----:B------:R-:W-:Y:S01]  /*1c60*/  IMAD.IADD R9, R9, 0x1, R20 ;  /* 0x0000000109097824 */ /* 0x000fe200078e0214 */
[----:B------:R-:W-:Y:S01]  /*1c70*/  UISETP.NE.AND UP0, UPT, UR6, 0x1, UPT ;  /* 0x000000010600788c */ /* 0x000fe2000bf05270 */
[----:B------:R-:W-:Y:S01]  /*1c80*/  IMAD.U32 R10, RZ, RZ, UR8 ;  /* 0x00000008ff0a7e24 */ /* 0x000fe2000f8e00ff */
[----:B------:R-:W-:Y:S01]  /*1c90*/  UIMAD UR38, UR20, UR9, UR38 ;  /* 0x00000009142672a4 */ /* 0x000fe2000f8e0226 */
[----:B------:R-:W-:Y:S01]  /*1ca0*/  IMAD.IADD R5, R5, 0x1, R2 ;  /* 0x0000000105057824 */ /* 0x000fe200078e0202 */
[----:B------:R-:W-:Y:S01]  /*1cb0*/  ULDC.64 UR6, c[0x0][0x220] ;  /* 0x0000880000067ab9 */ /* 0x000fe20000000a00 */
[----:B------:R-:W-:Y:S01]  /*1cc0*/  IMAD R0, R28, R16, RZ ;  /* 0x000000101c007224 */ /* 0x000fe200078e02ff */
[----:B------:R-:W-:Y:S01]  /*1cd0*/  ULDC.64 UR8, c[0x0][0x3e0] ;  /* 0x0000f80000087ab9 */ /* 0x000fe20000000a00 */
[----:B------:R-:W-:Y:S01]  /*1ce0*/  IMAD.WIDE.U32 R10, R10, UR20, R8 ;  /* 0x000000140a0a7c25 */ /* 0x000fe2000f8e0008 */
[----:B------:R-:W-:Y:S01]  /*1cf0*/  PLOP3.LUT P0, PT, PT, PT, UP0, 0x80, 0x0 ;  /* 0x000000000000781c */ /* 0x000fe20003f0f008 */
[----:B------:R-:W-:-:S02]  /*1d00*/  UISETP.GE.AND UP0, UPT, UR33, 0x1, UPT ;  /* 0x000000012100788c */ /* 0x000fc4000bf06270 */
[C---:B------:R-:W-:Y:S01]  /*1d10*/  IMAD R0, R251.reuse, R17, R0 ;  /* 0x00000011fb007224 */ /* 0x040fe200078e0200 */
[----:B------:R-:W-:Y:S01]  /*1d20*/  LEA R220, P2, R10, UR8, 0x1 ;  /* 0x000000080adc7c11 */ /* 0x000fe2000f8408ff */
[----:B------:R-:W-:-:S04]  /*1d30*/  IMAD.WIDE.U32 R8, R251, R16, R4 ;  /* 0x00000010fb087225 */ /* 0x000fc800078e0004 */
[----:B------:R-:W-:Y:S01]  /*1d40*/  VIADD R5, R11, UR38 ;  /* 0x000000260b057c36 */ /* 0x000fe20008000000 */
[----:B------:R-:W-:Y:S01]  /*1d50*/  LEA R4, P1, R8, UR6, 0x1 ;  /* 0x0000000608047c11 */ /* 0x000fe2000f8208ff */
[----:B------:R-:W-:Y:S02]  /*1d60*/  VIADD R2, R15, UR37 ;  /* 0x000000250f027c36 */ /* 0x000fe40008000000 */
[----:B------:R-:W-:Y:S01]  /*1d70*/  VIADD R18, R246, 0x1800 ;  /* 0x00001800f6127836 */ /* 0x000fe20000000000 */
[----:B------:R-:W-:Y:S01]  /*1d80*/  LEA.HI.X R221, R10, UR9, R5, 0x1, P2 ;  /* 0x000000090add7c11 */ /* 0x000fe200090f0c05 */
[----:B------:R-:W-:Y:S01]  /*1d90*/  IMAD.IADD R0, R9, 0x1, R0 ;  /* 0x0000000109007824 */ /* 0x000fe200078e0200 */
[----:B------:R-:W-:Y:S01]  /*1da0*/  LEA.HI.X R223, R14, UR11, R2, 0x1, P3 ;  /* 0x0000000b0edf7c11 */ /* 0x000fe200098f0c02 */
[----:B------:R-:W-:Y:S01]  /*1db0*/  ULDC.64 UR8, c[0x0][0x478] ;  /* 0x00011e0000087ab9 */ /* 0x000fe20000000a00 */
[----:B------:R-:W-:Y:S01]  /*1dc0*/  SEL R2, R18, R246, !P0 ;  /* 0x000000f612027207 */ /* 0x000fe20004000000 */
[----:B------:R-:W-:Y:S01]  /*1dd0*/  UIMAD.WIDE UR8, UR34, 0x4, UR8 ;  /* 0x00000004220878a5 */ /* 0x000fe2000f8e0208 */
[----:B------:R-:W-:Y:S01]  /*1de0*/  LEA.HI.X R5, R8, UR7, R0, 0x1, P1 ;  /* 0x0000000708057c11 */ /* 0x000fe200088f0c00 */
[----:B------:R-:W-:Y:S01]  /*1df0*/  ULDC.64 UR6, c[0x0][0x2b0] ;  /* 0x0000ac0000067ab9 */ /* 0x000fe20000000a00 */
[----:B------:R-:W-:Y:S01]  /*1e00*/  LEA R0, R246, UR5, 0x1 ;  /* 0x00000005f6007c11 */ /* 0x000fe2000f8e08ff */
[----:B------:R-:W-:Y:S01]  /*1e10*/  UIMAD.WIDE UR6, UR35, 0x4, UR6 ;  /* 0x00000004230678a5 */ /* 0x000fe2000f8e0206 */
[----:B------:R-:W-:-:S02]  /*1e20*/  LEA R2, R2, UR5, 0x1 ;  /* 0x0000000502027c11 */ /* 0x000fc4000f8e08ff */
[C---:B------:R-:W-:Y:S01]  /*1e30*/  LEA R8, P1, R16.reuse, R4, 0x7 ;  /* 0x0000000410087211 */ /* 0x040fe200078238ff */
[----:B------:R-:W-:Y:S01]  /*1e40*/  @!PT LDS RZ, [RZ] ;  /* 0x00000000fffff984 */ /* 0x000fe20000000800 */
[----:B------:R-:W-:Y:S01]  /*1e50*/  @!PT LDS RZ, [RZ] ;  /* 0x00000000fffff984 */ /* 0x000fe20000000800 */
[----:B------:R-:W-:Y:S01]  /*1e60*/  @!PT LDS RZ, [RZ] ;  /* 0x00000000fffff984 */ /* 0x000fe20000000800 */
[----:B------:R-:W-:Y:S03]  /*1e70*/  LDGSTS.E.BYPASS.LTC128B.128 [R0+0x6000], desc[UR22][R220.64] ;  /* 0x06000000dc007fae */ /* 0x000fe6000b901d56 */
[----:B------:R-:W-:Y:S01]  /*1e80*/  LEA.HI.X R9, R16, R5, R17, 0x7, P1 ;  /* 0x0000000510097211 */ /* 0x000fe200008f3c11 */
[----:B------:R-:W-:Y:S01]  /*1e90*/  LDGSTS.E.BYPASS.LTC128B.128 [R0+0x7000], desc[UR22][R220.64+0x40] ;  /* 0x07000040dc007fae */ /* 0x000fe2000b901d56 */
[----:B------:R-:W-:-:S03]  /*1ea0*/  PLOP3.LUT P1, PT, PT, PT, UP0, 0x80, 0x0 ;  /* 0x000000000000781c */ /* 0x000fc60003f2f008 */
[----:B------:R-:W-:Y:S04]  /*1eb0*/  LDGSTS.E.BYPASS.LTC128B.128 [R0+0x8000], desc[UR22][R220.64+0x80] ;  /* 0x08000080dc007fae */ /* 0x000fe8000b901d56 */
[----:B------:R-:W-:Y:S04]  /*1ec0*/  LDGSTS.E.BYPASS.LTC128B.128 [R2], desc[UR22][R222.64] ;  /* 0x00000000de027fae */ /* 0x000fe8000b901d56 */
[----:B------:R-:W-:Y:S04]  /*1ed0*/  LDGSTS.E.BYPASS.LTC128B.128 [R2+0x1000], desc[UR22][R222.64+0x40] ;  /* 0x01000040de027fae */ /* 0x000fe8000b901d56 */
        /* <DEDUP_REMOVED lines=14> */
[----:B--2---:R-:W-:-:S05]  /*1fc0*/  IMAD.SHL.U32 R4, R252, 0x4, RZ ;  /* 0x00000004fc047824 */ /* 0x004fca00078e00ff */
[----:B------:R-:W-:Y:S02]  /*1fd0*/  IADD3 R4, P2, R4, UR6, RZ ;  /* 0x0000000604047c10 */ /* 0x000fe4000ff5e0ff */
[----:B---3--:R-:W-:-:S04]  /*1fe0*/  SHF.R.S32.HI R0, RZ, 0x1f, R252 ;  /* 0x0000001fff007819 */ /* 0x008fc800000114fc */
[----:B------:R-:W-:-:S04]  /*1ff0*/  SHF.L.U64.HI R5, R252, 0x2, R0 ;  /* 0x00000002fc057819 */ /* 0x000fc80000010200 */
[----:B------:R-:W-:Y:S01]  /*2000*/  IADD3.X R5, R5, UR7, RZ, P2, !PT ;  /* 0x0000000705057c10 */ /* 0x000fe200097fe4ff */
[----:B-1----:R-:W-:Y:S06]  /*2010*/  @!P1 BRA `(.L_x_1016) ;  /* 0x0000003800b09947 */ /* 0x002fec0003800000 */
[----:B------:R1:W5:Y:S04]  /*2020*/  LDG.E R243, desc[UR22][R4.64] ;  /* 0x0000001604f37981 */ /* 0x000368000c1e1900 */
[----:B------:R1:W5:Y:S04]  /*2030*/  LDG.E R242, desc[UR22][R4.64+0x20] ;  /* 0x0000201604f27981 */ /* 0x000368000c1e1900 */
[----:B------:R1:W5:Y:S04]  /*2040*/  LDG.E R241, desc[UR22][R4.64+0x80] ;  /* 0x0000801604f17981 */ /* 0x000368000c1e1900 */
[----:B------:R1:W5:Y:S01]  /*2050*/  LDG.E R240, desc[UR22][R4.64+0xa0] ;  /* 0x0000a01604f07981 */ /* 0x000362000c1e1900 */
[----:B------:R-:W-:Y:S01]  /*2060*/  USHF.L.U32 UR35, UR29, 0x4, URZ ;  /* 0x000000041d237899 */ /* 0x000fe2000800063f */
[----:B------:R-:W-:Y:S01]  /*2070*/  IMAD.MOV.U32 R225, RZ, RZ, R2 ;  /* 0x000000ffffe17224 */ /* 0x000fe200078e0002 */
[----:B------:R-:W-:Y:S01]  /*2080*/  USHF.L.U32 UR36, UR29, 0x3, URZ ;  /* 0x000000031d247899 */ /* 0x000fe2000800063f */
[----:B------:R-:W-:Y:S01]  /*2090*/  SHF.L.U64.HI R247, R252, 0x2, R0 ;  /* 0x00000002fcf77819 */ /* 0x000fe20000010200 */
[----:B------:R-:W-:Y:S01]  /*20a0*/  UIADD3 UR47, UR35, 0x20, URZ ;  /* 0x00000020232f7890 */ /* 0x000fe2000fffe03f */
[----:B------:R-:W-:Y:S01]  /*20b0*/  VIADD R2, R181, 0x1800 ;  /* 0x00001800b5027836 */ /* 0x000fe20000000000 */
[----:B------:R-:W-:Y:S01]  /*20c0*/  UIADD3 UR44, UR35, 0x40, URZ ;  /* 0x00000040232c7890 */ /* 0x000fe2000fffe03f */
[----:B------:R-:W-:Y:S01]  /*20d0*/  IADD3 R0, R182, 0x1800, RZ ;  /* 0x00001800b6007810 */ /* 0x000fe20007ffe0ff */
[----:B------:R-:W-:Y:S01]  /*20e0*/  UIADD3 UR46, UR36, UR47, URZ ;  /* 0x0000002f242e7290 */ /* 0x000fe2000fffe03f */
[----:B------:R-:W-:Y:S01]  /*20f0*/  IMAD.SHL.U32 R248, R252, 0x4, RZ ;  /* 0x00000004fcf87824 */ /* 0x000fe200078e00ff */
[----:B------:R-:W-:Y:S01]  /*2100*/  UIADD3 UR43, UR36, UR44, URZ ;  /* 0x0000002c242b7290 */ /* 0x000fe2000fffe03f */
[----:B------:R-:W-:Y:S01]  /*2110*/  SEL R2, R2, R181, !P0 ;  /* 0x000000b502027207 */ /* 0x000fe20004000000 */
[----:B------:R-:W-:Y:S01]  /*2120*/  UIADD3 UR45, UR36, UR46, URZ ;  /* 0x0000002e242d7290 */ /* 0x000fe2000fffe03f */
[----:B------:R-:W-:Y:S01]  /*2130*/  SEL R0, R0, R182, !P0 ;  /* 0x000000b600007207 */ /* 0x000fe20004000000 */
[----:B------:R-:W-:Y:S01]  /*2140*/  UIADD3 UR42, UR36, UR43, URZ ;  /* 0x0000002b242a7290 */ /* 0x000fe2000fffe03f */
[----:B------:R-:W-:Y:S01]  /*2150*/  MOV R127, RZ ;  /* 0x000000ff007f7202 */ /* 0x000fe20000000f00 */
[----:B------:R-:W-:-:S02]  /*2160*/  UIADD3 UR39, UR36, UR45, URZ ;  /* 0x0000002d24277290 */ /* 0x000fc4000fffe03f */
[----:B------:R-:W-:Y:S02]  /*2170*/  UIADD3 UR41, UR36, UR42, URZ ;  /* 0x0000002a24297290 */ /* 0x000fe4000fffe03f */
[----:B------:R-:W-:Y:S02]  /*2180*/  UIADD3 UR38, UR36, UR39, URZ ;  /* 0x0000002724267290 */ /* 0x000fe4000fffe03f */
[----:B------:R-:W-:Y:S02]  /*2190*/  UIADD3 UR40, UR36, UR41, URZ ;  /* 0x0000002924287290 */ /* 0x000fe4000fffe03f */
[----:B------:R-:W-:Y:S02]  /*21a0*/  UIMAD UR34, UR29, 0x18, URZ ;  /* 0x000000181d2278a4 */ /* 0x000fe4000f8e023f */
[----:B------:R-:W-:Y:S02]  /*21b0*/  USHF.L.U32 UR33, UR29, 0x5, URZ ;  /* 0x000000051d217899 */ /* 0x000fe4000800063f */
[----:B------:R-:W-:-:S02]  /*21c0*/  UIMAD UR11, UR29, 0x28, URZ ;  /* 0x000000281d0b78a4 */ /* 0x000fc4000f8e023f */
[----:B------:R-:W-:Y:S02]  /*21d0*/  UIMAD UR10, UR29, 0x30, URZ ;  /* 0x000000301d0a78a4 */ /* 0x000fe4000f8e023f */
[----:B------:R-:W-:Y:S01]  /*21e0*/  UIMAD UR52, UR29, 0x38, URZ ;  /* 0x000000381d3478a4 */ /* 0x000fe2000f8e023f */
[----:B------:R-:W-:Y:S01]  /*21f0*/  ULDC UR49, c[0x0][0x270] ;  /* 0x00009c0000317ab9 */ /* 0x000fe20000000800 */
[----:B------:R-:W-:Y:S02]  /*2200*/  UIADD3 UR37, UR36, UR38, URZ ;  /* 0x0000002624257290 */ /* 0x000fe4000fffe03f */
[----:B------:R-:W-:Y:S01]  /*2210*/  UIADD3 UR29, UR36, UR40, URZ ;  /* 0x00000028241d7290 */ /* 0x000fe2000fffe03f */
[----:B------:R-:W-:Y:S01]  /*2220*/  LEA R172, R2, UR5, 0x1 ;  /* 0x0000000502ac7c11 */ /* 0x000fe2000f8e08ff */
[----:B------:R-:W-:Y:S01]  /*2230*/  ULDC UR51, c[0x0][0x39c] ;  /* 0x0000e70000337ab9 */ /* 0x000fe20000000800 */
[----:B------:R-:W-:Y:S01]  /*2240*/  LEA R175, R0, UR5, 0x1 ;  /* 0x0000000500af7c11 */ /* 0x000fe2000f8e08ff */
[----:B-1----:R-:W-:-:S08]  /*2250*/  ULDC UR50, c[0x0][0x2ec] ;  /* 0x0000bb0000327ab9 */ /* 0x002fd00000000800 */
.L_x_1019:
[----:B------:R-:W0:Y:S01]  /*2260*/  LDGDEPBAR ;  /* 0x00000000000079af */ /* 0x000e220000000000 */
[----:B------:R-:W-:Y:S01]  /*2270*/  IADD3 R0, R180, R175, RZ ;  /* 0x000000afb4007210 */ /* 0x000fe20007ffe0ff */
[----:B-----5:R-:W-:Y:S01]  /*2280*/  FMUL.FTZ R2, R241, 1.4426950216293334961 ;  /* 0x3fb8aa3bf1027820 */ /* 0x020fe20000410000 */
[----:B------:R-:W-:Y:S01]  /*2290*/  FSETP.NEU.FTZ.AND P0, PT, R243, -INF , PT ;  /* 0xff800000f300780b */ /* 0x000fe20003f1d000 */
[----:B------:R-:W-:Y:S06]  /*22a0*/  UISETP.GE.AND UP2, UPT, UR32, 0x1, UPT ;  /* 0x000000012000788c */ /* 0x000fec000bf46270 */
        /* <DEDUP_REMOVED lines=89> */
[----:B------:R-:W4:Y:S01]  /*2840*/  MUFU.TANH R239, R6 ;  /* 0x0000000600ef7308 */ /* 0x000f220000002400 */
[----:B--2---:R-:W-:Y:S05]  /*2850*/  FMUL.FTZ R9, R243, 1.4426950216293334961 ;  /* 0x3fb8aa3bf3097820 */ /* 0x004fea0000410000 */
[----:B------:R-:W-:Y:S04]  /*2860*/  FSEL R9, R9, RZ, P0 ;  /* 0x000000ff09097208 */ /* 0x000fe80000000000 */
[----:B------:R2:W-:Y:S01]  /*2870*/  MUFU.TANH R238, R7 ;  /* 0x0000000700ee7308 */ /* 0x0005e20000002400 */
[----:B------:R-:W-:Y:S01]  /*2880*/  FSETP.NEU.FTZ.AND P0, PT, R242, -INF , PT ;  /* 0xff800000f200780b */ /* 0x000fe20003f1d000 */
[--C-:B-1----:R-:W-:Y:S08]  /*2890*/  FFMA.FTZ R0, R233, UR50, -R9.reuse ;  /* 0x00000032e9007c23 */ /* 0x102ff00008010809 */
[----:B------:R3:W-:Y:S10]  /*28a0*/  MUFU.EX2 R167, R0 ;  /* 0x0000000000a77308 */ /* 0x0007f40000000800 */
[----:B------:R1:W-:Y:S01]  /*28b0*/  MUFU.TANH R208, R8 ;  /* 0x0000000800d07308 */ /* 0x0003e20000002400 */
[----:B--2---:R-:W2:Y:S09]  /*28c0*/  LDSM.16.M88.4 R4, [R174+0xd400] ;  /* 0x00d40000ae04783b */ /* 0x004eb20000000200 */
[----:B------:R-:W2:Y:S01]  /*28d0*/  MUFU.TANH R203, R12 ;  /* 0x0000000c00cb7308 */ /* 0x000ea20000002400 */
[--C-:B---3--:R-:W-:Y:S09]  /*28e0*/  FFMA.FTZ R0, R232, UR50, -R9.reuse ;  /* 0x00000032e8007c23 */ /* 0x108ff20008010809 */
[----:B------:R4:W3:Y:S01]  /*28f0*/  MUFU.EX2 R166, R0 ;  /* 0x0000000000a67308 */ /* 0x0008e20000000800 */
[----:B-1----:R-:W-:Y:S05]  /*2900*/  FMUL.FTZ R8, R242, 1.4426950216293334961 ;  /* 0x3fb8aa3bf2087820 */ /* 0x002fea0000410000 */
[----:B------:R-:W-:Y:S04]  /*2910*/  FSEL R8, R8, RZ, P0 ;  /* 0x000000ff08087208 */ /* 0x000fe80000000000 */
[----:B------:R-:W1:Y:S01]  /*2920*/  MUFU.TANH R202, R13 ;  /* 0x0000000d00ca7308 */ /* 0x000e620000002400 */
[----:B------:R-:W-:Y:S04]  /*2930*/  FSETP.NEU.FTZ.AND P0, PT, R241, -INF , PT ;  /* 0xff800000f100780b */ /* 0x000fe80003f1d000 */
[----:B------:R-:W-:Y:S02]  /*2940*/  FSEL R2, R2, RZ, P0 ;  /* 0x000000ff02027208 */ /* 0x000fe40000000000 */
[----:B------:R-:W-:Y:S03]  /*2950*/  FSETP.NEU.FTZ.AND P0, PT, R240, -INF , PT ;  /* 0xff800000f000780b */ /* 0x000fe60003f1d000 */
[----:B------:R-:W1:Y:S01]  /*2960*/  MUFU.TANH R212, R14 ;  /* 0x0000000e00d47308 */ /* 0x000e620000002400 */
[----:B----4-:R-:W-:Y:S09]  /*2970*/  FFMA.FTZ R0, R239, UR50, -R8 ;  /* 0x00000032ef007c23 */ /* 0x010ff20008010808 */
[----:B------:R4:W-:Y:S01]  /*2980*/  MUFU.EX2 R183, R0 ;  /* 0x0000000000b77308 */ /* 0x0009e20000000800 */
[-C--:B--2---:R-:W-:Y:S06]  /*2990*/  HMMA.16816.F32 R20, R156, R4.reuse, R20 ;  /* 0x000000049c14723c */ /* 0x084fec0000001814 */
[C---:B------:R-:W-:Y:S03]  /*29a0*/  HMMA.16816.F32 R24, R136.reuse, R4, R24 ;  /* 0x000000048818723c */ /* 0x040fe60000001818 */
[----:B------:R-:W2:Y:S03]  /*29b0*/  MUFU.TANH R211, R15 ;  /* 0x0000000f00d37308 */ /* 0x000ea60000002400 */
[-C--:B------:R-:W-:Y:S07]  /*29c0*/  HMMA.16816.F32 R28, R136, R6.reuse, R28 ;  /* 0x00000006881c723c */ /* 0x080fee000000181c */
[----:B------:R-:W2:Y:S01]  /*29d0*/  MUFU.TANH R231, R16 ;  /* 0x0000001000e77308 */ /* 0x000ea20000002400 */
[----:B------:R-:W-:Y:S03]  /*29e0*/  FFMA.FTZ R4, R203, UR50, -R2 ;  /* 0x00000032cb047c23 */ /* 0x000fe60008010802 */
[----:B---3--:R-:W-:Y:S01]  /*29f0*/  F2FP.F16.F32.PACK_AB R5, R166, R167 ;  /* 0x000000a7a605723e */ /* 0x008fe200000000ff */
[----:B------:R-:W-:Y:S05]  /*2a00*/  HMMA.16816.F32 R32, R156, R6, R32 ;  /* 0x000000069c20723c */ /* 0x000fea0000001820 */
[----:B------:R1:W-:Y:S01]  /*2a10*/  MUFU.EX2 R192, R4 ;  /* 0x0000000400c07308 */ /* 0x0003e20000000800 */
[----:B----4-:R-:W-:Y:S01]  /*2a20*/  FFMA.FTZ R0, R238, UR50, -R8 ;  /* 0x00000032ee007c23 */ /* 0x010fe20008010808 */
[----:B------:R3:W-:Y:S01]  /*2a30*/  STS [R218+0x19000], R5 ;  /* 0x01900005da007388 */ /* 0x0007e20000000800 */
[----:B------:R-:W-:Y:S03]  /*2a40*/  FMUL.FTZ R20, R20, UR51 ;  /* 0x0000003314147c20 */ /* 0x000fe60008410000 */
[----:B------:R-:W-:Y:S01]  /*2a50*/  FMUL.FTZ R21, R21, UR51 ;  /* 0x0000003315157c20 */ /* 0x000fe20008410000 */
[----:B------:R-:W-:Y:S03]  /*2a60*/  FMUL.FTZ R22, R22, UR51 ;  /* 0x0000003316167c20 */ /* 0x000fe60008410000 */
[----:B------:R4:W-:Y:S01]  /*2a70*/  MUFU.EX2 R186, R0 ;  /* 0x0000000000ba7308 */ /* 0x0009e20000000800 */
[----:B------:R-:W-:Y:S01]  /*2a80*/  FMUL.FTZ R23, R23, UR51 ;  /* 0x0000003317177c20 */ /* 0x000fe20008410000 */
[----:B------:R-:W-:Y:S01]  /*2a90*/  FMUL.FTZ R24, R24, UR51 ;  /* 0x0000003318187c20 */ /* 0x000fe20008410000 */
[----:B------:R-:W-:Y:S01]  /*2aa0*/  FMUL.FTZ R25, R25, UR51 ;  /* 0x0000003319197c20 */ /* 0x000fe20008410000 */
[----:B------:R-:W-:Y:S01]  /*2ab0*/  FMUL.FTZ R26, R26, UR51 ;  /* 0x000000331a1a7c20 */ /* 0x000fe20008410000 */
[----:B------:R-:W-:Y:S01]  /*2ac0*/  FMUL.FTZ R28, R28, UR51 ;  /* 0x000000331c1c7c20 */ /* 0x000fe20008410000 */
[----:B------:R-:W-:Y:S01]  /*2ad0*/  FMUL.FTZ R29, R29, UR51 ;  /* 0x000000331d1d7c20 */ /* 0x000fe20008410000 */
[----:B------:R-:W-:Y:S03]  /*2ae0*/  FMUL.FTZ R30, R30, UR51 ;  /* 0x000000331e1e7c20 */ /* 0x000fe60008410000 */
[----:B------:R-:W3:Y:S01]  /*2af0*/  MUFU.TANH R230, R17 ;  /* 0x0000001100e67308 */ /* 0x000ee20000002400 */
[----:B-1----:R-:W-:Y:S01]  /*2b00*/  FFMA.FTZ R4, R202, UR50, -R2 ;  /* 0x00000032ca047c23 */ /* 0x002fe20008010802 */
[----:B------:R-:W-:Y:S01]  /*2b10*/  FMUL.FTZ R31, R31, UR51 ;  /* 0x000000331f1f7c20 */ /* 0x000fe20008410000 */
[----:B------:R-:W-:Y:S01]  /*2b20*/  FMUL.FTZ R27, R27, UR51 ;  /* 0x000000331b1b7c20 */ /* 0x000fe20008410000 */
[----:B------:R-:W-:Y:S01]  /*2b30*/  FMUL.FTZ R32, R32, UR51 ;  /* 0x0000003320207c20 */ /* 0x000fe20008410000 */
[----:B------:R-:W-:Y:S01]  /*2b40*/  FMUL.FTZ R34, R34, UR51 ;  /* 0x0000003322227c20 */ /* 0x000fe20008410000 */
[----:B------:R-:W-:Y:S01]  /*2b50*/  FMUL.FTZ R33, R33, UR51 ;  /* 0x0000003321217c20 */ /* 0x000fe20008410000 */
[----:B------:R-:W-:Y:S03]  /*2b60*/  FMUL.FTZ R35, R35, UR51 ;  /* 0x0000003323237c20 */ /* 0x000fe60008410000 */
[----:B------:R1:W-:Y:S01]  /*2b70*/  MUFU.EX2 R191, R4 ;  /* 0x0000000400bf7308 */ /* 0x0003e20000000800 */
[----:B----4-:R-:W-:Y:S05]  /*2b80*/  FMUL.FTZ R0, R240, 1.4426950216293334961 ;  /* 0x3fb8aa3bf0007820 */ /* 0x010fea0000410000 */
[----:B------:R-:W-:Y:S04]  /*2b90*/  FSEL R0, R0, RZ, P0 ;  /* 0x000000ff00007208 */ /* 0x000fe80000000000 */
[----:B------:R-:W4:Y:S01]  /*2ba0*/  MUFU.TANH R237, R18 ;  /* 0x0000001200ed7308 */ /* 0x000f220000002400 */
[----:B------:R-:W-:Y:S04]  /*2bb0*/  IADD3 R152, P0, R248, UR8, RZ ;  /* 0x00000008f8987c10 */ /* 0x000fe8000ff1e0ff */
[----:B------:R-:W-:Y:S05]  /*2bc0*/  IADD3.X R153, R247, UR9, RZ, P0, !PT ;  /* 0x00000009f7997c10 */ /* 0x000fea00087fe4ff */
[----:B------:R-:W4:Y:S01]  /*2bd0*/  MUFU.TANH R236, R19 ;  /* 0x0000001300ec7308 */ /* 0x000f220000002400 */
[--C-:B-1----:R-:W-:Y:S01]  /*2be0*/  FFMA.FTZ R4, R212, UR50, -R0.reuse ;  /* 0x00000032d4047c23 */ /* 0x102fe20008010800 */
[----:B------:R-:W4:Y:S04]  /*2bf0*/  LDG.E R151, desc[UR22][R152.64] ;  /* 0x0000001698977981 */ /* 0x000f28000c1e1900 */
[----:B------:R-:W4:Y:S04]  /*2c00*/  LDG.E R150, desc[UR22][R152.64+0x20] ;  /* 0x0000201698967981 */ /* 0x000f28000c1e1900 */
[----:B------:R2:W-:Y:S01]  /*2c10*/  MUFU.EX2 R205, R4 ;  /* 0x0000000400cd7308 */ /* 0x0005e20000000800 */
[----:B------:R1:W5:Y:S04]  /*2c20*/  LDG.E R149, desc[UR22][R152.64+0x80] ;  /* 0x0000801698957981 */ /* 0x000368000c1e1900 */
[----:B------:R1:W5:Y:S05]  /*2c30*/  LDG.E R148, desc[UR22][R152.64+0xa0] ;  /* 0x0000a01698947981 */ /* 0x00036a000c1e1900 */
[----:B------:R-:W1:Y:S10]  /*2c40*/  MUFU.TANH R228, R20 ;  /* 0x0000001400e47308 */ /* 0x000e740000002400 */
[----:B------:R-:W-:Y:S01]  /*2c50*/  MUFU.TANH R229, R21 ;  /* 0x0000001500e57308 */ /* 0x000fe20000002400 */
[----:B--2---:R-:W-:Y:S09]  /*2c60*/  FFMA.FTZ R4, R211, UR50, -R0 ;  /* 0x00000032d3047c23 */ /* 0x004ff20008010800 */
[----:B------:R2:W-:Y:S10]  /*2c70*/  MUFU.EX2 R204, R4 ;  /* 0x0000000400cc7308 */ /* 0x0005f40000000800 */
[----:B------:R-:W-:Y:S10]  /*2c80*/  MUFU.TANH R235, R22 ;  /* 0x0000001600eb7308 */ /* 0x000ff40000002400 */
[----:B------:R-:W-:Y:S01]  /*2c90*/  MUFU.TANH R234, R23 ;  /* 0x0000001700ea7308 */ /* 0x000fe20000002400 */
[--C-:B--2---:R-:W-:Y:S09]  /*2ca0*/  FFMA.FTZ R4, R231, UR50, -R9.reuse ;  /* 0x00000032e7047c23 */ /* 0x104ff20008010809 */
[----:B------:R3:W-:Y:S10]  /*2cb0*/  MUFU.EX2 R161, R4 ;  /* 0x0000000400a17308 */ /* 0x0007f40000000800 */
[----:B------:R-:W-:Y:S10]  /*2cc0*/  MUFU.TANH R194, R24 ;  /* 0x0000001800c27308 */ /* 0x000ff40000002400 */
[----:B------:R-:W-:Y:S01]  /*2cd0*/  MUFU.TANH R193, R25 ;  /* 0x0000001900c17308 */ /* 0x000fe20000002400 */
[--C-:B---3--:R-:W-:Y:S09]  /*2ce0*/  FFMA.FTZ R4, R230, UR50, -R9.reuse ;  /* 0x00000032e6047c23 */ /* 0x108ff20008010809 */
[----:B------:R4:W-:Y:S10]  /*2cf0*/  MUFU.EX2 R160, R4 ;  /* 0x0000000400a07308 */ /* 0x0009f40000000800 */
[----:B------:R-:W-:Y:S10]  /*2d00*/  MUFU.TANH R206, R26 ;  /* 0x0000001a00ce7308 */ /* 0x000ff40000002400 */
[----:B------:R-:W-:Y:S01]  /*2d10*/  MUFU.TANH R201, R27 ;  /* 0x0000001b00c97308 */ /* 0x000fe20000002400 */
[--C-:B----4-:R-:W-:Y:S09]  /*2d20*/  FFMA.FTZ R4, R237, UR50, -R8.reuse ;  /* 0x00000032ed047c23 */ /* 0x110ff20008010808 */
[----:B------:R2:W-:Y:S10]  /*2d30*/  MUFU.EX2 R165, R4 ;  /* 0x0000000400a57308 */ /* 0x0005f40000000800 */
[----:B------:R3:W-:Y:S10]  /*2d40*/  MUFU.TANH R214, R10 ;  /* 0x0000000a00d67308 */ /* 0x0007f40000002400 */
[----:B------:R-:W-:Y:S01]  /*2d50*/  MUFU.TANH R187, R28 ;  /* 0x0000001c00bb7308 */ /* 0x000fe20000002400 */
[----:B--2---:R-:W-:Y:S09]  /*2d60*/  FFMA.FTZ R4, R236, UR50, -R8 ;  /* 0x00000032ec047c23 */ /* 0x004ff20008010808 */
[----:B------:R1:W2:Y:S01]  /*2d70*/  MUFU.EX2 R164, R4 ;  /* 0x0000000400a47308 */ /* 0x0002a20000000800 */
[--C-:B---3--:R-:W-:Y:S09]  /*2d80*/  FFMA.FTZ R10, R208, UR50, -R2.reuse ;  /* 0x00000032d00a7c23 */ /* 0x108ff20008010802 */
[----:B------:R3:W-:Y:S10]  /*2d90*/  MUFU.EX2 R198, R10 ;  /* 0x0000000a00c67308 */ /* 0x0007f40000000800 */
[----:B------:R-:W-:Y:S01]  /*2da0*/  MUFU.TANH R190, R29 ;  /* 0x0000001d00be7308 */ /* 0x000fe20000002400 */
[--C-:B-1----:R-:W-:Y:S01]  /*2db0*/  FFMA.FTZ R4, R228, UR50, -R9.reuse ;  /* 0x00000032e4047c23 */ /* 0x102fe20008010809 */
[----:B--2---:R-:W-:Y:S08]  /*2dc0*/  F2FP.F16.F32.PACK_AB R5, R164, R165 ;  /* 0x000000a5a405723e */ /* 0x004ff000000000ff */
[----:B------:R1:W-:Y:S01]  /*2dd0*/  MUFU.EX2 R156, R4 ;  /* 0x00000004009c7308 */ /* 0x0003e20000000800 */
[----:B---3--:R-:W-:Y:S09]  /*2de0*/  FFMA.FTZ R10, R207, UR50, -R2 ;  /* 0x00000032cf0a7c23 */ /* 0x008ff20008010802 */
[----:B------:R-:W-:Y:S10]  /*2df0*/  MUFU.TANH R219, R32 ;  /* 0x0000002000db7308 */ /* 0x000ff40000002400 */
[----:B------:R-:W-:Y:S01]  /*2e00*/  MUFU.TANH R227, R34 ;  /* 0x0000002200e37308 */ /* 0x000fe20000002400 */
[--C-:B-1----:R-:W-:Y:S09]  /*2e10*/  FFMA.FTZ R4, R229, UR50, -R9.reuse ;  /* 0x00000032e5047c23 */ /* 0x102ff20008010809 */
[----:B------:R1:W-:Y:S10]  /*2e20*/  MUFU.EX2 R157, R4 ;  /* 0x00000004009d7308 */ /* 0x0003f40000000800 */
[----:B------:R2:W-:Y:S10]  /*2e30*/  MUFU.EX2 R197, R10 ;  /* 0x0000000a00c57308 */ /* 0x0005f40000000800 */
[----:B------:R-:W3:Y:S01]  /*2e40*/  MUFU.TANH R199, R30 ;  /* 0x0000001e00c77308 */ /* 0x000ee20000002400 */
[----:B-1----:R-:W-:Y:S09]  /*2e50*/  FFMA.FTZ R4, R235, UR50, -R8 ;  /* 0x00000032eb047c23 */ /* 0x002ff20008010808 */
[----:B------:R1:W-:Y:S01]  /*2e60*/  MUFU.EX2 R162, R4 ;  /* 0x0000000400a27308 */ /* 0x0003e20000000800 */
[--C-:B--2---:R-:W-:Y:S09]  /*2e70*/  FFMA.FTZ R10, R214, UR50, -R0.reuse ;  /* 0x00000032d60a7c23 */ /* 0x104ff20008010800 */
[----:B------:R-:W-:Y:S01]  /*2e80*/  MUFU.EX2 R210, R10 ;  /* 0x0000000a00d27308 */ /* 0x000fe20000000800 */
[----:B---3--:R-:W-:Y:S09]  /*2e90*/  FFMA.FTZ R6, R199, UR50, -R0 ;  /* 0x00000032c7067c23 */ /* 0x008ff20008010800 */
[----:B------:R-:W2:Y:S01]  /*2ea0*/  MUFU.TANH R213, R11 ;  /* 0x0000000b00d57308 */ /* 0x000ea20000002400 */
[----:B-1----:R-:W-:Y:S09]  /*2eb0*/  FFMA.FTZ R4, R234, UR50, -R8 ;  /* 0x00000032ea047c23 */ /* 0x002ff20008010808 */
[----:B------:R1:W-:Y:S10]  /*2ec0*/  MUFU.EX2 R163, R4 ;  /* 0x0000000400a37308 */ /* 0x0003f40000000800 */
[----:B------:R3:W-:Y:S01]  /*2ed0*/  MUFU.EX2 R189, R6 ;  /* 0x0000000600bd7308 */ /* 0x0007e20000000800 */
[----:B--2---:R-:W-:Y:S09]  /*2ee0*/  FFMA.FTZ R10, R213, UR50, -R0 ;  /* 0x00000032d50a7c23 */ /* 0x004ff20008010800 */
[----:B------:R-:W-:Y:S01]  /*2ef0*/  MUFU.EX2 R209, R10 ;  /* 0x0000000a00d17308 */ /* 0x000fe20000000800 */
[--C-:B-1----:R-:W-:Y:S09]  /*2f00*/  FFMA.FTZ R4, R194, UR50, -R2.reuse ;  /* 0x00000032c2047c23 */ /* 0x102ff20008010802 */
[----:B------:R1:W-:Y:S01]  /*2f10*/  MUFU.EX2 R171, R4 ;  /* 0x0000000400ab7308 */ /* 0x0003e20000000800 */
[----:B---3--:R-:W-:Y:S09]  /*2f20*/  F2FP.F16.F32.PACK_AB R6, R197, R198 ;  /* 0x000000c6c506723e */ /* 0x008ff200000000ff */
[----:B------:R-:W-:Y:S10]  /*2f30*/  MUFU.TANH R224, R33 ;  /* 0x0000002100e07308 */ /* 0x000ff40000002400 */
[----:B------:R-:W2:Y:S01]  /*2f40*/  MUFU.TANH R200, R31 ;  /* 0x0000001f00c87308 */ /* 0x000ea20000002400 */
[----:B-1----:R-:W-:Y:S09]  /*2f50*/  FFMA.FTZ R4, R193, UR50, -R2 ;  /* 0x00000032c1047c23 */ /* 0x002ff20008010802 */
[----:B------:R1:W-:Y:S10]  /*2f60*/  MUFU.EX2 R170, R4 ;  /* 0x0000000400aa7308 */ /* 0x0003f40000000800 */
[----:B------:R-:W3:Y:S01]  /*2f70*/  MUFU.TANH R226, R35 ;  /* 0x0000002300e27308 */ /* 0x000ee20000002400 */
[--C-:B-1----:R-:W-:Y:S09]  /*2f80*/  FFMA.FTZ R4, R206, UR50, -R0.reuse ;  /* 0x00000032ce047c23 */ /* 0x102ff20008010800 */
[----:B------:R1:W-:Y:S02]  /*2f90*/  MUFU.EX2 R196, R4 ;  /* 0x0000000400c47308 */ /* 0x0003e40000000800 */
[--C-:B-1----:R-:W-:Y:S01]  /*2fa0*/  FFMA.FTZ R4, R201, UR50, -R0.reuse ;  /* 0x00000032c9047c23 */ /* 0x102fe20008010800 */
[----:B--2---:R-:W-:Y:S07]  /*2fb0*/  FFMA.FTZ R0, R200, UR50, -R0 ;  /* 0x00000032c8007c23 */ /* 0x004fee0008010800 */
        /* <DEDUP_REMOVED lines=8> */
[--C-:B--2---:R-:W-:Y:S03]  /*3040*/  FFMA.FTZ R2, R219, UR50, -R9.reuse ;  /* 0x00000032db027c23 */ /* 0x104fe60008010809 */
[----:B------:R2:W-:Y:S01]  /*3050*/  STS [R217+0x19400], R5 ;  /* 0x01940005d9007388 */ /* 0x0005e20000000800 */
[----:B------:R-:W-:Y:S01]  /*3060*/  FFMA.FTZ R9, R224, UR50, -R9 ;  /* 0x00000032e0097c23 */ /* 0x000fe20008010809 */
[----:B------:R4:W-:Y:S10]  /*3070*/  MUFU.EX2 R154, R2 ;  /* 0x00000002009a7308 */ /* 0x0009f40000000800 */
[----:B------:R-:W-:Y:S01]  /*3080*/  MUFU.EX2 R155, R9 ;  /* 0x00000009009b7308 */ /* 0x000fe20000000800 */
[--C-:B----4-:R-:W-:Y:S01]  /*3090*/  FFMA.FTZ R2, R227, UR50, -R8.reuse ;  /* 0x00000032e3027c23 */ /* 0x110fe20008010808 */
[----:B-1----:R-:W-:Y:S01]  /*30a0*/  F2FP.F16.F32.PACK_AB R4, R209, R210 ;  /* 0x000000d2d104723e */ /* 0x002fe200000000ff */
[----:B---3--:R-:W-:Y:S07]  /*30b0*/  FFMA.FTZ R8, R226, UR50, -R8 ;  /* 0x00000032e2087c23 */ /* 0x008fee0008010808 */
[----:B------:R1:W-:Y:S01]  /*30c0*/  MUFU.EX2 R159, R2 ;  /* 0x00000002009f7308 */ /* 0x0003e20000000800 */
[----:B--2---:R-:W-:Y:S09]  /*30d0*/  F2FP.F16.F32.PACK_AB R5, R157, R156 ;  /* 0x0000009c9d05723e */ /* 0x004ff200000000ff */
[----:B------:R-:W2:Y:S01]  /*30e0*/  MUFU.EX2 R158, R8 ;  /* 0x00000008009e7308 */ /* 0x000ea20000000800 */
[----:B-1----:R-:W-:Y:S05]  /*30f0*/  F2FP.F16.F32.PACK_AB R2, R160, R161 ;  /* 0x000000a1a002723e */ /* 0x002fea00000000ff */
[----:B------:R1:W-:Y:S01]  /*3100*/  STS [R217+0x19000], R2 ;  /* 0x01900002d9007388 */ /* 0x0003e20000000800 */
[----:B--2---:R-:W-:Y:S03]  /*3110*/  F2FP.F16.F32.PACK_AB R0, R158, R159 ;  /* 0x0000009f9e00723e */ /* 0x004fe600000000ff */
[----:B------:R2:W-:Y:S04]  /*3120*/  STS [R218+0x1a000], R6 ;  /* 0x01a00006da007388 */ /* 0x0005e80000000800 */
[----:B------:R3:W-:Y:S01]  /*3130*/  STS [R218+0x1a400], R4 ;  /* 0x01a40004da007388 */ /* 0x0007e20000000800 */
[----:B-1----:R-:W-:Y:S02]  /*3140*/  F2FP.F16.F32.PACK_AB R2, R191, R192 ;  /* 0x000000c0bf02723e */ /* 0x002fe400000000ff */
[----:B--2---:R-:W-:Y:S03]  /*3150*/  F2FP.F16.F32.PACK_AB R6, R204, R205 ;  /* 0x000000cdcc06723e */ /* 0x004fe600000000ff */
[----:B------:R1:W-:Y:S01]  /*3160*/  STS [R217+0x1a000], R2 ;  /* 0x01a00002d9007388 */ /* 0x0003e20000000800 */
[----:B---3--:R-:W-:Y:S03]  /*3170*/  F2FP.F16.F32.PACK_AB R4, R163, R162 ;  /* 0x000000a2a304723e */ /* 0x008fe600000000ff */
[----:B------:R2:W-:Y:S04]  /*3180*/  STS [R217+0x1a400], R6 ;  /* 0x01a40006d9007388 */ /* 0x0005e80000000800 */
[----:B------:R3:W-:Y:S04]  /*3190*/  STS [R216+0x19000], R5 ;  /* 0x01900005d8007388 */ /* 0x0007e80000000800 */
[----:B------:R4:W-:Y:S04]  /*31a0*/  STS [R216+0x19400], R4 ;  /* 0x01940004d8007388 */ /* 0x0009e80000000800 */
[----:B------:R4:W-:Y:S01]  /*31b0*/  STS [R215+0x19400], R0 ;  /* 0x01940000d7007388 */ /* 0x0009e20000000800 */
[----:B-1----:R-:W-:Y:S02]  /*31c0*/  F2FP.F16.F32.PACK_AB R2, R155, R154 ;  /* 0x0000009a9b02723e */ /* 0x002fe400000000ff */
[----:B--2---:R-:W-:Y:S03]  /*31d0*/  F2FP.F16.F32.PACK_AB R6, R170, R171 ;  /* 0x000000abaa06723e */ /* 0x004fe600000000ff */
[----:B------:R1:W-:Y:S01]  /*31e0*/  STS [R215+0x19000], R2 ;  /* 0x01900002d7007388 */ /* 0x0003e20000000800 */
[----:B---3--:R-:W-:Y:S03]  /*31f0*/  F2FP.F16.F32.PACK_AB R5, R195, R196 ;  /* 0x000000c4c305723e */ /* 0x008fe600000000ff */
[----:B------:R-:W-:Y:S01]  /*3200*/  STS [R216+0x1a000], R6 ;  /* 0x01a00006d8007388 */ /* 0x000fe20000000800 */
[----:B----4-:R-:W-:Y:S03]  /*3210*/  F2FP.F16.F32.PACK_AB R4, R168, R169 ;  /* 0x000000a9a804723e */ /* 0x010fe600000000ff */
[----:B------:R-:W-:Y:S01]  /*3220*/  STS [R216+0x1a400], R5 ;  /* 0x01a40005d8007388 */ /* 0x000fe20000000800 */
[----:B------:R-:W-:Y:S03]  /*3230*/  LEA R0, R182, UR5, 0x1 ;  /* 0x00000005b6007c11 */ /* 0x000fe6000f8e08ff */
[----:B------:R-:W-:Y:S01]  /*3240*/  STS [R215+0x1a000], R4 ;  /* 0x01a00004d7007388 */ /* 0x000fe20000000800 */
[----:B-1----:R-:W-:Y:S05]  /*3250*/  F2FP.F16.F32.PACK_AB R2, R188, R189 ;  /* 0x000000bdbc02723e */ /* 0x002fea00000000ff */
        /* <DEDUP_REMOVED lines=52> */
[----:B------:R-:W-:Y:S08]  /*35a0*/  LDSM.16.M88.4 R132, [R0+0x8000] ;  /* 0x008000000084783b */ /* 0x000ff00000000200 */
[----:B------:R-:W1:Y:S02]  /*35b0*/  LDSM.16.M88.4 R136, [R173+0x13000] ;  /* 0x01300000ad88783b */ /* 0x000e640000000200 */
[-C--:B-1----:R-:W-:Y:S06]  /*35c0*/  HMMA.16816.F32 R4, R132, R136.reuse, R4 ;  /* 0x000000888404723c */ /* 0x082fec0000001804 */
[C---:B------:R-:W-:Y:S06]  /*35d0*/  HMMA.16816.F32 R8, R140.reuse, R136, R8 ;  /* 0x000000888c08723c */ /* 0x040fec0000001808 */
        /* <DEDUP_REMOVED lines=17> */
[----:B------:R-:W-:Y:S01]  /*36f0*/  FADD.FTZ R0, -R151, R5 ;  /* 0x0000000597007221 */ /* 0x000fe20000010100 */
[-C--:B------:R-:W-:Y:S05]  /*3700*/  HMMA.16816.F32 R28, R140, R146.reuse, R28 ;  /* 0x000000928c1c723c */ /* 0x080fea000000181c */
[----:B------:R-:W-:Y:S01]  /*3710*/  FFMA.FTZ R4, -R233, R233, 1 ;  /* 0x3f800000e9047423 */ /* 0x000fe200000101e9 */
[----:B------:R-:W-:Y:S01]  /*3720*/  FFMA.FTZ R5, -R232, R232, 1 ;  /* 0x3f800000e8057423 */ /* 0x000fe200000101e8 */
[----:B------:R-:W-:Y:S04]  /*3730*/  HMMA.16816.F32 R32, R132, R146, R32 ;  /* 0x000000928420723c */ /* 0x000fe80000001820 */
[----:B------:R-:W-:Y:S01]  /*3740*/  FMUL.FTZ R2, R167, R2 ;  /* 0x00000002a7027220 */ /* 0x000fe20000410000 */
[----:B------:R-:W-:Y:S01]  /*3750*/  FMUL.FTZ R0, R166, R0 ;  /* 0x00000000a6007220 */ /* 0x000fe20000410000 */
[----:B------:R-:W-:Y:S01]  /*3760*/  FMUL.FTZ R4, R4, UR51 ;  /* 0x0000003304047c20 */ /* 0x000fe20008410000 */
[----:B------:R-:W-:Y:S01]  /*3770*/  FMUL.FTZ R5, R5, UR51 ;  /* 0x0000003305057c20 */ /* 0x000fe20008410000 */
[----:B------:R-:W-:Y:S03]  /*3780*/  FADD.FTZ R20, -R151, R20 ;  /* 0x0000001497147221 */ /* 0x000fe60000010100 */
[----:B------:R-:W-:Y:S01]  /*3790*/  FMUL.FTZ R2, R4, R2 ;  /* 0x0000000204027220 */ /* 0x000fe20000410000 */
[----:B------:R-:W-:Y:S01]  /*37a0*/  FMUL.FTZ R0, R5, R0 ;  /* 0x0000000005007220 */ /* 0x000fe20000410000 */
[C---:B------:R-:W-:Y:S01]  /*37b0*/  FADD.FTZ R5, -R151.reuse, R17 ;  /* 0x0000001197057221 */ /* 0x040fe20000010100 */
[----:B------:R-:W-:Y:S01]  /*37c0*/  FADD.FTZ R16, -R151, R16 ;  /* 0x0000001097107221 */ /* 0x000fe20000010100 */
[----:B------:R-:W-:Y:S01]  /*37d0*/  FFMA.FTZ R17, -R231, R231, 1 ;  /* 0x3f800000e7117423 */ /* 0x000fe200000101e7 */
[----:B------:R-:W-:Y:S01]  /*37e0*/  FFMA.FTZ R132, -R228, R228, 1 ;  /* 0x3f800000e4847423 */ /* 0x000fe200000101e4 */
[----:B------:R-:W-:Y:S01]  /*37f0*/  F2FP.F16.F32.PACK_AB R0, R0, R2 ;  /* 0x000000020000723e */ /* 0x000fe200000000ff */
[----:B------:R-:W-:Y:S01]  /*3800*/  FMUL.FTZ R2, R156, R20 ;  /* 0x000000149c027220 */ /* 0x000fe20000410000 */
[----:B------:R-:W-:Y:S01]  /*3810*/  FFMA.FTZ R20, -R230, R230, 1 ;  /* 0x3f800000e6147423 */ /* 0x000fe200000101e6 */
[----:B------:R-:W-:Y:S01]  /*3820*/  FMUL.FTZ R16, R161, R16 ;  /* 0x00000010a1107220 */ /* 0x000fe20000410000 */
[----:B------:R-:W-:Y:S01]  /*3830*/  FMUL.FTZ R17, R17, UR51 ;  /* 0x0000003311117c20 */ /* 0x000fe20008410000 */
[----:B------:R-:W-:Y:S01]  /*3840*/  FMUL.FTZ R5, R160, R5 ;  /* 0x00000005a0057220 */ /* 0x000fe20000410000 */
[----:B------:R-:W-:Y:S01]  /*3850*/  FMUL.FTZ R20, R20, UR51 ;  /* 0x0000003314147c20 */ /* 0x000fe20008410000 */
[----:B------:R-:W-:Y:S01]  /*3860*/  FMUL.FTZ R132, R132, UR51 ;  /* 0x0000003384847c20 */ /* 0x000fe20008410000 */
[----:B------:R-:W-:Y:S01]  /*3870*/  FMUL.FTZ R17, R17, R16 ;  /* 0x0000001011117220 */ /* 0x000fe20000410000 */
[C---:B------:R-:W-:Y:S01]  /*3880*/  FADD.FTZ R4, -R151.reuse, R21 ;  /* 0x0000001597047221 */ /* 0x040fe20000010100 */
[----:B------:R-:W-:Y:S01]  /*3890*/  FMUL.FTZ R16, R20, R5 ;  /* 0x0000000514107220 */ /* 0x000fe20000410000 */
[----:B------:R-:W-:Y:S01]  /*38a0*/  FMUL.FTZ R132, R132, R2 ;  /* 0x0000000284847220 */ /* 0x000fe20000410000 */
[----:B------:R-:W-:Y:S01]  /*38b0*/  FADD.FTZ R2, -R151, R32 ;  /* 0x0000002097027221 */ /* 0x000fe20000010100 */
[----:B------:R-:W-:Y:S01]  /*38c0*/  FFMA.FTZ R5, -R219, R219, 1 ;  /* 0x3f800000db057423 */ /* 0x000fe200000101db */
[----:B------:R-:W-:Y:S01]  /*38d0*/  FADD.FTZ R32, -R150, R6 ;  /* 0x0000000696207221 */ /* 0x000fe20000010100 */
[----:B------:R-:W-:Y:S01]  /*38e0*/  FFMA.FTZ R21, -R229, R229, 1 ;  /* 0x3f800000e5157423 */ /* 0x000fe200000101e5 */
[----:B------:R-:W-:Y:S01]  /*38f0*/  FMUL.FTZ R2, R154, R2 ;  /* 0x000000029a027220 */ /* 0x000fe20000410000 */
[----:B------:R-:W-:Y:S01]  /*3900*/  FMUL.FTZ R5, R5, UR51 ;  /* 0x0000003305057c20 */ /* 0x000fe20008410000 */
[----:B------:R-:W-:Y:S01]  /*3910*/  FMUL.FTZ R4, R157, R4 ;  /* 0x000000049d047220 */ /* 0x000fe20000410000 */
[----:B------:R-:W-:Y:S01]  /*3920*/  FMUL.FTZ R21, R21, UR51 ;  /* 0x0000003315157c20 */ /* 0x000fe20008410000 */
[----:B------:R-:W-:Y:S01]  /*3930*/  FADD.FTZ R33, -R151, R33 ;  /* 0x0000002197217221 */ /* 0x000fe20000010100 */
[----:B------:R-:W-:Y:S01]  /*3940*/  FMUL.FTZ R6, R5, R2 ;  /* 0x0000000205067220 */ /* 0x000fe20000410000 */
[----:B------:R-:W-:Y:S01]  /*3950*/  FADD.FTZ R2, -R150, R7 ;  /* 0x0000000796027221 */ /* 0x000fe20000010100 */
[----:B------:R-:W-:Y:S01]  /*3960*/  FMUL.FTZ R5, R183, R32 ;  /* 0x00000020b7057220 */ /* 0x000fe20000410000 */
[----:B------:R-:W-:Y:S01]  /*3970*/  FFMA.FTZ R7, -R239, R239, 1 ;  /* 0x3f800000ef077423 */ /* 0x000fe200000101ef */
[----:B------:R-:W-:Y:S01]  /*3980*/  FFMA.FTZ R32, -R238, R238, 1 ;  /* 0x3f800000ee207423 */ /* 0x000fe200000101ee */
[----:B------:R-:W-:Y:S01]  /*3990*/  FFMA.FTZ R20, -R224, R224, 1 ;  /* 0x3f800000e0147423 */ /* 0x000fe200000101e0 */
        /* <DEDUP_REMOVED lines=8> */
[----:B------:R-:W-:Y:S01]  /*3a20*/  FADD.FTZ R19, -R150, R19 ;  /* 0x0000001396137221 */ /* 0x000fe20000010100 */
[----:B------:R-:W-:Y:S01]  /*3a30*/  FMUL.FTZ R20, R20, R4 ;  /* 0x0000000414147220 */ /* 0x000fe20000410000 */
[----:B------:R-:W-:Y:S01]  /*3a40*/  FADD.FTZ R7, -R150, R22 ;  /* 0x0000001696077221 */ /* 0x000fe20000010100 */
[----:B------:R-:W-:Y:S01]  /*3a50*/  FFMA.FTZ R22, -R237, R237, 1 ;  /* 0x3f800000ed167423 */ /* 0x000fe200000101ed */
[----:B------:R-:W-:Y:S01]  /*3a60*/  F2FP.F16.F32.PACK_AB R2, R2, R5 ;  /* 0x000000050202723e */ /* 0x000fe200000000ff */
[----:B------:R-:W-:Y:S01]  /*3a70*/  FMUL.FTZ R5, R164, R19 ;  /* 0x00000013a4057220 */ /* 0x000fe20000410000 */
[----:B------:R-:W-:Y:S01]  /*3a80*/  F2FP.F16.F32.PACK_AB R20, R20, R6 ;  /* 0x000000061414723e */ /* 0x000fe200000000ff */
[----:B------:R-:W-:Y:S01]  /*3a90*/  FADD.FTZ R6, -R150, R18 ;  /* 0x0000001296067221 */ /* 0x000fe20000010100 */
[----:B------:R-:W-:Y:S01]  /*3aa0*/  FFMA.FTZ R19, -R236, R236, 1 ;  /* 0x3f800000ec137423 */ /* 0x000fe200000101ec */
[----:B------:R-:W-:Y:S01]  /*3ab0*/  F2FP.F16.F32.PACK_AB R4, R16, R17 ;  /* 0x000000111004723e */ /* 0x000fe200000000ff */
[----:B------:R-:W-:Y:S01]  /*3ac0*/  FADD.FTZ R17, -R150, R23 ;  /* 0x0000001796117221 */ /* 0x000fe20000010100 */
[----:B------:R-:W-:Y:S01]  /*3ad0*/  FMUL.FTZ R6, R165, R6 ;  /* 0x00000006a5067220 */ /* 0x000fe20000410000 */
[----:B------:R-:W-:Y:S01]  /*3ae0*/  FMUL.FTZ R22, R22, UR51 ;  /* 0x0000003316167c20 */ /* 0x000fe20008410000 */
[----:B------:R-:W-:Y:S01]  /*3af0*/  FMUL.FTZ R19, R19, UR51 ;  /* 0x0000003313137c20 */ /* 0x000fe20008410000 */
[----:B------:R-:W-:Y:S01]  /*3b00*/  FFMA.FTZ R18, -R235, R235, 1 ;  /* 0x3f800000eb127423 */ /* 0x000fe200000101eb */
[----:B------:R-:W-:Y:S01]  /*3b10*/  FFMA.FTZ R16, -R234, R234, 1 ;  /* 0x3f800000ea107423 */ /* 0x000fe200000101ea */
[C---:B------:R-:W-:Y:S01]  /*3b20*/  FADD.FTZ R34, -R150.reuse, R34 ;  /* 0x0000002296227221 */ /* 0x040fe20000010100 */
[----:B------:R-:W-:Y:S01]  /*3b30*/  FADD.FTZ R35, -R150, R35 ;  /* 0x0000002396237221 */ /* 0x000fe20000010100 */
        /* <DEDUP_REMOVED lines=36> */
.L_x_1017:
[----:B------:R2:W-:Y:S01]  /*3d80*/  STS [R218+0x15000], R0 ;  /* 0x01500000da007388 */ /* 0x0005e20000000800 */
[----:B-----5:R-:W-:Y:S01]  /*3d90*/  FADD.FTZ R9, -R149, R9 ;  /* 0x0000000995097221 */ /* 0x020fe20000010100 */
[----:B------:R-:W-:Y:S01]  /*3da0*/  FFMA.FTZ R6, -R207, R207, 1 ;  /* 0x3f800000cf067423 */ /* 0x000fe200000101cf */
[----:B------:R-:W-:Y:S01]  /*3db0*/  F2FP.F16.F32.PACK_AB R16, R16, R7 ;  /* 0x000000071010723e */ /* 0x000fe200000000ff */
[----:B------:R3:W-:Y:S01]  /*3dc0*/  STS [R218+0x15400], R2 ;  /* 0x01540002da007388 */ /* 0x0007e20000000800 */
[----:B------:R-:W-:Y:S01]  /*3dd0*/  FADD.FTZ R12, -R149, R12 ;  /* 0x0000000c950c7221 */ /* 0x000fe20000010100 */
[----:B------:R-:W-:Y:S01]  /*3de0*/  FFMA.FTZ R5, -R203, R203, 1 ;  /* 0x3f800000cb057423 */ /* 0x000fe200000101cb */
[----:B------:R-:W-:Y:S01]  /*3df0*/  FADD.FTZ R8, -R149, R8 ;  /* 0x0000000895087221 */ /* 0x000fe20000010100 */
[----:B------:R4:W-:Y:S01]  /*3e00*/  STS [R217+0x15000], R4 ;  /* 0x01500004d9007388 */ /* 0x0009e20000000800 */
[----:B------:R-:W-:Y:S01]  /*3e10*/  FFMA.FTZ R7, -R208, R208, 1 ;  /* 0x3f800000d0077423 */ /* 0x000fe200000101d0 */
[----:B------:R-:W-:Y:S01]  /*3e20*/  FMUL.FTZ R9, R197, R9 ;  /* 0x00000009c5097220 */ /* 0x000fe20000410000 */
[----:B------:R-:W-:Y:S01]  /*3e30*/  FMUL.FTZ R6, R6, UR51 ;  /* 0x0000003306067c20 */ /* 0x000fe20008410000 */
[----:B------:R-:W-:Y:S01]  /*3e40*/  FMUL.FTZ R12, R192, R12 ;  /* 0x0000000cc00c7220 */ /* 0x000fe20000410000 */
[----:B------:R-:W-:Y:S01]  /*3e50*/  FMUL.FTZ R5, R5, UR51 ;  /* 0x0000003305057c20 */ /* 0x000fe20008410000 */
[----:B------:R-:W-:Y:S01]  /*3e60*/  FMUL.FTZ R8, R198, R8 ;  /* 0x00000008c6087220 */ /* 0x000fe20000410000 */
[----:B------:R-:W-:Y:S01]  /*3e70*/  FMUL.FTZ R7, R7, UR51 ;  /* 0x0000003307077c20 */ /* 0x000fe20008410000 */
[----:B------:R-:W-:Y:S01]  /*3e80*/  F2FP.F16.F32.PACK_AB R17, R17, R18 ;  /* 0x000000121111723e */ /* 0x000fe200000000ff */
[----:B------:R-:W-:Y:S01]  /*3e90*/  FMUL.FTZ R12, R5, R12 ;  /* 0x0000000c050c7220 */ /* 0x000fe20000410000 */
[----:B------:R-:W-:Y:S01]  /*3ea0*/  FADD.FTZ R28, -R149, R28 ;  /* 0x0000001c951c7221 */ /* 0x000fe20000010100 */
[----:B------:R-:W-:Y:S01]  /*3eb0*/  FMUL.FTZ R18, R7, R8 ;  /* 0x0000000807127220 */ /* 0x000fe20000410000 */
[----:B------:R-:W-:Y:S01]  /*3ec0*/  FFMA.FTZ R5, -R187, R187, 1 ;  /* 0x3f800000bb057423 */ /* 0x000fe200000101bb */
[----:B------:R-:W-:Y:S01]  /*3ed0*/  FADD.FTZ R24, -R149, R24 ;  /* 0x0000001895187221 */ /* 0x000fe20000010100 */
[----:B------:R-:W-:Y:S01]  /*3ee0*/  FFMA.FTZ R7, -R194, R194, 1 ;  /* 0x3f800000c2077423 */ /* 0x000fe200000101c2 */
[----:B------:R-:W-:Y:S01]  /*3ef0*/  FMUL.FTZ R28, R169, R28 ;  /* 0x0000001ca91c7220 */ /* 0x000fe20000410000 */
[----:B------:R-:W-:Y:S01]  /*3f00*/  FMUL.FTZ R5, R5, UR51 ;  /* 0x0000003305057c20 */ /* 0x000fe20008410000 */
[----:B--2---:R-:W-:Y:S01]  /*3f10*/  F2FP.F16.F32.PACK_AB R0, R19, R22 ;  /* 0x000000161300723e */ /* 0x004fe200000000ff */
[----:B------:R-:W-:Y:S01]  /*3f20*/  FMUL.FTZ R24, R171, R24 ;  /* 0x00000018ab187220 */ /* 0x000fe20000410000 */
[----:B------:R-:W-:Y:S01]  /*3f30*/  FMUL.FTZ R7, R7, UR51 ;  /* 0x0000003307077c20 */ /* 0x000fe20008410000 */
[----:B------:R-:W-:Y:S01]  /*3f40*/  FADD.FTZ R10, -R148, R10 ;  /* 0x0000000a940a7221 */ /* 0x000fe20000010100 */
[----:B---3--:R-:W-:Y:S01]  /*3f50*/  FADD.FTZ R2, -R149, R13 ;  /* 0x0000000d95027221 */ /* 0x008fe20000010100 */
[----:B------:R2:W-:Y:S01]  /*3f60*/  STS [R217+0x15400], R0 ;  /* 0x01540000d9007388 */ /* 0x0005e20000000800 */
[----:B------:R-:W-:Y:S01]  /*3f70*/  FMUL.FTZ R13, R6, R9 ;  /* 0x00000009060d7220 */ /* 0x000fe20000410000 */
[----:B------:R-:W-:Y:S01]  /*3f80*/  FMUL.FTZ R8, R5, R28 ;  /* 0x0000001c05087220 */ /* 0x000fe20000410000 */
[----:B----4-:R-:W-:Y:S01]  /*3f90*/  FFMA.FTZ R4, -R202, R202, 1 ;  /* 0x3f800000ca047423 */ /* 0x010fe200000101ca */
[----:B------:R-:W-:Y:S01]  /*3fa0*/  FMUL.FTZ R2, R191, R2 ;  /* 0x00000002bf027220 */ /* 0x000fe20000410000 */
[----:B------:R-:W-:Y:S01]  /*3fb0*/  FMUL.FTZ R24, R7, R24 ;  /* 0x0000001807187220 */ /* 0x000fe20000410000 */
[----:B------:R-:W-:Y:S01]  /*3fc0*/  FADD.FTZ R11, -R148, R11 ;  /* 0x0000000b940b7221 */ /* 0x000fe20000010100 */
[----:B------:R-:W-:Y:S01]  /*3fd0*/  FMUL.FTZ R4, R4, UR51 ;  /* 0x0000003304047c20 */ /* 0x000fe20008410000 */
[----:B------:R-:W-:Y:S01]  /*3fe0*/  FADD.FTZ R14, -R148, R14 ;  /* 0x0000000e940e7221 */ /* 0x000fe20000010100 */
[----:B------:R-:W-:Y:S01]  /*3ff0*/  FFMA.FTZ R5, -R212, R212, 1 ;  /* 0x3f800000d4057423 */ /* 0x000fe200000101d4 */
[----:B------:R-:W-:Y:S01]  /*4000*/  FMUL.FTZ R11, R209, R11 ;  /* 0x0000000bd10b7220 */ /* 0x000fe20000410000 */
[----:B------:R-:W-:Y:S01]  /*4010*/  FMUL.FTZ R9, R4, R2 ;  /* 0x0000000204097220 */ /* 0x000fe20000410000 */
[----:B------:R-:W-:Y:S01]  /*4020*/  FADD.FTZ R2, -R149, R29 ;  /* 0x0000001d95027221 */ /* 0x000fe20000010100 */
[----:B------:R-:W-:Y:S01]  /*4030*/  FFMA.FTZ R4, -R190, R190, 1 ;  /* 0x3f800000be047423 */ /* 0x000fe200000101be */
[----:B------:R-:W-:Y:S01]  /*4040*/  FMUL.FTZ R14, R205, R14 ;  /* 0x0000000ecd0e7220 */ /* 0x000fe20000410000 */
[----:B------:R-:W-:Y:S01]  /*4050*/  FMUL.FTZ R5, R5, UR51 ;  /* 0x0000003305057c20 */ /* 0x000fe20008410000 */
[----:B------:R-:W-:Y:S01]  /*4060*/  FMUL.FTZ R2, R168, R2 ;  /* 0x00000002a8027220 */ /* 0x000fe20000410000 */
[----:B------:R-:W-:Y:S01]  /*4070*/  FMUL.FTZ R4, R4, UR51 ;  /* 0x0000003304047c20 */ /* 0x000fe20008410000 */
[----:B------:R-:W-:Y:S01]  /*4080*/  F2FP.F16.F32.PACK_AB R7, R9, R12 ;  /* 0x0000000c0907723e */ /* 0x000fe200000000ff */
[----:B------:R-:W-:Y:S01]  /*4090*/  FMUL.FTZ R12, R210, R10 ;  /* 0x0000000ad20c7220 */ /* 0x000fe20000410000 */
[----:B------:R-:W-:Y:S01]  /*40a0*/  FFMA.FTZ R10, -R214, R214, 1 ;  /* 0x3f800000d60a7423 */ /* 0x000fe200000101d6 */
[----:B------:R-:W-:Y:S01]  /*40b0*/  FMUL.FTZ R2, R4, R2 ;  /* 0x0000000204027220 */ /* 0x000fe20000410000 */
[----:B------:R-:W-:Y:S01]  /*40c0*/  FFMA.FTZ R9, -R213, R213, 1 ;  /* 0x3f800000d5097423 */ /* 0x000fe200000101d5 */
[----:B------:R-:W-:Y:S01]  /*40d0*/  FFMA.FTZ R4, -R211, R211, 1 ;  /* 0x3f800000d3047423 */ /* 0x000fe200000101d3 */
[----:B------:R-:W-:Y:S01]  /*40e0*/  FMUL.FTZ R10, R10, UR51 ;  /* 0x000000330a0a7c20 */ /* 0x000fe20008410000 */
[----:B--2---:R-:W-:Y:S01]  /*40f0*/  F2FP.F16.F32.PACK_AB R0, R13, R18 ;  /* 0x000000120d00723e */ /* 0x004fe200000000ff */
[----:B------:R-:W-:Y:S01]  /*4100*/  FMUL.FTZ R9, R9, UR51 ;  /* 0x0000003309097c20 */ /* 0x000fe20008410000 */
[----:B------:R-:W-:Y:S01]  /*4110*/  F2FP.F16.F32.PACK_AB R8, R2, R8 ;  /* 0x000000080208723e */ /* 0x000fe200000000ff */
[----:B------:R-:W-:Y:S01]  /*4120*/  FADD.FTZ R2, -R148, R15 ;  /* 0x0000000f94027221 */ /* 0x000fe20000010100 */
[----:B------:R-:W-:Y:S01]  /*4130*/  FMUL.FTZ R4, R4, UR51 ;  /* 0x0000003304047c20 */ /* 0x000fe20008410000 */
[----:B------:R-:W-:Y:S01]  /*4140*/  FMUL.FTZ R13, R10, R12 ;  /* 0x0000000c0a0d7220 */ /* 0x000fe20000410000 */
[----:B------:R-:W-:Y:S01]  /*4150*/  FMUL.FTZ R12, R9, R11 ;  /* 0x0000000b090c7220 */ /* 0x000fe20000410000 */
[----:B------:R-:W-:Y:S01]  /*4160*/  FMUL.FTZ R2, R204, R2 ;  /* 0x00000002cc027220 */ /* 0x000fe20000410000 */
[----:B------:R-:W-:Y:S01]  /*4170*/  FMUL.FTZ R14, R5, R14 ;  /* 0x0000000e050e7220 */ /* 0x000fe20000410000 */
[----:B------:R-:W-:Y:S01]  /*4180*/  FADD.FTZ R30, -R148, R30 ;  /* 0x0000001e941e7221 */ /* 0x000fe20000010100 */
[----:B------:R-:W-:Y:S01]  /*4190*/  FFMA.FTZ R5, -R199, R199, 1 ;  /* 0x3f800000c7057423 */ /* 0x000fe200000101c7 */
[----:B------:R-:W-:Y:S01]  /*41a0*/  FMUL.FTZ R11, R4, R2 ;  /* 0x00000002040b7220 */ /* 0x000fe20000410000 */
[----:B------:R2:W-:Y:S01]  /*41b0*/  STS [R218+0x16000], R0 ;  /* 0x01600000da007388 */ /* 0x0005e20000000800 */
        /* <DEDUP_REMOVED lines=8> */
[----:B------:R-:W-:Y:S01]  /*4240*/  FFMA.FTZ R10, -R206, R206, 1 ;  /* 0x3f800000ce0a7423 */ /* 0x000fe200000101ce */
[----:B------:R-:W-:Y:S01]  /*4250*/  FMUL.FTZ R5, R4, R2 ;  /* 0x0000000204057220 */ /* 0x000fe20000410000 */
[----:B------:R-:W-:Y:S01]  /*4260*/  F2FP.F16.F32.PACK_AB R4, R12, R13 ;  /* 0x0000000d0c04723e */ /* 0x000fe200000000ff */
[----:B------:R-:W-:Y:S01]  /*4270*/  FFMA.FTZ R9, -R201, R201, 1 ;  /* 0x3f800000c9097423 */ /* 0x000fe200000101c9 */
[----:B------:R-:W-:Y:S01]  /*4280*/  FFMA.FTZ R6, -R193, R193, 1 ;  /* 0x3f800000c1067423 */ /* 0x000fe200000101c1 */
[C---:B------:R-:W-:Y:S01]  /*4290*/  FADD.FTZ R26, -R148.reuse, R26 ;  /* 0x0000001a941a7221 */ /* 0x040fe20000010100 */
[----:B------:R-:W-:Y:S01]  /*42a0*/  FADD.FTZ R27, -R148, R27 ;  /* 0x0000001b941b7221 */ /* 0x000fe20000010100 */
[----:B------:R-:W-:Y:S01]  /*42b0*/  F2FP.F16.F32.PACK_AB R2, R11, R14 ;  /* 0x0000000e0b02723e */ /* 0x000fe200000000ff */
[----:B------:R-:W-:Y:S01]  /*42c0*/  STS [R218+0x16400], R4 ;  /* 0x01640004da007388 */ /* 0x000fe20000000800 */
[----:B------:R-:W-:Y:S01]  /*42d0*/  FMUL.FTZ R25, R170, R25 ;  /* 0x00000019aa197220 */ /* 0x000fe20000410000 */
[----:B------:R-:W-:Y:S01]  /*42e0*/  FMUL.FTZ R10, R10, UR51 ;  /* 0x000000330a0a7c20 */ /* 0x000fe20008410000 */
[----:B------:R-:W-:Y:S01]  /*42f0*/  FMUL.FTZ R9, R9, UR51 ;  /* 0x0000003309097c20 */ /* 0x000fe20008410000 */
[----:B------:R-:W-:Y:S01]  /*4300*/  FMUL.FTZ R6, R6, UR51 ;  /* 0x0000003306067c20 */ /* 0x000fe20008410000 */
[----:B------:R-:W-:Y:S01]  /*4310*/  FMUL.FTZ R26, R196, R26 ;  /* 0x0000001ac41a7220 */ /* 0x000fe20000410000 */
[----:B------:R-:W-:Y:S01]  /*4320*/  FMUL.FTZ R27, R195, R27 ;  /* 0x0000001bc31b7220 */ /* 0x000fe20000410000 */
[----:B------:R-:W-:Y:S01]  /*4330*/  STS [R217+0x16000], R7 ;  /* 0x01600007d9007388 */ /* 0x000fe20000000800 */
[----:B------:R-:W-:Y:S01]  /*4340*/  FMUL.FTZ R6, R6, R25 ;  /* 0x0000001906067220 */ /* 0x000fe20000410000 */
[----:B------:R-:W-:Y:S01]  /*4350*/  FMUL.FTZ R26, R10, R26 ;  /* 0x0000001a0a1a7220 */ /* 0x000fe20000410000 */
[----:B------:R-:W-:Y:S01]  /*4360*/  FMUL.FTZ R27, R9, R27 ;  /* 0x0000001b091b7220 */ /* 0x000fe20000410000 */
[----:B------:R3:W-:Y:S01]  /*4370*/  STS [R217+0x16400], R2 ;  /* 0x01640002d9007388 */ /* 0x0007e20000000800 */
[----:B------:R-:W-:Y:S01]  /*4380*/  F2FP.F16.F32.PACK_AB R5, R5, R30 ;  /* 0x0000001e0505723e */ /* 0x000fe200000000ff */
[----:B------:R-:W3:Y:S01]  /*4390*/  LDC R140, c[0x0][0x2dc] ;  /* 0x0000b700ff8c7b82 */ /* 0x000ee20000000800 */
[----:B------:R-:W-:Y:S01]  /*43a0*/  F2FP.F16.F32.PACK_AB R6, R6, R24 ;  /* 0x000000180606723e */ /* 0x000fe200000000ff */
[----:B------:R-:W-:Y:S01]  /*43b0*/  STS [R216+0x15000], R21 ;  /* 0x01500015d8007388 */ /* 0x000fe20000000800 */
[----:B--2---:R-:W-:Y:S03]  /*43c0*/  F2FP.F16.F32.PACK_AB R0, R27, R26 ;  /* 0x0000001a1b00723e */ /* 0x004fe600000000ff */
        /* <DEDUP_REMOVED lines=99> */
.L_x_1018:
[----:B------:R-:W-:Y:S01]  /*4a00*/  LDSM.16.M88.4 R24, [R176] ;  /* 0x00000000b018783b */ /* 0x000fe20000000200 */
[----:B-1----:R-:W-:Y:S01]  /*4a10*/  IMAD.U32 R2, RZ, RZ, UR34 ;  /* 0x00000022ff027e24 */ /* 0x002fe2000f8e00ff */
[----:B------:R-:W-:Y:S02]  /*4a20*/  ULOP3.LUT UR48, UR32, 0x1, URZ, 0xc0, !UPT ;  /* 0x0000000120307892 */ /* 0x000fe4000f8ec03f */
[----:B------:R-:W1:Y:S02]  /*4a30*/  LDSM.16.MT88.4 R8, [R0+0x9000] ;  /* 0x009000000008783b */ /* 0x000e640000004200 */
        /* <DEDUP_REMOVED lines=21> */
[----:B------:R-:W2:Y:S05]  /*4b90*/  LDSM.16.MT88.4 R132, [R0+0xd800] ;  /* 0x00d800000084783b */ /* 0x000eaa0000004200 */
[C---:B------:R-:W-:Y:S06]  /*4ba0*/  HMMA.16816.F32 R12, R32.reuse, R136, R12 ;  /* 0x00000088200c723c */ /* 0x040fec000000180c */
[C---:B------:R-:W-:Y:S01]  /*4bb0*/  HMMA.16816.F32 R16, R32.reuse, R138, R16 ;  /* 0x0000008a2010723c */ /* 0x040fe20000001810 */
[----:B------:R-:W-:Y:S05]  /*4bc0*/  LDSM.16.MT88.4 R136, [R0+0xdc00] ;  /* 0x00dc00000088783b */ /* 0x000fea0000004200 */
[C---:B------:R-:W-:Y:S06]  /*4bd0*/  HMMA.16816.F32 R20, R32.reuse, R140, R20 ;  /* 0x0000008c2014723c */ /* 0x040fec0000001814 */
[----:B------:R-:W-:Y:S01]  /*4be0*/  HMMA.16816.F32 R24, R32, R142, R24 ;  /* 0x0000008e2018723c */ /* 0x000fe20000001818 */
[----:B------:R-:W3:Y:S04]  /*4bf0*/  LDSM.16.MT88.4 R32, [R0+0xbc00] ;  /* 0x00bc00000020783b */ /* 0x000ee80000004200 */
[----:B------:R-:W-:Y:S01]  /*4c00*/  LDSM.16.M88.4 R140, [R176+0x2000] ;  /* 0x00200000b08c783b */ /* 0x000fe20000000200 */
[C---:B------:R-:W-:Y:S06]  /*4c10*/  HMMA.16816.F32 R4, R144.reuse, R148, R4 ;  /* 0x000000949004723c */ /* 0x040fec0000001804 */
[C---:B------:R-:W-:Y:S01]  /*4c20*/  HMMA.16816.F32 R8, R144.reuse, R150, R8 ;  /* 0x000000969008723c */ /* 0x040fe20000001808 */
[----:B------:R-:W4:Y:S05]  /*4c30*/  LDSM.16.MT88.4 R148, [R0+0xa000] ;  /* 0x00a000000094783b */ /* 0x000f2a0000004200 */
[C---:B-1----:R-:W-:Y:S06]  /*4c40*/  HMMA.16816.F32 R12, R144.reuse, R28, R12 ;  /* 0x0000001c900c723c */ /* 0x042fec000000180c */
        /* <DEDUP_REMOVED lines=9> */
[C---:B---3--:R-:W-:Y:S06]  /*4ce0*/  HMMA.16816.F32 R12, R152.reuse, R32, R12 ;  /* 0x00000020980c723c */ /* 0x048fec000000180c */
[C---:B------:R-:W-:Y:S01]  /*4cf0*/  HMMA.16816.F32 R16, R152.reuse, R34, R16 ;  /* 0x000000229810723c */ /* 0x040fe20000001810 */
[----:B------:R-:W3:Y:S05]  /*4d00*/  LDSM.16.MT88.4 R32, [R0+0xc400] ;  /* 0x00c400000020783b */ /* 0x000eea0000004200 */
[C---:B------:R-:W-:Y:S06]  /*4d10*/  HMMA.16816.F32 R20, R152.reuse, R136, R20 ;  /* 0x000000889814723c */ /* 0x040fec0000001814 */
[----:B------:R-:W-:Y:S01]  /*4d20*/  HMMA.16816.F32 R24, R152, R138, R24 ;  /* 0x0000008a9818723c */ /* 0x000fe20000001818 */
[----:B------:R-:W3:Y:S04]  /*4d30*/  LDSM.16.MT88.4 R136, [R0+0xe400] ;  /* 0x00e400000088783b */ /* 0x000ee80000004200 */
[----:B------:R-:W-:Y:S01]  /*4d40*/  LDSM.16.MT88.4 R152, [R0+0xa800] ;  /* 0x00a800000098783b */ /* 0x000fe20000004200 */
[C---:B----4-:R-:W-:Y:S06]  /*4d50*/  HMMA.16816.F32 R4, R140.reuse, R148, R4 ;  /* 0x000000948c04723c */ /* 0x050fec0000001804 */
[C---:B------:R-:W-:Y:S01]  /*4d60*/  HMMA.16816.F32 R8, R140.reuse, R150, R8 ;  /* 0x000000968c08723c */ /* 0x040fe20000001808 */
[----:B------:R-:W4:Y:S05]  /*4d70*/  LDSM.16.M88.4 R148, [R179+0x2000] ;  /* 0x00200000b394783b */ /* 0x000f2a0000000200 */
        /* <DEDUP_REMOVED lines=15> */
[----:B------:R2:W3:Y:S04]  /*4e70*/  LDSM.16.MT88.4 R136, [R0+0xec00] ;  /* 0x00ec00000088783b */ /* 0x0004e80000004200 */
[----:B------:R-:W-:Y:S01]  /*4e80*/  LDSM.16.MT88.4 R144, [R172+0x1c00] ;  /* 0x001c0000ac90783b */ /* 0x000fe20000004200 */
[C---:B----4-:R-:W-:Y:S06]  /*4e90*/  HMMA.16816.F32 R4, R148.reuse, R152, R4 ;  /* 0x000000989404723c */ /* 0x050fec0000001804 */
[C---:B------:R-:W-:Y:S06]  /*4ea0*/  HMMA.16816.F32 R8, R148.reuse, R154, R8 ;  /* 0x0000009a9408723c */ /* 0x040fec0000001808 */
[C---:B-1----:R-:W-:Y:S06]  /*4eb0*/  HMMA.16816.F32 R12, R148.reuse, R28, R12 ;  /* 0x0000001c940c723c */ /* 0x042fec000000180c */
[C---:B------:R-:W-:Y:S01]  /*4ec0*/  HMMA.16816.F32 R16, R148.reuse, R30, R16 ;  /* 0x0000001e9410723c */ /* 0x040fe20000001810 */
[----:B--2---:R-:W-:Y:S04]  /*4ed0*/  IMAD.U32 R0, RZ, RZ, UR36 ;  /* 0x00000024ff007e24 */ /* 0x004fe8000f8e00ff */
[----:B------:R-:W-:Y:S01]  /*4ee0*/  @P1 IADD3 R28, P0, R249, UR6, RZ ;  /* 0x00000006f91c1c10 */ /* 0x000fe2000ff1e0ff */
[C---:B------:R-:W-:Y:S01]  /*4ef0*/  HMMA.16816.F32 R20, R148.reuse, R132, R20 ;  /* 0x000000849414723c */ /* 0x040fe20000001814 */
[----:B------:R-:W-:Y:S01]  /*4f00*/  IMAD.U32 R30, RZ, RZ, UR34 ;  /* 0x00000022ff1e7e24 */ /* 0x000fe2000f8e00ff */
[----:B------:R-:W-:Y:S03]  /*4f10*/  @UP2 UIADD3 UR6, UP1, UR6, -0x100, URZ ;  /* 0xffffff0006062890 */ /* 0x000fe6000ff3e03f */
[----:B------:R-:W-:Y:S01]  /*4f20*/  @P1 IADD3.X R29, R250, UR7, RZ, P0, !PT ;  /* 0x00000007fa1d1c10 */ /* 0x000fe200087fe4ff */
[----:B------:R-:W-:Y:S01]  /*4f30*/  HMMA.16816.F32 R24, R148, R134, R24 ;  /* 0x000000869418723c */ /* 0x000fe20000001818 */
[----:B------:R-:W-:Y:S01]  /*4f40*/  LDSM.16.MT88.4 R132, [R172+0x1400] ;  /* 0x00140000ac84783b */ /* 0x000fe20000004200 */
[----:B------:R-:W-:Y:S01]  /*4f50*/  IMAD.U32 R31, RZ, RZ, UR35 ;  /* 0x00000023ff1f7e24 */ /* 0x000fe2000f8e00ff */
[----:B------:R-:W-:Y:S02]  /*4f60*/  @UP2 UIADD3.X UR7, UR7, -0x1, URZ, UP1, !UPT ;  /* 0xffffffff07072890 */ /* 0x000fe40008ffe43f */
[----:B------:R-:W5:Y:S01]  /*4f70*/  @P1 LDG.E R243, desc[UR22][R28.64] ;  /* 0x000000161cf31981 */ /* 0x000f62000c1e1900 */
[C---:B------:R-:W-:Y:S03]  /*4f80*/  HMMA.16816.F32 R4, R140.reuse, R156, R4 ;  /* 0x0000009c8c04723c */ /* 0x040fe60000001804 */
[----:B------:R-:W5:Y:S02]  /*4f90*/  @P1 LDG.E R242, desc[UR22][R28.64+0x20] ;  /* 0x000020161cf21981 */ /* 0x000f64000c1e1900 */
[-C--:B------:R-:W-:Y:S01]  /*4fa0*/  LEA R30, P0, R30, R184.reuse, 0x2 ;  /* 0x000000b81e1e7211 */ /* 0x080fe200078010ff */
[C---:B------:R-:W-:Y:S01]  /*4fb0*/  HMMA.16816.F32 R8, R140.reuse, R158, R8 ;  /* 0x0000009e8c08723c */ /* 0x040fe20000001808 */
[----:B------:R-:W5:Y:S04]  /*4fc0*/  @P1 LDG.E R241, desc[UR22][R28.64+0x80] ;  /* 0x000080161cf11981 */ /* 0x000f68000c1e1900 */
[----:B------:R1:W5:Y:S01]  /*4fd0*/  @P1 LDG.E R240, desc[UR22][R28.64+0xa0] ;  /* 0x0000a0161cf01981 */ /* 0x000362000c1e1900 */
[C---:B---3--:R-:W-:Y:S06]  /*4fe0*/  HMMA.16816.F32 R12, R140.reuse, R32, R12 ;  /* 0x000000208c0c723c */ /* 0x048fec000000180c */
[C---:B------:R-:W-:Y:S01]  /*4ff0*/  HMMA.16816.F32 R16, R140.reuse, R34, R16 ;  /* 0x000000228c10723c */ /* 0x040fe20000001810 */
[----:B------:R-:W-:Y:S04]  /*5000*/  IMAD.U32 R32, RZ, RZ, UR35 ;  /* 0x00000023ff207e24 */ /* 0x000fe8000f8e00ff */
[----:B------:R2:W-:Y:S01]  /*5010*/  REDG.E.ADD.F32.FTZ.RN.STRONG.GPU desc[UR22][R184.64], R4 ;  /* 0x00000004b80079a6 */ /* 0x0005e2000c10f396 */
[C---:B------:R-:W-:Y:S05]  /*5020*/  HMMA.16816.F32 R20, R140.reuse, R136, R20 ;  /* 0x000000888c14723c */ /* 0x040fea0000001814 */
[-C--:B------:R-:W-:Y:S01]  /*5030*/  LEA R32, P1, R32, R184.reuse, 0x2 ;  /* 0x000000b820207211 */ /* 0x080fe200078210ff */
[----:B------:R-:W-:Y:S01]  /*5040*/  HMMA.16816.F32 R24, R140, R138, R24 ;  /* 0x0000008a8c18723c */ /* 0x000fe20000001818 */
[----:B------:R-:W-:Y:S04]  /*5050*/  LDSM.16.MT88.4 R136, [R172+0x2400] ;  /* 0x00240000ac88783b */ /* 0x000fe80000004200 */
[-C--:B------:R-:W-:Y:S01]  /*5060*/  LEA.HI.X.SX32 R33, R31, R185.reuse, 0x2, P1 ;  /* 0x000000b91f217211 */ /* 0x080fe200008f16ff */
[----:B-1----:R-:W-:Y:S01]  /*5070*/  IMAD.U32 R28, RZ, RZ, UR36 ;  /* 0x00000024ff1c7e24 */ /* 0x002fe2000f8e00ff */
[-C--:B------:R-:W-:Y:S01]  /*5080*/  LEA.HI.X.SX32 R31, R2, R185.reuse, 0x2, P0 ;  /* 0x000000b9021f7211 */ /* 0x080fe200000f16ff */
[----:B------:R-:W-:Y:S01]  /*5090*/  IMAD.U32 R2, RZ, RZ, UR10 ;  /* 0x0000000aff027e24 */ /* 0x000fe2000f8e00ff */
[----:B------:R-:W-:Y:S02]  /*50a0*/  LDSM.16.MT88.4 R140, [R172+0x1800] ;  /* 0x00180000ac8c783b */ /* 0x000fe40000004200 */
[-C--:B------:R-:W-:Y:S04]  /*50b0*/  LEA R28, P2, R28, R184.reuse, 0x2 ;  /* 0x000000b81c1c7211 */ /* 0x080fe800078410ff */
[-C--:B------:R-:W-:Y:S01]  /*50c0*/  LEA.HI.X.SX32 R29, R0, R185.reuse, 0x2, P2 ;  /* 0x000000b9001d7211 */ /* 0x080fe200010f16ff */
[----:B------:R-:W-:Y:S04]  /*50d0*/  IMAD.U32 R0, RZ, RZ, UR33 ;  /* 0x00000021ff007e24 */ /* 0x000fe8000f8e00ff */
[----:B------:R1:W-:Y:S01]  /*50e0*/  REDG.E.ADD.F32.FTZ.RN.STRONG.GPU desc[UR22][R28.64], R5 ;  /* 0x000000051c0079a6 */ /* 0x0003e2000c10f396 */
[----:B--2---:R-:W-:Y:S03]  /*50f0*/  IMAD.U32 R4, RZ, RZ, UR52 ;  /* 0x00000034ff047e24 */ /* 0x004fe6000f8e00ff */
        /* <DEDUP_REMOVED lines=158> */
.L_x_1016:
[----:B------:R-:W2:Y:S01]  /*5ae0*/  LDL.64 R26, [R1] ;  /* 0x00000000011a7983 */ /* 0x000ea20000100a00 */
        /* <DEDUP_REMOVED lines=45> */
[----:B------:R-:W-:Y:S01]  /*5dc0*/  FMUL.FTZ R9, R117, UR6 ;  /* 0x0000000675097c20 */ /* 0x000fe20008410000 */
[----:B------:R-:W-:Y:S01]  /*5dd0*/  FMUL.FTZ R118, R118, UR6 ;  /* 0x0000000676767c20 */ /* 0x000fe20008410000 */
[----:B------:R-:W-:Y:S01]  /*5de0*/  STS [R244+0x200], R24 ;  /* 0x00020018f4007388 */ /* 0x000fe20000000800 */
[----:B------:R-:W-:Y:S01]  /*5df0*/  FMUL.FTZ R8, R119, UR6 ;  /* 0x0000000677087c20 */ /* 0x000fe20008410000 */
[----:B------:R-:W-:Y:S01]  /*5e00*/  F2FP.F16.F32.PACK_AB R17, R17, R100 ;  /* 0x000000641111723e */ /* 0x000fe200000000ff */
[----:B------:R-:W-:Y:S01]  /*5e10*/  FMUL.FTZ R128, R128, UR6 ;  /* 0x0000000680807c20 */ /* 0x000fe20008410000 */
[----:B------:R-:W-:Y:S01]  /*5e20*/  STS [R245], R21 ;  /* 0x00000015f5007388 */ /* 0x000fe20000000800 */
        /* <DEDUP_REMOVED lines=18> */
[----:B------:R-:W-:Y:S01]  /*5f50*/  FMUL.FTZ R122, R122, UR6 ;  /* 0x000000067a7a7c20 */ /* 0x000fe20008410000 */
[----:B------:R1:W-:Y:S01]  /*5f60*/  STS [R245+0x1200], R18 ;  /* 0x00120012f5007388 */ /* 0x0003e20000000800 */
[----:B------:R-:W-:Y:S01]  /*5f70*/  FMUL.FTZ R6, R123, UR6 ;  /* 0x000000067b067c20 */ /* 0x000fe20008410000 */
[----:B------:R-:W-:Y:S01]  /*5f80*/  FMUL.FTZ R124, R124, UR6 ;  /* 0x000000067c7c7c20 */ /* 0x000fe20008410000 */
[----:B------:R-:W-:Y:S01]  /*5f90*/  FMUL.FTZ R2, R125, UR6 ;  /* 0x000000067d027c20 */ /* 0x000fe20008410000 */
[----:B------:R-:W-:Y:S01]  /*5fa0*/  STS [R244+0x2000], R17 ;  /* 0x00200011f4007388 */ /* 0x000fe20000000800 */
[----:B------:R-:W-:Y:S01]  /*5fb0*/  FMUL.FTZ R126, R126, UR6 ;  /* 0x000000067e7e7c20 */ /* 0x000fe20008410000 */
[----:B------:R-:W-:Y:S01]  /*5fc0*/  FMUL.FTZ R0, R127, UR6 ;  /* 0x000000067f007c20 */ /* 0x000fe20008410000 */
[----:B------:R-:W-:Y:S01]  /*5fd0*/  F2FP.F16.F32.PACK_AB R5, R5, R128 ;  /* 0x000000800505723e */ /* 0x000fe200000000ff */
[----:B------:R3:W-:Y:S01]  /*5fe0*/  STS [R244+0x2200], R16 ;  /* 0x00220010f4007388 */ /* 0x0007e20000000800 */
[----:B------:R-:W-:Y:S01]  /*5ff0*/  F2FP.F16.F32.PACK_AB R4, R4, R130 ;  /* 0x000000820404723e */ /* 0x000fe200000000ff */
[----:B------:R-:W-:Y:S01]  /*6000*/  ULDC.64 UR6, c[0x0][0x3f0] ;  /* 0x0000fc0000067ab9 */ /* 0x000fe20000000a00 */
[----:B------:R-:W-:Y:S01]  /*6010*/  F2FP.F16.F32.PACK_AB R7, R7, R120 ;  /* 0x000000780707723e */ /* 0x000fe200000000ff */
[----:B------:R-:W-:Y:S01]  /*6020*/  STS [R245+0x2000], R13 ;  /* 0x0020000df5007388 */ /* 0x000fe20000000800 */
[----:B------:R-:W-:-:S02]  /*6030*/  F2FP.F16.F32.PACK_AB R6, R6, R122 ;  /* 0x0000007a0606723e */ /* 0x000fc400000000ff */
[----:B------:R-:W-:Y:S01]  /*6040*/  F2FP.F16.F32.PACK_AB R2, R2, R124 ;  /* 0x0000007c0202723e */ /* 0x000fe200000000ff */
[----:B------:R4:W-:Y:S01]  /*6050*/  STS [R245+0x2200], R12 ;  /* 0x0022000cf5007388 */ /* 0x0009e20000000800 */
[----:B------:R-:W-:Y:S02]  /*6060*/  F2FP.F16.F32.PACK_AB R0, R0, R126 ;  /* 0x0000007e0000723e */ /* 0x000fe400000000ff */
[----:B------:R-:W-:Y:S01]  /*6070*/  F2FP.F16.F32.PACK_AB R38, R39, R38 ;  /* 0x000000262726723e */ /* 0x000fe200000000ff */
[----:B------:R-:W-:Y:S01]  /*6080*/  STS [R244+0x3000], R15 ;  /* 0x0030000ff4007388 */ /* 0x000fe20000000800 */
[----:B------:R-:W-:Y:S02]  /*6090*/  F2FP.F16.F32.PACK_AB R48, R49, R48 ;  /* 0x000000303130723e */ /* 0x000fe400000000ff */
[----:B------:R-:W-:Y:S01]  /*60a0*/  F2FP.F16.F32.PACK_AB R50, R51, R50 ;  /* 0x000000323332723e */ /* 0x000fe200000000ff */
[----:B------:R4:W-:Y:S01]  /*60b0*/  STS [R244+0x3200], R14 ;  /* 0x0032000ef4007388 */ /* 0x0009e20000000800 */
[----:B-1----:R-:W1:Y:S01]  /*60c0*/  LDC.64 R18, c[0x0][0x450] ;  /* 0x00011400ff127b82 */ /* 0x002e620000000a00 */
[----:B------:R-:W-:-:S02]  /*60d0*/  F2FP.F16.F32.PACK_AB R40, R41, R40 ;  /* 0x000000282928723e */ /* 0x000fc400000000ff */
[----:B------:R-:W-:Y:S01]  /*60e0*/  STS [R245+0x3000], R11 ;  /* 0x0030000bf5007388 */ /* 0x000fe20000000800 */
[----:B------:R-:W-:Y:S02]  /*60f0*/  F2FP.F16.F32.PACK_AB R42, R43, R42 ;  /* 0x0000002a2b2a723e */ /* 0x000fe400000000ff */
[----:B------:R-:W-:Y:S01]  /*6100*/  F2FP.F16.F32.PACK_AB R44, R45, R44 ;  /* 0x0000002c2d2c723e */ /* 0x000fe200000000ff */
[----:B------:R1:W-:Y:S01]  /*6110*/  STS [R245+0x3200], R10 ;  /* 0x0032000af5007388 */ /* 0x0003e20000000800 */
[----:B---3--:R-:W3:Y:S01]  /*6120*/  LDC.64 R16, c[0x0][0x458] ;  /* 0x00011600ff107b82 */ /* 0x008ee20000000a00 */
[----:B------:R-:W-:Y:S02]  /*6130*/  F2FP.F16.F32.PACK_AB R46, R47, R46 ;  /* 0x0000002e2f2e723e */ /* 0x000fe400000000ff */
[----:B------:R-:W-:Y:S01]  /*6140*/  STS [R244+0x4000], R9 ;  /* 0x00400009f4007388 */ /* 0x000fe20000000800 */
[----:B------:R-:W-:Y:S02]  /*6150*/  F2FP.F16.F32.PACK_AB R52, R53, R52 ;  /* 0x000000343534723e */ /* 0x000fe400000000ff */
[----:B------:R-:W-:Y:S01]  /*6160*/  F2FP.F16.F32.PACK_AB R54, R55, R54 ;  /* 0x000000363736723e */ /* 0x000fe200000000ff */
[----:B------:R1:W-:Y:S01]  /*6170*/  STS [R244+0x4200], R8 ;  /* 0x00420008f4007388 */ /* 0x0003e20000000800 */
[----:B------:R-:W-:Y:S01]  /*6180*/  F2FP.F16.F32.PACK_AB R64, R65, R64 ;  /* 0x000000404140723e */ /* 0x000fe200000000ff */
[----:B----4-:R-:W4:Y:S01]  /*6190*/  LDC.64 R12, c[0x0][0x470] ;  /* 0x00011c00ff0c7b82 */ /* 0x010f220000000a00 */
[----:B------:R-:W-:Y:S01]  /*61a0*/  F2FP.F16.F32.PACK_AB R66, R67, R66 ;  /* 0x000000424342723e */ /* 0x000fe200000000ff */
[----:B------:R-:W-:Y:S01]  /*61b0*/  STS [R245+0x4000], R5 ;  /* 0x00400005f5007388 */ /* 0x000fe20000000800 */
[----:B------:R-:W-:-:S02]  /*61c0*/  F2FP.F16.F32.PACK_AB R56, R57, R56 ;  /* 0x000000383938723e */ /* 0x000fc400000000ff */
[----:B------:R-:W-:Y:S01]  /*61d0*/  F2FP.F16.F32.PACK_AB R58, R59, R58 ;  /* 0x0000003a3b3a723e */ /* 0x000fe200000000ff */
[----:B------:R-:W-:Y:S01]  /*61e0*/  STS [R245+0x4200], R4 ;  /* 0x00420004f5007388 */ /* 0x000fe20000000800 */
[----:B------:R-:W-:Y:S01]  /*61f0*/  F2FP.F16.F32.PACK_AB R60, R61, R60 ;  /* 0x0000003c3d3c723e */ /* 0x000fe200000000ff */
[----:B------:R-:W4:Y:S01]  /*6200*/  LDC.64 R14, c[0x0][0x440] ;  /* 0x00011000ff0e7b82 */ /* 0x000f220000000a00 */
[----:B------:R-:W-:Y:S01]  /*6210*/  F2FP.F16.F32.PACK_AB R62, R63, R62 ;  /* 0x0000003e3f3e723e */ /* 0x000fe200000000ff */
[----:B------:R-:W-:Y:S01]  /*6220*/  STS [R244+0x5000], R7 ;  /* 0x00500007f4007388 */ /* 0x000fe20000000800 */
[----:B------:R-:W-:Y:S02]  /*6230*/  F2FP.F16.F32.PACK_AB R68, R69, R68 ;  /* 0x000000444544723e */ /* 0x000fe400000000ff */
[----:B------:R-:W-:Y:S01]  /*6240*/  F2FP.F16.F32.PACK_AB R70, R71, R70 ;  /* 0x000000464746723e */ /* 0x000fe200000000ff */
[----:B------:R-:W-:Y:S01]  /*6250*/  STS [R244+0x5200], R6 ;  /* 0x00520006f4007388 */ /* 0x000fe20000000800 */
[----:B------:R-:W-:Y:S01]  /*6260*/  F2FP.F16.F32.PACK_AB R80, R81, R80 ;  /* 0x000000505150723e */ /* 0x000fe200000000ff */
[----:B-1----:R-:W1:Y:S01]  /*6270*/  LDC.64 R10, c[0x0][0x468] ;  /* 0x00011a00ff0a7b82 */ /* 0x002e620000000a00 */
[----:B------:R-:W-:Y:S01]  /*6280*/  F2FP.F16.F32.PACK_AB R82, R83, R82 ;  /* 0x000000525352723e */ /* 0x000fe200000000ff */
[----:B------:R1:W-:Y:S01]  /*6290*/  STS [R245+0x5000], R2 ;  /* 0x00500002f5007388 */ /* 0x0003e20000000800 */
[----:B------:R-:W-:-:S02]  /*62a0*/  F2FP.F16.F32.PACK_AB R72, R73, R72 ;  /* 0x000000484948723e */ /* 0x000fc400000000ff */
[----:B------:R-:W-:Y:S01]  /*62b0*/  F2FP.F16.F32.PACK_AB R74, R75, R74 ;  /* 0x0000004a4b4a723e */ /* 0x000fe200000000ff */
[----:B------:R3:W-:Y:S01]  /*62c0*/  STS [R245+0x5200], R0 ;  /* 0x00520000f5007388 */ /* 0x0007e20000000800 */
[----:B------:R-:W-:Y:S01]  /*62d0*/  F2FP.F16.F32.PACK_AB R76, R77, R76 ;  /* 0x0000004c4d4c723e */ /* 0x000fe200000000ff */
[----:B------:R-:W4:Y:S01]  /*62e0*/  LDC.64 R8, c[0x0][0x438] ;  /* 0x00010e00ff087b82 */ /* 0x000f220000000a00 */
[----:B------:R-:W-:Y:S01]  /*62f0*/  F2FP.F16.F32.PACK_AB R78, R79, R78 ;  /* 0x0000004e4f4e723e */ /* 0x000fe200000000ff */
[----:B------:R-:W-:Y:S04]  /*6300*/  STS [R244+0x6000], R36 ;  /* 0x00600024f4007388 */ /* 0x000fe80000000800 */
[----:B------:R-:W-:Y:S04]  /*6310*/  STS [R244+0x6200], R38 ;  /* 0x00620026f4007388 */ /* 0x000fe80000000800 */
[----:B------:R-:W-:Y:S04]  /*6320*/  STS [R245+0x6000], R48 ;  /* 0x00600030f5007388 */ /* 0x000fe80000000800 */
[----:B------:R-:W-:Y:S04]  /*6330*/  STS [R245+0x6200], R50 ;  /* 0x00620032f5007388 */ /* 0x000fe80000000800 */
[----:B------:R-:W-:Y:S01]  /*6340*/  STS [R244+0x7000], R40 ;  /* 0x00700028f4007388 */ /* 0x000fe20000000800 */
[----:B-1----:R-:W-:-:S03]  /*6350*/  IMAD R2, R10, UR25, RZ ;  /* 0x000000190a027c24 */ /* 0x002fc6000f8e02ff */
[----:B------:R-:W-:Y:S01]  /*6360*/  STS [R244+0x7200], R42 ;  /* 0x0072002af4007388 */ /* 0x000fe20000000800 */
[----:B---3--:R-:W-:Y:S02]  /*6370*/  IMAD R0, R18, UR4, RZ ;  /* 0x0000000412007c24 */ /* 0x008fe4000f8e02ff */
[----:B------:R-:W-:Y:S01]  /*6380*/  IMAD R2, R11, UR17, R2 ;  /* 0x000000110b027c24 */ /* 0x000fe2000f8e0202 */
[----:B------:R-:W-:Y:S01]  /*6390*/  STS [R245+0x7000], R44 ;  /* 0x0070002cf5007388 */ /* 0x000fe20000000800 */
[----:B------:R-:W-:-:S03]  /*63a0*/  IMAD R0, R19, UR28, R0 ;  /* 0x0000001c13007c24 */ /* 0x000fc6000f8e0200 */
        /* <DEDUP_REMOVED lines=17> */
[----:B--2---:R-:W-:-:S02]  /*64c0*/  SHF.R.S32.HI R5, RZ, 0x1f, R26 ;  /* 0x0000001fff057819 */ /* 0x004fc4000001141a */
[----:B------:R-:W-:-:S05]  /*64d0*/  MOV R4, R26 ;  /* 0x0000001a00047202 */ /* 0x000fca0000000f00 */
[----:B------:R-:W-:-:S04]  /*64e0*/  IMAD.WIDE.U32 R6, R18, UR28, R4 ;  /* 0x0000001c12067c25 */ /* 0x000fc8000f8e0004 */
[----:B------:R-:W-:Y:S01]  /*64f0*/  IMAD.WIDE.U32 R4, R16, UR28, R4 ;  /* 0x0000001c10047c25 */ /* 0x000fe2000f8e0004 */
[----:B------:R-:W-:-:S03]  /*6500*/  IADD3 R7, R7, R0, RZ ;  /* 0x0000000007077210 */ /* 0x000fc60007ffe0ff */
[C---:B----4-:R-:W-:Y:S02]  /*6510*/  IMAD R0, R8.reuse, UR24, RZ ;  /* 0x0000001808007c24 */ /* 0x050fe4000f8e02ff */
[----:B------:R-:W-:-:S04]  /*6520*/  IMAD.WIDE.U32 R6, R8, UR16, R6 ;  /* 0x0000001008067c25 */ /* 0x000fc8000f8e0006 */
[----:B------:R-:W-:Y:S02]  /*6530*/  IMAD R9, R9, UR16, R0 ;  /* 0x0000001009097c24 */ /* 0x000fe4000f8e0200 */
[----:B------:R-:W-:Y:S02]  /*6540*/  IMAD R0, R16, UR4, RZ ;  /* 0x0000000410007c24 */ /* 0x000fe4000f8e02ff */
[----:B------:R-:W-:Y:S01]  /*6550*/  IMAD R8, R12, UR25, RZ ;  /* 0x000000190c087c24 */ /* 0x000fe2000f8e02ff */
[----:B------:R-:W-:Y:S01]  /*6560*/  IADD3 R7, R7, R9, RZ ;  /* 0x0000000907077210 */ /* 0x000fe20007ffe0ff */
[----:B------:R-:W-:Y:S01]  /*6570*/  IMAD R0, R17, UR28, R0 ;  /* 0x0000001c11007c24 */ /* 0x000fe2000f8e0200 */
[----:B------:R-:W-:Y:S01]  /*6580*/  SHF.R.S32.HI R9, RZ, 0x1f, R251 ;  /* 0x0000001fff097819 */ /* 0x000fe200000114fb */
[----:B------:R-:W-:Y:S02]  /*6590*/  IMAD R8, R13, UR17, R8 ;  /* 0x000000110d087c24 */ /* 0x000fe4000f8e0208 */
[----:B------:R-:W-:Y:S01]  /*65a0*/  IMAD.WIDE.U32 R6, R10, UR17, R6 ;  /* 0x000000110a067c25 */ /* 0x000fe2000f8e0006 */
[----:B------:R-:W-:-:S03]  /*65b0*/  IADD3 R5, R5, R0, RZ ;  /* 0x0000000005057210 */ /* 0x000fc60007ffe0ff */
[C---:B------:R-:W-:Y:S01]  /*65c0*/  IMAD R0, R14.reuse, UR24, RZ ;  /* 0x000000180e007c24 */ /* 0x040fe2000f8e02ff */
[----:B------:R-:W-:Y:S01]  /*65d0*/  IADD3 R7, R7, R2, RZ ;  /* 0x0000000207077210 */ /* 0x000fe20007ffe0ff */
[----:B------:R-:W-:-:S04]  /*65e0*/  IMAD.WIDE.U32 R4, R14, UR16, R4 ;  /* 0x000000100e047c25 */ /* 0x000fc8000f8e0004 */
[----:B------:R-:W-:Y:S01]  /*65f0*/  IMAD R2, R15, UR16, R0 ;  /* 0x000000100f027c24 */ /* 0x000fe2000f8e0200 */
[----:B------:R-:W-:Y:S01]  /*6600*/  LEA R0, R246, UR5, 0x1 ;  /* 0x00000005f6007c11 */ /* 0x000fe2000f8e08ff */
[----:B------:R-:W-:Y:S03]  /*6610*/  BAR.SYNC.DEFER_BLOCKING 0x0 ;  /* 0x0000000000007b1d */ /* 0x000fe60000010000 */
[----:B------:R-:W-:Y:S01]  /*6620*/  IADD3 R5, R5, R2, RZ ;  /* 0x0000000205057210 */ /* 0x000fe20007ffe0ff */
[----:B------:R-:W-:Y:S02]  /*6630*/  IMAD R2, R9, R18, RZ ;  /* 0x0000001209027224 */ /* 0x000fe400078e02ff */
[----:B------:R-:W-:-:S04]  /*6640*/  IMAD.WIDE.U32 R10, R12, UR17, R4 ;  /* 0x000000110c0a7c25 */ /* 0x000fc8000f8e0004 */
[----:B------:R-:W-:Y:S01]  /*6650*/  IMAD R2, R251, R19, R2 ;  /* 0x00000013fb027224 */ /* 0x000fe200078e0202 */
[----:B------:R-:W-:Y:S01]  /*6660*/  IADD3 R11, R11, R8, RZ ;  /* 0x000000080b0b7210 */ /* 0x000fe20007ffe0ff */
[----:B------:R-:W-:-:S04]  /*6670*/  IMAD.WIDE.U32 R4, R251, R18, R6 ;  /* 0x00000012fb047225 */ /* 0x000fc800078e0006 */
[----:B------:R-:W-:Y:S01]  /*6680*/  IMAD.WIDE.U32 R10, R251, R16, R10 ;  /* 0x00000010fb0a7225 */ /* 0x000fe200078e000a */
[----:B------:R-:W-:Y:S02]  /*6690*/  IADD3 R2, R5, R2, RZ ;  /* 0x0000000205027210 */ /* 0x000fe40007ffe0ff */
[C---:B------:R-:W-:Y:S01]  /*66a0*/  LEA R6, P0, R4.reuse, UR6, 0x1 ;  /* 0x0000000604067c11 */ /* 0x040fe2000f8008ff */
[----:B------:R-:W1:Y:S03]  /*66b0*/  LDS.128 R60, [R0+0x9000] ;  /* 0x00900000003c7984 */ /* 0x000e660000000c00 */
[----:B------:R-:W-:Y:S01]  /*66c0*/  LEA.HI.X R7, R4, UR7, R2, 0x1, P0 ;  /* 0x0000000704077c11 */ /* 0x000fe200080f0c02 */
[----:B------:R-:W-:Y:S01]  /*66d0*/  ULDC.64 UR6, c[0x0][0x3f8] ;  /* 0x0000fe0000067ab9 */ /* 0x000fe20000000a00 */
[C---:B------:R-:W-:Y:S01]  /*66e0*/  LEA R8, P0, R18.reuse, R6, 0x7 ;  /* 0x0000000612087211 */ /* 0x040fe200078038ff */
        /* <DEDUP_REMOVED lines=11> */
[----:B-1----:R-:W-:Y:S04]  /*67a0*/  STG.E.128 desc[UR22][R6.64], R60 ;  /* 0x0000003c06007986 */ /* 0x002fe8000c101d16 */
[----:B--2---:R-:W-:Y:S04]  /*67b0*/  STG.E.128 desc[UR22][R6.64+0x40], R56 ;  /* 0x0000403806007986 */ /* 0x004fe8000c101d16 */
[----:B---3--:R1:W-:Y:S01]  /*67c0*/  STG.E.128 desc[UR22][R6.64+0x80], R52 ;  /* 0x0000803406007986 */ /* 0x0083e2000c101d16 */
[----:B----4-:R-:W-:Y:S01]  /*67d0*/  IMAD R0, R9, R16, RZ ;  /* 0x0000001009007224 */ /* 0x010fe200078e02ff */
[----:B------:R-:W-:-:S02]  /*67e0*/  LEA.HI.X R9, R18, R7, R19, 0x7, P0 ;  /* 0x0000000712097211 */ /* 0x000fc400000f3c13 */
[C---:B------:R-:W-:Y:S01]  /*67f0*/  LEA R4, P0, R10.reuse, UR6, 0x1 ;  /* 0x000000060a047c11 */ /* 0x040fe2000f8008ff */
[----:B------:R-:W-:Y:S02]  /*6800*/  IMAD R0, R251, R17, R0 ;  /* 0x00000011fb007224 */ /* 0x000fe400078e0200 */
[----:B------:R2:W-:Y:S03]  /*6810*/  STG.E.128 desc[UR22][R8.64], R48 ;  /* 0x0000003008007986 */ /* 0x0005e6000c101d16 */
[----:B------:R-:W-:Y:S01]  /*6820*/  IADD3 R0, R11, R0, RZ ;  /* 0x000000000b007210 */ /* 0x000fe20007ffe0ff */
[----:B------:R2:W-:Y:S03]  /*6830*/  STG.E.128 desc[UR22][R8.64+0x40], R44 ;  /* 0x0000402c08007986 */ /* 0x0005e6000c101d16 */
[----:B------:R-:W-:Y:S01]  /*6840*/  LEA.HI.X R5, R10, UR7, R0, 0x1, P0 ;  /* 0x000000070a057c11 */ /* 0x000fe200080f0c00 */
[----:B------:R2:W-:Y:S04]  /*6850*/  STG.E.128 desc[UR22][R8.64+0x80], R40 ;  /* 0x0000802808007986 */ /* 0x0005e8000c101d16 */
[----:B------:R2:W-:Y:S01]  /*6860*/  STG.E.128 desc[UR22][R4.64], R36 ;  /* 0x0000002404007986 */ /* 0x0005e2000c101d16 */
[----:B-1----:R-:W-:-:S03]  /*6870*/  LEA R6, P0, R16, R4, 0x7 ;  /* 0x0000000410067211 */ /* 0x002fc600078038ff */
[----:B------:R2:W-:Y:S01]  /*6880*/  STG.E.128 desc[UR22][R4.64+0x40], R28 ;  /* 0x0000401c04007986 */ /* 0x0005e2000c101d16 */
[----:B------:R-:W-:-:S03]  /*6890*/  LEA.HI.X R7, R16, R5, R17, 0x7, P0 ;  /* 0x0000000510077211 */ /* 0x000fc600000f3c11 */
[----:B------:R2:W-:Y:S04]  /*68a0*/  STG.E.128 desc[UR22][R4.64+0x80], R20 ;  /* 0x0000801404007986 */ /* 0x0005e8000c101d16 */
[----:B------:R2:W-:Y:S04]  /*68b0*/  STG.E.128 desc[UR22][R6.64], R32 ;  /* 0x0000002006007986 */ /* 0x0005e8000c101d16 */
[----:B------:R2:W-:Y:S04]  /*68c0*/  STG.E.128 desc[UR22][R6.64+0x40], R24 ;  /* 0x0000401806007986 */ /* 0x0005e8000c101d16 */
[----:B------:R2:W-:Y:S02]  /*68d0*/  STG.E.128 desc[UR22][R6.64+0x80], R12 ;  /* 0x0000800c06007986 */ /* 0x0005e4000c101d16 */
.L_x_1013:
        /* <DEDUP_REMOVED lines=11> */
.L_x_1020:
[----:B------:R-:W-:Y:S05]  /*6990*/  EXIT ;  /* 0x000000000000794d */ /* 0x000fea0003800000 */
.L_x_1022:
        /* <DEDUP_REMOVED lines=14> */
.L_x_1310:


//--------------------- .text._ZN5flash44flash_bwd_dq_dk_dv_loop_seqk_parallel_kernelI23Flash_bwd_kernel_traitsILi96ELi64ELi128ELi8ELi2ELi4ELi4ELb0ELb0EN7cutlass6half_tE19Flash_kernel_traitsILi96ELi64ELi128ELi8ES3_EELb1ELb0ELb0ELb1ELb0ELb0ELb0EEEvNS_16Flash_bwd_paramsE --------------------------
	.section	.text._ZN5flash44flash_bwd_dq_dk_dv_loop_seqk_parallel_kernelI23Flash_bwd_kernel_traitsILi96ELi64ELi128ELi8ELi2ELi4ELi4ELb0ELb0EN7cutlass6half_tE19Flash_kernel_traitsILi96ELi64ELi128ELi8ES3_EELb1ELb0ELb0ELb1ELb0ELb0ELb0EEEvNS_16Flash_bwd_paramsE,"ax",@progbits
	.align	128
        .global         _ZN5flash44flash_bwd_dq_dk_dv_loop_seqk_parallel_kernelI23Flash_bwd_kernel_traitsILi96ELi64ELi128ELi8ELi2ELi4ELi4ELb0ELb0EN7cutlass6half_tE19Flash_kernel_traitsILi96ELi64ELi128ELi8ES3_EELb1ELb0ELb0ELb1ELb0ELb0ELb0EEEvNS_16Flash_bwd_paramsE
        .type           _ZN5flash44flash_bwd_dq_dk_dv_loop_seqk_parallel_kernelI23Flash_bwd_kernel_traitsILi96ELi64ELi128ELi8ELi2ELi4ELi4ELb0ELb0EN7cutlass6half_tE19Flash_kernel_traitsILi96ELi64ELi128ELi8ES3_EELb1ELb0ELb0ELb1ELb0ELb0ELb0EEEvNS_16Flash_bwd_paramsE,@function
        .size           _ZN5flash44flash_bwd_dq_dk_dv_loop_seqk_parallel_kernelI23Flash_bwd_kernel_traitsILi96ELi64ELi128ELi8ELi2ELi4ELi4ELb0ELb0EN7cutlass6half_tE19Flash_kernel_traitsILi96ELi64ELi128ELi8ES3_EELb1ELb0ELb0ELb1ELb0ELb0ELb0EEEvNS_16Flash_bwd_paramsE,(.L_x_1311 - _ZN5flash44flash_bwd_dq_dk_dv_loop_seqk_parallel_kernelI23Flash_bwd_kernel_traitsILi96ELi64ELi128ELi8ELi2ELi4ELi4ELb0ELb0EN7cutlass6half_tE19Flash_kernel_traitsILi96ELi64ELi128ELi8ES3_EELb1ELb0ELb0ELb1ELb0ELb0ELb0EEEvNS_16Flash_bwd_paramsE)
        .other          _ZN5flash44flash_bwd_dq_dk_dv_loop_seqk_parallel_kernelI23Flash_bwd_kernel_traitsILi96ELi64ELi128ELi8ELi2ELi4ELi4ELb0ELb0EN7cutlass6half_tE19Flash_kernel_traitsILi96ELi64ELi128ELi8ES3_EELb1ELb0ELb0ELb1ELb0ELb0ELb0EEEvNS_16Flash_bwd_paramsE,@"STO_CUDA_ENTRY STV_DEFAULT"
_ZN5flash44flash_bwd_dq_dk_dv_loop_seqk_parallel_kernelI23Flash_bwd_kernel_traitsILi96ELi64ELi128ELi8ELi2ELi4ELi4ELb0ELb0EN7cutlass6half_tE19Flash_kernel_traitsILi96ELi64ELi128ELi8ES3_EELb1ELb0ELb0ELb1ELb0ELb0ELb0EEEvNS_16Flash_bwd_paramsE:
.text._ZN5flash44flash_bwd_dq_dk_dv_loop_seqk_parallel_kernelI23Flash_bwd_kernel_traitsILi96ELi64ELi128ELi8ELi2ELi4ELi4ELb0ELb0EN7cutlass6half_tE19Flash_kernel_traitsILi96ELi64ELi128ELi8ES3_EELb1ELb0ELb0ELb1ELb0ELb0ELb0EEEvNS_16Flash_bwd_paramsE:
        /* <DEDUP_REMOVED lines=12> */
[----:B------:R-:W2:Y:S01]  /*00c0*/  S2UR UR55, SR_CTAID.Y ;  /* 0x00000000003779c3 */ /* 0x000ea20000002600 */
[----:B------:R-:W-:Y:S01]  /*00d0*/  UMOV UR5, 0x400 ;  /* 0x0000040000057882 */ /* 0x000fe20000000000 */
[----:B------:R-:W-:Y:S01]  /*00e0*/  IMAD.MOV.U32 R180, RZ, RZ, 0x20 ;  /* 0x00000020ffb47424 */ /* 0x000fe200078e00ff */
[----:B------:R-:W-:Y:S01]  /*00f0*/  ULDC.64 UR8, c[0x0][0x208] ;  /* 0x0000820000087ab9 */ /* 0x000fe20000000a00 */
[----:B------:R-:W-:Y:S01]  /*0100*/  IMAD.MOV.U32 R221, RZ, RZ, -0x10 ;  /* 0xfffffff0ffdd7424 */ /* 0x000fe200078e00ff */
[----:B------:R-:W-:Y:S01]  /*0110*/  UMOV UR60, 0xffffd000 ;  /* 0xffffd000003c7882 */ /* 0x000fe20000000000 */
[----:B------:R-:W-:Y:S02]  /*0120*/  IMAD.MOV.U32 R178, RZ, RZ, 0x40 ;  /* 0x00000040ffb27424 */ /* 0x000fe400078e00ff */
[----:B------:R-:W3:Y:S08]  /*0130*/  S2UR UR4, SR_CgaCtaId ;  /* 0x00000000000479c3 */ /* 0x000ef00000008800 */
[----:B------:R-:W4:Y:S01]  /*0140*/  S2UR UR56, SR_CTAID.Z ;  /* 0x00000000003879c3 */ /* 0x000f220000002700 */
[----:B--2---:R-:W-:Y:S01]  /*0150*/  USHF.L.U32 UR6, UR55, 0x7, URZ ;  /* 0x0000000737067899 */ /* 0x004fe2000800063f */
[----:B-1----:R-:W-:Y:S01]  /*0160*/  SHF.R.S32.HI R0, RZ, 0x1f, R4 ;  /* 0x0000001fff007819 */ /* 0x002fe20000011404 */
[----:B---3--:R-:W-:-:S03]  /*0170*/  ULEA UR4, UR4, UR5, 0x18 ;  /* 0x0000000504047291 */ /* 0x008fc6000f8ec03f */
[CC--:B------:R-:W-:Y:S02]  /*0180*/  LEA.HI R2, R0.reuse, R4.reuse, RZ, 0x5 ;  /* 0x0000000400027211 */ /* 0x0c0fe400078f28ff */
[CC--:B------:R-:W-:Y:S02]  /*0190*/  LEA.HI R17, R0.reuse, R4.reuse, RZ, 0x3 ;  /* 0x0000000400117211 */ /* 0x0c0fe400078f18ff */
[CC--:B------:R-:W-:Y:S01]  /*01a0*/  LEA.HI R5, R0.reuse, R4.reuse, RZ, 0x2 ;  /* 0x0000000400057211 */ /* 0x0c0fe200078f10ff */
[----:B----4-:R-:W-:Y:S01]  /*01b0*/  USHF.R.S32.HI UR5, URZ, 0x1f, UR56 ;  /* 0x0000001f3f057899 */ /* 0x010fe20008011438 */
        /* <DEDUP_REMOVED lines=23> */
[----:B------:R-:W-:Y:S01]  /*0330*/  IMAD.SHL.U32 R4, R11, 0x40, RZ ;  /* 0x000000400b047824 */ /* 0x000fe200078e00ff */
[----:B------:R-:W-:Y:S01]  /*0340*/  SHF.R.S32.HI R249, RZ, 0x6, R249 ;  /* 0x00000006fff97819 */ /* 0x000fe200000114f9 */
[----:B------:R-:W-:-:S02]  /*0350*/  IMAD.IADD R250, R0, 0x1, -R6 ;  /* 0x0000000100fa7824 */ /* 0x000fc400078e0a06 */
[----:B------:R-:W-:Y:S01]  /*0360*/  IMAD.IADD R14, R0, 0x1, -R2 ;  /* 0x00000001000e7824 */ /* 0x000fe200078e0a02 */
[----:B------:R-:W-:Y:S01]  /*0370*/  LOP3.LUT R2, R4, 0xc0, RZ, 0xc0, !PT ;  /* 0x000000c004027812 */ /* 0x000fe200078ec0ff */
[----:B------:R-:W-:Y:S01]  /*0380*/  IMAD R248, R0, 0x8, R3 ;  /* 0x0000000800f87824 */ /* 0x000fe200078e0203 */
[----:B------:R-:W-:Y:S02]  /*0390*/  SHF.R.S32.HI R0, RZ, 0x1f, R5 ;  /* 0x0000001fff007819 */ /* 0x000fe40000011405 */
[----:B------:R-:W-:Y:S02]  /*03a0*/  SHF.R.S32.HI R5, RZ, 0x4, R7 ;  /* 0x00000004ff057819 */ /* 0x000fe40000011407 */
[----:B------:R-:W-:Y:S02]  /*03b0*/  SHF.R.U32.HI R6, RZ, 0x3, R2 ;  /* 0x00000003ff067819 */ /* 0x000fe40000011602 */
[----:B------:R-:W-:Y:S02]  /*03c0*/  LEA.HI R3, R7, R5, RZ, 0x1 ;  /* 0x0000000507037211 */ /* 0x000fe400078f08ff */
[----:B------:R-:W-:-:S02]  /*03d0*/  LOP3.LUT R4, R2, 0x18, R232, 0xf8, !PT ;  /* 0x0000001802047812 */ /* 0x000fc400078ef8e8 */
[----:B------:R-:W-:Y:S02]  /*03e0*/  LOP3.LUT R2, R3, 0xfffffffe, RZ, 0xc0, !PT ;  /* 0xfffffffe03027812 */ /* 0x000fe400078ec0ff */
[----:B------:R-:W-:Y:S02]  /*03f0*/  LEA.HI R0, R0, R9, RZ, 0x3 ;  /* 0x0000000900007211 */ /* 0x000fe400078f18ff */
[----:B------:R-:W-:Y:S01]  /*0400*/  SHF.R.S32.HI R7, RZ, 0x1f, R10 ;  /* 0x0000001fff077819 */ /* 0x000fe2000001140a */
[----:B------:R-:W-:Y:S01]  /*0410*/  IMAD.IADD R12, R5, 0x1, -R2 ;  /* 0x00000001050c7824 */ /* 0x000fe200078e0a02 */
[----:B------:R-:W-:Y:S02]  /*0420*/  LOP3.LUT R3, R4, R6, RZ, 0x3c, !PT ;  /* 0x0000000604037212 */ /* 0x000fe400078e3cff */
[----:B------:R-:W-:Y:S02]  /*0430*/  LEA.HI R2, R8, R8, RZ, 0x1 ;  /* 0x0000000808027211 */ /* 0x000fe400078f08ff */
[----:B------:R-:W-:Y:S01]  /*0440*/  LOP3.LUT R0, R0, 0xfffffff8, RZ, 0xc0, !PT ;  /* 0xfffffff800007812 */ /* 0x000fe200078ec0ff */
[----:B------:R-:W-:Y:S01]  /*0450*/  IMAD.U32 R248, R248, 0x20, R3 ;  /* 0x00000020f8f87824 */ /* 0x000fe200078e0003 */
[----:B------:R-:W-:-:S02]  /*0460*/  LEA.HI R238, R7, R10, RZ, 0x2 ;  /* 0x0000000a07ee7211 */ /* 0x000fc400078f10ff */
[----:B------:R-:W-:Y:S01]  /*0470*/  LEA.HI R7, R13, R13, RZ, 0x1 ;  /* 0x0000000d0d077211 */ /* 0x000fe200078f08ff */
[----:B------:R-:W-:Y:S01]  /*0480*/  IMAD.IADD R0, R9, 0x1, -R0 ;  /* 0x0000000109007824 */ /* 0x000fe200078e0a00 */
[--C-:B------:R-:W-:Y:S02]  /*0490*/  SHF.R.S32.HI R6, RZ, 0x1, R2.reuse ;  /* 0x00000001ff067819 */ /* 0x100fe40000011402 */
[----:B------:R-:W-:Y:S02]  /*04a0*/  SHF.R.S32.HI R4, RZ, 0x1f, R2 ;  /* 0x0000001fff047819 */ /* 0x000fe40000011402 */
[----:B------:R-:W-:Y:S02]  /*04b0*/  LOP3.LUT R2, R2, 0x7fffffe, RZ, 0xc0, !PT ;  /* 0x07fffffe02027812 */ /* 0x000fe400078ec0ff */
[----:B------:R-:W-:Y:S02]  /*04c0*/  LOP3.LUT R3, R7, 0x7fffffe, RZ, 0xc0, !PT ;  /* 0x07fffffe07037812 */ /* 0x000fe400078ec0ff */
[----:B------:R-:W-:Y:S01]  /*04d0*/  SHF.R.S32.HI R9, RZ, 0x1f, R8 ;  /* 0x0000001fff097819 */ /* 0x000fe20000011408 */
[----:B------:R-:W-:Y:S01]  /*04e0*/  IMAD.IADD R19, R8, 0x1, -R2 ;  /* 0x0000000108137824 */ /* 0x000fe200078e0a02 */
[----:B------:R-:W-:Y:S01]  /*04f0*/  LEA.HI R5, R4, R6, RZ, 0x2 ;  /* 0x0000000604057211 */ /* 0x000fe200078f10ff */
[----:B------:R-:W-:Y:S01]  /*0500*/  IMAD.IADD R10, R13, 0x1, -R3 ;  /* 0x000000010d0a7824 */ /* 0x000fe200078e0a03 */
[----:B------:R-:W-:Y:S01]  /*0510*/  LEA.HI R9, R9, R8, RZ, 0x3 ;  /* 0x0000000809097211 */ /* 0x000fe200078f18ff */
[----:B------:R-:W-:Y:S01]  /*0520*/  IMAD R2, R249, 0x4, R12 ;  /* 0x00000004f9027824 */ /* 0x000fe200078e020c */
[----:B------:R-:W-:-:S02]  /*0530*/  LOP3.LUT R3, R0, 0x1, RZ, 0xc0, !PT ;  /* 0x0000000100037812 */ /* 0x000fc400078ec0ff */
[----:B------:R-:W-:Y:S01]  /*0540*/  LOP3.LUT R4, R9, 0xfffffff8, RZ, 0xc0, !PT ;  /* 0xfffffff809047812 */ /* 0x000fe200078ec0ff */
[----:B------:R-:W-:Y:S01]  /*0550*/  IMAD R172, R2, 0x8, R10 ;  /* 0x0000000802ac7824 */ /* 0x000fe200078e020a */
[----:B------:R-:W-:Y:S01]  /*0560*/  ISETP.NE.U32.AND P3, PT, R3, 0x1, PT ;  /* 0x000000010300780c */ /* 0x000fe20003f65070 */
[----:B------:R-:W-:Y:S01]  /*0570*/  IMAD.SHL.U32 R3, R13, 0x40, RZ ;  /* 0x000000400d037824 */ /* 0x000fe200078e00ff */
[----:B------:R-:W-:Y:S01]  /*0580*/  SHF.R.S32.HI R2, RZ, 0x1, R7 ;  /* 0x00000001ff027819 */ /* 0x000fe20000011407 */
[----:B------:R-:W-:Y:S01]  /*0590*/  IMAD.IADD R11, R8, 0x1, -R4 ;  /* 0x00000001080b7824 */ /* 0x000fe200078e0a04 */
[----:B------:R-:W-:Y:S01]  /*05a0*/  LEA.HI R13, R0, R0, RZ, 0x1 ;  /* 0x00000000000d7211 */ /* 0x000fe200078f08ff */
[----:B------:R-:W-:Y:S01]  /*05b0*/  IMAD.SHL.U32 R7, R18, 0x2, RZ ;  /* 0x0000000212077824 */ /* 0x000fe200078e00ff */
        /* <DEDUP_REMOVED lines=9> */
[----:B------:R-:W-:Y:S01]  /*0650*/  SHF.R.S32.HI R3, RZ, 0x3, R9 ;  /* 0x00000003ff037819 */ /* 0x000fe20000011409 */
[----:B------:R-:W-:Y:S01]  /*0660*/  IMAD.SHL.U32 R0, R0, 0x40, RZ ;  /* 0x0000004000007824 */ /* 0x000fe200078e00ff */
[----:B------:R-:W-:Y:S01]  /*0670*/  LOP3.LUT R2, R4, 0xc0, RZ, 0xc0, !PT ;  /* 0x000000c004027812 */ /* 0x000fe200078ec0ff */
[----:B------:R-:W-:Y:S01]  /*0680*/  IMAD R9, R14, 0x200, R7 ;  /* 0x000002000e097824 */ /* 0x000fe200078e0207 */
[----:B------:R-:W-:Y:S01]  /*0690*/  SHF.R.S32.HI R10, RZ, 0x7, R16 ;  /* 0x00000007ff0a7819 */ /* 0x000fe20000011410 */
[----:B------:R-:W-:Y:S01]  /*06a0*/  IMAD.SHL.U32 R16, R249, 0x20, RZ ;  /* 0x00000020f9107824 */ /* 0x000fe200078e00ff */
[----:B------:R-:W-:Y:S01]  /*06b0*/  LOP3.LUT R4, R6, 0x30, R5, 0xf8, !PT ;  /* 0x0000003006047812 */ /* 0x000fe200078ef805 */
[----:B------:R-:W-:Y:S01]  /*06c0*/  IMAD R20, R3, 0x8, R19 ;  /* 0x0000000803147824 */ /* 0x000fe200078e0213 */
[----:B------:R-:W-:Y:S01]  /*06d0*/  LOP3.LUT R0, R0, 0x1c0, RZ, 0xc0, !PT ;  /* 0x000001c000007812 */ /* 0x000fe200078ec0ff */
[----:B------:R-:W-:Y:S01]  /*06e0*/  IMAD R19, R14, 0x2, R3 ;  /* 0x000000020e137824 */ /* 0x000fe200078e0203 */
[----:B------:R-:W-:Y:S01]  /*06f0*/  LOP3.LUT R8, R4, 0x8, R17, 0xf8, !PT ;  /* 0x0000000804087812 */ /* 0x000fe200078ef811 */
[----:B------:R-:W-:Y:S01]  /*0700*/  IMAD R18, R18, 0x20, R9 ;  /* 0x0000002012127824 */ /* 0x000fe200078e0209 */
[----:B------:R-:W-:Y:S01]  /*0710*/  LOP3.LUT R5, R2, 0x8, R17, 0xf8, !PT ;  /* 0x0000000802057812 */ /* 0x000fe200078ef811 */
[----:B------:R-:W-:Y:S01]  /*0720*/  IMAD.SHL.U32 R9, R12, 0x10, RZ ;  /* 0x000000100c097824 */ /* 0x000fe200078e00ff */
        /* <DEDUP_REMOVED lines=9> */
[C---:B------:R-:W-:Y:S01]  /*07c0*/  LOP3.LUT P5, RZ, R11.reuse, 0x2, RZ, 0xc0, !PT ;  /* 0x000000020bff7812 */ /* 0x040fe200078ac0ff */
[----:B------:R-:W-:Y:S01]  /*07d0*/  IMAD.IADD R224, R2, 0x1, R0 ;  /* 0x0000000102e07824 */ /* 0x000fe200078e0200 */
[----:B------:R-:W-:Y:S01]  /*07e0*/  LOP3.LUT R3, R8, R6, RZ, 0x3c, !PT ;  /* 0x0000000608037212 */ /* 0x000fe200078e3cff */
[----:B------:R-:W-:Y:S01]  /*07f0*/  IMAD.SHL.U32 R0, R10, 0x8, RZ ;  /* 0x000000080a007824 */ /* 0x000fe200078e00ff */
[C---:B------:R-:W-:Y:S01]  /*0800*/  LOP3.LUT P6, RZ, R11.reuse, 0x4, RZ, 0xc0, !PT ;  /* 0x000000040bff7812 */ /* 0x040fe200078cc0ff */
        /* <DEDUP_REMOVED lines=11> */
[----:B------:R-:W-:Y:S01]  /*08c0*/  LOP3.LUT R2, R2, 0xc0, RZ, 0xc0, !PT ;  /* 0x000000c002027812 */ /* 0x000fe200078ec0ff */
[----:B------:R-:W-:Y:S01]  /*08d0*/  VIADD R222, R224, 0x20 ;  /* 0x00000020e0de7836 */ /* 0x000fe20000000000 */
[----:B------:R-:W-:Y:S01]  /*08e0*/  LOP3.LUT R6, R6, 0x8, RZ, 0xc0, !PT ;  /* 0x0000000806067812 */ /* 0x000fe200078ec0ff */
[----:B------:R-:W-:Y:S01]  /*08f0*/  @P2 VIADD R222, R224, 0xffffffe0 ;  /* 0xffffffe0e0de2836 */ /* 0x000fe20000000000 */
[----:B------:R-:W-:-:S02]  /*0900*/  LOP3.LUT R0, R0, 0xc0, RZ, 0xc0, !PT ;  /* 0x000000c000007812 */ /* 0x000fc400078ec0ff */
[----:B------:R-:W-:Y:S02]  /*0910*/  SHF.R.U32.HI R176, RZ, 0x3, R4 ;  /* 0x00000003ffb07819 */ /* 0x000fe40000011604 */
[----:B------:R-:W-:Y:S02]  /*0920*/  SHF.R.U32.HI R5, RZ, 0x3, R2 ;  /* 0x00000003ff057819 */ /* 0x000fe40000011602 */
[----:B------:R-:W-:Y:S02]  /*0930*/  SHF.R.U32.HI R8, RZ, 0x3, R0 ;  /* 0x00000003ff087819 */ /* 0x000fe40000011600 */
[----:B------:R-:W-:Y:S02]  /*0940*/  LOP3.LUT R9, R7, 0x10, R9, 0xf8, !PT ;  /* 0x0000001007097812 */ /* 0x000fe400078ef809 */
[--C-:B------:R-:W-:Y:S01]  /*0950*/  LOP3.LUT R176, R176, R4, R6.reuse, 0x1e, !PT ;  /* 0x00000004b0b07212 */ /* 0x100fe200078e1e06 */
[----:B------:R-:W-:Y:S01]  /*0960*/  IMAD.U32 R4, RZ, RZ, UR5 ;  /* 0x00000005ff047e24 */ /* 0x000fe2000f8e00ff */
[C---:B------:R-:W-:Y:S01]  /*0970*/  LOP3.LUT R6, R5.reuse, R2, R6, 0x1e, !PT ;  /* 0x0000000205067212 */ /* 0x040fe200078e1e06 */
[----:B------:R-:W-:Y:S01]  /*0980*/  USHF.R.S32.HI UR5, URZ, 0x1f, UR55 ;  /* 0x0000001f3f057899 */ /* 0x000fe20008011437 */
[----:B------:R-:W-:Y:S01]  /*0990*/  LOP3.LUT R8, R8, R0, R7, 0x1e, !PT ;  /* 0x0000000008087212 */ /* 0x000fe200078e1e07 */
[----:B------:R-:W-:Y:S01]  /*09a0*/  IMAD.SHL.U32 R0, R20, 0x20, RZ ;  /* 0x0000002014007824 */ /* 0x000fe200078e00ff */
[----:B------:R-:W-:Y:S01]  /*09b0*/  LOP3.LUT R2, R5, R9, R2, 0x1e, !PT ;  /* 0x0000000905027212 */ /* 0x000fe200078e1e02 */
[----:B------:R-:W-:Y:S01]  /*09c0*/  IMAD.U32 R176, R19, 0x200, R176 ;  /* 0x0000020013b07824 */ /* 0x000fe200078e00b0 */
[----:B------:R-:W-:Y:S01]  /*09d0*/  SEL R177, R180, 0xffffffe0, !P5 ;  /* 0xffffffe0b4b17807 */ /* 0x000fe20006800000 */
[----:B------:R-:W-:Y:S01]  /*09e0*/  IMAD R182, R250, 0x200, R0 ;  /* 0x00000200fab67824 */ /* 0x000fe200078e0200 */
[----:B------:R-:W-:Y:S01]  /*09f0*/  SEL R221, R221, 0x10, !P3 ;  /* 0x00000010dddd7807 */ /* 0x000fe20005800000 */
[----:B------:R-:W-:Y:S01]  /*0a00*/  IMAD.IADD R181, R0, 0x1, R2 ;  /* 0x0000000100b57824 */ /* 0x000fe200078e0202 */
[----:B------:R-:W-:Y:S01]  /*0a10*/  SEL R178, R178, 0xffffffc0, !P6 ;  /* 0xffffffc0b2b27807 */ /* 0x000fe20007000000 */
[----:B------:R-:W-:Y:S01]  /*0a20*/  IMAD.U32 R0, RZ, RZ, UR6 ;  /* 0x00000006ff007e24 */ /* 0x000fe2000f8e00ff */
[----:B------:R-:W-:Y:S01]  /*0a30*/  USHF.R.S32.HI UR6, URZ, 0x1f, UR56 ;  /* 0x0000001f3f067899 */ /* 0x000fe20008011438 */
[----:B------:R-:W-:Y:S01]  /*0a40*/  IMAD.U32 R2, RZ, RZ, UR5 ;  /* 0x00000005ff027e24 */ /* 0x000fe2000f8e00ff */
[----:B------:R-:W-:Y:S01]  /*0a50*/  SHF.R.S32.HI R238, RZ, 0x2, R238 ;  /* 0x00000002ffee7819 */ /* 0x000fe200000114ee */
[----:B------:R-:W-:Y:S01]  /*0a60*/  IMAD.IADD R8, R8, 0x1, R18 ;  /* 0x0000000108087824 */ /* 0x000fe200078e0212 */
[----:B------:R-:W-:Y:S01]  /*0a70*/  LOP3.LUT P0, RZ, R15, 0x2, RZ, 0xc0, !PT ;  /* 0x000000020fff7812 */ /* 0x000fe2000780c0ff */
[----:B------:R-:W-:Y:S01]  /*0a80*/  IMAD.IADD R223, R224, 0x1, R221 ;  /* 0x00000001e0df7824 */ /* 0x000fe200078e02dd */
[C---:B------:R-:W-:Y:S01]  /*0a90*/  SEL R173, R180.reuse, 0xffffffe0, !P4 ;  /* 0xffffffe0b4ad7807 */ /* 0x040fe20006000000 */
[----:B------:R-:W-:Y:S01]  /*0aa0*/  IMAD.U32 R0, RZ, RZ, UR6 ;  /* 0x00000006ff007e24 */ /* 0x000fe2000f8e00ff */
[----:B------:R-:W-:Y:S01]  /*0ab0*/  SEL R180, R180, 0xffffffe0, !P0 ;  /* 0xffffffe0b4b47807 */ /* 0x000fe20004000000 */
[----:B------:R-:W-:Y:S01]  /*0ac0*/  IMAD.U32 R0, RZ, RZ, UR5 ;  /* 0x00000005ff007e24 */ /* 0x000fe2000f8e00ff */
[----:B------:R-:W-:Y:S01]  /*0ad0*/  UIADD3 UR5, UR4, 0x9000, URZ ;  /* 0x0000900004057890 */ /* 0x000fe2000fffe03f */
[----:B------:R-:W-:Y:S01]  /*0ae0*/  IMAD.U32 R0, RZ, RZ, UR6 ;  /* 0x00000006ff007e24 */ /* 0x000fe2000f8e00ff */
[----:B------:R-:W-:Y:S01]  /*0af0*/  UIADD3 UR6, UR4, 0x15000, URZ ;  /* 0x0001500004067890 */ /* 0x000fe2000fffe03f */
[----:B------:R-:W-:Y:S01]  /*0b00*/  IMAD.IADD R182, R182, 0x1, R6 ;  /* 0x00000001b6b67824 */ /* 0x000fe200078e0206 */
[----:B------:R-:W-:Y:S01]  /*0b10*/  LEA R2, R3, UR4, 0x1 ;  /* 0x0000000403027c11 */ /* 0x000fe2000f8e08ff */
[----:B------:R-:W-:Y:S01]  /*0b20*/  IMAD R238, R250, 0x10, R238 ;  /* 0x00000010faee7824 */ /* 0x000fe200078e02ee */
[----:B------:R-:W-:Y:S01]  /*0b30*/  LEA R245, R8, UR5, 0x1 ;  /* 0x0000000508f57c11 */ /* 0x000fe2000f8e08ff */
[----:B------:R-:W-:Y:S01]  /*0b40*/  IMAD.IADD R221, R221, 0x1, R222 ;  /* 0x00000001dddd7824 */ /* 0x000fe200078e02de */
[----:B------:R-:W-:-:S02]  /*0b50*/  LEA R176, R176, UR6, 0x1 ;  /* 0x00000006b0b07c11 */ /* 0x000fc4000f8e08ff */
[----:B------:R-:W-:Y:S01]  /*0b60*/  IADD3 R173, R173, UR5, R172 ;  /* 0x00000005adad7c10 */ /* 0x000fe2000fffe0ac */
[----:B------:R-:W-:Y:S02]  /*0b70*/  VIADD R246, R245, 0x20 ;  /* 0x00000020f5f67836 */ /* 0x000fe40000000000 */
[C---:B------:R-:W-:Y:S02]  /*0b80*/  IMAD.IADD R177, R176.reuse, 0x1, R177 ;  /* 0x00000001b0b17824 */ /* 0x040fe400078e02b1 */
[--C-:B------:R-:W-:Y:S02]  /*0b90*/  IMAD.IADD R179, R176, 0x1, R178.reuse ;  /* 0x00000001b0b37824 */ /* 0x100fe400078e02b2 */
[----:B------:R-:W-:Y:S02]  /*0ba0*/  IMAD.IADD R178, R177, 0x1, R178 ;  /* 0x00000001b1b27824 */ /* 0x000fe400078e02b2 */
[----:B------:R-:W-:-:S07]  /*0bb0*/  @P1 VIADD R246, R245, 0xffffffe0 ;  /* 0xffffffe0f5f61836 */ /* 0x000fce0000000000 */
.L_x_1064:
        /* <DEDUP_REMOVED lines=67> */
.L_x_1023:
        /* <DEDUP_REMOVED lines=131> */
.L_x_1025:
        /* <DEDUP_REMOVED lines=13> */
.L_x_1026:
        /* <DEDUP_REMOVED lines=11> */
.L_x_1027:
[----:B------:R-:W-:-:S04]  /*19a0*/  UIMAD UR6, UR55, UR61, UR56 ;  /* 0x0000003d370672a4 */ /* 0x000fc8000f8e0238 */
[----:B------:R-:W-:-:S12]  /*19b0*/  UIMAD UR6, UR6, UR59, URZ ;  /* 0x0000003b060672a4 */ /* 0x000fd8000f8e023f */
.L_x_1028:
[----:B------:R-:W1:Y:S01]  /*19c0*/  S2R R20, SR_TID.X ;  /* 0x0000000000147919 */ /* 0x000e620000002100 */
[----:B------:R-:W-:Y:S01]  /*19d0*/  SHF.R.S32.HI R233, RZ, 0x1f, R232 ;  /* 0x0000001fffe97819 */ /* 0x000fe200000114e8 */
[----:B------:R-:W-:Y:S01]  /*19e0*/  ULDC.64 UR10, c[0x0][0x420] ;  /* 0x00010800000a7ab9 */ /* 0x000fe20000000a00 */
[----:B------:R-:W-:Y:S01]  /*19f0*/  IADD3 R4, P0, R232, UR5, RZ ;  /* 0x00000005e8047c10 */ /* 0x000fe2000ff1e0ff */
[----:B------:R-:W-:Y:S01]  /*1a00*/  IMAD.U32 R0, RZ, RZ, UR10 ;  /* 0x0000000aff007e24 */ /* 0x000fe2000f8e00ff */
[----:B------:R-:W-:Y:S01]  /*1a10*/  UIMAD UR5, UR16, UR10, URZ ;  /* 0x0000000a100572a4 */ /* 0x000fe2000f8e023f */
[----:B------:R-:W-:Y:S01]  /*1a20*/  BSSY B1, `(.L_x_1024) ;  /* 0x0000906000017945 */ /* 0x000fe20003800000 */
[----:B------:R-:W-:Y:S01]  /*1a30*/  IADD3.X R5, R233, UR43, RZ, P0, !PT ;  /* 0x0000002be9057c10 */ /* 0x000fe200087fe4ff */
[----:B------:R-:W-:Y:S01]  /*1a40*/  ULDC UR12, c[0x0][0x2dc] ;  /* 0x0000b700000c7ab9 */ /* 0x000fe20000000800 */
[----:B------:R-:W-:Y:S02]  /*1a50*/  UIMAD UR5, UR14, UR11, UR5 ;  /* 0x0000000b0e0572a4 */ /* 0x000fe4000f8e0205 */
[----:B------:R-:W-:Y:S01]  /*1a60*/  UIMAD UR32, UR12, UR61, URZ ;  /* 0x0000003d0c2072a4 */ /* 0x000fe2000f8e023f */
[----:B------:R-:W-:Y:S01]  /*1a70*/  IMAD.WIDE.U32 R4, R0, UR14, R4 ;  /* 0x0000000e00047c25 */ /* 0x000fe2000f8e0004 */
[----:B------:R-:W-:Y:S01]  /*1a80*/  USHF.R.S32.HI UR33, URZ, 0x1f, UR56 ;  /* 0x0000001f3f217899 */ /* 0x000fe20008011438 */
[----:B------:R-:W-:-:S02]  /*1a90*/  ULDC.64 UR12, c[0x0][0x428] ;  /* 0x00010a00000c7ab9 */ /* 0x000fc40000000a00 */
[----:B------:R-:W-:Y:S01]  /*1aa0*/  VIADD R5, R5, UR5 ;  /* 0x0000000505057c36 */ /* 0x000fe20008000000 */
[----:B------:R-:W-:Y:S01]  /*1ab0*/  UIMAD UR5, UR33, UR12, URZ ;  /* 0x0000000c210572a4 */ /* 0x000fe2000f8e023f */
[----:B------:R-:W-:Y:S01]  /*1ac0*/  IMAD.U32 R9, RZ, RZ, UR12 ;  /* 0x0000000cff097e24 */ /* 0x000fe2000f8e00ff */
[----:B------:R-:W-:Y:S02]  /*1ad0*/  UIADD3 UR6, UR14, UR6, URZ ;  /* 0x000000060e067290 */ /* 0x000fe4000fffe03f */
[----:B------:R-:W-:Y:S01]  /*1ae0*/  USHF.L.U32 UR24, UR32, 0x6, URZ ;  /* 0x0000000620187899 */ /* 0x000fe2000800063f */
[----:B------:R-:W-:Y:S01]  /*1af0*/  IMAD.WIDE.U32 R4, R9, UR56, R4 ;  /* 0x0000003809047c25 */ /* 0x000fe2000f8e0004 */
[----:B------:R-:W-:Y:S01]  /*1b00*/  ULDC.64 UR18, c[0x0][0x478] ;  /* 0x00011e0000127ab9 */ /* 0x000fe20000000a00 */
[----:B------:R-:W-:Y:S02]  /*1b10*/  UIMAD UR15, UR56, UR13, UR5 ;  /* 0x0000000d380f72a4 */ /* 0x000fe4000f8e0205 */
[----:B------:R-:W-:Y:S01]  /*1b20*/  UIADD3 UR28, UR14, UR17, URZ ;  /* 0x000000110e1c7290 */ /* 0x000fe2000fffe03f */
[----:B------:R-:W-:Y:S01]  /*1b30*/  ULDC.64 UR12, c[0x0][0x258] ;  /* 0x00009600000c7ab9 */ /* 0x000fe20000000a00 */
[----:B------:R-:W-:-:S02]  /*1b40*/  UISETP.GE.AND UP2, UPT, UR54, 0x1, UPT ;  /* 0x000000013600788c */ /* 0x000fc4000bf46270 */
[----:B------:R-:W-:Y:S01]  /*1b50*/  VIADD R5, R5, UR15 ;  /* 0x0000000f05057c36 */ /* 0x000fe20008000000 */
[----:B------:R-:W-:Y:S01]  /*1b60*/  UIMAD UR5, UR33, UR12, URZ ;  /* 0x0000000c210572a4 */ /* 0x000fe2000f8e023f */
[----:B-1----:R-:W-:Y:S01]  /*1b70*/  SHF.R.S32.HI R8, RZ, 0x1f, R20 ;  /* 0x0000001fff087819 */ /* 0x002fe20000011414 */
[----:B------:R-:W-:Y:S01]  /*1b80*/  ULDC.64 UR36, c[0x0][0x210] ;  /* 0x0000840000247ab9 */ /* 0x000fe20000000a00 */
[----:B------:R-:W-:Y:S02]  /*1b90*/  ULEA.HI.SX32 UR31, UR39, 0xffffffff, 0x1a ;  /* 0xffffffff271f7891 */ /* 0x000fe4000f8fd23f */
[CC--:B------:R-:W-:Y:S01]  /*1ba0*/  LEA.HI R3, R8.reuse, R20.reuse, RZ, 0x2 ;  /* 0x0000001408037211 */ /* 0x0c0fe200078f10ff */
[----:B------:R-:W-:Y:S01]  /*1bb0*/  UIMAD UR13, UR56, UR13, UR5 ;  /* 0x0000000d380d72a4 */ /* 0x000fe2000f8e0205 */
[----:B------:R-:W-:Y:S02]  /*1bc0*/  LEA.HI R8, R8, R20, RZ, 0x5 ;  /* 0x0000001408087211 */ /* 0x000fe400078f28ff */
[----:B------:R-:W-:-:S02]  /*1bd0*/  SHF.R.S32.HI R3, RZ, 0x2, R3 ;  /* 0x00000002ff037819 */ /* 0x000fc40000011403 */
[----:B------:R-:W-:Y:S02]  /*1be0*/  LOP3.LUT R9, R8, 0xffffffe0, RZ, 0xc0, !PT ;  /* 0xffffffe008097812 */ /* 0x000fe400078ec0ff */
[----:B------:R-:W-:Y:S01]  /*1bf0*/  SHF.R.S32.HI R25, RZ, 0x1f, R3 ;  /* 0x0000001fff197819 */ /* 0x000fe20000011403 */
[C---:B------:R-:W-:Y:S01]  /*1c00*/  IMAD.WIDE.U32 R4, R3.reuse, UR10, R4 ;  /* 0x0000000a03047c25 */ /* 0x040fe2000f8e0004 */
[----:B------:R-:W-:Y:S01]  /*1c10*/  IADD3 R6, P0, R3, UR14, RZ ;  /* 0x0000000e03067c10 */ /* 0x000fe2000ff1e0ff */
[----:B------:R-:W-:Y:S01]  /*1c20*/  UIADD3 UR14, UP1, UP0, UR34, UR24, UR46 ;  /* 0x00000018220e7290 */ /* 0x000fe2000f83e02e */
[----:B------:R-:W-:Y:S01]  /*1c30*/  SHF.R.S32.HI R8, RZ, 0x5, R8 ;  /* 0x00000005ff087819 */ /* 0x000fe20000011408 */
[----:B------:R-:W-:Y:S01]  /*1c40*/  IMAD.IADD R20, R20, 0x1, -R9 ;  /* 0x0000000114147824 */ /* 0x000fe200078e0a09 */
[C---:B------:R-:W-:Y:S01]  /*1c50*/  IADD3.X R0, R25.reuse, UR16, RZ, P0, !PT ;  /* 0x0000001019007c10 */ /* 0x040fe200087fe4ff */
[----:B------:R-:W-:Y:S01]  /*1c60*/  UIMAD.WIDE UR16, UR6, 0x4, UR18 ;  /* 0x00000004061078a5 */ /* 0x000fe2000f8e0212 */
[----:B------:R-:W-:Y:S01]  /*1c70*/  IMAD R9, R25, UR10, RZ ;  /* 0x0000000a19097c24 */ /* 0x000fe2000f8e02ff */
[----:B------:R-:W-:Y:S01]  /*1c80*/  USHF.R.S32.HI UR6, URZ, 0x1f, UR24 ;  /* 0x0000001f3f067899 */ /* 0x000fe20008011418 */
[----:B------:R-:W-:Y:S01]  /*1c90*/  IMAD R8, R8, UR32, R20 ;  /* 0x0000002008087c24 */ /* 0x000fe2000f8e0214 */
[----:B------:R-:W-:Y:S01]  /*1ca0*/  ULDC.64 UR34, c[0x0][0x3e0] ;  /* 0x0000f80000227ab9 */ /* 0x000fe20000000a00 */
[----:B------:R-:W-:Y:S01]  /*1cb0*/  IMAD R0, R0, UR40, RZ ;  /* 0x0000002800007c24 */ /* 0x000fe2000f8e02ff */
[----:B------:R-:W-:Y:S01]  /*1cc0*/  UIADD3.X UR6, UR44, UR6, UR49, UP1, UP0 ;  /* 0x000000062c067290 */ /* 0x000fe20008fe0431 */
[----:B------:R-:W-:Y:S01]  /*1cd0*/  IMAD R9, R3, UR11, R9 ;  /* 0x0000000b03097c24 */ /* 0x000fe2000f8e0209 */
[----:B------:R-:W-:Y:S01]  /*1ce0*/  UIADD3 UR5, UP1, UP0, UR48, UR14, UR50 ;  /* 0x0000000e30057290 */ /* 0x000fe2000f83e032 */
[C---:B------:R-:W-:Y:S01]  /*1cf0*/  IMAD R0, R6.reuse, UR41, R0 ;  /* 0x0000002906007c24 */ /* 0x040fe2000f8e0200 */
[----:B------:R-:W-:Y:S01]  /*1d00*/  ULDC.64 UR18, c[0x0][0x400] ;  /* 0x0001000000127ab9 */ /* 0x000fe20000000a00 */
[----:B------:R-:W-:Y:S01]  /*1d10*/  IMAD.WIDE.U32 R6, R6, UR40, R232 ;  /* 0x0000002806067c25 */ /* 0x000fe2000f8e00e8 */
[----:B------:R-:W-:Y:S01]  /*1d20*/  UIADD3.X UR6, UR47, UR6, UR42, UP1, UP0 ;  /* 0x000000062f067290 */ /* 0x000fe20008fe042a */
[----:B------:R-:W-:Y:S01]  /*1d30*/  LEA R11, P2, R4, UR34, 0x1 ;  /* 0x00000022040b7c11 */ /* 0x000fe2000f8408ff */
[----:B------:R-:W-:Y:S01]  /*1d40*/  ULDC.64 UR40, c[0x0][0x2b0] ;  /* 0x0000ac0000287ab9 */ /* 0x000fe20000000a00 */
[----:B------:R-:W-:Y:S01]  /*1d50*/  IMAD.IADD R5, R5, 0x1, R9 ;  /* 0x0000000105057824 */ /* 0x000fe200078e0209 */
[----:B------:R-:W-:Y:S01]  /*1d60*/  IADD3 R6, P0, R6, UR57, RZ ;  /* 0x0000003906067c10 */ /* 0x000fe2000ff1e0ff */
[----:B------:R-:W-:-:S03]  /*1d70*/  UIMAD.WIDE UR14, UR28, 0x4, UR40 ;  /* 0x000000041c0e78a5 */ /* 0x000fc6000f8e0228 */
[----:B------:R-:W-:Y:S01]  /*1d80*/  IADD3.X R7, R7, UR45, R0, P0, !PT ;  /* 0x0000002d07077c10 */ /* 0x000fe200087fe400 */
[----:B------:R-:W-:Y:S01]  /*1d90*/  IMAD.U32 R0, RZ, RZ, UR12 ;  /* 0x0000000cff007e24 */ /* 0x000fe2000f8e00ff */
[----:B------:R-:W-:Y:S02]  /*1da0*/  PLOP3.LUT P0, PT, PT, PT, UP2, 0x80, 0x0 ;  /* 0x000000000000781c */ /* 0x000fe40003f0f028 */
[----:B------:R-:W-:Y:S01]  /*1db0*/  LEA.HI.X R5, R4, UR35, R5, 0x1, P2 ;  /* 0x0000002304057c11 */ /* 0x000fe200090f0c05 */
[----:B------:R-:W-:Y:S01]  /*1dc0*/  IMAD.WIDE.U32 R6, R0, UR56, R6 ;  /* 0x0000003800067c25 */ /* 0x000fe2000f8e0006 */
[----:B------:R-:W-:-:S03]  /*1dd0*/  IADD3 R0, P1, R8, UR5, RZ ;  /* 0x0000000508007c10 */ /* 0x000fc6000ff3e0ff */
[----:B------:R-:W-:Y:S01]  /*1de0*/  VIADD R7, R7, UR13 ;  /* 0x0000000d07077c36 */ /* 0x000fe20008000000 */
[----:B------:R-:W-:Y:S02]  /*1df0*/  LEA.HI.X.SX32 R8, R8, UR6, 0x1, P1 ;  /* 0x0000000608087c11 */ /* 0x000fe400088f0eff */
[----:B------:R-:W-:Y:S02]  /*1e00*/  LEA R12, P1, R0, UR18, 0x2 ;  /* 0x00000012000c7c11 */ /* 0x000fe4000f8210ff */
[----:B------:R-:W-:Y:S02]  /*1e10*/  LEA R10, P3, R6, UR36, 0x1 ;  /* 0x00000024060a7c11 */ /* 0x000fe4000f8608ff */
[----:B------:R-:W-:Y:S02]  /*1e20*/  LEA.HI.X R8, R0, UR19, R8, 0x2, P1 ;  /* 0x0000001300087c11 */ /* 0x000fe400088f1408 */
[----:B------:R-:W-:Y:S01]  /*1e30*/  LEA.HI.X R6, R6, UR37, R7, 0x1, P3 ;  /* 0x0000002506067c11 */ /* 0x000fe200098f0c07 */
[----:B------:R-:W-:Y:S08]  /*1e40*/  @!P0 BRA `(.L_x_1029) ;  /* 0x0000008000908947 */ /* 0x000ff00003800000 */
        /* <DEDUP_REMOVED lines=8> */
[----:B------:R-:W-:Y:S01]  /*1ed0*/  IMAD.MOV.U32 R228, RZ, RZ, R10 ;  /* 0x000000ffffe47224 */ /* 0x000fe200078e000a */
[----:B------:R-:W-:Y:S01]  /*1ee0*/  ISETP.GE.AND P1, PT, R3, UR5, PT ;  /* 0x0000000503007c0c */ /* 0x000fe2000bf26270 */
[----:B------:R-:W-:Y:S01]  /*1ef0*/  ULOP3.LUT UR10, UR10, 0xfffffffe, URZ, 0xc0, !UPT ;  /* 0xfffffffe0a0a7892 */ /* 0x000fe2000f8ec03f */
[----:B------:R-:W-:Y:S01]  /*1f00*/  IMAD.MOV.U32 R227, RZ, RZ, R6 ;  /* 0x000000ffffe37224 */ /* 0x000fe200078e0006 */
[----:B------:R-:W-:Y:S01]  /*1f10*/  MOV R226, R11 ;  /* 0x0000000b00e27202 */ /* 0x000fe20000000f00 */
[----:B------:R-:W-:Y:S01]  /*1f20*/  @P0 BAR.SYNC.DEFER_BLOCKING 0x0 ;  /* 0x0000000000000b1d */ /* 0x000fe20000010000 */
[----:B------:R-:W-:Y:S01]  /*1f30*/  UIADD3 UR10, UR6, -UR10, URZ ;  /* 0x8000000a060a7290 */ /* 0x000fe2000fffe03f */
[----:B------:R-:W-:Y:S01]  /*1f40*/  IMAD.MOV.U32 R225, RZ, RZ, R5 ;  /* 0x000000ffffe17224 */ /* 0x000fe200078e0005 */
[----:B------:R-:W-:Y:S01]  /*1f50*/  MOV R230, R12 ;  /* 0x0000000c00e67202 */ /* 0x000fe20000000f00 */
[C---:B------:R-:W-:Y:S01]  /*1f60*/  VIADD R15, R232.reuse, 0x20 ;  /* 0x00000020e80f7836 */ /* 0x040fe20000000000 */
[----:B------:R-:W-:Y:S01]  /*1f70*/  UISETP.NE.AND UP0, UPT, UR10, 0x1, UPT ;  /* 0x000000010a00788c */ /* 0x000fe2000bf05270 */
[----:B------:R-:W-:-:S05]  /*1f80*/  IADD3 R18, R232, 0x40, RZ ;  /* 0x00000040e8127810 */ /* 0x000fca0007ffe0ff */
        /* <DEDUP_REMOVED lines=36> */
.L_x_1031:
[----:B------:R-:W-:Y:S05]  /*21d0*/  BSYNC B0 ;  /* 0x0000000000007941 */ /* 0x000fea0003800000 */
.L_x_1030:
        /* <DEDUP_REMOVED lines=17> */
.L_x_1033:
        /* <DEDUP_REMOVED lines=35> */
.L_x_1034:
[----:B------:R-:W-:Y:S05]  /*2520*/  BSYNC B0 ;  /* 0x0000000000007941 */ /* 0x000fea0003800000 */
.L_x_1032:
[----:B------:R-:W-:Y:S01]  /*2530*/  UIMAD UR10, UR38, UR22, URZ ;  /* 0x00000016260a72a4 */ /* 0x000fe2000f8e023f */
[----:B--23--:R-:W-:Y:S01]  /*2540*/  IMAD.U32 R4, RZ, RZ, UR22 ;  /* 0x00000016ff047e24 */ /* 0x00cfe2000f8e00ff */
[----:B------:R-:W-:Y:S01]  /*2550*/  ULDC.64 UR18, c[0x0][0x260] ;  /* 0x0000980000127ab9 */ /* 0x000fe20000000a00 */
[----:B------:R-:W-:Y:S01]  /*2560*/  VIADD R8, R238, 0x20 ;  /* 0x00000020ee087836 */ /* 0x000fe20000000000 */
[----:B------:R-:W-:Y:S01]  /*2570*/  UIMAD UR11, UR26, UR23, UR10 ;  /* 0x000000171a0b72a4 */ /* 0x000fe2000f8e020a */
[----:B------:R-:W-:Y:S01]  /*2580*/  IMAD.WIDE.U32 R4, R4, UR26, R232 ;  /* 0x0000001a04047c25 */ /* 0x000fe2000f8e00e8 */
[----:B------:R-:W-:Y:S01]  /*2590*/  UIMAD UR10, UR51, -0x80, UR7 ;  /* 0xffffff80330a78a4 */ /* 0x000fe2000f8e0207 */
[----:B------:R-:W-:Y:S02]  /*25a0*/  BSSY B0, `(.L_x_1035) ;  /* 0x000003d000007945 */ /* 0x000fe40003800000 */
[----:B------:R-:W-:Y:S01]  /*25b0*/  VIADD R9, R238, 0x8 ;  /* 0x00000008ee097836 */ /* 0x000fe20000000000 */
[----:B------:R-:W-:Y:S01]  /*25c0*/  IADD3 R6, P1, R4, UR27, RZ ;  /* 0x0000001b04067c10 */ /* 0x000fe2000ff3e0ff */
[----:B------:R-:W-:Y:S01]  /*25d0*/  IMAD.U32 R7, RZ, RZ, UR11 ;  /* 0x0000000bff077e24 */ /* 0x000fe2000f8e00ff */
[----:B------:R-:W-:Y:S01]  /*25e0*/  ISETP.GE.AND P5, PT, R3, UR10, PT ;  /* 0x0000000a03007c0c */ /* 0x000fe2000bfa6270 */
[----:B------:R-:W-:Y:S01]  /*25f0*/  IMAD R4, R21, UR18, RZ ;  /* 0x0000001215047c24 */ /* 0x000fe2000f8e02ff */
[----:B------:R-:W-:Y:S01]  /*2600*/  ISETP.GE.AND P2, PT, R9, UR5, PT ;  /* 0x0000000509007c0c */ /* 0x000fe2000bf46270 */
[----:B------:R-:W-:Y:S01]  /*2610*/  VIADD R19, R238, 0x28 ;  /* 0x00000028ee137836 */ /* 0x000fe20000000000 */
[----:B------:R-:W-:Y:S01]  /*2620*/  IADD3.X R7, R5, UR30, R7, P1, !PT ;  /* 0x0000001e05077c10 */ /* 0x000fe20008ffe407 */
[----:B------:R-:W-:Y:S01]  /*2630*/  IMAD R4, R14, UR19, R4 ;  /* 0x000000130e047c24 */ /* 0x000fe2000f8e0204 */
[----:B------:R-:W-:-:S02]  /*2640*/  ISETP.GE.AND P1, PT, R8, UR5, PT ;  /* 0x0000000508007c0c */ /* 0x000fc4000bf26270 */
[----:B------:R-:W-:Y:S01]  /*2650*/  P2R R24, PR, RZ, 0x4 ;  /* 0x00000004ff187803 */ /* 0x000fe20000000000 */
[----:B------:R-:W-:Y:S01]  /*2660*/  IMAD.WIDE.U32 R6, R14, UR18, R6 ;  /* 0x000000120e067c25 */ /* 0x000fe2000f8e0006 */
[----:B------:R-:W-:Y:S02]  /*2670*/  P2R R23, PR, RZ, 0x2 ;  /* 0x00000002ff177803 */ /* 0x000fe40000000000 */
[----:B------:R-:W-:Y:S01]  /*2680*/  ISETP.GE.AND P1, PT, R238, UR5, PT ;  /* 0x00000005ee007c0c */ /* 0x000fe2000bf26270 */
[----:B------:R2:W-:Y:S01]  /*2690*/  @P5 STS [R0+0x9000], RZ ;  /* 0x009000ff00005388 */ /* 0x0005e20000000800 */
[----:B------:R-:W-:Y:S01]  /*26a0*/  ISETP.GE.AND P6, PT, R19, UR5, PT ;  /* 0x0000000513007c0c */ /* 0x000fe2000bfc6270 */
        /* <DEDUP_REMOVED lines=44> */
.L_x_1036:
[----:B------:R-:W-:Y:S05]  /*2970*/  BSYNC B0 ;  /* 0x0000000000007941 */ /* 0x000fea0003800000 */
.L_x_1035:
[----:B------:R-:W-:Y:S01]  /*2980*/  IADD3 R4, R3, 0x40, RZ ;  /* 0x0000004003047810 */ /* 0x000fe20007ffe0ff */
        /* <DEDUP_REMOVED lines=12> */
[----:B-1-3--:R-:W-:Y:S02]  /*2a50*/  IMAD R8, R4, UR22, RZ ;  /* 0x0000001604087c24 */ /* 0x00afe4000f8e02ff */
[----:B------:R-:W-:-:S04]  /*2a60*/  IMAD.MOV.U32 R4, RZ, RZ, R6 ;  /* 0x000000ffff047224 */ /* 0x000fc800078e0006 */
[C---:B------:R-:W-:Y:S01]  /*2a70*/  IMAD.WIDE.U32 R4, R7.reuse, UR22, R4 ;  /* 0x0000001607047c25 */ /* 0x040fe2000f8e0004 */
[----:B------:R-:W1:Y:S01]  /*2a80*/  @!P3 LDC.64 R16, c[0x0][0x218] ;  /* 0x00008600ff10bb82 */ /* 0x000e620000000a00 */
[----:B------:R3:W-:Y:S02]  /*2a90*/  @P3 STS.128 [R0+0xa000], RZ ;  /* 0x00a000ff00003388 */ /* 0x0007e40000000c00 */
[----:B------:R-:W-:-:S04]  /*2aa0*/  IMAD R7, R7, UR23, R8 ;  /* 0x0000001707077c24 */ /* 0x000fc8000f8e0208 */
[----:B------:R-:W-:Y:S02]  /*2ab0*/  IMAD.IADD R10, R5, 0x1, R7 ;  /* 0x00000001050a7824 */ /* 0x000fe400078e0207 */
        /* <DEDUP_REMOVED lines=24> */
.L_x_1038:
[----:B------:R-:W-:Y:S05]  /*2c40*/  BSYNC B0 ;  /* 0x0000000000007941 */ /* 0x000fea0003800000 */
.L_x_1037:
        /* <DEDUP_REMOVED lines=9> */
[----:B-1-3--:R-:W-:Y:S02]  /*2ce0*/  MOV R7, UR5 ;  /* 0x0000000500077c02 */ /* 0x00afe40008000f00 */
        /* <DEDUP_REMOVED lines=46> */
.L_x_1040:
[----:B------:R-:W-:Y:S05]  /*2fd0*/  BSYNC B0 ;  /* 0x0000000000007941 */ /* 0x000fea0003800000 */
.L_x_1039:
        /* <DEDUP_REMOVED lines=41> */
.L_x_1042:
[----:B------:R-:W-:Y:S05]  /*3270*/  BSYNC B0 ;  /* 0x0000000000007941 */ /* 0x000fea0003800000 */
.L_x_1041:
[----:B------:R-:W-:Y:S01]  /*3280*/  ULDC.64 UR18, c[0x0][0x3c8] ;  /* 0x0000f20000127ab9 */ /* 0x000fe20000000a00 */
[----:B------:R-:W-:Y:S01]  /*3290*/  USHF.R.S32.HI UR10, URZ, 0x1f, UR56 ;  /* 0x0000001f3f0a7899 */ /* 0x000fe20008011438 */
[----:B------:R-:W4:Y:S01]  /*32a0*/  LDC.64 R12, c[0x0][0x3b8] ;  /* 0x0000ee00ff0c7b82 */ /* 0x000f220000000a00 */
[----:B------:R-:W-:Y:S01]  /*32b0*/  UISETP.NE.U32.AND UP1, UPT, UR18, URZ, UPT ;  /* 0x0000003f1200728c */ /* 0x000fe2000bf25070 */
[----:B-123--:R-:W-:Y:S01]  /*32c0*/  IMAD.MOV.U32 R8, RZ, RZ, 0x4 ;  /* 0x00000004ff087424 */ /* 0x00efe200078e00ff */
[----:B------:R-:W-:Y:S01]  /*32d0*/  ISETP.NE.AND P4, PT, R22, RZ, PT ;  /* 0x000000ff1600720c */ /* 0x000fe20003f85270 */
[----:B------:R-:W-:Y:S01]  /*32e0*/  IMAD.MOV.U32 R235, RZ, RZ, 0x7f800000 ;  /* 0x7f800000ffeb7424 */ /* 0x000fe200078e00ff */
[----:B------:R-:W-:Y:S01]  /*32f0*/  UISETP.NE.AND.EX UP1, UPT, UR19, URZ, UPT, UP1 ;  /* 0x0000003f1300728c */ /* 0x000fe2000bf25310 */
[----:B------:R-:W1:Y:S01]  /*3300*/  S2R R3, SR_TID.X ;  /* 0x0000000000037919 */ /* 0x000e620000002100 */
[----:B------:R-:W-:Y:S02]  /*3310*/  ISETP.NE.AND P3, PT, R24, RZ, PT ;  /* 0x000000ff1800720c */ /* 0x000fe40003f65270 */
[----:B------:R-:W-:Y:S01]  /*3320*/  ISETP.NE.AND P2, PT, R23, RZ, PT ;  /* 0x000000ff1700720c */ /* 0x000fe20003f45270 */
[----:B------:R-:W-:Y:S01]  /*3330*/  IMAD.MOV.U32 R236, RZ, RZ, 0x7f800000 ;  /* 0x7f800000ffec7424 */ /* 0x000fe200078e00ff */
[----:B------:R-:W-:Y:S01]  /*3340*/  PLOP3.LUT P1, PT, PT, PT, UP1, 0x80, 0x0 ;  /* 0x000000000000781c */ /* 0x000fe20003f2f018 */
[----:B------:R-:W-:Y:S01]  /*3350*/  IMAD.MOV.U32 R237, RZ, RZ, 0x7f800000 ;  /* 0x7f800000ffed7424 */ /* 0x000fe200078e00ff */
[----:B------:R-:W0:Y:S01]  /*3360*/  LDGDEPBAR ;  /* 0x00000000000079af */ /* 0x000e220000000000 */
[----:B------:R-:W-:Y:S01]  /*3370*/  IMAD.MOV.U32 R234, RZ, RZ, 0x7f800000 ;  /* 0x7f800000ffea7424 */ /* 0x000fe200078e00ff */
[----:B------:R-:W-:Y:S01]  /*3380*/  ULDC UR50, c[0x0][0x2d0] ;  /* 0x0000b40000327ab9 */ /* 0x000fe20000000800 */
[----:B------:R-:W-:Y:S01]  /*3390*/  @UP1 ULDC.64 UR20, c[0x0][0x3d0] ;  /* 0x0000f40000141ab9 */ /* 0x000fe20000000a00 */
[----:B------:R-:W-:Y:S01]  /*33a0*/  @UP1 UMOV UR11, UR10 ;  /* 0x0000000a000b1c82 */ /* 0x000fe20008000000 */
[----:B------:R-:W-:Y:S01]  /*33b0*/  @UP1 UIMAD UR5, UR58, UR20, URZ ;  /* 0x000000143a0512a4 */ /* 0x000fe2000f8e023f */
[----:B------:R-:W-:-:S02]  /*33c0*/  @UP1 UMOV UR10, UR56 ;  /* 0x00000038000a1c82 */ /* 0x000fc40008000000 */
[----:B------:R-:W-:Y:S02]  /*33d0*/  @UP1 UIMAD.WIDE.U32 UR10, UR55, UR20, UR10 ;  /* 0x00000014370a12a5 */ /* 0x000fe4000f8e000a */
[----:B------:R-:W-:Y:S01]  /*33e0*/  @UP1 UIMAD UR5, UR55, UR21, UR5 ;  /* 0x00000015370512a4 */ /* 0x000fe2000f8e0205 */
[----:B----4-:R-:W2:Y:S01]  /*33f0*/  LDG.E.64 R6, desc[UR8][R12.64+0x8] ;  /* 0x000008080c067981 */ /* 0x010ea2000c1e1b00 */
[----:B------:R-:W-:Y:S02]  /*3400*/  @UP1 ULEA UR18, UP0, UR10, UR18, 0x2 ;  /* 0x000000120a121291 */ /* 0x000fe4000f80103f */
[----:B------:R-:W-:-:S04]  /*3410*/  @UP1 UIADD3 UR5, UR11, UR5, URZ ;  /* 0x000000050b051290 */ /* 0x000fc8000fffe03f */
[----:B------:R-:W-:Y:S01]  /*3420*/  @UP1 ULEA.HI.X UR19, UR10, UR19, UR5, 0x2, UP0 ;  /* 0x000000130a131291 */ /* 0x000fe200080f1405 */
[----:B------:R-:W-:Y:S02]  /*3430*/  IMAD.U32 R4, RZ, RZ, UR18 ;  /* 0x00000012ff047e24 */ /* 0x000fe4000f8e00ff */
[----:B------:R-:W-:Y:S01]  /*3440*/  @!P6 IMAD.WIDE R8, R19, R8, UR14 ;  /* 0x0000000e1308ee25 */ /* 0x000fe2000f8e0208 */
[----:B------:R-:W-:-:S03]  /*3450*/  @UP1 ULDC UR5, c[0x0][0x2e8] ;  /* 0x0000ba0000051ab9 */ /* 0x000fc60000000800 */
[----:B------:R-:W-:Y:S01]  /*3460*/  IMAD.U32 R5, RZ, RZ, UR19 ;  /* 0x00000013ff057e24 */ /* 0x000fe2000f8e00ff */
[----:B------:R-:W5:Y:S04]  /*3470*/  @!P6 LDG.E R235, desc[UR8][R8.64] ;  /* 0x0000000808ebe981 */ /* 0x000f68000c1e1900 */
[----:B------:R3:W4:Y:S04]  /*3480*/  @P1 LDG.E R10, desc[UR8][R4.64] ;  /* 0x00000008040a1981 */ /* 0x000728000c1e1900 */
[----:B------:R-:W4:Y:S01]  /*3490*/  LDG.E.64 R12, desc[UR8][R12.64] ;  /* 0x000000080c0c7981 */ /* 0x000f22000c1e1b00 */
[----:B------:R-:W4:Y:S01]  /*34a0*/  @P1 MUFU.RCP R0, UR5 ;  /* 0x0000000500001d08 */ /* 0x000f220008001000 */
[----:B-1----:R-:W-:Y:S01]  /*34b0*/  IMAD.SHL.U32 R3, R3, 0x2, RZ ;  /* 0x0000000203037824 */ /* 0x002fe200078e00ff */
[----:B------:R-:W-:-:S02]  /*34c0*/  UIMAD UR5, UR55, UR61, UR56 ;  /* 0x0000003d370572a4 */ /* 0x000fc4000f8e0238 */
[----:B------:R-:W-:Y:S01]  /*34d0*/  USHF.L.U32 UR19, UR32, 0x4, URZ ;  /* 0x0000000420137899 */ /* 0x000fe2000800063f */
[----:B---3--:R-:W-:-:S04]  /*34e0*/  IMAD.MOV.U32 R4, RZ, RZ, 0x4 ;  /* 0x00000004ff047424 */ /* 0x008fc800078e00ff */
[----:B------:R-:W-:-:S05]  /*34f0*/  IMAD.WIDE R4, R238, R4, UR14 ;  /* 0x0000000eee047e25 */ /* 0x000fca000f8e0204 */
[----:B------:R-:W5:Y:S04]  /*3500*/  @!P4 LDG.E R236, desc[UR8][R4.64] ;  /* 0x0000000804ecc981 */ /* 0x000f68000c1e1900 */
[----:B------:R-:W5:Y:S04]  /*3510*/  @!P3 LDG.E R237, desc[UR8][R4.64+0x20] ;  /* 0x0000200804edb981 */ /* 0x000f68000c1e1900 */
[----:B------:R1:W5:Y:S01]  /*3520*/  @!P2 LDG.E R234, desc[UR8][R4.64+0x80] ;  /* 0x0000800804eaa981 */ /* 0x000362000c1e1900 */
[----:B------:R-:W-:Y:S01]  /*3530*/  USHF.L.U32 UR5, UR5, 0x5, URZ ;  /* 0x0000000505057899 */ /* 0x000fe2000800063f */
[----:B------:R-:W-:Y:S01]  /*3540*/  IMAD R243, RZ, RZ, -UR24 ;  /* 0x80000018fff37e24 */ /* 0x000fe2000f8e02ff */
[----:B------:R-:W-:-:S02]  /*3550*/  USHF.L.U32 UR18, UR32, 0x3, URZ ;  /* 0x0000000320127899 */ /* 0x000fc4000800063f */
[----:B------:R-:W-:Y:S02]  /*3560*/  UIADD3 UR29, UR19, 0x20, URZ ;  /* 0x00000020131d7890 */ /* 0x000fe4000fffe03f */
[----:B------:R-:W-:Y:S02]  /*3570*/  UIADD3 UR24, UR19, 0x40, URZ ;  /* 0x0000004013187890 */ /* 0x000fe4000fffe03f */
[----:B------:R-:W-:Y:S02]  /*3580*/  USHF.R.S32.HI UR11, URZ, 0x1f, UR5 ;  /* 0x0000001f3f0b7899 */ /* 0x000fe40008011405 */
[----:B------:R-:W-:Y:S02]  /*3590*/  UIADD3 UR28, UR18, UR29, URZ ;  /* 0x0000001d121c7290 */ /* 0x000fe4000fffe03f */
[----:B------:R-:W-:Y:S01]  /*35a0*/  UIADD3 UR23, UR18, UR24, URZ ;  /* 0x0000001812177290 */ /* 0x000fe2000fffe03f */
[----:B-1----:R-:W-:-:S05]  /*35b0*/  IMAD.SHL.U32 R4, R249, 0x20, RZ ;  /* 0x00000020f9047824 */ /* 0x002fca00078e00ff */
[----:B------:R-:W-:Y:S01]  /*35c0*/  LOP3.LUT R4, R4, 0x6, R3, 0xf8, !PT ;  /* 0x0000000604047812 */ /* 0x000fe200078ef803 */
[----:B------:R-:W-:-:S04]  /*35d0*/  IMAD.U32 R3, RZ, RZ, UR51 ;  /* 0x00000033ff037e24 */ /* 0x000fc8000f8e00ff */
[----:B------:R-:W-:Y:S01]  /*35e0*/  IMAD R220, R3, 0x80, R4 ;  /* 0x0000008003dc7824 */ /* 0x000fe200078e0204 */
[----:B------:R-:W-:Y:S01]  /*35f0*/  SHF.R.S32.HI R3, RZ, 0x1f, R20 ;  /* 0x0000001fff037819 */ /* 0x000fe20000011414 */
[----:B------:R-:W-:Y:S02]  /*3600*/  UIADD3 UR27, UR18, UR28, URZ ;  /* 0x0000001c121b7290 */ /* 0x000fe4000fffe03f */
[----:B------:R-:W-:Y:S01]  /*3610*/  UIADD3 UR22, UR18, UR23, URZ ;  /* 0x0000001712167290 */ /* 0x000fe2000fffe03f */
[----:B------:R-:W-:Y:S01]  /*3620*/  IADD3 R4, R238, -UR54, -R220 ;  /* 0x80000036ee047c10 */ /* 0x000fe2000fffe8dc */
[----:B------:R-:W-:Y:S02]  /*3630*/  UIADD3 UR26, UR18, UR27, URZ ;  /* 0x0000001b121a7290 */ /* 0x000fe4000fffe03f */
[----:B------:R-:W-:Y:S01]  /*3640*/  UIADD3 UR21, UR18, UR22, URZ ;  /* 0x0000001612157290 */ /* 0x000fe2000fffe03f */
[----:B------:R-:W-:Y:S01]  /*3650*/  IMAD.MOV.U32 R231, RZ, RZ, R219 ;  /* 0x000000ffffe77224 */ /* 0x000fe200078e00db */
[----:B------:R-:W-:Y:S01]  /*3660*/  UIADD3 UR25, UR18, UR26, URZ ;  /* 0x0000001a12197290 */ /* 0x000fe2000fffe03f */
[----:B------:R-:W-:Y:S01]  /*3670*/  IMAD.SHL.U32 R175, R182, 0x2, RZ ;  /* 0x00000002b6af7824 */ /* 0x000fe200078e00ff */
[----:B------:R-:W-:Y:S01]  /*3680*/  UIADD3 UR20, UR18, UR21, URZ ;  /* 0x0000001512147290 */ /* 0x000fe2000fffe03f */
[C---:B------:R-:W-:Y:S01]  /*3690*/  VIADD R242, R232.reuse, 0x40 ;  /* 0x00000040e8f27836 */ /* 0x040fe20000000000 */
[----:B------:R-:W-:Y:S01]  /*36a0*/  CS2R R126, SRZ ;  /* 0x00000000007e7805 */ /* 0x000fe2000001ff00 */
[----:B------:R-:W-:Y:S01]  /*36b0*/  VIADD R239, R232, 0x20 ;  /* 0x00000020e8ef7836 */ /* 0x000fe20000000000 */
[----:B------:R-:W-:Y:S01]  /*36c0*/  CS2R R124, SRZ ;  /* 0x00000000007c7805 */ /* 0x000fe2000001ff00 */
[----:B------:R-:W-:Y:S01]  /*36d0*/  IMAD.MOV.U32 R252, RZ, RZ, 0x4 ;  /* 0x00000004fffc7424 */ /* 0x000fe200078e00ff */
        /* <DEDUP_REMOVED lines=46> */
[----:B------:R-:W-:Y:S01]  /*39c0*/  VIADD R247, R4, UR7 ;  /* 0x0000000704f77c36 */ /* 0x000fe20008000000 */
[----:B------:R-:W-:Y:S02]  /*39d0*/  UIMAD UR36, UR32, 0x18, URZ ;  /* 0x00000018202478a4 */ /* 0x000fe4000f8e023f */
[----:B------:R-:W-:Y:S02]  /*39e0*/  USHF.L.U32 UR35, UR32, 0x5, URZ ;  /* 0x0000000520237899 */ /* 0x000fe4000800063f */
[----:B------:R-:W-:-:S02]  /*39f0*/  UIMAD UR34, UR32, 0x28, URZ ;  /* 0x00000028202278a4 */ /* 0x000fc4000f8e023f */
[----:B------:R-:W-:Y:S02]  /*3a00*/  UIMAD UR33, UR32, 0x30, URZ ;  /* 0x00000030202178a4 */ /* 0x000fe4000f8e023f */
[----:B------:R-:W-:Y:S02]  /*3a10*/  UIMAD UR32, UR32, 0x38, URZ ;  /* 0x00000038202078a4 */ /* 0x000fe4000f8e023f */
[----:B------:R-:W-:Y:S02]  /*3a20*/  UIADD3 UR31, UR18, UR25, URZ ;  /* 0x00000019121f7290 */ /* 0x000fe4000fffe03f */
[----:B------:R-:W-:Y:S01]  /*3a30*/  UIADD3 UR30, UR18, UR20, URZ ;  /* 0x00000014121e7290 */ /* 0x000fe2000fffe03f */
[----:B--2---:R-:W-:-:S04]  /*3a40*/  IADD3 R240, P3, P2, R6, UR5, R20 ;  /* 0x0000000506f07c10 */ /* 0x004fc8000fa7e014 */
[----:B------:R-:W-:Y:S01]  /*3a50*/  IADD3.X R244, R7, UR11, R3, P3, P2 ;  /* 0x0000000b07f47c10 */ /* 0x000fe20009fe4403 */
[----:B------:R-:W-:Y:S02]  /*3a60*/  VIADD R3, R182, 0x1800 ;  /* 0x00001800b6037836 */ /* 0x000fe40000000000 */
[----:B----4-:R-:W-:Y:S01]  /*3a70*/  @P1 FMUL.FTZ R0, R10, R0 ;  /* 0x000000000a001220 */ /* 0x010fe20000410000 */
[----:B------:R-:W-:Y:S02]  /*3a80*/  R2UR UR10, R12 ;  /* 0x000000000c0a72ca */ /* 0x000fe400000e0000 */
[----:B------:R-:W-:Y:S01]  /*3a90*/  R2UR UR47, R13 ;  /* 0x000000000d2f72ca */ /* 0x000fe200000e0000 */
[----:B------:R-:W-:Y:S01]  /*3aa0*/  IMAD.WIDE.U32 R240, R240, -0x2daee0ad, RZ ;  /* 0xd2511f53f0f07825 */ /* 0x000fe200078e00ff */
[----:B------:R-:W-:Y:S01]  /*3ab0*/  @P1 R2UR UR12, R0 ;  /* 0x00000000000c12ca */ /* 0x000fe200000e0000 */
[----:B------:R-:W-:Y:S01]  /*3ac0*/  UMOV UR5, URZ ;  /* 0x0000003f00057c82 */ /* 0x000fe20008000000 */
[----:B------:R-:W-:Y:S01]  /*3ad0*/  ULDC UR11, c[0x0][0x2ec] ;  /* 0x0000bb00000b7ab9 */ /* 0x000fe20000000800 */
[----:B------:R-:W-:Y:S01]  /*3ae0*/  VIADD R0, R181, 0x1800 ;  /* 0x00001800b5007836 */ /* 0x000fe20000000000 */
[----:B------:R-:W-:-:S04]  /*3af0*/  SEL R174, R3, R182, !P0 ;  /* 0x000000b603ae7207 */ /* 0x000fc80004000000 */
[----:B------:R-:W-:Y:S02]  /*3b00*/  SEL R0, R0, R181, !P0 ;  /* 0x000000b500007207 */ /* 0x000fe40004000000 */
[----:B------:R-:W-:Y:S02]  /*3b10*/  LOP3.LUT R244, R244, UR10, RZ, 0x3c, !PT ;  /* 0x0000000af4f47c12 */ /* 0x000fe4000f8e3cff */
[----:B------:R-:W-:Y:S02]  /*3b20*/  LEA R3, R0, UR4, 0x1 ;  /* 0x0000000400037c11 */ /* 0x000fe4000f8e08ff */
[----:B------:R-:W-:Y:S01]  /*3b30*/  LEA R174, R174, UR4, 0x1 ;  /* 0x00000004aeae7c11 */ /* 0x000fe2000f8e08ff */
        /* <DEDUP_REMOVED lines=12> */
[----:B------:R-:W-:Y:S01]  /*3c00*/  UIADD3 UR37, UR10, -0x61c88647, URZ ;  /* 0x9e3779b90a257890 */ /* 0x000fe2000fffe03f */
[----:B------:R-:W-:-:S11]  /*3c10*/  ULDC.U8 UR12, c[0x0][0x388] ;  /* 0x0000e200000c7ab9 */ /* 0x000fd60000000000 */
.L_x_1045:
[----:B------:R-:W0:Y:S01]  /*3c20*/  LDGDEPBAR ;  /* 0x00000000000079af */ /* 0x000e220000000000 */
[----:B------:R-:W-:Y:S01]  /*3c30*/  IMAD.IADD R0, R180, 0x1, R174 ;  /* 0x00000001b4007824 */ /* 0x000fe200078e02ae */
[----:B------:R-:W-:Y:S02]  /*3c40*/  USHF.L.U32 UR10, UR51, 0x7, URZ ;  /* 0x00000007330a7899 */ /* 0x000fe4000800063f */
[----:B------:R-:W-:Y:S02]  /*3c50*/  UISETP.GE.AND UP1, UPT, UR6, 0x1, UPT ;  /* 0x000000010600788c */ /* 0x000fe4000bf26270 */
[----:B------:R-:W-:Y:S04]  /*3c60*/  UIADD3 UR10, UR10, 0x80, URZ ;  /* 0x000000800a0a7890 */ /* 0x000fe8000fffe03f */
[----:B------:R-:W-:Y:S01]  /*3c70*/  UISETP.GE.AND UP0, UPT, UR10, UR7, UPT ;  /* 0x000000070a00728c */ /* 0x000fe2000bf06270 */
        /* <DEDUP_REMOVED lines=20> */
[----:B------:R-:W3:Y:S03]  /*3dc0*/  LDSM.16.M88.4 R164, [R172+UR4+0xb400] ;  /* 0x00b40004aca4783b */ /* 0x000ee60008000200 */
[----:B------:R-:W-:Y:S05]  /*3dd0*/  HMMA.16816.F32 R32, R32, R134, RZ ;  /* 0x000000862020723c */ /* 0x000fea00000018ff */
[----:B------:R-:W-:Y:S01]  /*3de0*/  LDSM.16.M88.4 R132, [R0+0x1000] ;  /* 0x001000000084783b */ /* 0x000fe20000000200 */
        /* <DEDUP_REMOVED lines=9> */
[----:B------:R-:W2:Y:S05]  /*3e80*/  LDSM.16.M88.4 R144, [R173+0x2400] ;  /* 0x00240000ad90783b */ /* 0x000eaa0000000200 */
[----:B------:R-:W-:Y:S03]  /*3e90*/  HMMA.16816.F32 R32, R136, R150, R32 ;  /* 0x000000968820723c */ /* 0x000fe60000001820 */
[----:B------:R-:W-:Y:S03]  /*3ea0*/  LDSM.16.M88.4 R136, [R174+0x2000] ;  /* 0x00200000ae88783b */ /* 0x000fe60000000200 */
[-C--:B------:R-:W-:Y:S05]  /*3eb0*/  HMMA.16816.F32 R4, R152, R156.reuse, R4 ;  /* 0x0000009c9804723c */ /* 0x080fea0000001804 */
[----:B------:R-:W4:Y:S01]  /*3ec0*/  LDSM.16.M88.4 R148, [R172+UR4+0xd000] ;  /* 0x00d00004ac94783b */ /* 0x000f220008000200 */
[C---:B---3--:R-:W-:Y:S06]  /*3ed0*/  HMMA.16816.F32 R8, R160.reuse, R156, R8 ;  /* 0x0000009ca008723c */ /* 0x048fec0000001808 */
[-C--:B------:R-:W-:Y:S06]  /*3ee0*/  HMMA.16816.F32 R12, R160, R158.reuse, R12 ;  /* 0x0000009ea00c723c */ /* 0x080fec000000180c */
[C---:B------:R-:W-:Y:S01]  /*3ef0*/  HMMA.16816.F32 R16, R152.reuse, R158, R16 ;  /* 0x0000009e9810723c */ /* 0x040fe20000001810 */
[----:B------:R-:W3:Y:S05]  /*3f00*/  LDSM.16.M88.4 R156, [R174+0x2800] ;  /* 0x00280000ae9c783b */ /* 0x000eea0000000200 */
[-C--:B------:R-:W-:Y:S06]  /*3f10*/  HMMA.16816.F32 R20, R152, R164.reuse, R20 ;  /* 0x000000a49814723c */ /* 0x080fec0000001814 */
[C---:B------:R-:W-:Y:S06]  /*3f20*/  HMMA.16816.F32 R24, R160.reuse, R164, R24 ;  /* 0x000000a4a018723c */ /* 0x040fec0000001818 */
[-C--:B------:R-:W-:Y:S01]  /*3f30*/  HMMA.16816.F32 R28, R160, R166.reuse, R28 ;  /* 0x000000a6a01c723c */ /* 0x080fe2000000181c */
[----:B------:R-:W3:Y:S05]  /*3f40*/  LDSM.16.M88.4 R160, [R172+UR4+0xd400] ;  /* 0x00d40004aca0783b */ /* 0x000eea0008000200 */
[----:B------:R-:W-:Y:S06]  /*3f50*/  HMMA.16816.F32 R32, R152, R166, R32 ;  /* 0x000000a69820723c */ /* 0x000fec0000001820 */
[-C--:B-1----:R-:W-:Y:S06]  /*3f60*/  HMMA.16816.F32 R4, R132, R140.reuse, R4 ;  /* 0x0000008c8404723c */ /* 0x082fec0000001804 */
[C---:B------:R-:W-:Y:S06]  /*3f70*/  HMMA.16816.F32 R8, R168.reuse, R140, R8 ;  /* 0x0000008ca808723c */ /* 0x040fec0000001808 */
[-C--:B------:R-:W-:Y:S06]  /*3f80*/  HMMA.16816.F32 R12, R168, R142.reuse, R12 ;  /* 0x0000008ea80c723c */ /* 0x080fec000000180c */
[C---:B------:R-:W-:Y:S01]  /*3f90*/  HMMA.16816.F32 R16, R132.reuse, R142, R16 ;  /* 0x0000008e8410723c */ /* 0x040fe20000001810 */
[----:B------:R-:W-:Y:S05]  /*3fa0*/  LDSM.16.M88.4 R140, [R0+0x2800] ;  /* 0x00280000008c783b */ /* 0x000fea0000000200 */
[-C--:B--2---:R-:W-:Y:S06]  /*3fb0*/  HMMA.16816.F32 R20, R132, R144.reuse, R20 ;  /* 0x000000908414723c */ /* 0x084fec0000001814 */
[C---:B------:R-:W-:Y:S06]  /*3fc0*/  HMMA.16816.F32 R24, R168.reuse, R144, R24 ;  /* 0x00000090a818723c */ /* 0x040fec0000001818 */
[-C--:B------:R-:W-:Y:S01]  /*3fd0*/  HMMA.16816.F32 R28, R168, R146.reuse, R28 ;  /* 0x00000092a81c723c */ /* 0x080fe2000000181c */
[----:B------:R-:W-:Y:S04]  /*3fe0*/  IMAD.U32 R144, RZ, RZ, UR6 ;  /* 0x00000006ff907e24 */ /* 0x000fe8000f8e00ff */
[----:B------:R-:W-:Y:S01]  /*3ff0*/  IMAD R144, R144, 0x40, R247 ;  /* 0x0000004090907824 */ /* 0x000fe200078e02f7 */
[----:B------:R-:W-:Y:S05]  /*4000*/  HMMA.16816.F32 R32, R132, R146, R32 ;  /* 0x000000928420723c */ /* 0x000fea0000001820 */
[C---:B------:R-:W-:Y:S01]  /*4010*/  VIADD R153, R144.reuse, 0xffffffff ;  /* 0xffffffff90997836 */ /* 0x040fe20000000000 */
[-C--:B----4-:R-:W-:Y:S01]  /*4020*/  HMMA.16816.F32 R4, R136, R148.reuse, R4 ;  /* 0x000000948804723c */ /* 0x090fe20000001804 */
[----:B------:R-:W-:Y:S04]  /*4030*/  IMAD.U32 R132, RZ, RZ, UR16 ;  /* 0x00000010ff847e24 */ /* 0x000fe8000f8e00ff */
[----:B------:R-:W-:Y:S01]  /*4040*/  ISETP.GE.AND P1, PT, R153, RZ, PT ;  /* 0x000000ff9900720c */ /* 0x000fe20003f26270 */
[C---:B---3--:R-:W-:Y:S01]  /*4050*/  HMMA.16816.F32 R8, R156.reuse, R148, R8 ;  /* 0x000000949c08723c */ /* 0x048fe20000001808 */
[----:B------:R-:W-:Y:S04]  /*4060*/  IMAD.U32 R133, RZ, RZ, UR13 ;  /* 0x0000000dff857e24 */ /* 0x000fe8000f8e00ff */
[----:B------:R-:W-:Y:S01]  /*4070*/  VIADD R170, R144, 0xfffffff0 ;  /* 0xfffffff090aa7836 */ /* 0x000fe20000000000 */
[-C--:B------:R-:W-:Y:S05]  /*4080*/  HMMA.16816.F32 R12, R156, R150.reuse, R12 ;  /* 0x000000969c0c723c */ /* 0x080fea000000180c */
[----:B------:R-:W-:Y:S01]  /*4090*/  LEA R148, P0, R238, R132, 0x2 ;  /* 0x00000084ee947211 */ /* 0x000fe200078010ff */
[C---:B------:R-:W-:Y:S05]  /*40a0*/  HMMA.16816.F32 R16, R136.reuse, R150, R16 ;  /* 0x000000968810723c */ /* 0x040fea0000001810 */
[----:B------:R-:W-:Y:S01]  /*40b0*/  @!P1 IADD3 R153, -R144, 0x1, RZ ;  /* 0x0000000190999810 */ /* 0x000fe20007ffe1ff */
[-C--:B------:R-:W-:Y:S05]  /*40c0*/  HMMA.16816.F32 R20, R136, R160.reuse, R20 ;  /* 0x000000a08814723c */ /* 0x080fea0000001814 */
[----:B------:R-:W-:Y:S01]  /*40d0*/  LEA.HI.X.SX32 R149, R238, R133, 0x2, P0 ;  /* 0x00000085ee957211 */ /* 0x000fe200000f16ff */
[C---:B------:R-:W-:Y:S01]  /*40e0*/  HMMA.16816.F32 R24, R156.reuse, R160, R24 ;  /* 0x000000a09c18723c */ /* 0x040fe20000001818 */
[----:B------:R1:W-:Y:S04]  /*40f0*/  LDSM.16.M88.4 R132, [R0+0x2000] ;  /* 0x002000000084783b */ /* 0x0003e80000000200 */
[----:B------:R-:W-:Y:S01]  /*4100*/  I2FP.F32.S32 R194, R153 ;  /* 0x0000009900c27245 */ /* 0x000fe20000201400 */
[-C--:B------:R-:W-:Y:S03]  /*4110*/  HMMA.16816.F32 R28, R156, R162.reuse, R28 ;  /* 0x000000a29c1c723c */ /* 0x080fe6000000181c */
[----:B------:R-:W2:Y:S02]  /*4120*/  LDG.E R186, desc[UR8][R148.64] ;  /* 0x0000000894ba7981 */ /* 0x000ea4000c1e1900 */
[----:B------:R-:W-:Y:S01]  /*4130*/  LOP3.LUT R161, R240, UR48, RZ, 0x3c, !PT ;  /* 0x00000030f0a17c12 */ /* 0x000fe2000f8e3cff */
[----:B------:R-:W-:Y:S01]  /*4140*/  HMMA.16816.F32 R32, R136, R162, R32 ;  /* 0x000000a28820723c */ /* 0x000fe20000001820 */
[----:B------:R-:W3:Y:S04]  /*4150*/  LDSM.16.M88.4 R136, [R173+0x4000] ;  /* 0x00400000ad88783b */ /* 0x000ee80000000200 */
[C---:B------:R-:W-:Y:S02]  /*4160*/  VIADD R151, R144.reuse, 0x7 ;  /* 0x0000000790977836 */ /* 0x040fe40000000000 */
[C---:B------:R-:W-:Y:S02]  /*4170*/  VIADD R152, R144.reuse, 0x8 ;  /* 0x0000000890987836 */ /* 0x040fe40000000000 */
[----:B------:R-:W4:Y:S01]  /*4180*/  LDG.E R185, desc[UR8][R148.64+0x20] ;  /* 0x0000200894b97981 */ /* 0x000f22000c1e1900 */
[----:B------:R-:W-:Y:S01]  /*4190*/  ISETP.GE.AND P5, PT, R151, RZ, PT ;  /* 0x000000ff9700720c */ /* 0x000fe20003fa6270 */
[----:B------:R-:W-:Y:S01]  /*41a0*/  VIADD R164, R144, 0xfffffff8 ;  /* 0xfffffff890a47836 */ /* 0x000fe20000000000 */
[----:B------:R-:W-:Y:S01]  /*41b0*/  ISETP.GE.AND P0, PT, R152, RZ, PT ;  /* 0x000000ff9800720c */ /* 0x000fe20003f06270 */
[----:B------:R-:W-:Y:S01]  /*41c0*/  VIADD R147, R144, 0x1f ;  /* 0x0000001f90937836 */ /* 0x000fe20000000000 */
[----:B-1----:R-:W-:Y:S01]  /*41d0*/  IABS R0, R144 ;  /* 0x0000009000007213 */ /* 0x002fe20000000000 */
[----:B-----5:R-:W5:Y:S01]  /*41e0*/  LDG.E R184, desc[UR8][R148.64+0x80] ;  /* 0x0000800894b87981 */ /* 0x020f62000c1e1900 */
[----:B------:R-:W-:Y:S01]  /*41f0*/  ISETP.GE.AND P1, PT, R164, RZ, PT ;  /* 0x000000ffa400720c */ /* 0x000fe20003f26270 */
[C---:B------:R-:W-:Y:S01]  /*4200*/  VIADD R169, R144.reuse, 0xfffffff7 ;  /* 0xfffffff790a97836 */ /* 0x040fe20000000000 */
[----:B------:R-:W-:Y:S01]  /*4210*/  ISETP.GE.AND P6, PT, R147, RZ, PT ;  /* 0x000000ff9300720c */ /* 0x000fe20003fc6270 */
[C---:B------:R-:W-:Y:S01]  /*4220*/  VIADD R168, R144.reuse, 0x17 ;  /* 0x0000001790a87836 */ /* 0x040fe20000000000 */
[----:B------:R-:W-:Y:S01]  /*4230*/  I2FP.F32.S32 R193, R0 ;  /* 0x0000000000c17245 */ /* 0x000fe20000201400 */
[----:B------:R1:W5:Y:S01]  /*4240*/  LDG.E R183, desc[UR8][R148.64+0xa0] ;  /* 0x0000a00894b77981 */ /* 0x000362000c1e1900 */
[C---:B------:R-:W-:Y:S01]  /*4250*/  VIADD R171, R144.reuse, 0x10 ;  /* 0x0000001090ab7836 */ /* 0x040fe20000000000 */
[C---:B------:R-:W-:Y:S01]  /*4260*/  @!P5 IADD3 R151, -R144.reuse, -0x7, RZ ;  /* 0xfffffff99097d810 */ /* 0x040fe20007ffe1ff */
[----:B------:R-:W-:Y:S01]  /*4270*/  VIADD R154, R144, 0x18 ;  /* 0x00000018909a7836 */ /* 0x000fe20000000000 */
[----:B------:R-:W-:Y:S01]  /*4280*/  ISETP.GE.AND P5, PT, R168, RZ, PT ;  /* 0x000000ffa800720c */ /* 0x000fe20003fa6270 */
[C---:B------:R-:W-:Y:S01]  /*4290*/  VIADD R188, R144.reuse, 0xf ;  /* 0x0000000f90bc7836 */ /* 0x040fe20000000000 */
[C---:B------:R-:W-:Y:S01]  /*42a0*/  @!P0 IADD3 R152, -R144.reuse, -0x8, RZ ;  /* 0xfffffff890988810 */ /* 0x040fe20007ffe1ff */
[----:B------:R-:W-:Y:S01]  /*42b0*/  VIADD R145, R144, 0x27 ;  /* 0x0000002790917836 */ /* 0x000fe20000000000 */
[----:B------:R-:W-:Y:S01]  /*42c0*/  ISETP.GE.AND P0, PT, R154, RZ, PT ;  /* 0x000000ff9a00720c */ /* 0x000fe20003f06270 */
[C---:B------:R-:W-:Y:S01]  /*42d0*/  VIADD R187, R144.reuse, 0xffffffef ;  /* 0xffffffef90bb7836 */ /* 0x040fe20000000000 */
[C---:B------:R-:W-:Y:S01]  /*42e0*/  @!P1 IADD3 R164, -R144.reuse, 0x8, RZ ;  /* 0x0000000890a49810 */ /* 0x040fe20007ffe1ff */
[C---:B------:R-:W-:Y:S01]  /*42f0*/  VIADD R189, R144.reuse, 0xffffffe8 ;  /* 0xffffffe890bd7836 */ /* 0x040fe20000000000 */
[----:B------:R-:W-:Y:S01]  /*4300*/  ISETP.GE.AND P3, PT, R145, RZ, PT ;  /* 0x000000ff9100720c */ /* 0x000fe20003f66270 */
[----:B------:R-:W-:Y:S01]  /*4310*/  VIADD R190, R144, 0xffffffe7 ;  /* 0xffffffe790be7836 */ /* 0x000fe20000000000 */
[----:B------:R-:W-:Y:S01]  /*4320*/  ISETP.GE.AND P1, PT, R188, RZ, PT ;  /* 0x000000ffbc00720c */ /* 0x000fe20003f26270 */
[C---:B------:R-:W-:Y:S01]  /*4330*/  VIADD R146, R144.reuse, 0x28 ;  /* 0x0000002890927836 */ /* 0x040fe20000000000 */
[C---:B------:R-:W-:Y:S01]  /*4340*/  @!P6 IADD3 R147, -R144.reuse, -0x1f, RZ ;  /* 0xffffffe19093e810 */ /* 0x040fe20007ffe1ff */
[----:B------:R-:W-:Y:S01]  /*4350*/  VIADD R150, R144, 0x20 ;  /* 0x0000002090967836 */ /* 0x000fe20000000000 */
[----:B------:R-:W-:Y:S01]  /*4360*/  ISETP.GE.AND P6, PT, R187, RZ, PT ;  /* 0x000000ffbb00720c */ /* 0x000fe20003fc6270 */
[----:B------:R-:W-:Y:S01]  /*4370*/  IMAD.U32 R0, RZ, RZ, UR6 ;  /* 0x00000006ff007e24 */ /* 0x000fe2000f8e00ff */
[----:B------:R-:W-:Y:S01]  /*4380*/  ISETP.GE.AND P4, PT, R146, RZ, PT ;  /* 0x000000ff9200720c */ /* 0x000fe20003f86270 */
[-C--:B---3--:R-:W-:Y:S05]  /*4390*/  HMMA.16816.F32 R4, R132, R136.reuse, R4 ;  /* 0x000000888404723c */ /* 0x088fea0000001804 */
[----:B------:R-:W-:Y:S01]  /*43a0*/  @!P5 IADD3 R168, -R144, -0x17, RZ ;  /* 0xffffffe990a8d810 */ /* 0x000fe20007ffe1ff */
[C---:B------:R-:W-:Y:S04]  /*43b0*/  HMMA.16816.F32 R8, R140.reuse, R136, R8 ;  /* 0x000000888c08723c */ /* 0x040fe80000001808 */
[----:B------:R-:W-:Y:S01]  /*43c0*/  ISETP.GE.AND P5, PT, R189, RZ, PT ;  /* 0x000000ffbd00720c */ /* 0x000fe20003fa6270 */
[----:B------:R-:W-:Y:S01]  /*43d0*/  IMAD R0, R0, 0x4, R250 ;  /* 0x0000000400007824 */ /* 0x000fe200078e02fa */
[----:B------:R-:W-:Y:S01]  /*43e0*/  @!P0 IADD3 R154, -R144, -0x18, RZ ;  /* 0xffffffe8909a8810 */ /* 0x000fe20007ffe1ff */
[-C--:B------:R-:W-:Y:S01]  /*43f0*/  HMMA.16816.F32 R12, R140, R138.reuse, R12 ;  /* 0x0000008a8c0c723c */ /* 0x080fe2000000180c */
[----:B------:R-:W-:Y:S02]  /*4400*/  PLOP3.LUT P0, PT, PT, PT, UP0, 0x80, 0x0 ;  /* 0x000000000000781c */ /* 0x000fe40003f0f008 */
[----:B------:R-:W-:Y:S02]  /*4410*/  ISETP.GE.AND P2, PT, R150, RZ, PT ;  /* 0x000000ff9600720c */ /* 0x000fe40003f46270 */
[----:B------:R-:W-:Y:S01]  /*4420*/  @!P3 IADD3 R145, -R144, -0x27, RZ ;  /* 0xffffffd99091b810 */ /* 0x000fe20007ffe1ff */
[C---:B------:R-:W-:Y:S04]  /*4430*/  HMMA.16816.F32 R16, R132.reuse, R138, R16 ;  /* 0x0000008a8410723c */ /* 0x040fe80000001810 */
[----:B------:R-:W-:Y:S01]  /*4440*/  ISETP.GE.AND P3, PT, R170, RZ, PT ;  /* 0x000000ffaa00720c */ /* 0x000fe20003f66270 */
[----:B------:R-:W-:Y:S01]  /*4450*/  FFMA.FTZ R4, R193, -UR5, R4 ;  /* 0x80000005c1047c23 */ /* 0x000fe20008010004 */
[----:B------:R-:W-:Y:S01]  /*4460*/  @!P1 IADD3 R188, -R144, -0xf, RZ ;  /* 0xfffffff190bc9810 */ /* 0x000fe20007ffe1ff */
[----:B------:R-:W-:Y:S01]  /*4470*/  FFMA.FTZ R5, R194, -UR5, R5 ;  /* 0x80000005c2057c23 */ /* 0x000fe20008010005 */
[----:B------:R-:W-:Y:S03]  /*4480*/  PLOP3.LUT P1, PT, PT, PT, UP0, 0x80, 0x0 ;  /* 0x000000000000781c */ /* 0x000fe60003f2f008 */
[----:B------:R-:W-:Y:S01]  /*4490*/  @!P6 IADD3 R187, -R144, 0x11, RZ ;  /* 0x0000001190bbe810 */ /* 0x000fe20007ffe1ff */
[----:B------:R-:W-:Y:S01]  /*44a0*/  @P0 VIADD R136, R220, 0x1 ;  /* 0x00000001dc880836 */ /* 0x000fe20000000000 */
[----:B------:R-:W-:Y:S02]  /*44b0*/  PLOP3.LUT P6, PT, PT, PT, UP0, 0x80, 0x0 ;  /* 0x000000000000781c */ /* 0x000fe40003fcf008 */
[C---:B------:R-:W-:Y:S02]  /*44c0*/  @!P4 IADD3 R146, -R144.reuse, -0x28, RZ ;  /* 0xffffffd89092c810 */ /* 0x040fe40007ffe1ff */
[----:B------:R-:W-:Y:S02]  /*44d0*/  ISETP.GE.AND P4, PT, R169, RZ, PT ;  /* 0x000000ffa900720c */ /* 0x000fe40003f86270 */
[----:B------:R-:W-:Y:S02]  /*44e0*/  I2FP.F32.S32 R195, R152 ;  /* 0x0000009800c37245 */ /* 0x000fe40000201400 */
[C---:B------:R-:W-:Y:S02]  /*44f0*/  @!P5 IADD3 R189, -R144.reuse, 0x18, RZ ;  /* 0x0000001890bdd810 */ /* 0x040fe40007ffe1ff */
[----:B------:R-:W-:Y:S01]  /*4500*/  PLOP3.LUT P5, PT, PT, PT, UP0, 0x80, 0x0 ;  /* 0x000000000000781c */ /* 0x000fe20003faf008 */
[----:B------:R-:W-:Y:S01]  /*4510*/  FFMA.FTZ R6, R195, -UR5, R6 ;  /* 0x80000005c3067c23 */ /* 0x000fe20008010006 */
[C---:B------:R-:W-:Y:S01]  /*4520*/  @!P2 IADD3 R150, -R144.reuse, -0x20, RZ ;  /* 0xffffffe09096a810 */ /* 0x040fe20007ffe1ff */
[----:B------:R-:W-:Y:S01]  /*4530*/  FFMA.FTZ R18, R193, -UR5, R18 ;  /* 0x80000005c1127c23 */ /* 0x000fe20008010012 */
[----:B------:R-:W-:Y:S01]  /*4540*/  @!P3 IADD3 R170, -R144, 0x10, RZ ;  /* 0x0000001090aab810 */ /* 0x000fe20007ffe1ff */
[----:B------:R-:W-:Y:S01]  /*4550*/  FFMA.FTZ R19, R194, -UR5, R19 ;  /* 0x80000005c2137c23 */ /* 0x000fe20008010013 */
[----:B------:R-:W-:Y:S02]  /*4560*/  PLOP3.LUT P0, PT, PT, PT, UP0, 0x80, 0x0 ;  /* 0x000000000000781c */ /* 0x000fe40003f0f008 */
[----:B------:R-:W-:Y:S02]  /*4570*/  @P1 ISETP.GE.AND P1, PT, R220, UR7, PT ;  /* 0x00000007dc001c0c */ /* 0x000fe4000bf26270 */
[----:B------:R-:W-:Y:S02]  /*4580*/  ISETP.GE.AND P2, PT, R171, RZ, PT ;  /* 0x000000ffab00720c */ /* 0x000fe40003f46270 */
[----:B------:R-:W-:Y:S02]  /*4590*/  PLOP3.LUT P3, PT, PT, PT, UP0, 0x80, 0x0 ;  /* 0x000000000000781c */ /* 0x000fe40003f6f008 */
[----:B------:R-:W-:Y:S02]  /*45a0*/  I2FP.F32.S32 R146, R146 ;  /* 0x0000009200927245 */ /* 0x000fe40000201400 */
[----:B------:R-:W-:Y:S02]  /*45b0*/  @P6 FSEL R6, R6, -INF , !P1 ;  /* 0xff80000006066808 */ /* 0x000fe40004800000 */
[----:B------:R-:W-:Y:S01]  /*45c0*/  PLOP3.LUT P6, PT, PT, PT, UP0, 0x80, 0x0 ;  /* 0x000000000000781c */ /* 0x000fe20003fcf008 */
[----:B------:R-:W-:Y:S01]  /*45d0*/  FFMA.FTZ R10, R146, -UR5, R10 ;  /* 0x80000005920a7c23 */ /* 0x000fe2000801000a */
[----:B------:R-:W-:Y:S02]  /*45e0*/  @!P4 IADD3 R169, -R144, 0x9, RZ ;  /* 0x0000000990a9c810 */ /* 0x000fe40007ffe1ff */
[----:B------:R-:W-:Y:S02]  /*45f0*/  ISETP.GE.AND P4, PT, R190, RZ, PT ;  /* 0x000000ffbe00720c */ /* 0x000fe40003f86270 */
[----:B------:R-:W-:Y:S01]  /*4600*/  I2FP.F32.S32 R192, R147 ;  /* 0x0000009300c07245 */ /* 0x000fe20000201400 */
[----:B------:R-:W-:Y:S01]  /*4610*/  IMAD.WIDE.U32 R146, R0, -0x326172a9, RZ ;  /* 0xcd9e8d5700927825 */ /* 0x000fe200078e00ff */
[----:B------:R-:W-:Y:S02]  /*4620*/  @P5 FSEL R4, R4, -INF , !P1 ;  /* 0xff80000004045808 */ /* 0x000fe40004800000 */
[----:B------:R-:W-:Y:S01]  /*4630*/  PLOP3.LUT P5, PT, PT, PT, UP0, 0x80, 0x0 ;  /* 0x000000000000781c */ /* 0x000fe20003faf008 */
[C---:B------:R-:W-:Y:S01]  /*4640*/  FFMA.FTZ R9, R192.reuse, -UR5, R9 ;  /* 0x80000005c0097c23 */ /* 0x040fe20008010009 */
[----:B------:R-:W-:Y:S01]  /*4650*/  I2FP.F32.S32 R197, R151 ;  /* 0x0000009700c57245 */ /* 0x000fe20000201400 */
[----:B------:R-:W-:Y:S01]  /*4660*/  FFMA.FTZ R15, R192, -UR5, R15 ;  /* 0x80000005c00f7c23 */ /* 0x000fe2000801000f */
[----:B------:R-:W-:Y:S02]  /*4670*/  @P0 FSEL R10, R10, -INF , !P1 ;  /* 0xff8000000a0a0808 */ /* 0x000fe40004800000 */
[----:B------:R-:W-:Y:S01]  /*4680*/  @!P2 IADD3 R171, -R144, -0x10, RZ ;  /* 0xfffffff090aba810 */ /* 0x000fe20007ffe1ff */
[----:B------:R-:W-:Y:S01]  /*4690*/  FFMA.FTZ R7, R197, -UR5, R7 ;  /* 0x80000005c5077c23 */ /* 0x000fe20008010007 */
[----:B------:R-:W-:Y:S01]  /*46a0*/  @P3 ISETP.GE.AND P3, PT, R136, UR7, PT ;  /* 0x0000000788003c0c */ /* 0x000fe2000bf66270 */
[----:B------:R-:W-:Y:S01]  /*46b0*/  IMAD.U32 R136, RZ, RZ, UR51 ;  /* 0x00000033ff887e24 */ /* 0x000fe2000f8e00ff */
[----:B------:R-:W-:Y:S02]  /*46c0*/  PLOP3.LUT P0, PT, PT, PT, UP0, 0x80, 0x0 ;  /* 0x000000000000781c */ /* 0x000fe40003f0f008 */
[----:B------:R-:W-:Y:S01]  /*46d0*/  PLOP3.LUT P2, PT, PT, PT, UP0, 0x80, 0x0 ;  /* 0x000000000000781c */ /* 0x000fe20003f4f008 */
[----:B------:R-:W-:Y:S01]  /*46e0*/  IMAD R136, R136, 0x4, R249 ;  /* 0x0000000488887824 */ /* 0x000fe200078e02f9 */
[----:B------:R-:W-:Y:S02]  /*46f0*/  I2FP.F32.S32 R160, R150 ;  /* 0x0000009600a07245 */ /* 0x000fe40000201400 */
[----:B------:R-:W-:Y:S02]  /*4700*/  @P6 FSEL R9, R9, -INF , !P3 ;  /* 0xff80000009096808 */ /* 0x000fe40005800000 */
[----:B------:R-:W-:Y:S01]  /*4710*/  PLOP3.LUT P6, PT, PT, PT, UP0, 0x80, 0x0 ;  /* 0x000000000000781c */ /* 0x000fe20003fcf008 */
[----:B------:R-:W-:Y:S01]  /*4720*/  FFMA.FTZ R8, R160, -UR5, R8 ;  /* 0x80000005a0087c23 */ /* 0x000fe20008010008 */
[----:B------:R-:W-:Y:S01]  /*4730*/  @!P4 IADD3 R190, -R144, 0x19, RZ ;  /* 0x0000001990bec810 */ /* 0x000fe20007ffe1ff */
[----:B------:R-:W-:Y:S01]  /*4740*/  VIADD R144, R0, 0x2 ;  /* 0x0000000200907836 */ /* 0x000fe20000000000 */
[----:B------:R-:W-:Y:S01]  /*4750*/  PLOP3.LUT P4, PT, PT, PT, UP0, 0x80, 0x0 ;  /* 0x000000000000781c */ /* 0x000fe20003f8f008 */
[----:B------:R-:W-:Y:S01]  /*4760*/  @P0 VIADD R151, R220, 0x8 ;  /* 0x00000008dc970836 */ /* 0x000fe20000000000 */
[----:B------:R-:W-:Y:S01]  /*4770*/  @P5 FSEL R7, R7, -INF , !P3 ;  /* 0xff80000007075808 */ /* 0x000fe20005800000 */
[----:B------:R-:W-:Y:S01]  /*4780*/  FFMA.FTZ R14, R160, -UR5, R14 ;  /* 0x80000005a00e7c23 */ /* 0x000fe2000801000e */
[----:B------:R-:W-:Y:S02]  /*4790*/  PLOP3.LUT P5, PT, PT, PT, UP0, 0x80, 0x0 ;  /* 0x000000000000781c */ /* 0x000fe40003faf008 */
[----:B------:R-:W-:Y:S02]  /*47a0*/  LOP3.LUT R136, R136, UR47, RZ, 0x3c, !PT ;  /* 0x0000002f88887c12 */ /* 0x000fe4000f8e3cff */
[----:B------:R-:W-:Y:S01]  /*47b0*/  @P2 FSEL R8, R8, -INF , !P1 ;  /* 0xff80000008082808 */ /* 0x000fe20004800000 */
[C---:B------:R-:W-:Y:S01]  /*47c0*/  @P6 VIADD R150, R220.reuse, 0x18 ;  /* 0x00000018dc966836 */ /* 0x040fe20000000000 */
[----:B------:R-:W-:Y:S02]  /*47d0*/  PLOP3.LUT P0, PT, PT, PT, UP0, 0x80, 0x0 ;  /* 0x000000000000781c */ /* 0x000fe40003f0f008 */
[----:B------:R-:W-:Y:S02]  /*47e0*/  PLOP3.LUT P2, PT, PT, PT, UP0, 0x80, 0x0 ;  /* 0x000000000000781c */ /* 0x000fe40003f4f008 */
[----:B------:R-:W-:Y:S02]  /*47f0*/  PLOP3.LUT P1, PT, PT, PT, UP0, 0x80, 0x0 ;  /* 0x000000000000781c */ /* 0x000fe40003f2f008 */
[----:B------:R-:W-:Y:S01]  /*4800*/  LOP3.LUT R136, R241, R136, RZ, 0x3c, !PT ;  /* 0x00000088f1887212 */ /* 0x000fe200078e3cff */
[----:B------:R-:W-:Y:S01]  /*4810*/  @P5 VIADD R155, R220, 0x11 ;  /* 0x00000011dc9b5836 */ /* 0x000fe20000000000 */
[----:B------:R-:W-:Y:S02]  /*4820*/  I2FP.F32.S32 R145, R145 ;  /* 0x0000009100917245 */ /* 0x000fe40000201400 */
[----:B------:R-:W-:Y:S01]  /*4830*/  PLOP3.LUT P6, PT, PT, PT, UP0, 0x80, 0x0 ;  /* 0x000000000000781c */ /* 0x000fe20003fcf008 */
[----:B------:R-:W-:Y:S01]  /*4840*/  IMAD.WIDE.U32 R136, R136, -0x326172a9, RZ ;  /* 0xcd9e8d5788887825 */ /* 0x000fe200078e00ff */
[----:B------:R-:W-:Y:S02]  /*4850*/  @P4 FSEL R5, R5, -INF , !P3 ;  /* 0xff80000005054808 */ /* 0x000fe40005800000 */
[----:B------:R-:W-:Y:S01]  /*4860*/  PLOP3.LUT P4, PT, PT, PT, UP0, 0x80, 0x0 ;  /* 0x000000000000781c */ /* 0x000fe20003f8f008 */
[----:B------:R-:W-:Y:S01]  /*4870*/  FFMA.FTZ R11, R145, -UR5, R11 ;  /* 0x80000005910b7c23 */ /* 0x000fe2000801000b */
[----:B------:R-:W-:Y:S01]  /*4880*/  PLOP3.LUT P5, PT, PT, PT, UP0, 0x80, 0x0 ;  /* 0x000000000000781c */ /* 0x000fe20003faf008 */
[----:B------:R-:W-:Y:S01]  /*4890*/  IMAD.WIDE.U32 R144, R144, -0x326172a9, RZ ;  /* 0xcd9e8d5790907825 */ /* 0x000fe200078e00ff */
[----:B------:R-:W-:Y:S02]  /*48a0*/  LOP3.LUT R0, R136, UR49, RZ, 0x3c, !PT ;  /* 0x0000003188007c12 */ /* 0x000fe4000f8e3cff */
[----:B------:R-:W-:Y:S01]  /*48b0*/  @P2 FSEL R11, R11, -INF , !P3 ;  /* 0xff8000000b0b2808 */ /* 0x000fe20005800000 */
[C---:B------:R-:W-:Y:S01]  /*48c0*/  @P0 VIADD R136, R220.reuse, 0x19 ;  /* 0x00000019dc880836 */ /* 0x040fe20000000000 */
[-C--:B------:R-:W-:Y:S01]  /*48d0*/  LOP3.LUT R147, R147, R244.reuse, RZ, 0x3c, !PT ;  /* 0x000000f493937212 */ /* 0x080fe200078e3cff */
[----:B------:R-:W-:Y:S01]  /*48e0*/  @P1 VIADD R152, R220, 0x9 ;  /* 0x00000009dc981836 */ /* 0x000fe20000000000 */
[C---:B------:R-:W-:Y:S01]  /*48f0*/  LOP3.LUT R156, R137.reuse, UR37, R146, 0x96, !PT ;  /* 0x00000025899c7c12 */ /* 0x040fe2000f8e9692 */
[----:B------:R-:W-:Y:S01]  /*4900*/  FMUL.FTZ R146, R236, 1.4426950216293334961 ;  /* 0x3fb8aa3bec927820 */ /* 0x000fe20000410000 */
[----:B------:R-:W-:Y:S01]  /*4910*/  PLOP3.LUT P2, PT, PT, PT, UP0, 0x80, 0x0 ;  /* 0x000000000000781c */ /* 0x000fe20003f4f008 */
[----:B------:R-:W-:Y:S01]  /*4920*/  @P4 VIADD R153, R220, 0x10 ;  /* 0x00000010dc994836 */ /* 0x000fe20000000000 */
[----:B------:R-:W-:Y:S02]  /*4930*/  PLOP3.LUT P3, PT, PT, PT, UP0, 0x80, 0x0 ;  /* 0x000000000000781c */ /* 0x000fe40003f6f008 */
[----:B------:R-:W-:Y:S02]  /*4940*/  PLOP3.LUT P1, PT, PT, PT, UP0, 0x80, 0x0 ;  /* 0x000000000000781c */ /* 0x000fe40003f2f008 */
[----:B------:R-:W-:Y:S02]  /*4950*/  FSETP.NEU.FTZ.AND P0, PT, R236, -INF , PT ;  /* 0xff800000ec00780b */ /* 0x000fe40003f1d000 */
[----:B------:R-:W-:Y:S01]  /*4960*/  LOP3.LUT R158, R137, UR37, R144, 0x96, !PT ;  /* 0x00000025899e7c12 */ /* 0x000fe2000f8e9690 */
[----:B------:R-:W-:Y:S01]  /*4970*/  FMUL.FTZ R144, R234, 1.4426950216293334961 ;  /* 0x3fb8aa3bea907820 */ /* 0x000fe20000410000 */
[----:B------:R-:W-:Y:S01]  /*4980*/  @P6 ISETP.GE.AND P6, PT, R136, UR7, PT ;  /* 0x0000000788006c0c */ /* 0x000fe2000bfc6270 */
[----:B------:R-:W-:Y:S01]  /*4990*/  IMAD.WIDE.U32 R136, R147, -0x2daee0ad, RZ ;  /* 0xd2511f5393887825 */ /* 0x000fe200078e00ff */
[----:B------:R-:W-:Y:S02]  /*49a0*/  LOP3.LUT R157, R145, R244, RZ, 0x3c, !PT ;  /* 0x000000f4919d7212 */ /* 0x000fe400078e3cff */
[----:B------:R-:W-:Y:S01]  /*49b0*/  FSEL R146, R146, RZ, P0 ;  /* 0x000000ff92927208 */ /* 0x000fe20000000000 */
[C---:B------:R-:W-:Y:S01]  /*49c0*/  FMUL.FTZ R145, R237.reuse, 1.4426950216293334961 ;  /* 0x3fb8aa3bed917820 */ /* 0x040fe20000410000 */
[----:B------:R-:W-:Y:S01]  /*49d0*/  PLOP3.LUT P4, PT, PT, PT, UP0, 0x80, 0x0 ;  /* 0x000000000000781c */ /* 0x000fe20003f8f008 */
[----:B------:R-:W-:Y:S01]  /*49e0*/  IMAD.WIDE.U32 R158, R158, -0x2daee0ad, RZ ;  /* 0xd2511f539e9e7825 */ /* 0x000fe200078e00ff */
[----:B------:R-:W-:Y:S02]  /*49f0*/  FSETP.NEU.FTZ.AND P0, PT, R237, -INF , PT ;  /* 0xff800000ed00780b */ /* 0x000fe40003f1d000 */
[----:B------:R-:W-:Y:S01]  /*4a00*/  @P5 ISETP.GE.AND P5, PT, R150, UR7, PT ;  /* 0x0000000796005c0c */ /* 0x000fe2000bfa6270 */
[--C-:B------:R-:W-:Y:S01]  /*4a10*/  FFMA.FTZ R5, R5, UR11, -R146.reuse ;  /* 0x0000000b05057c23 */ /* 0x100fe20008010892 */
[----:B------:R-:W-:Y:S01]  /*4a20*/  LOP3.LUT R150, R161, R137, RZ, 0x3c, !PT ;  /* 0x00000089a1967212 */ /* 0x000fe200078e3cff */
[----:B------:R-:W-:Y:S01]  /*4a30*/  FFMA.FTZ R4, R4, UR11, -R146 ;  /* 0x0000000b04047c23 */ /* 0x000fe20008010892 */
[----:B------:R-:W-:Y:S01]  /*4a40*/  FSEL R145, R145, RZ, P0 ;  /* 0x000000ff91917208 */ /* 0x000fe20000000000 */
[----:B------:R-:W-:Y:S01]  /*4a50*/  MUFU.EX2 R209, R5 ;  /* 0x0000000500d17308 */ /* 0x000fe20000000800 */
[----:B------:R-:W-:Y:S02]  /*4a60*/  FSETP.NEU.FTZ.AND P0, PT, R234, -INF , PT ;  /* 0xff800000ea00780b */ /* 0x000fe40003f1d000 */
[----:B------:R-:W-:Y:S01]  /*4a70*/  @P2 ISETP.GE.AND P2, PT, R151, UR7, PT ;  /* 0x0000000797002c0c */ /* 0x000fe2000bf46270 */
[----:B------:R-:W-:Y:S01]  /*4a80*/  IMAD.WIDE.U32 R150, R150, -0x326172a9, RZ ;  /* 0xcd9e8d5796967825 */ /* 0x000fe200078e00ff */
[----:B------:R-:W-:Y:S02]  /*4a90*/  @P3 ISETP.GE.AND P3, PT, R152, UR7, PT ;  /* 0x0000000798003c0c */ /* 0x000fe4000bf66270 */
[----:B------:R-:W-:Y:S01]  /*4aa0*/  @P1 ISETP.GE.AND P1, PT, R153, UR7, PT ;  /* 0x0000000799001c0c */ /* 0x000fe2000bf26270 */
[--C-:B------:R-:W-:Y:S01]  /*4ab0*/  FFMA.FTZ R6, R6, UR11, -R145.reuse ;  /* 0x0000000b06067c23 */ /* 0x100fe20008010891 */
[----:B------:R-:W-:Y:S01]  /*4ac0*/  FSEL R144, R144, RZ, P0 ;  /* 0x000000ff90907208 */ /* 0x000fe20000000000 */
[----:B------:R-:W-:Y:S01]  /*4ad0*/  IMAD.WIDE.U32 R152, R156, -0x2daee0ad, RZ ;  /* 0xd2511f539c987825 */ /* 0x000fe200078e00ff */
[----:B------:R-:W-:Y:S01]  /*4ae0*/  PLOP3.LUT P0, PT, PT, PT, UP0, 0x80, 0x0 ;  /* 0x000000000000781c */ /* 0x000fe20003f0f008 */
[----:B------:R-:W-:Y:S01]  /*4af0*/  MUFU.EX2 R214, R6 ;  /* 0x0000000600d67308 */ /* 0x000fe20000000800 */
[----:B------:R-:W-:Y:S01]  /*4b00*/  @P4 ISETP.GE.AND P4, PT, R155, UR7, PT ;  /* 0x000000079b004c0c */ /* 0x000fe2000bf86270 */
[--C-:B------:R-:W-:Y:S01]  /*4b10*/  FFMA.FTZ R8, R8, UR11, -R144.reuse ;  /* 0x0000000b08087c23 */ /* 0x100fe20008010890 */
[----:B------:R-:W-:Y:S01]  /*4b20*/  LOP3.LUT R156, R0, R151, RZ, 0x3c, !PT ;  /* 0x00000097009c7212 */ /* 0x000fe200078e3cff */
[----:B------:R-:W-:Y:S01]  /*4b30*/  FFMA.FTZ R7, R7, UR11, -R145 ;  /* 0x0000000b07077c23 */ /* 0x000fe20008010891 */
[----:B------:R-:W-:Y:S01]  /*4b40*/  I2FP.F32.S32 R191, R154 ;  /* 0x0000009a00bf7245 */ /* 0x000fe20000201400 */
[----:B------:R-:W-:Y:S01]  /*4b50*/  FFMA.FTZ R9, R9, UR11, -R144 ;  /* 0x0000000b09097c23 */ /* 0x000fe20008010890 */
[----:B------:R-:W-:Y:S01]  /*4b60*/  LOP3.LUT R155, R153, UR38, R136, 0x96, !PT ;  /* 0x00000026999b7c12 */ /* 0x000fe2000f8e9688 */
[----:B------:R-:W-:Y:S01]  /*4b70*/  IMAD.WIDE.U32 R136, R157, -0x2daee0ad, RZ ;  /* 0xd2511f539d887825 */ /* 0x000fe200078e00ff */
[----:B------:R-:W-:Y:S01]  /*4b80*/  I2FP.F32.S32 R168, R168 ;  /* 0x000000a800a87245 */ /* 0x000fe20000201400 */
[----:B------:R3:W-:Y:S02]  /*4b90*/  MUFU.EX2 R216, R8 ;  /* 0x0000000800d87308 */ /* 0x0007e40000000800 */
[----:B------:R-:W-:Y:S01]  /*4ba0*/  FFMA.FTZ R12, R191, -UR5, R12 ;  /* 0x80000005bf0c7c23 */ /* 0x000fe2000801000c */
[----:B------:R-:W-:Y:S01]  /*4bb0*/  IMAD.WIDE.U32 R156, R156, -0x2daee0ad, RZ ;  /* 0xd2511f539c9c7825 */ /* 0x000fe200078e00ff */
[----:B------:R-:W-:Y:S02]  /*4bc0*/  LOP3.LUT R137, R161, R137, RZ, 0x3c, !PT ;  /* 0x00000089a1897212 */ /* 0x000fe400078e3cff */
[----:B------:R-:W-:Y:S01]  /*4bd0*/  LOP3.LUT R166, R159, UR38, R136, 0x96, !PT ;  /* 0x000000269fa67c12 */ /* 0x000fe2000f8e9688 */
[----:B------:R-:W-:Y:S01]  /*4be0*/  IMAD.WIDE.U32 R154, R155, -0x326172a9, RZ ;  /* 0xcd9e8d579b9a7825 */ /* 0x000fe200078e00ff */
[----:B------:R-:W-:Y:S02]  /*4bf0*/  LOP3.LUT R162, R157, UR40, R152, 0x96, !PT ;  /* 0x000000289da27c12 */ /* 0x000fe4000f8e9698 */
[----:B------:R-:W-:Y:S01]  /*4c00*/  MUFU.EX2 R210, R4 ;  /* 0x0000000400d27308 */ /* 0x000fe20000000800 */
[----:B------:R-:W-:Y:S01]  /*4c10*/  @P0 FSEL R12, R12, -INF , !P2 ;  /* 0xff8000000c0c0808 */ /* 0x000fe20005000000 */
[----:B------:R-:W-:Y:S01]  /*4c20*/  IMAD.WIDE.U32 R136, R137, -0x326172a9, RZ ;  /* 0xcd9e8d5789887825 */ /* 0x000fe200078e00ff */
[----:B------:R-:W-:Y:S02]  /*4c30*/  LOP3.LUT R152, R155, UR39, R150, 0x96, !PT ;  /* 0x000000279b987c12 */ /* 0x000fe4000f8e9696 */
[----:B------:R-:W-:Y:S01]  /*4c40*/  PLOP3.LUT P0, PT, PT, PT, UP0, 0x80, 0x0 ;  /* 0x000000000000781c */ /* 0x000fe20003f0f008 */
[----:B------:R-:W-:Y:S01]  /*4c50*/  IMAD.WIDE.U32 R166, R166, -0x326172a9, RZ ;  /* 0xcd9e8d57a6a67825 */ /* 0x000fe200078e00ff */
[----:B------:R-:W-:Y:S03]  /*4c60*/  LOP3.LUT R150, R0, R137, RZ, 0x3c, !PT ;  /* 0x0000008900967212 */ /* 0x000fe600078e3cff */
[----:B------:R1:W2:Y:S01]  /*4c70*/  MUFU.EX2 R212, R7 ;  /* 0x0000000700d47308 */ /* 0x0002a20000000800 */
[----:B------:R-:W-:Y:S01]  /*4c80*/  I2FP.F32.S32 R0, R169 ;  /* 0x000000a900007245 */ /* 0x000fe20000201400 */
[----:B------:R-:W-:Y:S01]  /*4c90*/  IMAD.WIDE.U32 R162, R162, -0x326172a9, RZ ;  /* 0xcd9e8d57a2a27825 */ /* 0x000fe200078e00ff */
[----:B------:R-:W-:Y:S02]  /*4ca0*/  LOP3.LUT R157, R167, UR39, R136, 0x96, !PT ;  /* 0x00000027a79d7c12 */ /* 0x000fe4000f8e9688 */
[----:B---3--:R-:W-:Y:S01]  /*4cb0*/  I2FP.F32.S32 R8, R170 ;  /* 0x000000aa00087245 */ /* 0x008fe20000201400 */
[----:B------:R-:W-:Y:S01]  /*4cc0*/  IMAD.WIDE.U32 R152, R152, -0x2daee0ad, RZ ;  /* 0xd2511f5398987825 */ /* 0x000fe200078e00ff */
[----:B------:R-:W-:Y:S01]  /*4cd0*/  LOP3.LUT R161, R163, UR41, R154, 0x96, !PT ;  /* 0x00000029a3a17c12 */ /* 0x000fe2000f8e969a */
[----:B------:R-:W3:Y:S01]  /*4ce0*/  LDSM.16.M88.4 R136, [R173+0x4400] ;  /* 0x00440000ad88783b */ /* 0x000ee20000000200 */
[----:B------:R-:W-:Y:S01]  /*4cf0*/  I2FP.F32.S32 R6, R171 ;  /* 0x000000ab00067245 */ /* 0x000fe20000201400 */
[----:B------:R-:W-:Y:S01]  /*4d00*/  FFMA.FTZ R13, R168, -UR5, R13 ;  /* 0x80000005a80d7c23 */ /* 0x000fe2000801000d */
[----:B------:R-:W-:Y:S01]  /*4d10*/  LOP3.LUT R154, R153, UR42, R156, 0x96, !PT ;  /* 0x0000002a999a7c12 */ /* 0x000fe2000f8e969c */
[----:B------:R-:W-:Y:S01]  /*4d20*/  IMAD.WIDE.U32 R156, R157, -0x2daee0ad, RZ ;  /* 0xd2511f539d9c7825 */ /* 0x000fe200078e00ff */
[----:B------:R-:W-:Y:S01]  /*4d30*/  @P0 FSEL R14, R14, -INF , !P2 ;  /* 0xff8000000e0e0808 */ /* 0x000fe20005000000 */
[----:B------:R-:W4:Y:S01]  /*4d40*/  MUFU.EX2 R215, R9 ;  /* 0x0000000900d77308 */ /* 0x000f220000000800 */
[----:B------:R-:W-:Y:S01]  /*4d50*/  PLOP3.LUT P0, PT, PT, PT, UP0, 0x80, 0x0 ;  /* 0x000000000000781c */ /* 0x000fe20003f0f008 */
[----:B------:R-:W-:Y:S01]  /*4d60*/  IMAD.WIDE.U32 R150, R150, -0x2daee0ad, RZ ;  /* 0xd2511f5396967825 */ /* 0x000fe200078e00ff */
[----:B-1----:R-:W-:Y:S03]  /*4d70*/  I2FP.F32.S32 R7, R187 ;  /* 0x000000bb00077245 */ /* 0x002fe60000201400 */
[----:B------:R-:W-:Y:S01]  /*4d80*/  FFMA.FTZ R12, R12, UR11, -R144 ;  /* 0x0000000b0c0c7c23 */ /* 0x000fe20008010890 */
[----:B------:R-:W-:Y:S01]  /*4d90*/  IMAD.WIDE.U32 R160, R161, -0x2daee0ad, RZ ;  /* 0xd2511f53a1a07825 */ /* 0x000fe200078e00ff */
[----:B------:R-:W-:Y:S02]  /*4da0*/  LOP3.LUT R165, R157, UR42, R150, 0x96, !PT ;  /* 0x0000002a9da57c12 */ /* 0x000fe4000f8e9696 */
[----:B------:R-:W-:Y:S01]  /*4db0*/  I2FP.F32.S32 R157, R164 ;  /* 0x000000a4009d7245 */ /* 0x000fe20000201400 */
[----:B------:R-:W-:Y:S01]  /*4dc0*/  FFMA.FTZ R17, R0, -UR5, R17 ;  /* 0x8000000500117c23 */ /* 0x000fe20008010011 */
[----:B------:R-:W-:Y:S01]  /*4dd0*/  LOP3.LUT R150, R161, UR44, R152, 0x96, !PT ;  /* 0x0000002ca1967c12 */ /* 0x000fe2000f8e9698 */
[----:B------:R-:W-:Y:S01]  /*4de0*/  FMUL.FTZ R5, R235, 1.4426950216293334961 ;  /* 0x3fb8aa3beb057820 */ /* 0x000fe20000410000 */
[----:B------:R-:W-:Y:S01]  /*4df0*/  LOP3.LUT R148, R151, UR40, R158, 0x96, !PT ;  /* 0x0000002897947c12 */ /* 0x000fe2000f8e969e */
[----:B------:R-:W-:Y:S01]  /*4e00*/  FFMA.FTZ R16, R157, -UR5, R16 ;  /* 0x800000059d107c23 */ /* 0x000fe20008010010 */
[----:B------:R-:W-:Y:S01]  /*4e10*/  IMAD.WIDE.U32 R164, R165, -0x326172a9, RZ ;  /* 0xcd9e8d57a5a47825 */ /* 0x000fe200078e00ff */
[----:B------:R-:W-:Y:S03]  /*4e20*/  MUFU.EX2 R208, R12 ;  /* 0x0000000c00d07308 */ /* 0x000fe60000000800 */
[----:B------:R-:W-:Y:S01]  /*4e30*/  @P0 FSEL R16, R16, -INF , !P2 ;  /* 0xff80000010100808 */ /* 0x000fe20005000000 */
[----:B------:R-:W-:Y:S01]  /*4e40*/  IMAD.WIDE.U32 R154, R154, -0x326172a9, RZ ;  /* 0xcd9e8d579a9a7825 */ /* 0x000fe200078e00ff */
[----:B------:R-:W-:Y:S03]  /*4e50*/  PLOP3.LUT P0, PT, PT, PT, UP0, 0x80, 0x0 ;  /* 0x000000000000781c */ /* 0x000fe60003f0f008 */
[----:B------:R-:W-:Y:S01]  /*4e60*/  FFMA.FTZ R16, R16, UR11, -R146 ;  /* 0x0000000b10107c23 */ /* 0x000fe20008010892 */
[----:B------:R-:W-:Y:S03]  /*4e70*/  IMAD.WIDE.U32 R150, R150, -0x326172a9, RZ ;  /* 0xcd9e8d5796967825 */ /* 0x000fe600078e00ff */
[----:B------:R-:W-:Y:S01]  /*4e80*/  MUFU.EX2 R196, R16 ;  /* 0x0000001000c47308 */ /* 0x000fe20000000800 */
[----:B------:R-:W-:Y:S01]  /*4e90*/  IMAD.WIDE.U32 R148, R148, -0x326172a9, RZ ;  /* 0xcd9e8d5794947825 */ /* 0x000fe200078e00ff */
[----:B------:R-:W-:Y:S02]  /*4ea0*/  LOP3.LUT R154, R151, UR45, R154, 0x96, !PT ;  /* 0x0000002d979a7c12 */ /* 0x000fe4000f8e969a */
[----:B------:R-:W-:Y:S02]  /*4eb0*/  LOP3.LUT R161, R150, 0xffff, RZ, 0xc0, !PT ;  /* 0x0000ffff96a17812 */ /* 0x000fe400078ec0ff */
[----:B------:R-:W-:Y:S01]  /*4ec0*/  @P0 FSEL R18, R18, -INF , !P2 ;  /* 0xff80000012120808 */ /* 0x000fe20005000000 */
[-C--:B---3--:R-:W-:Y:S01]  /*4ed0*/  HMMA.16816.F32 R20, R132, R136.reuse, R20 ;  /* 0x000000888414723c */ /* 0x088fe20000001814 */
[----:B------:R-:W-:Y:S02]  /*4ee0*/  PLOP3.LUT P0, PT, PT, PT, UP0, 0x80, 0x0 ;  /* 0x000000000000781c */ /* 0x000fe40003f0f008 */
[----:B------:R-:W-:Y:S01]  /*4ef0*/  PLOP3.LUT P2, PT, PT, PT, UP0, 0x80, 0x0 ;  /* 0x000000000000781c */ /* 0x000fe20003f4f008 */
[----:B------:R-:W-:Y:S01]  /*4f00*/  FFMA.FTZ R18, R18, UR11, -R145 ;  /* 0x0000000b12127c23 */ /* 0x000fe20008010891 */
[----:B------:R-:W-:Y:S01]  /*4f10*/  LOP3.LUT R158, R149, UR41, R166, 0x96, !PT ;  /* 0x00000029959e7c12 */ /* 0x000fe2000f8e96a6 */
[C---:B------:R-:W-:Y:S02]  /*4f20*/  HMMA.16816.F32 R24, R140.reuse, R136, R24 ;  /* 0x000000888c18723c */ /* 0x040fe40000001818 */
[----:B------:R-:W-:Y:S03]  /*4f30*/  MUFU.EX2 R202, R18 ;  /* 0x0000001200ca7308 */ /* 0x000fe60000000800 */
[----:B------:R-:W-:Y:S01]  /*4f40*/  LOP3.LUT R149, R155, UR43, R162, 0x96, !PT ;  /* 0x0000002b9b957c12 */ /* 0x000fe2000f8e96a2 */
[-C--:B------:R-:W-:Y:S05]  /*4f50*/  HMMA.16816.F32 R28, R140, R138.reuse, R28 ;  /* 0x0000008a8c1c723c */ /* 0x080fea000000181c */
[----:B------:R-:W-:Y:S01]  /*4f60*/  @P0 FSEL R15, R15, -INF , !P3 ;  /* 0xff8000000f0f0808 */ /* 0x000fe20005800000 */
[----:B------:R-:W-:Y:S01]  /*4f70*/  HMMA.16816.F32 R32, R132, R138, R32 ;  /* 0x0000008a8420723c */ /* 0x000fe20000001820 */
[----:B------:R-:W-:Y:S04]  /*4f80*/  PLOP3.LUT P0, PT, PT, PT, UP0, 0x80, 0x0 ;  /* 0x000000000000781c */ /* 0x000fe80003f0f008 */
[----:B------:R-:W-:Y:S01]  /*4f90*/  @P2 FSEL R13, R13, -INF , !P3 ;  /* 0xff8000000d0d2808 */ /* 0x000fe20005800000 */
[----:B------:R-:W-:Y:S01]  /*4fa0*/  FFMA.FTZ R22, R157, -UR5, R22 ;  /* 0x800000059d167c23 */ /* 0x000fe20008010016 */
[----:B------:R-:W-:Y:S01]  /*4fb0*/  PLOP3.LUT P2, PT, PT, PT, UP0, 0x80, 0x0 ;  /* 0x000000000000781c */ /* 0x000fe20003f4f008 */
[----:B------:R-:W-:Y:S03]  /*4fc0*/  FFMA.FTZ R20, R8, -UR5, R20 ;  /* 0x8000000508147c23 */ /* 0x000fe60008010014 */
[----:B------:R-:W-:Y:S01]  /*4fd0*/  LOP3.LUT R152, R165, UR43, R148, 0x96, !PT ;  /* 0x0000002ba5987c12 */ /* 0x000fe2000f8e9694 */
[----:B------:R-:W-:Y:S01]  /*4fe0*/  FFMA.FTZ R27, R168, -UR5, R27 ;  /* 0x80000005a81b7c23 */ /* 0x000fe2000801001b */
[----:B------:R-:W-:Y:S01]  /*4ff0*/  LOP3.LUT R155, R150, 0xff, RZ, 0xc0, !PT ;  /* 0x000000ff969b7812 */ /* 0x000fe200078ec0ff */
[----:B------:R-:W-:Y:S01]  /*5000*/  IMAD.WIDE.U32 R158, R158, -0x2daee0ad, RZ ;  /* 0xd2511f539e9e7825 */ /* 0x000fe200078e00ff */
[----:B------:R-:W-:Y:S02]  /*5010*/  @P0 FSEL R19, R19, -INF , !P3 ;  /* 0xff80000013130808 */ /* 0x000fe40005800000 */
[----:B------:R-:W-:Y:S01]  /*5020*/  PLOP3.LUT P0, PT, PT, PT, UP0, 0x80, 0x0 ;  /* 0x000000000000781c */ /* 0x000fe20003f0f008 */
[----:B------:R-:W-:Y:S01]  /*5030*/  FFMA.FTZ R29, R197, -UR5, R29 ;  /* 0x80000005c51d7c23 */ /* 0x000fe2000801001d */
[----:B------:R-:W-:Y:S01]  /*5040*/  LOP3.LUT R156, R159, UR44, R156, 0x96, !PT ;  /* 0x0000002c9f9c7c12 */ /* 0x000fe2000f8e969c */
[----:B------:R-:W-:Y:S01]  /*5050*/  FFMA.FTZ R19, R19, UR11, -R145 ;  /* 0x0000000b13137c23 */ /* 0x000fe20008010891 */
[----:B------:R-:W-:Y:S01]  /*5060*/  @P2 FSEL R17, R17, -INF , !P3 ;  /* 0xff80000011112808 */ /* 0x000fe20005800000 */
[----:B------:R-:W-:Y:S01]  /*5070*/  IMAD.WIDE.U32 R148, R149, -0x2daee0ad, RZ ;  /* 0xd2511f5395947825 */ /* 0x000fe200078e00ff */
[----:B------:R-:W-:Y:S01]  /*5080*/  FSETP.NEU.FTZ.AND P2, PT, R235, -INF , PT ;  /* 0xff800000eb00780b */ /* 0x000fe20003f5d000 */
[----:B------:R-:W-:Y:S01]  /*5090*/  MUFU.EX2 R201, R19 ;  /* 0x0000001300c97308 */ /* 0x000fe20000000800 */
[----:B------:R-:W-:Y:S01]  /*50a0*/  PLOP3.LUT P3, PT, PT, PT, UP0, 0x80, 0x0 ;  /* 0x000000000000781c */ /* 0x000fe20003f6f008 */
[----:B------:R-:W-:Y:S01]  /*50b0*/  FFMA.FTZ R17, R17, UR11, -R146 ;  /* 0x0000000b11117c23 */ /* 0x000fe20008010892 */
[----:B------:R-:W-:Y:S01]  /*50c0*/  SHF.R.U32.HI R159, RZ, 0x18, R150 ;  /* 0x00000018ff9f7819 */ /* 0x000fe20000011696 */
[----:B------:R-:W-:Y:S01]  /*50d0*/  FFMA.FTZ R34, R8, -UR5, R34 ;  /* 0x8000000508227c23 */ /* 0x000fe20008010022 */
[----:B------:R-:W-:Y:S01]  /*50e0*/  SHF.R.U32.HI R162, RZ, 0x10, R150 ;  /* 0x00000010ffa27819 */ /* 0x000fe20000011696 */
[----:B------:R-:W-:Y:S01]  /*50f0*/  IMAD.WIDE.U32 R152, R152, -0x2daee0ad, RZ ;  /* 0xd2511f5398987825 */ /* 0x000fe200078e00ff */
[----:B------:R-:W-:Y:S03]  /*5100*/  @P0 FSEL R20, R20, -INF , !P1 ;  /* 0xff80000014140808 */ /* 0x000fe60004800000 */
[----:B------:R-:W-:Y:S01]  /*5110*/  MUFU.EX2 R193, R17 ;  /* 0x0000001100c17308 */ /* 0x000fe20000000800 */
[----:B------:R-:W-:Y:S01]  /*5120*/  PLOP3.LUT P0, PT, PT, PT, UP0, 0x80, 0x0 ;  /* 0x000000000000781c */ /* 0x000fe20003f0f008 */
[----:B------:R-:W-:Y:S01]  /*5130*/  FFMA.FTZ R23, R0, -UR5, R23 ;  /* 0x8000000500177c23 */ /* 0x000fe20008010017 */
[----:B------:R-:W-:Y:S01]  /*5140*/  FSEL R0, R5, RZ, P2 ;  /* 0x000000ff05007208 */ /* 0x000fe20001000000 */
[----:B------:R-:W-:Y:S01]  /*5150*/  FFMA.FTZ R35, R7, -UR5, R35 ;  /* 0x8000000507237c23 */ /* 0x000fe20008010023 */
[----:B------:R-:W-:Y:S01]  /*5160*/  PLOP3.LUT P2, PT, PT, PT, UP0, 0x80, 0x0 ;  /* 0x000000000000781c */ /* 0x000fe20003f4f008 */
[----:B------:R-:W-:Y:S01]  /*5170*/  FFMA.FTZ R26, R191, -UR5, R26 ;  /* 0x80000005bf1a7c23 */ /* 0x000fe2000801001a */
[----:B------:R-:W-:Y:S01]  /*5180*/  I2FP.F32.S32 R5, R188 ;  /* 0x000000bc00057245 */ /* 0x000fe20000201400 */
[--C-:B------:R-:W-:Y:S01]  /*5190*/  FFMA.FTZ R11, R11, UR11, -R0.reuse ;  /* 0x0000000b0b0b7c23 */ /* 0x100fe20008010800 */
[----:B------:R-:W-:Y:S01]  /*51a0*/  @P3 FSEL R22, R22, -INF , !P1 ;  /* 0xff80000016163808 */ /* 0x000fe20004800000 */
[----:B------:R-:W-:Y:S01]  /*51b0*/  FFMA.FTZ R14, R14, UR11, -R0 ;  /* 0x0000000b0e0e7c23 */ /* 0x000fe20008010800 */
[----:B------:R-:W-:Y:S01]  /*51c0*/  PLOP3.LUT P3, PT, PT, PT, UP0, 0x80, 0x0 ;  /* 0x000000000000781c */ /* 0x000fe20003f6f008 */
[----:B------:R-:W-:Y:S01]  /*51d0*/  FFMA.FTZ R25, R5, -UR5, R25 ;  /* 0x8000000505197c23 */ /* 0x000fe20008010019 */
[----:B------:R-:W-:Y:S01]  /*51e0*/  LOP3.LUT R150, R149, UR46, R160, 0x96, !PT ;  /* 0x0000002e95967c12 */ /* 0x000fe2000f8e96a0 */
[----:B------:R-:W-:Y:S01]  /*51f0*/  FFMA.FTZ R31, R5, -UR5, R31 ;  /* 0x80000005051f7c23 */ /* 0x000fe2000801001f */
[----:B------:R-:W-:Y:S01]  /*5200*/  @P0 FSEL R26, R26, -INF , !P1 ;  /* 0xff8000001a1a0808 */ /* 0x000fe20004800000 */
[----:B------:R-:W-:Y:S01]  /*5210*/  FFMA.FTZ R24, R6, -UR5, R24 ;  /* 0x8000000506187c23 */ /* 0x000fe20008010018 */
[----:B------:R-:W-:Y:S01]  /*5220*/  PLOP3.LUT P0, PT, PT, PT, UP0, 0x80, 0x0 ;  /* 0x000000000000781c */ /* 0x000fe20003f0f008 */
[----:B------:R-:W-:Y:S01]  /*5230*/  FFMA.FTZ R15, R15, UR11, -R0 ;  /* 0x0000000b0f0f7c23 */ /* 0x000fe20008010800 */
[----:B------:R-:W-:Y:S01]  /*5240*/  SHF.R.U32.HI R5, RZ, 0x10, R154 ;  /* 0x00000010ff057819 */ /* 0x000fe2000001169a */
[----:B------:R-:W-:Y:S01]  /*5250*/  FFMA.FTZ R20, R20, UR11, -R146 ;  /* 0x0000000b14147c23 */ /* 0x000fe20008010892 */
[----:B------:R-:W-:Y:S01]  /*5260*/  @P2 FSEL R24, R24, -INF , !P1 ;  /* 0xff80000018182808 */ /* 0x000fe20004800000 */
[----:B------:R-:W-:Y:S01]  /*5270*/  FFMA.FTZ R22, R22, UR11, -R145 ;  /* 0x0000000b16167c23 */ /* 0x000fe20008010891 */
[----:B------:R-:W-:Y:S01]  /*5280*/  PLOP3.LUT P1, PT, PT, PT, UP0, 0x80, 0x0 ;  /* 0x000000000000781c */ /* 0x000fe20003f2f008 */
[----:B------:R-:W-:Y:S01]  /*5290*/  MUFU.EX2 R192, R20 ;  /* 0x0000001400c07308 */ /* 0x000fe20000000800 */
[----:B------:R-:W-:Y:S01]  /*52a0*/  PLOP3.LUT P2, PT, PT, PT, UP0, 0x80, 0x0 ;  /* 0x000000000000781c */ /* 0x000fe20003f4f008 */
[----:B------:R-:W-:Y:S01]  /*52b0*/  FFMA.FTZ R10, R10, UR11, -R0 ;  /* 0x0000000b0a0a7c23 */ /* 0x000fe20008010800 */
[----:B------:R-:W-:Y:S01]  /*52c0*/  LOP3.LUT R147, R153, UR46, R158, 0x96, !PT ;  /* 0x0000002e99937c12 */ /* 0x000fe2000f8e969e */
[----:B------:R-:W-:Y:S01]  /*52d0*/  FFMA.FTZ R26, R26, UR11, -R0 ;  /* 0x0000000b1a1a7c23 */ /* 0x000fe20008010800 */
[----:B------:R-:W-:Y:S01]  /*52e0*/  LOP3.LUT R158, R148, 0xff, RZ, 0xc0, !PT ;  /* 0x000000ff949e7812 */ /* 0x000fe200078ec0ff */
[----:B------:R-:W-:Y:S01]  /*52f0*/  FFMA.FTZ R13, R13, UR11, -R144 ;  /* 0x0000000b0d0d7c23 */ /* 0x000fe20008010890 */
[----:B------:R-:W-:Y:S01]  /*5300*/  @P0 FSEL R25, R25, -INF , !P4 ;  /* 0xff80000019190808 */ /* 0x000fe20006000000 */
[----:B------:R-:W-:Y:S01]  /*5310*/  FFMA.FTZ R30, R6, -UR5, R30 ;  /* 0x80000005061e7c23 */ /* 0x000fe2000801001e */
[----:B------:R-:W-:Y:S01]  /*5320*/  PLOP3.LUT P0, PT, PT, PT, UP0, 0x80, 0x0 ;  /* 0x000000000000781c */ /* 0x000fe20003f0f008 */
[----:B------:R-:W-:Y:S01]  /*5330*/  FFMA.FTZ R21, R7, -UR5, R21 ;  /* 0x8000000507157c23 */ /* 0x000fe20008010015 */
[----:B------:R-:W-:Y:S01]  /*5340*/  I2FP.F32.S32 R6, R189 ;  /* 0x000000bd00067245 */ /* 0x000fe20000201400 */
[----:B------:R-:W-:Y:S01]  /*5350*/  FFMA.FTZ R28, R195, -UR5, R28 ;  /* 0x80000005c31c7c23 */ /* 0x000fe2000801001c */
[----:B------:R-:W-:Y:S01]  /*5360*/  @P1 FSEL R27, R27, -INF , !P4 ;  /* 0xff8000001b1b1808 */ /* 0x000fe20006000000 */
[----:B------:R-:W1:Y:S01]  /*5370*/  MUFU.EX2 R217, R11 ;  /* 0x0000000b00d97308 */ /* 0x000e620000000800 */
[----:B------:R-:W-:Y:S01]  /*5380*/  PLOP3.LUT P1, PT, PT, PT, UP0, 0x80, 0x0 ;  /* 0x000000000000781c */ /* 0x000fe20003f2f008 */
[----:B------:R-:W-:Y:S01]  /*5390*/  FFMA.FTZ R32, R6, -UR5, R32 ;  /* 0x8000000506207c23 */ /* 0x000fe20008010020 */
[----:B------:R-:W-:Y:S01]  /*53a0*/  @P3 FSEL R21, R21, -INF , !P4 ;  /* 0xff80000015153808 */ /* 0x000fe20006000000 */
[----:B------:R-:W-:Y:S01]  /*53b0*/  FFMA.FTZ R25, R25, UR11, -R144 ;  /* 0x0000000b19197c23 */ /* 0x000fe20008010890 */
[----:B------:R-:W-:Y:S01]  /*53c0*/  @P2 FSEL R23, R23, -INF , !P4 ;  /* 0xff80000017172808 */ /* 0x000fe20006000000 */
[----:B------:R-:W-:Y:S01]  /*53d0*/  FFMA.FTZ R27, R27, UR11, -R0 ;  /* 0x0000000b1b1b7c23 */ /* 0x000fe20008010800 */
[----:B------:R-:W-:Y:S03]  /*53e0*/  PLOP3.LUT P4, PT, PT, PT, UP0, 0x80, 0x0 ;  /* 0x000000000000781c */ /* 0x000fe60003f8f008 */
[----:B------:R-:W-:Y:S01]  /*53f0*/  MUFU.EX2 R213, R14 ;  /* 0x0000000e00d57308 */ /* 0x000fe20000000800 */
[----:B------:R-:W-:Y:S01]  /*5400*/  @P0 FSEL R30, R30, -INF , !P5 ;  /* 0xff8000001e1e0808 */ /* 0x000fe20006800000 */
[----:B------:R-:W-:Y:S01]  /*5410*/  FFMA.FTZ R21, R21, UR11, -R146 ;  /* 0x0000000b15157c23 */ /* 0x000fe20008010892 */
[----:B------:R-:W-:Y:S01]  /*5420*/  PLOP3.LUT P0, PT, PT, PT, UP0, 0x80, 0x0 ;  /* 0x000000000000781c */ /* 0x000fe20003f0f008 */
[--C-:B------:R-:W-:Y:S01]  /*5430*/  FFMA.FTZ R23, R23, UR11, -R145.reuse ;  /* 0x0000000b17177c23 */ /* 0x100fe20008010891 */
[----:B------:R-:W-:Y:S01]  /*5440*/  SHF.R.U32.HI R6, RZ, 0x18, R154 ;  /* 0x00000018ff067819 */ /* 0x000fe2000001169a */
[----:B------:R-:W-:Y:S01]  /*5450*/  FFMA.FTZ R30, R30, UR11, -R0 ;  /* 0x0000000b1e1e7c23 */ /* 0x000fe20008010800 */
[----:B------:R-:W-:Y:S03]  /*5460*/  @P1 FSEL R32, R32, -INF , !P5 ;  /* 0xff80000020201808 */ /* 0x000fe60006800000 */
[----:B------:R-:W-:Y:S01]  /*5470*/  MUFU.EX2 R211, R15 ;  /* 0x0000000f00d37308 */ /* 0x000fe20000000800 */
[----:B------:R-:W-:Y:S01]  /*5480*/  PLOP3.LUT P1, PT, PT, PT, UP0, 0x80, 0x0 ;  /* 0x000000000000781c */ /* 0x000fe20003f2f008 */
[----:B------:R-:W-:Y:S01]  /*5490*/  FFMA.FTZ R24, R24, UR11, -R144 ;  /* 0x0000000b18187c23 */ /* 0x000fe20008010890 */
[----:B------:R-:W-:Y:S01]  /*54a0*/  SHF.R.U32.HI R160, RZ, 0x18, R148 ;  /* 0x00000018ffa07819 */ /* 0x000fe20000011694 */
[----:B------:R-:W-:Y:S01]  /*54b0*/  FFMA.FTZ R32, R32, UR11, -R146 ;  /* 0x0000000b20207c23 */ /* 0x000fe20008010892 */
[----:B------:R-:W-:Y:S02]  /*54c0*/  @P4 FSEL R34, R34, -INF , !P5 ;  /* 0xff80000022224808 */ /* 0x000fe40006800000 */
[----:B------:R-:W-:Y:S03]  /*54d0*/  ISETP.LE.U32.AND P4, PT, R6, UR12, PT ;  /* 0x0000000c06007c0c */ /* 0x000fe6000bf83070 */
[----:B------:R-:W-:Y:S01]  /*54e0*/  MUFU.EX2 R191, R21 ;  /* 0x0000001500bf7308 */ /* 0x000fe20000000800 */
[----:B------:R-:W-:Y:S01]  /*54f0*/  @P0 FSEL R29, R29, -INF , !P6 ;  /* 0xff8000001d1d0808 */ /* 0x000fe20007000000 */
[----:B------:R-:W-:Y:S01]  /*5500*/  FFMA.FTZ R34, R34, UR11, -R145 ;  /* 0x0000000b22227c23 */ /* 0x000fe20008010891 */
[----:B------:R-:W-:Y:S02]  /*5510*/  PLOP3.LUT P0, PT, PT, PT, UP0, 0x80, 0x0 ;  /* 0x000000000000781c */ /* 0x000fe40003f0f008 */
[----:B------:R-:W-:Y:S02]  /*5520*/  I2FP.F32.S32 R6, R190 ;  /* 0x000000be00067245 */ /* 0x000fe40000201400 */
[----:B------:R-:W-:Y:S03]  /*5530*/  @P1 FSEL R31, R31, -INF , !P6 ;  /* 0xff8000001f1f1808 */ /* 0x000fe60007000000 */
[----:B------:R-:W-:Y:S01]  /*5540*/  MUFU.EX2 R198, R22 ;  /* 0x0000001600c67308 */ /* 0x000fe20000000800 */
[----:B------:R-:W-:Y:S01]  /*5550*/  PLOP3.LUT P1, PT, PT, PT, UP0, 0x80, 0x0 ;  /* 0x000000000000781c */ /* 0x000fe20003f2f008 */
[----:B------:R-:W-:Y:S01]  /*5560*/  FFMA.FTZ R33, R6, -UR5, R33 ;  /* 0x8000000506217c23 */ /* 0x000fe20008010021 */
[----:B------:R-:W-:Y:S01]  /*5570*/  LOP3.LUT R6, R154, 0xffff, RZ, 0xc0, !PT ;  /* 0x0000ffff9a067812 */ /* 0x000fe200078ec0ff */
[----:B--2---:R-:W-:Y:S01]  /*5580*/  @!P4 FADD.FTZ R212, -R212, -RZ ;  /* 0x800000ffd4d4c221 */ /* 0x004fe20000010100 */
[----:B------:R-:W-:Y:S01]  /*5590*/  LOP3.LUT R166, R148, 0xffff, RZ, 0xc0, !PT ;  /* 0x0000ffff94a67812 */ /* 0x000fe200078ec0ff */
[----:B------:R-:W-:Y:S01]  /*55a0*/  FFMA.FTZ R0, R31, UR11, -R0 ;  /* 0x0000000b1f007c23 */ /* 0x000fe20008010800 */
[----:B------:R-:W-:Y:S01]  /*55b0*/  SHF.R.U32.HI R167, RZ, 0x10, R148 ;  /* 0x00000010ffa77819 */ /* 0x000fe20000011694 */
[----:B------:R-:W-:Y:S01]  /*55c0*/  IMAD.WIDE.U32 R148, R156, -0x326172a9, RZ ;  /* 0xcd9e8d579c947825 */ /* 0x000fe200078e00ff */
[----:B------:R-:W-:Y:S01]  /*55d0*/  PLOP3.LUT P2, PT, PT, PT, UP0, 0x80, 0x0 ;  /* 0x000000000000781c */ /* 0x000fe20003f4f008 */
[----:B------:R-:W2:Y:S01]  /*55e0*/  MUFU.EX2 R218, R10 ;  /* 0x0000000a00da7308 */ /* 0x000ea20000000800 */
[----:B------:R-:W-:Y:S02]  /*55f0*/  LOP3.LUT R5, R5, 0xff, RZ, 0xc0, !PT ;  /* 0x000000ff05057812 */ /* 0x000fe400078ec0ff */
[----:B------:R-:W-:Y:S02]  /*5600*/  SHF.R.U32.HI R6, RZ, 0x8, R6 ;  /* 0x00000008ff067819 */ /* 0x000fe40000011606 */
[----:B------:R-:W-:Y:S02]  /*5610*/  @P0 FSEL R33, R33, -INF , !P6 ;  /* 0xff80000021210808 */ /* 0x000fe40007000000 */
[----:B------:R-:W-:Y:S03]  /*5620*/  ISETP.LE.U32.AND P0, PT, R5, UR12, PT ;  /* 0x0000000c05007c0c */ /* 0x000fe6000bf03070 */
[----:B------:R-:W-:Y:S01]  /*5630*/  MUFU.EX2 R203, R25 ;  /* 0x0000001900cb7308 */ /* 0x000fe20000000800 */
[----:B------:R-:W-:Y:S01]  /*5640*/  LOP3.LUT R4, R149, UR45, R164, 0x96, !PT ;  /* 0x0000002d95047c12 */ /* 0x000fe2000f8e96a4 */
[----:B------:R-:W-:Y:S01]  /*5650*/  FFMA.FTZ R146, R33, UR11, -R146 ;  /* 0x0000000b21927c23 */ /* 0x000fe20008010892 */
[----:B------:R-:W-:Y:S02]  /*5660*/  LOP3.LUT R5, R6, 0xffff, RZ, 0xc0, !PT ;  /* 0x0000ffff06057812 */ /* 0x000fe400078ec0ff */
[----:B------:R-:W-:Y:S02]  /*5670*/  @P1 FSEL R35, R35, -INF , !P6 ;  /* 0xff80000023231808 */ /* 0x000fe40007000000 */
[----:B------:R-:W-:Y:S03]  /*5680*/  ISETP.LE.U32.AND P6, PT, R5, UR12, PT ;  /* 0x0000000c05007c0c */ /* 0x000fe6000bfc3070 */
[----:B------:R-:W-:Y:S01]  /*5690*/  MUFU.EX2 R206, R26 ;  /* 0x0000001a00ce7308 */ /* 0x000fe20000000800 */
[----:B------:R-:W-:Y:S01]  /*56a0*/  LOP3.LUT R6, R4, 0xff, RZ, 0xc0, !PT ;  /* 0x000000ff04067812 */ /* 0x000fe200078ec0ff */
[----:B------:R-:W-:Y:S01]  /*56b0*/  FFMA.FTZ R145, R35, UR11, -R145 ;  /* 0x0000000b23917c23 */ /* 0x000fe20008010891 */
[----:B------:R-:W-:Y:S01]  /*56c0*/  LOP3.LUT R8, R154, 0xff, RZ, 0xc0, !PT ;  /* 0x000000ff9a087812 */ /* 0x000fe200078ec0ff */
[----:B------:R-:W-:Y:S01]  /*56d0*/  @!P0 FADD.FTZ R214, -R214, -RZ ;  /* 0x800000ffd6d68221 */ /* 0x000fe20000010100 */
[----:B------:R-:W-:Y:S02]  /*56e0*/  LOP3.LUT R5, R4, 0xffff, RZ, 0xc0, !PT ;  /* 0x0000ffff04057812 */ /* 0x000fe400078ec0ff */
[----:B------:R-:W-:Y:S03]  /*56f0*/  @P2 FSEL R28, R28, -INF , !P5 ;  /* 0xff8000001c1c2808 */ /* 0x000fe60006800000 */
[----:B------:R-:W-:Y:S01]  /*5700*/  MUFU.EX2 R188, R32 ;  /* 0x0000002000bc7308 */ /* 0x000fe20000000800 */
[----:B------:R-:W-:Y:S02]  /*5710*/  ISETP.LE.U32.AND P1, PT, R6, UR12, PT ;  /* 0x0000000c06007c0c */ /* 0x000fe4000bf23070 */
[----:B------:R-:W-:Y:S01]  /*5720*/  SHF.R.U32.HI R7, RZ, 0x10, R4 ;  /* 0x00000010ff077819 */ /* 0x000fe20000011604 */
[----:B------:R-:W-:Y:S01]  /*5730*/  @!P6 FADD.FTZ R209, -R209, -RZ ;  /* 0x800000ffd1d1e221 */ /* 0x000fe20000010100 */
[----:B------:R-:W-:Y:S01]  /*5740*/  ISETP.LE.U32.AND P5, PT, R8, UR12, PT ;  /* 0x0000000c08007c0c */ /* 0x000fe2000bfa3070 */
[----:B------:R-:W-:Y:S01]  /*5750*/  FFMA.FTZ R28, R28, UR11, -R144 ;  /* 0x0000000b1c1c7c23 */ /* 0x000fe20008010890 */
[----:B------:R-:W-:Y:S03]  /*5760*/  SHF.R.U32.HI R6, RZ, 0x18, R4 ;  /* 0x00000018ff067819 */ /* 0x000fe60000011604 */
[----:B------:R-:W-:Y:S01]  /*5770*/  MUFU.EX2 R187, R146 ;  /* 0x0000009200bb7308 */ /* 0x000fe20000000800 */
[----:B------:R-:W-:Y:S01]  /*5780*/  SHF.R.U32.HI R4, RZ, 0x8, R5 ;  /* 0x00000008ff047819 */ /* 0x000fe20000011605 */
[----:B------:R-:W-:Y:S01]  /*5790*/  FFMA.FTZ R144, R29, UR11, -R144 ;  /* 0x0000000b1d907c23 */ /* 0x000fe20008010890 */
[----:B------:R-:W-:Y:S02]  /*57a0*/  LOP3.LUT R156, R152, 0xff, RZ, 0xc0, !PT ;  /* 0x000000ff989c7812 */ /* 0x000fe400078ec0ff */
[----:B------:R-:W-:Y:S01]  /*57b0*/  LOP3.LUT R5, R4, 0xffff, RZ, 0xc0, !PT ;  /* 0x0000ffff04057812 */ /* 0x000fe200078ec0ff */
[----:B------:R-:W-:Y:S01]  /*57c0*/  @!P1 FADD.FTZ R216, -R216, -RZ ;  /* 0x800000ffd8d89221 */ /* 0x000fe20000010100 */
[--C-:B------:R-:W-:Y:S03]  /*57d0*/  SHF.R.U32.HI R163, RZ, 0x18, R152.reuse ;  /* 0x00000018ffa37819 */ /* 0x100fe60000011698 */
[----:B------:R-:W3:Y:S01]  /*57e0*/  MUFU.EX2 R207, R13 ;  /* 0x0000000d00cf7308 */ /* 0x000ee20000000800 */
[----:B------:R-:W-:Y:S01]  /*57f0*/  ISETP.LE.U32.AND P6, PT, R5, UR12, PT ;  /* 0x0000000c05007c0c */ /* 0x000fe2000bfc3070 */
[----:B------:R-:W-:Y:S01]  /*5800*/  @!P5 FADD.FTZ R210, -R210, -RZ ;  /* 0x800000ffd2d2d221 */ /* 0x000fe20000010100 */
[----:B------:R-:W-:Y:S02]  /*5810*/  SHF.R.U32.HI R165, RZ, 0x10, R152 ;  /* 0x00000010ffa57819 */ /* 0x000fe40000011698 */
[----:B------:R-:W-:Y:S02]  /*5820*/  LOP3.LUT R153, R152, 0xffff, RZ, 0xc0, !PT ;  /* 0x0000ffff98997812 */ /* 0x000fe400078ec0ff */
[----:B------:R-:W-:Y:S03]  /*5830*/  ISETP.LE.U32.AND P5, PT, R6, UR12, PT ;  /* 0x0000000c06007c0c */ /* 0x000fe6000bfa3070 */
[----:B------:R-:W3:Y:S01]  /*5840*/  MUFU.EX2 R195, R23 ;  /* 0x0000001700c37308 */ /* 0x000ee20000000800 */
[--C-:B------:R-:W-:Y:S02]  /*5850*/  SHF.R.U32.HI R152, RZ, 0x10, R148.reuse ;  /* 0x00000010ff987819 */ /* 0x100fe40000011694 */
[----:B------:R-:W-:Y:S02]  /*5860*/  LOP3.LUT R4, R7, 0xff, RZ, 0xc0, !PT ;  /* 0x000000ff07047812 */ /* 0x000fe400078ec0ff */
[----:B------:R-:W-:Y:S01]  /*5870*/  LOP3.LUT R149, R148, 0xffff, RZ, 0xc0, !PT ;  /* 0x0000ffff94957812 */ /* 0x000fe200078ec0ff */
[----:B----4-:R-:W-:Y:S01]  /*5880*/  @!P6 FADD.FTZ R215, -R215, -RZ ;  /* 0x800000ffd7d7e221 */ /* 0x010fe20000010100 */
[----:B------:R-:W-:Y:S03]  /*5890*/  LOP3.LUT R5, R152, 0xff, RZ, 0xc0, !PT ;  /* 0x000000ff98057812 */ /* 0x000fe600078ec0ff */
[----:B------:R-:W-:Y:S01]  /*58a0*/  MUFU.EX2 R194, R0 ;  /* 0x0000000000c27308 */ /* 0x000fe20000000800 */
[----:B------:R-:W-:Y:S02]  /*58b0*/  ISETP.LE.U32.AND P0, PT, R4, UR12, PT ;  /* 0x0000000c04007c0c */ /* 0x000fe4000bf03070 */
[----:B------:R-:W-:Y:S01]  /*58c0*/  SHF.R.U32.HI R4, RZ, 0x8, R149 ;  /* 0x00000008ff047819 */ /* 0x000fe20000011695 */
[----:B-1----:R-:W-:Y:S01]  /*58d0*/  @!P5 FADD.FTZ R217, -R217, -RZ ;  /* 0x800000ffd9d9d221 */ /* 0x002fe20000010100 */
[----:B------:R-:W-:Y:S02]  /*58e0*/  LOP3.LUT R151, R148, 0xff, RZ, 0xc0, !PT ;  /* 0x000000ff94977812 */ /* 0x000fe400078ec0ff */
[----:B------:R-:W-:Y:S03]  /*58f0*/  ISETP.LE.U32.AND P6, PT, R5, UR12, PT ;  /* 0x0000000c05007c0c */ /* 0x000fe6000bfc3070 */
[----:B------:R-:W1:Y:S01]  /*5900*/  MUFU.EX2 R204, R24 ;  /* 0x0000001800cc7308 */ /* 0x000e620000000800 */
[----:B------:R-:W-:Y:S02]  /*5910*/  SHF.R.U32.HI R148, RZ, 0x18, R148 ;  /* 0x00000018ff947819 */ /* 0x000fe40000011694 */
[----:B------:R-:W-:Y:S02]  /*5920*/  LOP3.LUT R4, R4, 0xffff, RZ, 0xc0, !PT ;  /* 0x0000ffff04047812 */ /* 0x000fe400078ec0ff */
[----:B------:R-:W-:Y:S01]  /*5930*/  ISETP.LE.U32.AND P5, PT, R148, UR12, PT ;  /* 0x0000000c94007c0c */ /* 0x000fe2000bfa3070 */
[----:B--2---:R-:W-:Y:S01]  /*5940*/  @!P0 FADD.FTZ R218, -R218, -RZ ;  /* 0x800000ffdada8221 */ /* 0x004fe20000010100 */
[----:B------:R-:W-:Y:S03]  /*5950*/  ISETP.LE.U32.AND P1, PT, R4, UR12, PT ;  /* 0x0000000c04007c0c */ /* 0x000fe6000bf23070 */
[----:B------:R-:W2:Y:S01]  /*5960*/  MUFU.EX2 R190, R34 ;  /* 0x0000002200be7308 */ /* 0x000ea20000000800 */
[----:B------:R-:W-:Y:S02]  /*5970*/  SHF.R.U32.HI R4, RZ, 0x8, R161 ;  /* 0x00000008ff047819 */ /* 0x000fe400000116a1 */
[----:B------:R-:W-:Y:S01]  /*5980*/  ISETP.LE.U32.AND P3, PT, R155, UR12, PT ;  /* 0x0000000c9b007c0c */ /* 0x000fe2000bf63070 */
[----:B------:R-:W-:Y:S01]  /*5990*/  @!P6 FADD.FTZ R213, -R213, -RZ ;  /* 0x800000ffd5d5e221 */ /* 0x000fe20000010100 */
[----:B------:R-:W-:Y:S02]  /*59a0*/  LOP3.LUT R4, R4, 0xffff, RZ, 0xc0, !PT ;  /* 0x0000ffff04047812 */ /* 0x000fe400078ec0ff */
[----:B------:R-:W-:Y:S03]  /*59b0*/  ISETP.LE.U32.AND P2, PT, R159, UR12, PT ;  /* 0x0000000c9f007c0c */ /* 0x000fe6000bf43070 */
[----:B------:R-:W-:Y:S01]  /*59c0*/  MUFU.EX2 R189, R145 ;  /* 0x0000009100bd7308 */ /* 0x000fe20000000800 */
[----:B------:R-:W-:Y:S01]  /*59d0*/  ISETP.LE.U32.AND P6, PT, R4, UR12, PT ;  /* 0x0000000c04007c0c */ /* 0x000fe2000bfc3070 */
[----:B------:R-:W-:Y:S01]  /*59e0*/  @!P5 FADD.FTZ R211, -R211, -RZ ;  /* 0x800000ffd3d3d221 */ /* 0x000fe20000010100 */
[----:B------:R-:W-:Y:S01]  /*59f0*/  LOP3.LUT R4, R162, 0xff, RZ, 0xc0, !PT ;  /* 0x000000ffa2047812 */ /* 0x000fe200078ec0ff */
[----:B---3--:R-:W-:Y:S01]  /*5a00*/  @!P1 FADD.FTZ R207, -R207, -RZ ;  /* 0x800000ffcfcf9221 */ /* 0x008fe20000010100 */
[----:B------:R-:W-:Y:S02]  /*5a10*/  LOP3.LUT R5, R150, 0xff, RZ, 0xc0, !PT ;  /* 0x000000ff96057812 */ /* 0x000fe400078ec0ff */
[----:B------:R-:W-:Y:S01]  /*5a20*/  ISETP.LE.U32.AND P5, PT, R4, UR12, PT ;  /* 0x0000000c04007c0c */ /* 0x000fe2000bfa3070 */
[----:B------:R-:W-:Y:S01]  /*5a30*/  @!P3 FADD.FTZ R196, -R196, -RZ ;  /* 0x800000ffc4c4b221 */ /* 0x000fe20000010100 */
[----:B------:R-:W-:Y:S01]  /*5a40*/  LOP3.LUT R4, R150, 0xffff, RZ, 0xc0, !PT ;  /* 0x0000ffff96047812 */ /* 0x000fe200078ec0ff */
[----:B------:R-:W-:Y:S01]  /*5a50*/  MUFU.EX2 R205, R27 ;  /* 0x0000001b00cd7308 */ /* 0x000fe20000000800 */
[----:B------:R-:W-:Y:S01]  /*5a60*/  ISETP.LE.U32.AND P3, PT, R5, UR12, PT ;  /* 0x0000000c05007c0c */ /* 0x000fe2000bf63070 */
[----:B------:R-:W-:Y:S01]  /*5a70*/  @!P2 FADD.FTZ R201, -R201, -RZ ;  /* 0x800000ffc9c9a221 */ /* 0x000fe20000010100 */
[--C-:B------:R-:W-:Y:S01]  /*5a80*/  SHF.R.U32.HI R5, RZ, 0x18, R150.reuse ;  /* 0x00000018ff057819 */ /* 0x100fe20000011696 */
[----:B------:R-:W-:Y:S01]  /*5a90*/  @!P6 FADD.FTZ R193, -R193, -RZ ;  /* 0x800000ffc1c1e221 */ /* 0x000fe20000010100 */
[----:B------:R-:W-:Y:S02]  /*5aa0*/  SHF.R.U32.HI R150, RZ, 0x10, R150 ;  /* 0x00000010ff967819 */ /* 0x000fe40000011696 */
[----:B------:R-:W-:Y:S03]  /*5ab0*/  SHF.R.U32.HI R4, RZ, 0x8, R4 ;  /* 0x00000008ff047819 */ /* 0x000fe60000011604 */
[----:B------:R-:W-:Y:S01]  /*5ac0*/  MUFU.EX2 R199, R28 ;  /* 0x0000001c00c77308 */ /* 0x000fe20000000800 */
[----:B------:R-:W-:Y:S01]  /*5ad0*/  ISETP.LE.U32.AND P6, PT, R5, UR12, PT ;  /* 0x0000000c05007c0c */ /* 0x000fe2000bfc3070 */
[----:B------:R-:W-:Y:S01]  /*5ae0*/  @!P5 FADD.FTZ R202, -R202, -RZ ;  /* 0x800000ffcacad221 */ /* 0x000fe20000010100 */
[----:B------:R-:W-:Y:S02]  /*5af0*/  LOP3.LUT R5, R150, 0xff, RZ, 0xc0, !PT ;  /* 0x000000ff96057812 */ /* 0x000fe400078ec0ff */
[----:B------:R-:W-:Y:S01]  /*5b00*/  LOP3.LUT R4, R4, 0xffff, RZ, 0xc0, !PT ;  /* 0x0000ffff04047812 */ /* 0x000fe200078ec0ff */
[----:B------:R-:W-:Y:S01]  /*5b10*/  @!P3 FADD.FTZ R192, -R192, -RZ ;  /* 0x800000ffc0c0b221 */ /* 0x000fe20000010100 */
[----:B------:R-:W-:Y:S03]  /*5b20*/  ISETP.LE.U32.AND P2, PT, R5, UR12, PT ;  /* 0x0000000c05007c0c */ /* 0x000fe6000bf43070 */
[----:B------:R-:W-:Y:S01]  /*5b30*/  MUFU.EX2 R197, R144 ;  /* 0x0000009000c57308 */ /* 0x000fe20000000800 */
[----:B------:R-:W-:Y:S02]  /*5b40*/  ISETP.LE.U32.AND P5, PT, R4, UR12, PT ;  /* 0x0000000c04007c0c */ /* 0x000fe4000bfa3070 */
[C---:B------:R-:W-:Y:S02]  /*5b50*/  LOP3.LUT R4, R147.reuse, 0xffff, RZ, 0xc0, !PT ;  /* 0x0000ffff93047812 */ /* 0x040fe400078ec0ff */
[----:B------:R-:W-:Y:S01]  /*5b60*/  LOP3.LUT R5, R147, 0xff, RZ, 0xc0, !PT ;  /* 0x000000ff93057812 */ /* 0x000fe200078ec0ff */
[----:B------:R-:W-:Y:S01]  /*5b70*/  @!P6 FADD.FTZ R195, -R195, -RZ ;  /* 0x800000ffc3c3e221 */ /* 0x000fe20000010100 */
[----:B------:R-:W-:Y:S03]  /*5b80*/  SHF.R.U32.HI R6, RZ, 0x10, R147 ;  /* 0x00000010ff067819 */ /* 0x000fe60000011693 */
[----:B------:R-:W3:Y:S01]  /*5b90*/  MUFU.EX2 R200, R30 ;  /* 0x0000001e00c87308 */ /* 0x000ee20000000800 */
[----:B------:R-:W-:Y:S02]  /*5ba0*/  SHF.R.U32.HI R4, RZ, 0x8, R4 ;  /* 0x00000008ff047819 */ /* 0x000fe40000011604 */
[----:B------:R-:W-:Y:S01]  /*5bb0*/  ISETP.LE.U32.AND P3, PT, R5, UR12, PT ;  /* 0x0000000c05007c0c */ /* 0x000fe2000bf63070 */
[----:B------:R-:W-:Y:S01]  /*5bc0*/  @!P2 FADD.FTZ R198, -R198, -RZ ;  /* 0x800000ffc6c6a221 */ /* 0x000fe20000010100 */
[----:B------:R-:W-:Y:S01]  /*5bd0*/  LOP3.LUT R4, R4, 0xffff, RZ, 0xc0, !PT ;  /* 0x0000ffff04047812 */ /* 0x000fe200078ec0ff */
[----:B------:R-:W-:Y:S01]  /*5be0*/  @!P5 FADD.FTZ R191, -R191, -RZ ;  /* 0x800000ffbfbfd221 */ /* 0x000fe20000010100 */
[----:B------:R-:W-:Y:S02]  /*5bf0*/  LOP3.LUT R5, R6, 0xff, RZ, 0xc0, !PT ;  /* 0x000000ff06057812 */ /* 0x000fe400078ec0ff */
[----:B------:R-:W-:Y:S02]  /*5c00*/  ISETP.LE.U32.AND P5, PT, R4, UR12, PT ;  /* 0x0000000c04007c0c */ /* 0x000fe4000bfa3070 */
[----:B------:R-:W-:Y:S02]  /*5c10*/  ISETP.LE.U32.AND P2, PT, R5, UR12, PT ;  /* 0x0000000c05007c0c */ /* 0x000fe4000bf43070 */
[----:B------:R-:W-:Y:S02]  /*5c20*/  ISETP.LE.U32.AND P0, PT, R158, UR12, PT ;  /* 0x0000000c9e007c0c */ /* 0x000fe4000bf03070 */
[----:B------:R-:W-:Y:S01]  /*5c30*/  SHF.R.U32.HI R4, RZ, 0x8, R166 ;  /* 0x00000008ff047819 */ /* 0x000fe200000116a6 */
[----:B-1----:R-:W-:Y:S01]  /*5c40*/  @!P3 FADD.FTZ R204, -R204, -RZ ;  /* 0x800000ffccccb221 */ /* 0x002fe20000010100 */
[----:B------:R-:W-:Y:S02]  /*5c50*/  LOP3.LUT R5, R167, 0xff, RZ, 0xc0, !PT ;  /* 0x000000ffa7057812 */ /* 0x000fe400078ec0ff */
[----:B------:R-:W-:Y:S02]  /*5c60*/  LOP3.LUT R4, R4, 0xffff, RZ, 0xc0, !PT ;  /* 0x0000ffff04047812 */ /* 0x000fe400078ec0ff */
[----:B------:R-:W-:Y:S01]  /*5c70*/  F2FP.RELU.F16.F32.PACK_AB R7, R215, R216 ;  /* 0x000000d8d707723e */ /* 0x000fe200000008ff */
[----:B------:R-:W-:Y:S01]  /*5c80*/  @!P5 FADD.FTZ R203, -R203, -RZ ;  /* 0x800000ffcbcbd221 */ /* 0x000fe20000010100 */
[----:B------:R-:W-:Y:S01]  /*5c90*/  ISETP.LE.U32.AND P5, PT, R4, UR12, PT ;  /* 0x0000000c04007c0c */ /* 0x000fe2000bfa3070 */
[----:B------:R-:W-:Y:S01]  /*5ca0*/  @!P2 FADD.FTZ R206, -R206, -RZ ;  /* 0x800000ffcecea221 */ /* 0x000fe20000010100 */
[----:B------:R-:W-:Y:S01]  /*5cb0*/  ISETP.LE.U32.AND P2, PT, R5, UR12, PT ;  /* 0x0000000c05007c0c */ /* 0x000fe2000bf43070 */
[----:B------:R-:W-:Y:S01]  /*5cc0*/  @!P0 FADD.FTZ R188, -R188, -RZ ;  /* 0x800000ffbcbc8221 */ /* 0x000fe20000010100 */
[----:B------:R-:W-:Y:S02]  /*5cd0*/  LOP3.LUT R5, R165, 0xff, RZ, 0xc0, !PT ;  /* 0x000000ffa5057812 */ /* 0x000fe400078ec0ff */
[----:B------:R-:W-:Y:S02]  /*5ce0*/  SHF.R.U32.HI R4, RZ, 0x8, R153 ;  /* 0x00000008ff047819 */ /* 0x000fe40000011699 */
[----:B------:R-:W-:Y:S02]  /*5cf0*/  ISETP.LE.U32.AND P0, PT, R5, UR12, PT ;  /* 0x0000000c05007c0c */ /* 0x000fe4000bf03070 */
[----:B------:R-:W-:Y:S02]  /*5d00*/  LOP3.LUT R6, R4, 0xffff, RZ, 0xc0, !PT ;  /* 0x0000ffff04067812 */ /* 0x000fe400078ec0ff */
[----:B------:R-:W-:Y:S01]  /*5d10*/  F2FP.RELU.F16.F32.PACK_AB R5, R209, R210 ;  /* 0x000000d2d105723e */ /* 0x000fe200000008ff */
[----:B------:R-:W-:Y:S01]  /*5d20*/  @!P5 FADD.FTZ R187, -R187, -RZ ;  /* 0x800000ffbbbbd221 */ /* 0x000fe20000010100 */
[----:B------:R-:W-:Y:S01]  /*5d30*/  F2FP.RELU.F16.F32.PACK_AB R4, R212, R214 ;  /* 0x000000d6d404723e */ /* 0x000fe200000008ff */
[----:B--2---:R-:W-:Y:S01]  /*5d40*/  @!P2 FADD.FTZ R190, -R190, -RZ ;  /* 0x800000ffbebea221 */ /* 0x004fe20000010100 */
[----:B------:R-:W-:Y:S01]  /*5d50*/  ISETP.LE.U32.AND P5, PT, R6, UR12, PT ;  /* 0x0000000c06007c0c */ /* 0x000fe2000bfa3070 */
[----:B------:R1:W-:Y:S01]  /*5d60*/  STS [R224+0x19000], R5 ;  /* 0x01900005e0007388 */ /* 0x0003e20000000800 */
[----:B------:R-:W-:Y:S02]  /*5d70*/  F2FP.RELU.F16.F32.PACK_AB R6, R217, R218 ;  /* 0x000000dad906723e */ /* 0x000fe400000008ff */
[----:B------:R-:W-:Y:S01]  /*5d80*/  ISETP.LE.U32.AND P4, PT, R151, UR12, PT ;  /* 0x0000000c97007c0c */ /* 0x000fe2000bf83070 */
[----:B------:R2:W-:Y:S01]  /*5d90*/  STS [R224+0x19400], R4 ;  /* 0x01940004e0007388 */ /* 0x0005e20000000800 */
[----:B------:R-:W-:Y:S01]  /*5da0*/  F2FP.RELU.F16.F32.PACK_AB R0, R187, R188 ;  /* 0x000000bcbb00723e */ /* 0x000fe200000008ff */
[----:B---3--:R-:W-:Y:S01]  /*5db0*/  @!P0 FADD.FTZ R200, -R200, -RZ ;  /* 0x800000ffc8c88221 */ /* 0x008fe20000010100 */
[----:B------:R-:W-:Y:S02]  /*5dc0*/  SHF.R.U32.HI R147, RZ, 0x18, R147 ;  /* 0x00000018ff937819 */ /* 0x000fe40000011693 */
[----:B------:R-:W-:Y:S02]  /*5dd0*/  ISETP.LE.U32.AND P1, PT, R156, UR12, PT ;  /* 0x0000000c9c007c0c */ /* 0x000fe4000bf23070 */
[----:B------:R-:W-:Y:S01]  /*5de0*/  ISETP.LE.U32.AND P3, PT, R147, UR12, PT ;  /* 0x0000000c93007c0c */ /* 0x000fe2000bf63070 */
[----:B------:R-:W-:Y:S01]  /*5df0*/  @!P5 FADD.FTZ R197, -R197, -RZ ;  /* 0x800000ffc5c5d221 */ /* 0x000fe20000010100 */
[----:B------:R-:W-:Y:S02]  /*5e00*/  ISETP.LE.U32.AND P6, PT, R163, UR12, PT ;  /* 0x0000000ca3007c0c */ /* 0x000fe4000bfc3070 */
[----:B------:R-:W-:Y:S01]  /*5e10*/  FSETP.GE.FTZ.AND P0, PT, R210, RZ, PT ;  /* 0x000000ffd200720b */ /* 0x000fe20003f16000 */
[----:B------:R-:W-:Y:S01]  /*5e20*/  @!P4 FADD.FTZ R208, -R208, -RZ ;  /* 0x800000ffd0d0c221 */ /* 0x000fe20000010100 */
[----:B------:R-:W-:Y:S02]  /*5e30*/  ISETP.LE.U32.AND P4, PT, R160, UR12, PT ;  /* 0x0000000ca0007c0c */ /* 0x000fe4000bf83070 */
[----:B------:R-:W-:Y:S02]  /*5e40*/  FSETP.GE.FTZ.AND P5, PT, R209, RZ, PT ;  /* 0x000000ffd100720b */ /* 0x000fe40003fb6000 */
[----:B------:R-:W-:Y:S01]  /*5e50*/  FSETP.GE.FTZ.AND P2, PT, R192, RZ, PT ;  /* 0x000000ffc000720b */ /* 0x000fe20003f56000 */
[----:B------:R-:W-:Y:S01]  /*5e60*/  @!P1 FADD.FTZ R199, -R199, -RZ ;  /* 0x800000ffc7c79221 */ /* 0x000fe20000010100 */
[----:B------:R-:W-:Y:S01]  /*5e70*/  FSETP.GE.FTZ.AND P1, PT, R191, RZ, PT ;  /* 0x000000ffbf00720b */ /* 0x000fe20003f36000 */
[----:B------:R-:W-:Y:S01]  /*5e80*/  @!P3 FADD.FTZ R205, -R205, -RZ ;  /* 0x800000ffcdcdb221 */ /* 0x000fe20000010100 */
[C---:B-1----:R-:W-:Y:S01]  /*5e90*/  F2FP.RELU.F16.F32.PACK_AB R5, R193.reuse, R196 ;  /* 0x000000c4c105723e */ /* 0x042fe200000008ff */
[----:B------:R-:W-:Y:S01]  /*5ea0*/  @!P6 FADD.FTZ R194, -R194, -RZ ;  /* 0x800000ffc2c2e221 */ /* 0x000fe20000010100 */
[----:B------:R-:W-:Y:S02]  /*5eb0*/  FSETP.GE.FTZ.AND P3, PT, R193, RZ, PT ;  /* 0x000000ffc100720b */ /* 0x000fe40003f76000 */
[----:B--2---:R-:W-:Y:S01]  /*5ec0*/  F2FP.RELU.F16.F32.PACK_AB R4, R201, R202 ;  /* 0x000000cac904723e */ /* 0x004fe200000008ff */
[----:B------:R1:W-:Y:S01]  /*5ed0*/  STS [R223+0x19000], R5 ;  /* 0x01900005df007388 */ /* 0x0003e20000000800 */
[----:B------:R-:W-:Y:S01]  /*5ee0*/  @!P4 FADD.FTZ R189, -R189, -RZ ;  /* 0x800000ffbdbdc221 */ /* 0x000fe20000010100 */
[----:B------:R-:W-:Y:S02]  /*5ef0*/  FSETP.GE.FTZ.AND P4, PT, R196, RZ, PT ;  /* 0x000000ffc400720b */ /* 0x000fe40003f96000 */
[----:B------:R2:W-:Y:S04]  /*5f00*/  STS [R223+0x19400], R4 ;  /* 0x01940004df007388 */ /* 0x0005e80000000800 */
[----:B------:R3:W-:Y:S04]  /*5f10*/  STS [R224+0x1a000], R7 ;  /* 0x01a00007e0007388 */ /* 0x0007e80000000800 */
[----:B------:R4:W-:Y:S01]  /*5f20*/  STS [R224+0x1a400], R6 ;  /* 0x01a40006e0007388 */ /* 0x0009e20000000800 */
[----:B-1----:R-:W-:Y:S02]  /*5f30*/  F2FP.RELU.F16.F32.PACK_AB R5, R191, R192 ;  /* 0x000000c0bf05723e */ /* 0x002fe400000008ff */
[----:B--2---:R-:W-:Y:S02]  /*5f40*/  F2FP.RELU.F16.F32.PACK_AB R4, R195, R198 ;  /* 0x000000c6c304723e */ /* 0x004fe400000008ff */
        /* <DEDUP_REMOVED lines=37> */
[-C--:B------:R-:W-:Y:S03]  /*61a0*/  HMMA.16816.F32 R28, R28, R134.reuse, RZ ;  /* 0x000000861c1c723c */ /* 0x080fe600000018ff */
[----:B------:R-:W-:Y:S03]  /*61b0*/  LDSM.16.M88.4 R164, [R173+0x8000] ;  /* 0x00800000ada4783b */ /* 0x000fe60000000200 */
[----:B------:R-:W-:Y:S05]  /*61c0*/  HMMA.16816.F32 R32, R32, R134, RZ ;  /* 0x000000862020723c */ /* 0x000fea00000018ff */
[----:B------:R-:W1:Y:S01]  /*61d0*/  LDSM.16.M88.4 R132, [R172+UR4+0x11400] ;  /* 0x01140004ac84783b */ /* 0x000e620008000200 */
[-C--:B----4-:R-:W-:Y:S06]  /*61e0*/  HMMA.16816.F32 R4, R136, R140.reuse, R4 ;  /* 0x0000008c8804723c */ /* 0x090fec0000001804 */
[C---:B--2---:R-:W-:Y:S01]  /*61f0*/  HMMA.16816.F32 R8, R144.reuse, R140, R8 ;  /* 0x0000008c9008723c */ /* 0x044fe20000001808 */
[----:B------:R-:W-:Y:S05]  /*6200*/  LDSM.16.M88.4 R168, [R0+0x1800] ;  /* 0x0018000000a8783b */ /* 0x000fea0000000200 */
[-C--:B------:R-:W-:Y:S06]  /*6210*/  HMMA.16816.F32 R12, R144, R142.reuse, R12 ;  /* 0x0000008e900c723c */ /* 0x080fec000000180c */
[C---:B------:R-:W-:Y:S01]  /*6220*/  HMMA.16816.F32 R16, R136.reuse, R142, R16 ;  /* 0x0000008e8810723c */ /* 0x040fe20000001810 */
[----:B------:R-:W2:Y:S05]  /*6230*/  LDSM.16.M88.4 R140, [R0+0x1000] ;  /* 0x00100000008c783b */ /* 0x000eaa0000000200 */
[-C--:B---3--:R-:W-:Y:S06]  /*6240*/  HMMA.16816.F32 R20, R136, R148.reuse, R20 ;  /* 0x000000948814723c */ /* 0x088fec0000001814 */
[C---:B------:R-:W-:Y:S06]  /*6250*/  HMMA.16816.F32 R24, R144.reuse, R148, R24 ;  /* 0x000000949018723c */ /* 0x040fec0000001818 */
[-C--:B------:R-:W-:Y:S01]  /*6260*/  HMMA.16816.F32 R28, R144, R150.reuse, R28 ;  /* 0x00000096901c723c */ /* 0x080fe2000000181c */
[----:B------:R-:W-:Y:S05]  /*6270*/  LDSM.16.M88.4 R144, [R175+UR4+0x8000] ;  /* 0x00800004af90783b */ /* 0x000fea0008000200 */
[----:B------:R-:W-:Y:S03]  /*6280*/  HMMA.16816.F32 R32, R136, R150, R32 ;  /* 0x000000968820723c */ /* 0x000fe60000001820 */
[----:B------:R-:W3:Y:S03]  /*6290*/  LDSM.16.M88.4 R136, [R173+0x8400] ;  /* 0x00840000ad88783b */ /* 0x000ee60000000200 */
[-C--:B------:R-:W-:Y:S05]  /*62a0*/  HMMA.16816.F32 R4, R152, R156.reuse, R4 ;  /* 0x0000009c9804723c */ /* 0x080fea0000001804 */
[----:B------:R-:W4:Y:S01]  /*62b0*/  LDSM.16.M88.4 R148, [R172+UR4+0x13000] ;  /* 0x01300004ac94783b */ /* 0x000f220008000200 */
        /* <DEDUP_REMOVED lines=9> */
[----:B------:R-:W1:Y:S03]  /*6350*/  LDSM.16.M88.4 R132, [R175+UR4+0x8800] ;  /* 0x00880004af84783b */ /* 0x000e660008000200 */
[-C--:B--2---:R-:W-:Y:S05]  /*6360*/  HMMA.16816.F32 R4, R140, R164.reuse, R4 ;  /* 0x000000a48c04723c */ /* 0x084fea0000001804 */
[----:B------:R-:W2:Y:S01]  /*6370*/  LDSM.16.M88.4 R152, [R172+UR4+0x13400] ;  /* 0x01340004ac98783b */ /* 0x000ea20008000200 */
[C---:B------:R-:W-:Y:S06]  /*6380*/  HMMA.16816.F32 R8, R168.reuse, R164, R8 ;  /* 0x000000a4a808723c */ /* 0x040fec0000001808 */
[-C--:B------:R-:W-:Y:S06]  /*6390*/  HMMA.16816.F32 R12, R168, R166.reuse, R12 ;  /* 0x000000a6a80c723c */ /* 0x080fec000000180c */
[C---:B------:R-:W-:Y:S06]  /*63a0*/  HMMA.16816.F32 R16, R140.reuse, R166, R16 ;  /* 0x000000a68c10723c */ /* 0x040fec0000001810 */
[-C--:B---3--:R-:W-:Y:S06]  /*63b0*/  HMMA.16816.F32 R20, R140, R136.reuse, R20 ;  /* 0x000000888c14723c */ /* 0x088fec0000001814 */
[C---:B------:R-:W-:Y:S06]  /*63c0*/  HMMA.16816.F32 R24, R168.reuse, R136, R24 ;  /* 0x00000088a818723c */ /* 0x040fec0000001818 */
[-C--:B------:R-:W-:Y:S06]  /*63d0*/  HMMA.16816.F32 R28, R168, R138.reuse, R28 ;  /* 0x0000008aa81c723c */ /* 0x080fec000000181c */
[----:B------:R-:W-:Y:S01]  /*63e0*/  HMMA.16816.F32 R32, R140, R138, R32 ;  /* 0x0000008a8c20723c */ /* 0x000fe20000001820 */
[----:B------:R-:W3:Y:S05]  /*63f0*/  LDSM.16.M88.4 R136, [R0+0x2800] ;  /* 0x002800000088783b */ /* 0x000eea0000000200 */
[-C--:B----4-:R-:W-:Y:S03]  /*6400*/  HMMA.16816.F32 R4, R144, R148.reuse, R4 ;  /* 0x000000949004723c */ /* 0x090fe60000001804 */
[----:B------:R-:W4:Y:S03]  /*6410*/  LDSM.16.M88.4 R140, [R173+0xa400] ;  /* 0x00a40000ad8c783b */ /* 0x000f260000000200 */
[C---:B-1----:R-:W-:Y:S06]  /*6420*/  HMMA.16816.F32 R8, R132.reuse, R148, R8 ;  /* 0x000000948408723c */ /* 0x042fec0000001808 */
[-C--:B------:R-:W-:Y:S06]  /*6430*/  HMMA.16816.F32 R12, R132, R150.reuse, R12 ;  /* 0x00000096840c723c */ /* 0x080fec000000180c */
[C---:B------:R-:W-:Y:S06]  /*6440*/  HMMA.16816.F32 R16, R144.reuse, R150, R16 ;  /* 0x000000969010723c */ /* 0x040fec0000001810 */
[-C--:B--2---:R-:W-:Y:S06]  /*6450*/  HMMA.16816.F32 R20, R144, R152.reuse, R20 ;  /* 0x000000989014723c */ /* 0x084fec0000001814 */
[C---:B------:R-:W-:Y:S06]  /*6460*/  HMMA.16816.F32 R24, R132.reuse, R152, R24 ;  /* 0x000000988418723c */ /* 0x040fec0000001818 */
[-C--:B------:R-:W-:Y:S06]  /*6470*/  HMMA.16816.F32 R28, R132, R154.reuse, R28 ;  /* 0x0000009a841c723c */ /* 0x080fec000000181c */
[----:B------:R-:W-:Y:S06]  /*6480*/  HMMA.16816.F32 R32, R144, R154, R32 ;  /* 0x0000009a9020723c */ /* 0x000fec0000001820 */
[-C--:B------:R-:W-:Y:S06]  /*6490*/  HMMA.16816.F32 R4, R156, R160.reuse, R4 ;  /* 0x000000a09c04723c */ /* 0x080fec0000001804 */
[C---:B---3--:R-:W-:Y:S06]  /*64a0*/  HMMA.16816.F32 R8, R136.reuse, R160, R8 ;  /* 0x000000a08808723c */ /* 0x048fec0000001808 */
[-C--:B------:R-:W-:Y:S06]  /*64b0*/  HMMA.16816.F32 R12, R136, R162.reuse, R12 ;  /* 0x000000a2880c723c */ /* 0x080fec000000180c */
[C---:B------:R-:W-:Y:S06]  /*64c0*/  HMMA.16816.F32 R16, R156.reuse, R162, R16 ;  /* 0x000000a29c10723c */ /* 0x040fec0000001810 */
[-C--:B----4-:R-:W-:Y:S05]  /*64d0*/  HMMA.16816.F32 R20, R156, R140.reuse, R20 ;  /* 0x0000008c9c14723c */ /* 0x090fea0000001814 */
        /* <DEDUP_REMOVED lines=10> */
[----:B------:R-:W-:Y:S03]  /*6580*/  FADD.FTZ R5, -R186, R17 ;  /* 0x00000011ba057221 */ /* 0x000fe60000010100 */
[-C--:B------:R-:W-:Y:S01]  /*6590*/  FSEL R0, R0, R186.reuse, P1 ;  /* 0x000000ba00007208 */ /* 0x080fe20000800000 */
[----:B------:R-:W-:Y:S01]  /*65a0*/  FADD.FTZ R4, -R186, R20 ;  /* 0x00000014ba047221 */ /* 0x000fe20000010100 */
[----:B------:R-:W-:Y:S01]  /*65b0*/  FSETP.GE.FTZ.AND P1, PT, R188, RZ, PT ;  /* 0x000000ffbc00720b */ /* 0x000fe20003f36000 */
[----:B------:R-:W-:Y:S01]  /*65c0*/  FADD.FTZ R6, -R185, R6 ;  /* 0x00000006b9067221 */ /* 0x000fe20000010100 */
[----:B------:R-:W-:Y:S01]  /*65d0*/  FSEL R17, R132, R186, P5 ;  /* 0x000000ba84117208 */ /* 0x000fe20002800000 */
[----:B------:R-:W-:Y:S01]  /*65e0*/  FMUL.FTZ R0, R191, R0 ;  /* 0x00000000bf007220 */ /* 0x000fe20000410000 */
[-C--:B------:R-:W-:Y:S01]  /*65f0*/  FSEL R16, R16, R186.reuse, P4 ;  /* 0x000000ba10107208 */ /* 0x080fe20002000000 */
[----:B------:R-:W-:Y:S01]  /*6600*/  FADD.FTZ R7, -R185, R7 ;  /* 0x00000007b9077221 */ /* 0x000fe20000010100 */
[-C--:B------:R-:W-:Y:S01]  /*6610*/  FSEL R5, R5, R186.reuse, P3 ;  /* 0x000000ba05057208 */ /* 0x080fe20001800000 */
[----:B------:R-:W-:Y:S01]  /*6620*/  FMUL.FTZ R20, R209, R17 ;  /* 0x00000011d1147220 */ /* 0x000fe20000410000 */
[----:B------:R-:W-:Y:S01]  /*6630*/  FSEL R4, R4, R186, P2 ;  /* 0x000000ba04047208 */ /* 0x000fe20001000000 */
[----:B------:R-:W-:Y:S01]  /*6640*/  FMUL.FTZ R17, R196, R16 ;  /* 0x00000010c4117220 */ /* 0x000fe20000410000 */
[----:B------:R-:W-:Y:S01]  /*6650*/  FSETP.GE.FTZ.AND P2, PT, R214, RZ, PT ;  /* 0x000000ffd600720b */ /* 0x000fe20003f56000 */
[----:B------:R-:W-:Y:S01]  /*6660*/  FADD.FTZ R32, -R186, R32 ;  /* 0x00000020ba207221 */ /* 0x000fe20000010100 */
[----:B------:R-:W-:Y:S01]  /*6670*/  FMUL.FTZ R5, R193, R5 ;  /* 0x00000005c1057220 */ /* 0x000fe20000410000 */
[----:B------:R-:W-:Y:S01]  /*6680*/  FMUL.FTZ R16, R192, R4 ;  /* 0x00000004c0107220 */ /* 0x000fe20000410000 */
[----:B------:R-:W-:Y:S02]  /*6690*/  F2FP.F16.F32.PACK_AB R4, R20, R133 ;  /* 0x000000851404723e */ /* 0x000fe400000000ff */
[----:B------:R-:W-:Y:S01]  /*66a0*/  FSEL R32, R32, R186, P1 ;  /* 0x000000ba20207208 */ /* 0x000fe20000800000 */
[----:B------:R-:W-:Y:S01]  /*66b0*/  @P0 FADD.FTZ R186, -R186, R33 ;  /* 0x00000021baba0221 */ /* 0x000fe20000010100 */
[----:B------:R-:W-:Y:S02]  /*66c0*/  PLOP3.LUT P0, PT, PT, PT, UP1, 0x80, 0x0 ;  /* 0x000000000000781c */ /* 0x000fe40003f0f018 */
        /* <DEDUP_REMOVED lines=56> */
.L_x_1043:
[----:B------:R1:W-:Y:S01]  /*6a50*/  STS [R224+0x15000], R4 ;  /* 0x01500004e0007388 */ /* 0x0003e20000000800 */
[----:B------:R-:W-:Y:S01]  /*6a60*/  FSETP.GE.FTZ.AND P4, PT, R201, RZ, PT ;  /* 0x000000ffc900720b */ /* 0x000fe20003f96000 */
[----:B------:R-:W-:Y:S01]  /*6a70*/  FMUL.FTZ R21, R214, R21 ;  /* 0x00000015d6157220 */ /* 0x000fe20000410000 */
[----:B------:R-:W-:Y:S01]  /*6a80*/  FMUL.FTZ R20, R212, R20 ;  /* 0x00000014d4147220 */ /* 0x000fe20000410000 */
[C---:B------:R-:W-:Y:S01]  /*6a90*/  FADD.FTZ R0, -R185.reuse, R18 ;  /* 0x00000012b9007221 */ /* 0x040fe20000010100 */
[----:B------:R-:W-:Y:S01]  /*6aa0*/  FSETP.GE.FTZ.AND P1, PT, R202, RZ, PT ;  /* 0x000000ffca00720b */ /* 0x000fe20003f36000 */
        /* <DEDUP_REMOVED lines=14> */
[----:B--2---:R-:W-:Y:S01]  /*6b90*/  FMUL.FTZ R6, R198, R0 ;  /* 0x00000000c6067220 */ /* 0x004fe20000410000 */
[----:B------:R-:W-:Y:S01]  /*6ba0*/  FSETP.GE.FTZ.AND P3, PT, R216, RZ, PT ;  /* 0x000000ffd800720b */ /* 0x000fe20003f76000 */
[----:B------:R-:W-:Y:S01]  /*6bb0*/  FMUL.FTZ R16, R195, R23 ;  /* 0x00000017c3107220 */ /* 0x000fe20000410000 */
[-C--:B------:R-:W-:Y:S01]  /*6bc0*/  FSEL R34, R34, R185.reuse, P2 ;  /* 0x000000b922227208 */ /* 0x080fe20001000000 */
[----:B------:R-:W-:Y:S01]  /*6bd0*/  FADD.FTZ R25, -R184, R25 ;  /* 0x00000019b8197221 */ /* 0x000fe20000010100 */
[----:B-1----:R-:W-:Y:S01]  /*6be0*/  FADD.FTZ R4, -R185, R19 ;  /* 0x00000013b9047221 */ /* 0x002fe20000010100 */
[----:B------:R-:W-:Y:S01]  /*6bf0*/  FSETP.GE.FTZ.AND P2, PT, R215, RZ, PT ;  /* 0x000000ffd700720b */ /* 0x000fe20003f56000 */
[----:B------:R-:W-:Y:S01]  /*6c00*/  FADD.FTZ R10, -R183, R10 ;  /* 0x0000000ab70a7221 */ /* 0x000fe20000010100 */
[----:B------:R-:W-:Y:S01]  /*6c10*/  F2FP.F16.F32.PACK_AB R16, R16, R6 ;  /* 0x000000061010723e */ /* 0x000fe200000000ff */
[----:B------:R-:W-:Y:S01]  /*6c20*/  FADD.FTZ R6, -R184, R9 ;  /* 0x00000009b8067221 */ /* 0x000fe20000010100 */
[----:B------:R-:W-:Y:S01]  /*6c30*/  FSEL R4, R4, R185, P4 ;  /* 0x000000b904047208 */ /* 0x000fe20002000000 */
[----:B------:R-:W-:Y:S01]  /*6c40*/  @P1 FADD.FTZ R185, -R185, R35 ;  /* 0x00000023b9b91221 */ /* 0x000fe20000010100 */
[----:B------:R-:W-:Y:S01]  /*6c50*/  FSETP.GE.FTZ.AND P1, PT, R208, RZ, PT ;  /* 0x000000ffd000720b */ /* 0x000fe20003f36000 */
[----:B------:R-:W-:Y:S01]  /*6c60*/  FADD.FTZ R11, -R183, R11 ;  /* 0x0000000bb70b7221 */ /* 0x000fe20000010100 */
[----:B------:R-:W-:Y:S01]  /*6c70*/  FSEL R6, R6, R184, P2 ;  /* 0x000000b806067208 */ /* 0x000fe20001000000 */
[----:B------:R-:W-:Y:S01]  /*6c80*/  FMUL.FTZ R7, R201, R4 ;  /* 0x00000004c9077220 */ /* 0x000fe20000410000 */
[----:B------:R-:W-:Y:S01]  /*6c90*/  F2FP.F16.F32.PACK_AB R4, R20, R21 ;  /* 0x000000151404723e */ /* 0x000fe200000000ff */
[----:B------:R-:W-:Y:S01]  /*6ca0*/  FADD.FTZ R15, -R183, R15 ;  /* 0x0000000fb70f7221 */ /* 0x000fe20000010100 */
[----:B------:R-:W-:Y:S01]  /*6cb0*/  FSETP.GE.FTZ.AND P2, PT, R207, RZ, PT ;  /* 0x000000ffcf00720b */ /* 0x000fe20003f56000 */
[----:B------:R-:W-:Y:S01]  /*6cc0*/  FADD.FTZ R26, -R183, R26 ;  /* 0x0000001ab71a7221 */ /* 0x000fe20000010100 */
[----:B------:R-:W-:Y:S01]  /*6cd0*/  F2FP.F16.F32.PACK_AB R0, R7, R18 ;  /* 0x000000120700723e */ /* 0x000fe200000000ff */
[----:B------:R1:W-:Y:S01]  /*6ce0*/  STS [R224+0x15400], R4 ;  /* 0x01540004e0007388 */ /* 0x0003e20000000800 */
[----:B------:R-:W-:Y:S01]  /*6cf0*/  FADD.FTZ R7, -R184, R8 ;  /* 0x00000008b8077221 */ /* 0x000fe20000010100 */
[----:B------:R-:W-:Y:S01]  /*6d00*/  FSEL R13, R13, R184, P2 ;  /* 0x000000b80d0d7208 */ /* 0x000fe20001000000 */
[----:B------:R-:W-:Y:S02]  /*6d10*/  FMUL.FTZ R34, R190, R34 ;  /* 0x00000022be227220 */ /* 0x000fe40000410000 */
[----:B------:R2:W-:Y:S01]  /*6d20*/  STS [R223+0x15400], R0 ;  /* 0x01540000df007388 */ /* 0x0005e20000000800 */
[----:B------:R-:W-:Y:S01]  /*6d30*/  FSETP.GE.FTZ.AND P2, PT, R199, RZ, PT ;  /* 0x000000ffc700720b */ /* 0x000fe20003f56000 */
[----:B------:R-:W-:Y:S01]  /*6d40*/  FMUL.FTZ R185, R189, R185 ;  /* 0x000000b9bdb97220 */ /* 0x000fe20000410000 */
[-C--:B------:R-:W-:Y:S02]  /*6d50*/  FSEL R7, R7, R184.reuse, P3 ;  /* 0x000000b807077208 */ /* 0x080fe40001800000 */
[----:B------:R3:W-:Y:S01]  /*6d60*/  STS [R223+0x15000], R5 ;  /* 0x01500005df007388 */ /* 0x0007e20000000800 */
[----:B------:R-:W-:Y:S01]  /*6d70*/  FSETP.GE.FTZ.AND P3, PT, R203, RZ, PT ;  /* 0x000000ffcb00720b */ /* 0x000fe20003f76000 */
[----:B------:R-:W-:Y:S01]  /*6d80*/  FMUL.FTZ R8, R207, R13 ;  /* 0x0000000dcf087220 */ /* 0x000fe20000410000 */
[----:B------:R-:W-:Y:S01]  /*6d90*/  FSETP.GE.FTZ.AND P4, PT, R204, RZ, PT ;  /* 0x000000ffcc00720b */ /* 0x000fe20003f96000 */
[----:B------:R-:W-:Y:S01]  /*6da0*/  FMUL.FTZ R7, R216, R7 ;  /* 0x00000007d8077220 */ /* 0x000fe20000410000 */
[-C--:B------:R-:W-:Y:S01]  /*6db0*/  FSEL R28, R28, R184.reuse, P2 ;  /* 0x000000b81c1c7208 */ /* 0x080fe20001000000 */
[----:B------:R-:W-:Y:S01]  /*6dc0*/  IMAD.MOV.U32 R164, RZ, RZ, R230 ;  /* 0x000000ffffa47224 */ /* 0x000fe200078e00e6 */
[-C--:B------:R-:W-:Y:S01]  /*6dd0*/  FSEL R25, R25, R184.reuse, P3 ;  /* 0x000000b819197208 */ /* 0x080fe20001800000 */
[----:B------:R-:W-:Y:S01]  /*6de0*/  IMAD.MOV.U32 R165, RZ, RZ, R229 ;  /* 0x000000ffffa57224 */ /* 0x000fe200078e00e5 */
[----:B------:R-:W-:Y:S01]  /*6df0*/  FSEL R24, R24, R184, P4 ;  /* 0x000000b818187208 */ /* 0x000fe20002000000 */
[----:B------:R-:W-:Y:S01]  /*6e00*/  FMUL.FTZ R28, R199, R28 ;  /* 0x0000001cc71c7220 */ /* 0x000fe20000410000 */
[----:B------:R-:W-:Y:S02]  /*6e10*/  FSETP.GE.FTZ.AND P2, PT, R218, RZ, PT ;  /* 0x000000ffda00720b */ /* 0x000fe40003f56000 */
[----:B------:R-:W-:Y:S01]  /*6e20*/  FSETP.GE.FTZ.AND P5, PT, R211, RZ, PT ;  /* 0x000000ffd300720b */ /* 0x000fe20003fb6000 */
[----:B------:R-:W-:Y:S01]  /*6e30*/  FMUL.FTZ R24, R204, R24 ;  /* 0x00000018cc187220 */ /* 0x000fe20000410000 */
[----:B------:R-:W-:Y:S01]  /*6e40*/  FSEL R10, R10, R183, P2 ;  /* 0x000000b70a0a7208 */ /* 0x000fe20001000000 */
[----:B-1----:R-:W-:Y:S01]  /*6e50*/  FADD.FTZ R4, -R184, R12 ;  /* 0x0000000cb8047221 */ /* 0x002fe20000010100 */
[----:B------:R-:W-:Y:S02]  /*6e60*/  FSETP.GE.FTZ.AND P2, PT, R213, RZ, PT ;  /* 0x000000ffd500720b */ /* 0x000fe40003f56000 */
[----:B------:R-:W-:Y:S01]  /*6e70*/  FSETP.GE.FTZ.AND P3, PT, R205, RZ, PT ;  /* 0x000000ffcd00720b */ /* 0x000fe20003f76000 */
[----:B--2---:R-:W-:Y:S01]  /*6e80*/  FMUL.FTZ R0, R215, R6 ;  /* 0x00000006d7007220 */ /* 0x004fe20000410000 */
[----:B------:R-:W-:Y:S01]  /*6e90*/  FSEL R4, R4, R184, P1 ;  /* 0x000000b804047208 */ /* 0x000fe20000800000 */
[----:B------:R-:W-:Y:S01]  /*6ea0*/  FADD.FTZ R6, -R183, R14 ;  /* 0x0000000eb7067221 */ /* 0x000fe20000010100 */
[----:B------:R-:W-:Y:S01]  /*6eb0*/  FSETP.GE.FTZ.AND P1, PT, R197, RZ, PT ;  /* 0x000000ffc500720b */ /* 0x000fe20003f36000 */
[----:B---3--:R-:W-:Y:S01]  /*6ec0*/  FADD.FTZ R5, -R183, R27 ;  /* 0x0000001bb7057221 */ /* 0x008fe20000010100 */
[----:B------:R-:W-:Y:S01]  /*6ed0*/  F2FP.F16.F32.PACK_AB R0, R0, R7 ;  /* 0x000000070000723e */ /* 0x000fe200000000ff */
[----:B------:R-:W-:Y:S01]  /*6ee0*/  FMUL.FTZ R4, R208, R4 ;  /* 0x00000004d0047220 */ /* 0x000fe20000410000 */
[----:B------:R-:W-:Y:S01]  /*6ef0*/  FMUL.FTZ R19, R218, R10 ;  /* 0x0000000ada137220 */ /* 0x000fe20000410000 */
[----:B------:R-:W-:Y:S01]  /*6f00*/  FSEL R6, R6, R183, P2 ;  /* 0x000000b706067208 */ /* 0x000fe20001000000 */
[----:B------:R-:W-:Y:S01]  /*6f10*/  FMUL.FTZ R7, R203, R25 ;  /* 0x00000019cb077220 */ /* 0x000fe20000410000 */
[----:B------:R1:W-:Y:S01]  /*6f20*/  STS [R224+0x16000], R0 ;  /* 0x01600000e0007388 */ /* 0x0003e20000000800 */
[----:B------:R-:W-:Y:S01]  /*6f30*/  F2FP.F16.F32.PACK_AB R8, R8, R4 ;  /* 0x000000040808723e */ /* 0x000fe200000000ff */
[----:B------:R-:W-:Y:S01]  /*6f40*/  FADD.FTZ R4, -R183, R30 ;  /* 0x0000001eb7047221 */ /* 0x000fe20000010100 */
[-C--:B------:R-:W-:Y:S01]  /*6f50*/  FSEL R10, R15, R183.reuse, P5 ;  /* 0x000000b70f0a7208 */ /* 0x080fe20002800000 */
[----:B------:R-:W-:Y:S01]  /*6f60*/  FMUL.FTZ R15, R213, R6 ;  /* 0x00000006d50f7220 */ /* 0x000fe20000410000 */
[-C--:B------:R-:W-:Y:S01]  /*6f70*/  FSEL R5, R5, R183.reuse, P3 ;  /* 0x000000b705057208 */ /* 0x080fe20001800000 */
[----:B------:R-:W-:Y:S01]  /*6f80*/  @P1 FADD.FTZ R184, -R184, R29 ;  /* 0x0000001db8b81221 */ /* 0x000fe20000010100 */
[----:B------:R-:W-:Y:S01]  /*6f90*/  FSETP.GE.FTZ.AND P1, PT, R217, RZ, PT ;  /* 0x000000ffd900720b */ /* 0x000fe20003f36000 */
[----:B------:R-:W-:Y:S01]  /*6fa0*/  FMUL.FTZ R14, R211, R10 ;  /* 0x0000000ad30e7220 */ /* 0x000fe20000410000 */
[----:B------:R-:W-:Y:S01]  /*6fb0*/  FSETP.GE.FTZ.AND P2, PT, R200, RZ, PT ;  /* 0x000000ffc800720b */ /* 0x000fe20003f56000 */
[----:B------:R-:W-:Y:S01]  /*6fc0*/  FMUL.FTZ R9, R197, R184 ;  /* 0x000000b8c5097220 */ /* 0x000fe20000410000 */
[-C--:B------:R-:W-:Y:S02]  /*6fd0*/  FSEL R11, R11, R183.reuse, P1 ;  /* 0x000000b70b0b7208 */ /* 0x080fe40000800000 */
[----:B------:R-:W-:Y:S02]  /*6fe0*/  FSETP.GE.FTZ.AND P1, PT, R194, RZ, PT ;  /* 0x000000ffc200720b */ /* 0x000fe40003f36000 */
[----:B------:R-:W-:Y:S01]  /*6ff0*/  FSEL R4, R4, R183, P2 ;  /* 0x000000b704047208 */ /* 0x000fe20001000000 */
[----:B------:R-:W-:Y:S01]  /*7000*/  FMUL.FTZ R18, R217, R11 ;  /* 0x0000000bd9127220 */ /* 0x000fe20000410000 */
[----:B------:R-:W-:Y:S01]  /*7010*/  FMUL.FTZ R11, R205, R5 ;  /* 0x00000005cd0b7220 */ /* 0x000fe20000410000 */
[----:B------:R-:W-:Y:S02]  /*7020*/  FSETP.GE.FTZ.AND P4, PT, R206, RZ, PT ;  /* 0x000000ffce00720b */ /* 0x000fe40003f96000 */
[----:B------:R-:W-:Y:S01]  /*7030*/  FMUL.FTZ R10, R200, R4 ;  /* 0x00000004c80a7220 */ /* 0x000fe20000410000 */
[----:B------:R-:W-:Y:S02]  /*7040*/  F2FP.F16.F32.PACK_AB R5, R18, R19 ;  /* 0x000000131205723e */ /* 0x000fe400000000ff */
[----:B------:R-:W-:Y:S02]  /*7050*/  F2FP.F16.F32.PACK_AB R4, R14, R15 ;  /* 0x0000000f0e04723e */ /* 0x000fe400000000ff */
[----:B------:R-:W-:Y:S01]  /*7060*/  FSEL R6, R26, R183, P4 ;  /* 0x000000b71a067208 */ /* 0x000fe20002000000 */
[----:B------:R-:W-:Y:S01]  /*7070*/  STS [R224+0x16400], R5 ;  /* 0x01640005e0007388 */ /* 0x000fe20000000800 */
[----:B------:R-:W-:Y:S01]  /*7080*/  @P1 FADD.FTZ R183, -R183, R31 ;  /* 0x0000001fb7b71221 */ /* 0x000fe20000010100 */
[----:B------:R-:W-:Y:S03]  /*7090*/  F2FP.F16.F32.PACK_AB R17, R186, R32 ;  /* 0x00000020ba11723e */ /* 0x000fe600000000ff */
[----:B------:R-:W-:Y:S01]  /*70a0*/  STS [R223+0x16000], R8 ;  /* 0x01600008df007388 */ /* 0x000fe20000000800 */
[----:B------:R-:W-:Y:S01]  /*70b0*/  FMUL.FTZ R13, R206, R6 ;  /* 0x00000006ce0d7220 */ /* 0x000fe20000410000 */
[----:B------:R-:W-:Y:S01]  /*70c0*/  F2FP.F16.F32.PACK_AB R12, R185, R34 ;  /* 0x00000022b90c723e */ /* 0x000fe200000000ff */
[----:B------:R-:W-:Y:S02]  /*70d0*/  FMUL.FTZ R6, R194, R183 ;  /* 0x000000b7c2067220 */ /* 0x000fe40000410000 */
[----:B------:R-:W-:Y:S01]  /*70e0*/  STS [R223+0x16400], R4 ;  /* 0x01640004df007388 */ /* 0x000fe20000000800 */
[----:B------:R-:W-:Y:S02]  /*70f0*/  F2FP.F16.F32.PACK_AB R7, R7, R24 ;  /* 0x000000180707723e */ /* 0x000fe400000000ff */
[----:B-1----:R-:W-:Y:S02]  /*7100*/  F2FP.F16.F32.PACK_AB R0, R11, R13 ;  /* 0x0000000d0b00723e */ /* 0x002fe400000000ff */
        /* <DEDUP_REMOVED lines=16> */
[----:B------:R-:W3:Y:S05]  /*7210*/  LDSM.16.MT88.4 R16, [R0+0x7000] ;  /* 0x007000000010783b */ /* 0x000eea0000004200 */
[----:B------:R-:W4:Y:S05]  /*7220*/  LDSM.16.MT88.4 R20, [R0+0x8000] ;  /* 0x008000000014783b */ /* 0x000f2a0000004200 */
[----:B------:R-:W-:Y:S05]  /*7230*/  LDSM.16.MT88.4 R24, [R2+0x19800] ;  /* 0x019800000218783b */ /* 0x000fea0000004200 */
[----:B------:R-:W4:Y:S05]  /*7240*/  LDSM.16.MT88.4 R28, [R0+0x6400] ;  /* 0x00640000001c783b */ /* 0x000f2a0000004200 */
[----:B------:R-:W4:Y:S05]  /*7250*/  LDSM.16.MT88.4 R32, [R2+0x1b800] ;  /* 0x01b800000220783b */ /* 0x000f2a0000004200 */
[----:B------:R-:W4:Y:S01]  /*7260*/  LDSM.16.MT88.4 R132, [R0+0x7400] ;  /* 0x007400000084783b */ /* 0x000f220000004200 */
[-C--:B-1----:R-:W-:Y:S04]  /*7270*/  HMMA.16816.F32 R36, R4, R8.reuse, R36 ;  /* 0x000000080424723c */ /* 0x082fe80000001824 */
[----:B------:R-:W1:Y:S02]  /*7280*/  LDSM.16.MT88.4 R136, [R0+0x8400] ;  /* 0x008400000088783b */ /* 0x000e640000004200 */
        /* <DEDUP_REMOVED lines=93> */
.L_x_1044:
[----:B------:R-:W-:Y:S01]  /*7860*/  LDSM.16.M88.4 R24, [R176] ;  /* 0x00000000b018783b */ /* 0x000fe20000000200 */
[----:B--2---:R-:W-:Y:S01]  /*7870*/  @P0 VIADD R4, R238, 0xffffffc0 ;  /* 0xffffffc0ee040836 */ /* 0x004fe20000000000 */
[C---:B------:R-:W-:Y:S01]  /*7880*/  LEA R230, P1, R243.reuse, R164, 0x2 ;  /* 0x000000a4f3e67211 */ /* 0x040fe200078210ff */
[----:B------:R-:W-:Y:S01]  /*7890*/  @UP1 UIADD3 UR17, UP0, UR14, -0x100, URZ ;  /* 0xffffff000e111890 */ /* 0x000fe2000ff1e03f */
[----:B------:R-:W1:Y:S01]  /*78a0*/  LDSM.16.MT88.4 R8, [R0+0x9000] ;  /* 0x009000000008783b */ /* 0x000e620000004200 */
[----:B------:R-:W-:Y:S01]  /*78b0*/  @P0 IMAD.WIDE R162, R4, R252, UR14 ;  /* 0x0000000e04a20e25 */ /* 0x000fe2000f8e02fc */
[----:B------:R-:W-:Y:S01]  /*78c0*/  LEA.HI.X.SX32 R229, R243, R165, 0x2, P1 ;  /* 0x000000a5f3e57211 */ /* 0x000fe200008f16ff */
[----:B------:R-:W-:Y:S01]  /*78d0*/  @UP1 UIADD3.X UR10, UR15, -0x1, URZ, UP0, !UPT ;  /* 0xffffffff0f0a1890 */ /* 0x000fe200087fe43f */
[----:B------:R-:W2:Y:S02]  /*78e0*/  LDSM.16.MT88.4 R16, [R0+0xb000] ;  /* 0x00b000000010783b */ /* 0x000ea40000004200 */
[----:B------:R-:W-:Y:S02]  /*78f0*/  @UP1 UMOV UR14, UR17 ;  /* 0x00000011000e1c82 */ /* 0x000fe40008000000 */
[----:B------:R-:W3:Y:S02]  /*7900*/  LDSM.16.MT88.4 R28, [R0+0xd000] ;  /* 0x00d00000001c783b */ /* 0x000ee40000004200 */
[----:B------:R-:W-:Y:S01]  /*7910*/  @UP1 UMOV UR15, UR10 ;  /* 0x0000000a000f1c82 */ /* 0x000fe20008000000 */
[----:B------:R-:W-:Y:S01]  /*7920*/  ULOP3.LUT UR10, UR6, 0x1, URZ, 0xc0, !UPT ;  /* 0x00000001060a7892 */ /* 0x000fe2000f8ec03f */
[----:B------:R-:W-:Y:S03]  /*7930*/  LDSM.16.M88.4 R32, [R177] ;  /* 0x00000000b120783b */ /* 0x000fe60000000200 */
        /* <DEDUP_REMOVED lines=93> */
[----:B------:R-:W-:Y:S01]  /*7f10*/  IMAD.U32 R33, RZ, RZ, UR36 ;  /* 0x00000024ff217e24 */ /* 0x000fe2000f8e00ff */
[-C--:B------:R-:W-:Y:S01]  /*7f20*/  LEA.HI.X.SX32 R133, R0, R29.reuse, 0x2, P0 ;  /* 0x0000001d00857211 */ /* 0x080fe200000f16ff */
[----:B------:R-:W-:Y:S01]  /*7f30*/  IMAD.U32 R34, RZ, RZ, UR36 ;  /* 0x00000024ff227e24 */ /* 0x000fe2000f8e00ff */
[-C--:B------:R-:W-:Y:S03]  /*7f40*/  LEA R32, P1, R32, R28.reuse, 0x2 ;  /* 0x0000001c20207211 */ /* 0x080fe600078210ff */
[----:B------:R3:W-:Y:S01]  /*7f50*/  REDG.E.ADD.F32.FTZ.RN.STRONG.GPU desc[UR8][R132.64], R6 ;  /* 0x00000006840079a6 */ /* 0x0007e2000c10f388 */
[-C--:B------:R-:W-:Y:S01]  /*7f60*/  LEA R34, P2, R34, R28.reuse, 0x2 ;  /* 0x0000001c22227211 */ /* 0x080fe200078410ff */
[----:B------:R-:W-:Y:S02]  /*7f70*/  IMAD.U32 R0, RZ, RZ, UR34 ;  /* 0x00000022ff007e24 */ /* 0x000fe4000f8e00ff */
[----:B------:R-:W-:Y:S01]  /*7f80*/  LDSM.16.MT88.4 R132, [R2+0x17800] ;  /* 0x017800000284783b */ /* 0x000fe20000004200 */
[-C--:B------:R-:W-:Y:S01]  /*7f90*/  LEA.HI.X.SX32 R35, R33, R29.reuse, 0x2, P2 ;  /* 0x0000001d21237211 */ /* 0x080fe200010f16ff */
[----:B-1----:R-:W-:Y:S04]  /*7fa0*/  IMAD.U32 R4, RZ, RZ, UR34 ;  /* 0x00000022ff047e24 */ /* 0x002fe8000f8e00ff */
[----:B------:R1:W-:Y:S01]  /*7fb0*/  REDG.E.ADD.F32.FTZ.RN.STRONG.GPU desc[UR8][R34.64], R7 ;  /* 0x00000007220079a6 */ /* 0x0003e2000c10f388 */
[----:B--2---:R-:W-:Y:S01]  /*7fc0*/  IMAD.U32 R5, RZ, RZ, UR35 ;  /* 0x00000023ff057e24 */ /* 0x004fe2000f8e00ff */
[-C--:B------:R-:W-:Y:S04]  /*7fd0*/  LEA R4, P0, R4, R28.reuse, 0x2 ;  /* 0x0000001c04047211 */ /* 0x080fe800078010ff */
[-C--:B------:R-:W-:Y:S02]  /*7fe0*/  LEA.HI.X.SX32 R33, R5, R29.reuse, 0x2, P1 ;  /* 0x0000001d05217211 */ /* 0x080fe400008f16ff */
[-C--:B------:R-:W-:Y:S01]  /*7ff0*/  LEA.HI.X.SX32 R5, R0, R29.reuse, 0x2, P0 ;  /* 0x0000001d00057211 */ /* 0x080fe200000f16ff */
[----:B------:R-:W-:Y:S02]  /*8000*/  IMAD.U32 R0, RZ, RZ, UR33 ;  /* 0x00000021ff007e24 */ /* 0x000fe4000f8e00ff */
[----:B------:R2:W-:Y:S04]  /*8010*/  REDG.E.ADD.F32.FTZ.RN.STRONG.GPU desc[UR8][R32.64], R8 ;  /* 0x00000008200079a6 */ /* 0x0005e8000c10f388 */
[----:B------:R4:W-:Y:S01]  /*8020*/  REDG.E.ADD.F32.FTZ.RN.STRONG.GPU desc[UR8][R4.64], R9 ;  /* 0x00000009040079a6 */ /* 0x0009e2000c10f388 */
[----:B---3--:R-:W-:Y:S02]  /*8030*/  IMAD.U32 R6, RZ, RZ, UR29 ;  /* 0x0000001dff067e24 */ /* 0x008fe4000f8e00ff */
[----:B-1----:R-:W-:Y:S01]  /*8040*/  IMAD.U32 R7, RZ, RZ, UR28 ;  /* 0x0000001cff077e24 */ /* 0x002fe2000f8e00ff */
[----:B--2---:R-:W-:Y:S01]  /*8050*/  MOV R8, UR32 ;  /* 0x0000002000087c02 */ /* 0x004fe20008000f00 */
        /* <DEDUP_REMOVED lines=25> */
[----:B------:R-:W-:Y:S01]  /*81f0*/  IMAD.U32 R0, RZ, RZ, UR31 ;  /* 0x0000001fff007e24 */ /* 0x000fe2000f8e00ff */
[----:B----4-:R-:W-:Y:S01]  /*8200*/  MOV R13, UR24 ;  /* 0x00000018000d7c02 */ /* 0x010fe20008000f00 */
[----:B------:R-:W-:Y:S01]  /*8210*/  LDSM.16.MT88.4 R32, [R2+0x15800] ;  /* 0x015800000220783b */ /* 0x000fe20000004200 */
[-C--:B------:R-:W-:Y:S03]  /*8220*/  LEA R12, P4, R12, R28.reuse, 0x2 ;  /* 0x0000001c0c0c7211 */ /* 0x080fe600078810ff */
[----:B------:R3:W-:Y:S01]  /*8230*/  REDG.E.ADD.F32.FTZ.RN.STRONG.GPU desc[UR8][R10.64], R16 ;  /* 0x000000100a0079a6 */ /* 0x0007e2000c10f388 */
[----:B-1----:R-:W-:Y:S02]  /*8240*/  IMAD.U32 R6, RZ, RZ, UR25 ;  /* 0x00000019ff067e24 */ /* 0x002fe4000f8e00ff */
[----:B------:R-:W-:Y:S02]  /*8250*/  IMAD.U32 R7, RZ, RZ, UR26 ;  /* 0x0000001aff077e24 */ /* 0x000fe4000f8e00ff */
[----:B--2---:R-:W-:Y:S01]  /*8260*/  IMAD.U32 R5, RZ, RZ, UR25 ;  /* 0x00000019ff057e24 */ /* 0x004fe2000f8e00ff */
[-C--:B------:R-:W-:Y:S01]  /*8270*/  LEA R6, P1, R6, R28.reuse, 0x2 ;  /* 0x0000001c06067211 */ /* 0x080fe200078210ff */
[----:B------:R-:W-:Y:S01]  /*8280*/  IMAD.U32 R14, RZ, RZ, UR24 ;  /* 0x00000018ff0e7e24 */ /* 0x000fe2000f8e00ff */
[-C--:B------:R-:W-:Y:S02]  /*8290*/  LEA.HI.X.SX32 R9, R7, R29.reuse, 0x2, P2 ;  /* 0x0000001d07097211 */ /* 0x080fe400010f16ff */
[----:B------:R-:W-:Y:S02]  /*82a0*/  MOV R4, UR31 ;  /* 0x0000001f00047c02 */ /* 0x000fe40008000f00 */
[-C--:B------:R-:W-:Y:S01]  /*82b0*/  LEA.HI.X.SX32 R7, R5, R29.reuse, 0x2, P1 ;  /* 0x0000001d05077211 */ /* 0x080fe200008f16ff */
[----:B------:R1:W-:Y:S01]  /*82c0*/  REDG.E.ADD.F32.FTZ.RN.STRONG.GPU desc[UR8][R8.64], R17 ;  /* 0x00000011080079a6 */ /* 0x0003e2000c10f388 */
[-C--:B------:R-:W-:Y:S01]  /*82d0*/  LEA R4, P0, R4, R28.reuse, 0x2 ;  /* 0x0000001c04047211 */ /* 0x080fe200078010ff */
[----:B---3--:R-:W-:Y:S01]  /*82e0*/  IMAD.U32 R10, RZ, RZ, UR22 ;  /* 0x00000016ff0a7e24 */ /* 0x008fe2000f8e00ff */
[-C--:B------:R-:W-:Y:S01]  /*82f0*/  LEA R14, P5, R14, R28.reuse, 0x2 ;  /* 0x0000001c0e0e7211 */ /* 0x080fe200078a10ff */
[----:B------:R2:W-:Y:S01]  /*8300*/  REDG.E.ADD.F32.FTZ.RN.STRONG.GPU desc[UR8][R6.64], R18 ;  /* 0x00000012060079a6 */ /* 0x0005e2000c10f388 */
[-C--:B------:R-:W-:Y:S01]  /*8310*/  LEA.HI.X.SX32 R5, R0, R29.reuse, 0x2, P0 ;  /* 0x0000001d00057211 */ /* 0x080fe200000f16ff */
[----:B------:R-:W-:Y:S01]  /*8320*/  IMAD.U32 R11, RZ, RZ, UR23 ;  /* 0x00000017ff0b7e24 */ /* 0x000fe2000f8e00ff */
[-C--:B------:R-:W-:Y:S01]  /*8330*/  LEA.HI.X.SX32 R15, R13, R29.reuse, 0x2, P5 ;  /* 0x0000001d0d0f7211 */ /* 0x080fe200028f16ff */
[----:B------:R-:W-:Y:S01]  /*8340*/  IMAD.U32 R0, RZ, RZ, UR30 ;  /* 0x0000001eff007e24 */ /* 0x000fe2000f8e00ff */
[-C--:B------:R-:W-:Y:S01]  /*8350*/  LEA R10, P3, R10, R28.reuse, 0x2 ;  /* 0x0000001c0a0a7211 */ /* 0x080fe200078610ff */
[----:B------:R3:W-:Y:S01]  /*8360*/  REDG.E.ADD.F32.FTZ.RN.STRONG.GPU desc[UR8][R4.64], R19 ;  /* 0x00000013040079a6 */ /* 0x0007e2000c10f388 */
[-C--:B------:R-:W-:Y:S03]  /*8370*/  LEA.HI.X.SX32 R13, R11, R29.reuse, 0x2, P4 ;  /* 0x0000001d0b0d7211 */ /* 0x080fe600020f16ff */
[----:B------:R-:W-:Y:S04]  /*8380*/  REDG.E.ADD.F32.FTZ.RN.STRONG.GPU desc[UR8][R28.64+0x100], R20 ;  /* 0x000100141c0079a6 */ /* 0x000fe8000c10f388 */
[----:B------:R-:W-:Y:S04]  /*8390*/  REDG.E.ADD.F32.FTZ.RN.STRONG.GPU desc[UR8][R30.64+0x100], R21 ;  /* 0x000100151e0079a6 */ /* 0x000fe8000c10f388 */
[----:B------:R-:W-:Y:S04]  /*83a0*/  REDG.E.ADD.F32.FTZ.RN.STRONG.GPU desc[UR8][R14.64], R22 ;  /* 0x000000160e0079a6 */ /* 0x000fe8000c10f388 */
[----:B------:R-:W-:Y:S01]  /*83b0*/  REDG.E.ADD.F32.FTZ.RN.STRONG.GPU desc[UR8][R12.64], R23 ;  /* 0x000000170c0079a6 */ /* 0x000fe2000c10f388 */
[----:B-1----:R-:W-:Y:S02]  /*83c0*/  IMAD.U32 R8, RZ, RZ, UR21 ;  /* 0x00000015ff087e24 */ /* 0x002fe4000f8e00ff */
[----:B------:R-:W-:Y:S01]  /*83d0*/  IMAD.U32 R9, RZ, RZ, UR22 ;  /* 0x00000016ff097e24 */ /* 0x000fe2000f8e00ff */
[----:B------:R-:W-:Y:S01]  /*83e0*/  LDSM.16.MT88.4 R12, [R2+0x17000] ;  /* 0x01700000020c783b */ /* 0x000fe20000004200 */
[----:B--2---:R-:W-:Y:S01]  /*83f0*/  IMAD.U32 R6, RZ, RZ, UR20 ;  /* 0x00000014ff067e24 */ /* 0x004fe2000f8e00ff */
[-C--:B------:R-:W-:Y:S01]  /*8400*/  LEA R8, P2, R8, R28.reuse, 0x2 ;  /* 0x0000001c08087211 */ /* 0x080fe200078410ff */
[----:B------:R-:W-:Y:S01]  /*8410*/  IMAD.U32 R7, RZ, RZ, UR21 ;  /* 0x00000015ff077e24 */ /* 0x000fe2000f8e00ff */
[-C--:B------:R-:W-:Y:S01]  /*8420*/  LEA.HI.X.SX32 R11, R9, R29.reuse, 0x2, P3 ;  /* 0x0000001d090b7211 */ /* 0x080fe200018f16ff */
[----:B------:R-:W-:Y:S01]  /*8430*/  LDSM.16.MT88.4 R16, [R3+0x1000] ;  /* 0x001000000310783b */ /* 0x000fe20000004200 */
[-C--:B------:R-:W-:Y:S01]  /*8440*/  LEA R6, P1, R6, R28.reuse, 0x2 ;  /* 0x0000001c06067211 */ /* 0x080fe200078210ff */
[----:B---3--:R-:W-:Y:S01]  /*8450*/  IMAD.U32 R4, RZ, RZ, UR30 ;  /* 0x0000001eff047e24 */ /* 0x008fe2000f8e00ff */
[-C--:B------:R-:W-:Y:S01]  /*8460*/  LEA.HI.X.SX32 R9, R7, R29.reuse, 0x2, P2 ;  /* 0x0000001d07097211 */ /* 0x080fe200010f16ff */
[----:B------:R-:W-:Y:S01]  /*8470*/  IMAD.U32 R5, RZ, RZ, UR20 ;  /* 0x00000014ff057e24 */ /* 0x000fe2000f8e00ff */
[----:B------:R-:W-:Y:S02]  /*8480*/  REDG.E.ADD.F32.FTZ.RN.STRONG.GPU desc[UR8][R10.64], R24 ;  /* 0x000000180a0079a6 */ /* 0x000fe4000c10f388 */
        /* <DEDUP_REMOVED lines=182> */
[----:B------:R-:W-:Y:S01]  /*8ff0*/  F2FP.F16.F32.PACK_AB R124, R125, R124 ;  /* 0x0000007c7d7c723e */ /* 0x000fe200000000ff */
[----:B------:R-:W-:Y:S01]  /*9000*/  FMUL.FTZ R64, R64, UR6 ;  /* 0x0000000640407c20 */ /* 0x000fe20008410000 */
        /* <DEDUP_REMOVED lines=55> */
[----:B------:R-:W-:Y:S01]  /*9380*/  @UP0 UIADD3 UR5, UR52, UR53, URZ ;  /* 0x0000003534050290 */ /* 0x000fe2000fffe03f */
        /* <DEDUP_REMOVED lines=22> */
[----:B------:R-:W-:Y:S01]  /*94f0*/  PLOP3.LUT P0, PT, PT, PT, UP0, 0x80, 0x0 ;  /* 0x000000000000781c */ /* 0x000fe20003f0f008 */
        /* <DEDUP_REMOVED lines=35> */
.L_x_1046:
        /* <DEDUP_REMOVED lines=19> */
.L_x_1047:
[----:B------:R-:W-:Y:S01]  /*9860*/  BAR.SYNC.DEFER_BLOCKING 0x0 ;  /* 0x0000000000007b1d */ /* 0x000fe20000010000 */
[----:B------:R-:W-:Y:S01]  /*9870*/  USHF.R.S32.HI UR6, URZ, 0x1f, UR5 ;  /* 0x0000001f3f067899 */ /* 0x000fe20008011405 */
[----:B-12---:R-:W-:Y:S01]  /*9880*/  SHF.R.S32.HI R3, RZ, 0x1f, R9 ;  /* 0x0000001fff037819 */ /* 0x006fe20000011409 */
        /* <DEDUP_REMOVED lines=50> */
.L_x_1049:
[----:B------:R-:W-:Y:S05]  /*9bb0*/  BSYNC B0 ;  /* 0x0000000000007941 */ /* 0x000fea0003800000 */
.L_x_1048:
        /* <DEDUP_REMOVED lines=20> */
.L_x_1051:
[----:B------:R-:W-:Y:S05]  /*9d00*/  BSYNC B0 ;  /* 0x0000000000007941 */ /* 0x000fea0003800000 */
.L_x_1050:
        /* <DEDUP_REMOVED lines=32> */
[----:B--2---:R2:W-:Y:S04]  /*9f10*/  @!P2 STG.E.128 desc[UR8][R4.64], R16 ;  /* 0x000000100400a986 */ /* 0x0045e8000c101d08 */
[----:B------:R2:W-:Y:S04]  /*9f20*/  @!P1 STG.E.128 desc[UR8][R4.64+0x40], R12 ;  /* 0x0000400c04009986 */ /* 0x0005e8000c101d08 */
[----:B-1----:R2:W-:Y:S02]  /*9f30*/  @!P0 STG.E.128 desc[UR8][R4.64+0x80], R160 ;  /* 0x000080a004008986 */ /* 0x0025e4000c101d08 */
.L_x_1053:
[----:B------:R-:W-:Y:S05]  /*9f40*/  BSYNC B0 ;  /* 0x0000000000007941 */ /* 0x000fea0003800000 */
.L_x_1052:
        /* <DEDUP_REMOVED lines=20> */
.L_x_1029:
        /* <DEDUP_REMOVED lines=24> */
.L_x_1055:
[----:B------:R-:W-:Y:S01]  /*a210*/  @UP0 UIADD3 UR5, UR52, UR53, URZ ;  /* 0x0000003534050290 */ /* 0x000fe2000fffe03f */
[----:B-1----:R-:W-:Y:S01]  /*a220*/  SHF.R.S32.HI R0, RZ, 0x1f, R3 ;  /* 0x0000001fff007819 */ /* 0x002fe20000011403 */
        /* <DEDUP_REMOVED lines=18> */
[----:B------:R-:W-:-:S03]  /*a350*/  UIADD3 UR16, UR15, UR5, URZ ;  /* 0x000000050f107290 */ /* 0x000fc6000fffe03f */
[----:B------:R-:W-:-:S09]  /*a360*/  UMOV UR5, UR14 ;  /* 0x0000000e00057c82 */ /* 0x000fd20008000000 */
.L_x_1056:
        /* <DEDUP_REMOVED lines=9> */
[----:B------:R-:W-:Y:S02]  /*a400*/  ULDC.64 UR14, c[0x0][0x468] ;  /* 0x00011a00000e7ab9 */ /* 0x000fe40000000a00 */
[----:B------:R-:W-:Y:S01]  /*a410*/  IMAD.U32 R3, RZ, RZ, UR6 ;  /* 0x00000006ff037e24 */ /* 0x000fe2000f8e00ff */
[----:B------:R-:W-:Y:S01]  /*a420*/  IADD3 R6, P0, R4, UR20, RZ ;  /* 0x0000001404067c10 */ /* 0x000fe2000ff1e0ff */
[----:B------:R-:W-:Y:S01]  /*a430*/  UIMAD UR6, UR17, UR14, URZ ;  /* 0x0000000e110672a4 */ /* 0x000fe2000f8e023f */
[C---:B------:R-:W-:Y:S01]  /*a440*/  ISETP.GE.AND P4, PT, R0.reuse, UR7, PT ;  /* 0x0000000700007c0c */ /* 0x040fe2000bf86270 */
[----:B------:R-:W-:Y:S01]  /*a450*/  VIADD R4, R0, 0x40 ;  /* 0x0000004000047836 */ /* 0x000fe20000000000 */
[----:B------:R-:W-:Y:S01]  /*a460*/  IADD3.X R7, R5, UR21, R3, P0, !PT ;  /* 0x0000001505077c10 */ /* 0x000fe200087fe403 */
[----:B------:R-:W-:Y:S01]  /*a470*/  UIMAD UR15, UR56, UR15, UR6 ;  /* 0x0000000f380f72a4 */ /* 0x000fe2000f8e0206 */
[----:B------:R-:W-:Y:S01]  /*a480*/  MOV R3, UR14 ;  /* 0x0000000e00037c02 */ /* 0x000fe20008000f00 */
[----:B------:R-:W-:Y:S01]  /*a490*/  VIADD R12, R232, 0x40 ;  /* 0x00000040e80c7836 */ /* 0x000fe20000000000 */
[----:B------:R-:W-:Y:S01]  /*a4a0*/  ISETP.GE.AND P3, PT, R4, UR7, PT ;  /* 0x0000000704007c0c */ /* 0x000fe2000bf66270 */
[----:B------:R-:W-:Y:S01]  /*a4b0*/  VIADD R11, R232, 0x20 ;  /* 0x00000020e80b7836 */ /* 0x000fe20000000000 */
[----:B------:R-:W-:Y:S01]  /*a4c0*/  SHF.R.S32.HI R13, RZ, 0x1f, R0 ;  /* 0x0000001fff0d7819 */ /* 0x000fe20000011400 */
        /* <DEDUP_REMOVED lines=19> */
.L_x_1058:
[----:B------:R-:W-:Y:S05]  /*a600*/  BSYNC B0 ;  /* 0x0000000000007941 */ /* 0x000fea0003800000 */
.L_x_1057:
        /* <DEDUP_REMOVED lines=19> */
.L_x_1060:
[----:B------:R-:W-:Y:S05]  /*a740*/  BSYNC B0 ;  /* 0x0000000000007941 */ /* 0x000fea0003800000 */
.L_x_1059:
[----:B------:R-:W-:Y:S01]  /*a750*/  UIMAD UR6, UR19, UR12, URZ ;  /* 0x0000000c130672a4 */ /* 0x000fe2000f8e023f */
[----:B-12---:R-:W-:Y:S01]  /*a760*/  IMAD.U32 R4, RZ, RZ, UR12 ;  /* 0x0000000cff047e24 */ /* 0x006fe2000f8e00ff */
[----:B------:R-:W-:Y:S01]  /*a770*/  USHF.R.S32.HI UR10, URZ, 0x1f, UR56 ;  /* 0x0000001f3f0a7899 */ /* 0x000fe20008011438 */
[----:B------:R-:W-:Y:S01]  /*a780*/  BSSY B0, `(.L_x_1061) ;  /* 0x000001d000007945 */ /* 0x000fe20003800000 */
[----:B------:R-:W-:Y:S01]  /*a790*/  UIMAD UR6, UR18, UR13, UR6 ;  /* 0x0000000d120672a4 */ /* 0x000fe2000f8e0206 */
[----:B------:R-:W-:-:S05]  /*a7a0*/  IMAD.WIDE.U32 R4, R4, UR18, R232 ;  /* 0x0000001204047c25 */ /* 0x000fca000f8e00e8 */
[----:B------:R-:W-:Y:S01]  /*a7b0*/  IMAD.U32 R3, RZ, RZ, UR6 ;  /* 0x00000006ff037e24 */ /* 0x000fe2000f8e00ff */
[----:B------:R-:W-:Y:S01]  /*a7c0*/  IADD3 R6, P0, R4, UR5, RZ ;  /* 0x0000000504067c10 */ /* 0x000fe2000ff1e0ff */
[----:B------:R-:W-:Y:S02]  /*a7d0*/  ULDC.64 UR6, c[0x0][0x470] ;  /* 0x00011c0000067ab9 */ /* 0x000fe40000000a00 */
[----:B------:R-:W-:Y:S01]  /*a7e0*/  UIMAD UR5, UR10, UR6, URZ ;  /* 0x000000060a0572a4 */ /* 0x000fe2000f8e023f */
[----:B------:R-:W-:Y:S02]  /*a7f0*/  IADD3.X R7, R5, UR16, R3, P0, !PT ;  /* 0x0000001005077c10 */ /* 0x000fe400087fe403 */
[----:B------:R-:W-:Y:S01]  /*a800*/  MOV R3, UR6 ;  /* 0x0000000600037c02 */ /* 0x000fe20008000f00 */
[----:B------:R-:W-:-:S04]  /*a810*/  UIMAD UR7, UR56, UR7, UR5 ;  /* 0x00000007380772a4 */ /* 0x000fc8000f8e0205 */
        /* <DEDUP_REMOVED lines=19> */
.L_x_1062:
[----:B------:R-:W-:Y:S05]  /*a950*/  BSYNC B0 ;  /* 0x0000000000007941 */ /* 0x000fea0003800000 */
.L_x_1061:
        /* <DEDUP_REMOVED lines=18> */
.L_x_1054:
[----:B------:R-:W-:Y:S05]  /*aa80*/  BSYNC B1 ;  /* 0x0000000000017941 */ /* 0x000fea0003800000 */
.L_x_1024:
[----:B------:R-:W-:Y:S01]  /*aa90*/  R2UR UR6, R251 ;  /* 0x00000000fb0672ca */ /* 0x000fe200000e0000 */
[----:B------:R-:W-:Y:S02]  /*aaa0*/  ULDC UR5, c[0x0][0xc] ;  /* 0x0000030000057ab9 */ /* 0x000fe40000000800 */
[----:B------:R-:W-:-:S10]  /*aab0*/  UIADD3 UR51, UR5, UR51, URZ ;  /* 0x0000003305337290 */ /* 0x000fd4000fffe03f */
[----:B------:R-:W-:-:S06]  /*aac0*/  UISETP.GE.AND UP0, UPT, UR51, UR6, UPT ;  /* 0x000000063300728c */ /* 0x000fcc000bf06270 */
[----:B------:R-:W-:-:S13]  /*aad0*/  PLOP3.LUT P0, PT, PT, PT, UP0, 0x80, 0x0 ;  /* 0x000000000000781c */ /* 0x000fda0003f0f008 */
[----:B------:R-:W-:Y:S05]  /*aae0*/  @P0 BRA `(.L_x_1063) ;  /* 0x0000000000040947 */ /* 0x000fea0003800000 */
[----:B------:R-:W-:Y:S05]  /*aaf0*/  BRA `(.L_x_1064) ;  /* 0xffffff6000307947 */ /* 0x000fea000383ffff */
.L_x_1063:
[----:B------:R-:W-:Y:S05]  /*ab00*/  EXIT ;  /* 0x000000000000794d */ /* 0x000fea0003800000 */
.L_x_1065:
        /* <DEDUP_REMOVED lines=15> */
.L_x_1311:


//--------------------- .text._ZN5flash44flash_bwd_dq_dk_dv_loop_seqk_parallel_kernelI23Flash_bwd_kernel_traitsILi96ELi64ELi128ELi8ELi2ELi4ELi4ELb0ELb0EN7cutlass6half_tE19Flash_kernel_traitsILi96ELi64ELi128ELi8ES3_EELb0ELb0ELb0ELb1ELb0ELb0ELb1EEEvNS_16Flash_bwd_paramsE --------------------------
	.section	.text._ZN5flash44flash_bwd_dq_dk_dv_loop_seqk_parallel_kernelI23Flash_bwd_kernel_traitsILi96ELi64ELi128ELi8ELi2ELi4ELi4ELb0ELb0EN7cutlass6half_tE19Flash_kernel_traitsILi96ELi64ELi128ELi8ES3_EELb0ELb0ELb0ELb1ELb0ELb0ELb1EEEvNS_16Flash_bwd_paramsE,"ax",@progbits
	.align	128
        .global         _ZN5flash44flash_bwd_dq_dk_dv_loop_seqk_parallel_kernelI23Flash_bwd_kernel_traitsILi96ELi64ELi128ELi8ELi2ELi4ELi4ELb0ELb0EN7cutlass6half_tE19Flash_kernel_traitsILi96ELi64ELi128ELi8ES3_EELb0ELb0ELb0ELb1ELb0ELb0ELb1EEEvNS_16Flash_bwd_paramsE
        .type           _ZN5flash44flash_bwd_dq_dk_dv_loop_seqk_parallel_kernelI23Flash_bwd_kernel_traitsILi96ELi64ELi128ELi8ELi2ELi4ELi4ELb0ELb0EN7cutlass6half_tE19Flash_kernel_traitsILi96ELi64ELi128ELi8ES3_EELb0ELb0ELb0ELb1ELb0ELb0ELb1EEEvNS_16Flash_bwd_paramsE,@function
        .size           _ZN5flash44flash_bwd_dq_dk_dv_loop_seqk_parallel_kernelI23Flash_bwd_kernel_traitsILi96ELi64ELi128ELi8ELi2ELi4ELi4ELb0ELb0EN7cutlass6half_tE19Flash_kernel_traitsILi96ELi64ELi128ELi8ES3_EELb0ELb0ELb0ELb1ELb0ELb0ELb1EEEvNS_16Flash_bwd_paramsE,(.L_x_1312 - _ZN5flash44flash_bwd_dq_dk_dv_loop_seqk_parallel_kernelI23Flash_bwd_kernel_traitsILi96ELi64ELi128ELi8ELi2ELi4ELi4ELb0ELb0EN7cutlass6half_tE19Flash_kernel_traitsILi96ELi64ELi128ELi8ES3_EELb0ELb0ELb0ELb1ELb0ELb0ELb1EEEvNS_16Flash_bwd_paramsE)
        .other          _ZN5flash44flash_bwd_dq_dk_dv_loop_seqk_parallel_kernelI23Flash_bwd_kernel_traitsILi96ELi64ELi128ELi8ELi2ELi4ELi4ELb0ELb0EN7cutlass6half_tE19Flash_kernel_traitsILi96ELi64ELi128ELi8ES3_EELb0ELb0ELb0ELb1ELb0ELb0ELb1EEEvNS_16Flash_bwd_paramsE,@"STO_CUDA_ENTRY STV_DEFAULT"
_ZN5flash44flash_bwd_dq_dk_dv_loop_seqk_parallel_kernelI23Flash_bwd_kernel_traitsILi96ELi64ELi128ELi8ELi2ELi4ELi4ELb0ELb0EN7cutlass6half_tE19Flash_kernel_traitsILi96ELi64ELi128ELi8ES3_EELb0ELb0ELb0ELb1ELb0ELb0ELb1EEEvNS_16Flash_bwd_paramsE:
.text._ZN5flash44flash_bwd_dq_dk_dv_loop_seqk_parallel_kernelI23Flash_bwd_kernel_traitsILi96ELi64ELi128ELi8ELi2ELi4ELi4ELb0ELb0EN7cutlass6half_tE19Flash_kernel_traitsILi96ELi64ELi128ELi8ES3_EELb0ELb0ELb0ELb1ELb0ELb0ELb1EEEvNS_16Flash_bwd_paramsE:
        /* <DEDUP_REMOVED lines=19> */
[----:B------:R-:W-:Y:S01]  /*0130*/  UMOV UR59, 0xffffd000 ;  /* 0xffffd000003b7882 */ /* 0x000fe20000000000 */
        /* <DEDUP_REMOVED lines=9> */
[CC--:B------:R-:W-:Y:S01]  /*01d0*/  LEA.HI R9, R20.reuse, R21.reuse, RZ, 0x5 ;  /* 0x0000001514097211 */ /* 0x0c0fe200078f28ff */
[----:B-----5:R-:W-:Y:S01]  /*01e0*/  USHF.L.U32 UR5, UR45, 0x7, URZ ;  /* 0x000000072d057899 */ /* 0x020fe2000800063f */
[----:B-1----:R-:W-:Y:S02]  /*01f0*/  SHF.R.S32.HI R0, RZ, 0x3, R16 ;  /* 0x00000003ff007819 */ /* 0x002fe40000011410 */
[----:B------:R-:W-:Y:S02]  /*0200*/  LOP3.LUT R3, R13, 0xfffffffc, RZ, 0xc0, !PT ;  /* 0xfffffffc0d037812 */ /* 0x000fe400078ec0ff */
[----:B------:R-:W-:Y:S01]  /*0210*/  LEA.HI R5, R20, R21, RZ, 0x4 ;  /* 0x0000001514057211 */ /* 0x000fe200078f20ff */
[----:B------:R-:W-:Y:S01]  /*0220*/  IMAD.SHL.U32 R0, R0, 0x40, RZ ;  /* 0x0000004000007824 */ /* 0x000fe200078e00ff */
[----:B------:R-:W-:Y:S01]  /*0230*/  LOP3.LUT R2, R9, 0xffffffe0, RZ, 0xc0, !PT ;  /* 0xffffffe009027812 */ /* 0x000fe200078ec0ff */
[----:B------:R-:W-:Y:S01]  /*0240*/  IMAD.IADD R18, R21, 0x1, -R3 ;  /* 0x0000000115127824 */ /* 0x000fe200078e0a03 */
[----:B------:R-:W-:-:S02]  /*0250*/  SHF.R.S32.HI R7, RZ, 0x4, R5 ;  /* 0x00000004ff077819 */ /* 0x000fc40000011405 */
[----:B------:R-:W-:Y:S01]  /*0260*/  LOP3.LUT R0, R0, 0xc0, RZ, 0xc0, !PT ;  /* 0x000000c000007812 */ /* 0x000fe200078ec0ff */
[----:B------:R-:W-:Y:S01]  /*0270*/  IMAD.IADD R2, R21, 0x1, -R2 ;  /* 0x0000000115027824 */ /* 0x000fe200078e0a02 */
[----:B------:R-:W-:Y:S01]  /*0280*/  LEA.HI R3, R5, R7, RZ, 0x1 ;  /* 0x0000000705037211 */ /* 0x000fe200078f08ff */
[----:B------:R-:W-:Y:S01]  /*0290*/  IMAD.SHL.U32 R232, R18, 0x8, RZ ;  /* 0x0000000812e87824 */ /* 0x000fe200078e00ff */
[----:B------:R-:W-:Y:S02]  /*02a0*/  SHF.R.U32.HI R4, RZ, 0x3, R0 ;  /* 0x00000003ff047819 */ /* 0x000fe40000011600 */
[----:B------:R-:W-:Y:S02]  /*02b0*/  SHF.R.S32.HI R6, RZ, 0x1f, R2 ;  /* 0x0000001fff067819 */ /* 0x000fe40000011402 */
[----:B------:R-:W-:Y:S02]  /*02c0*/  LOP3.LUT R0, R0, 0x18, R232, 0xf8, !PT ;  /* 0x0000001800007812 */ /* 0x000fe400078ef8e8 */
[----:B------:R-:W-:-:S02]  /*02d0*/  LOP3.LUT R3, R3, 0xfffffffe, RZ, 0xc0, !PT ;  /* 0xfffffffe03037812 */ /* 0x000fc400078ec0ff */
[----:B------:R-:W-:Y:S02]  /*02e0*/  LEA.HI R23, R6, R2, RZ, 0x2 ;  /* 0x0000000206177211 */ /* 0x000fe400078f10ff */
[----:B------:R-:W-:Y:S01]  /*02f0*/  SHF.R.S32.HI R243, RZ, 0x2, R13 ;  /* 0x00000002fff37819 */ /* 0x000fe2000001140d */
[----:B------:R-:W-:Y:S01]  /*0300*/  IMAD.IADD R17, R7, 0x1, -R3 ;  /* 0x0000000107117824 */ /* 0x000fe200078e0a03 */
[----:B------:R-:W-:Y:S02]  /*0310*/  LOP3.LUT R250, R0, R4, RZ, 0x3c, !PT ;  /* 0x0000000400fa7212 */ /* 0x000fe400078e3cff */
[--C-:B------:R-:W-:Y:S02]  /*0320*/  SHF.R.S32.HI R2, RZ, 0x5, R9.reuse ;  /* 0x00000005ff027819 */ /* 0x100fe40000011409 */
[----:B------:R-:W-:Y:S02]  /*0330*/  SHF.R.S32.HI R0, RZ, 0x1f, R9 ;  /* 0x0000001fff007819 */ /* 0x000fe40000011409 */
[----:B------:R-:W-:-:S02]  /*0340*/  LOP3.LUT R4, R5, 0xfffffff0, RZ, 0xc0, !PT ;  /* 0xfffffff005047812 */ /* 0x000fc400078ec0ff */
[----:B------:R-:W-:Y:S02]  /*0350*/  LEA.HI R7, R13, R243, RZ, 0x1 ;  /* 0x000000f30d077211 */ /* 0x000fe400078f08ff */
[-C--:B------:R-:W-:Y:S02]  /*0360*/  LEA.HI R5, R9, R2.reuse, RZ, 0x1 ;  /* 0x0000000209057211 */ /* 0x080fe400078f08ff */
[----:B------:R-:W-:Y:S02]  /*0370*/  LOP3.LUT R8, R16, 0xfffffff8, RZ, 0xc0, !PT ;  /* 0xfffffff810087812 */ /* 0x000fe400078ec0ff */
[----:B------:R-:W-:Y:S01]  /*0380*/  LEA.HI R3, R0, R2, RZ, 0x2 ;  /* 0x0000000200037211 */ /* 0x000fe200078f10ff */
[----:B------:R-:W-:Y:S01]  /*0390*/  IMAD.IADD R0, R21, 0x1, -R4 ;  /* 0x0000000115007824 */ /* 0x000fe200078e0a04 */
[----:B------:R-:W-:Y:S02]  /*03a0*/  LOP3.LUT R7, R7, 0x7fffffe, RZ, 0xc0, !PT ;  /* 0x07fffffe07077812 */ /* 0x000fe400078ec0ff */
[----:B------:R-:W-:-:S02]  /*03b0*/  LOP3.LUT R6, R5, 0xfffffffe, RZ, 0xc0, !PT ;  /* 0xfffffffe05067812 */ /* 0x000fc400078ec0ff */
[----:B------:R-:W-:Y:S01]  /*03c0*/  LOP3.LUT R4, R3, 0xfffffffc, RZ, 0xc0, !PT ;  /* 0xfffffffc03047812 */ /* 0x000fe200078ec0ff */
[----:B------:R-:W-:Y:S01]  /*03d0*/  IMAD.IADD R3, R21, 0x1, -R8 ;  /* 0x0000000115037824 */ /* 0x000fe200078e0a08 */
[----:B------:R-:W-:Y:S01]  /*03e0*/  LEA.HI R12, R20, R21, RZ, 0x6 ;  /* 0x00000015140c7211 */ /* 0x000fe200078f30ff */
[----:B------:R-:W-:Y:S02]  /*03f0*/  IMAD.IADD R5, R243, 0x1, -R7 ;  /* 0x00000001f3057824 */ /* 0x000fe400078e0a07 */
[C---:B------:R-:W-:Y:S01]  /*0400*/  IMAD.IADD R182, R2.reuse, 0x1, -R6 ;  /* 0x0000000102b67824 */ /* 0x040fe200078e0a06 */
[----:B------:R-:W-:Y:S01]  /*0410*/  SHF.R.S32.HI R6, RZ, 0x1f, R0 ;  /* 0x0000001fff067819 */ /* 0x000fe20000011400 */
[C---:B------:R-:W-:Y:S01]  /*0420*/  IMAD.IADD R11, R2.reuse, 0x1, -R4 ;  /* 0x00000001020b7824 */ /* 0x040fe200078e0a04 */
[----:B------:R-:W-:Y:S01]  /*0430*/  LEA.HI R4, R3, R3, RZ, 0x1 ;  /* 0x0000000303047211 */ /* 0x000fe200078f08ff */
[----:B------:R-:W-:Y:S01]  /*0440*/  IMAD R10, R2, 0x8, R5 ;  /* 0x00000008020a7824 */ /* 0x000fe200078e0205 */
[----:B------:R-:W-:-:S02]  /*0450*/  SHF.R.S32.HI R5, RZ, 0x1f, R13 ;  /* 0x0000001fff057819 */ /* 0x000fc4000001140d */
[-C--:B------:R-:W-:Y:S01]  /*0460*/  LEA.HI R13, R6, R0.reuse, RZ, 0x3 ;  /* 0x00000000060d7211 */ /* 0x080fe200078f18ff */
[----:B------:R-:W-:Y:S01]  /*0470*/  IMAD.U32 R250, R10, 0x20, R250 ;  /* 0x000000200afa7824 */ /* 0x000fe200078e00fa */
[----:B------:R-:W-:Y:S02]  /*0480*/  SHF.R.S32.HI R12, RZ, 0x6, R12 ;  /* 0x00000006ff0c7819 */ /* 0x000fe4000001140c */
[----:B------:R-:W-:Y:S02]  /*0490*/  LOP3.LUT R6, R4, 0x3fffffe, RZ, 0xc0, !PT ;  /* 0x03fffffe04067812 */ /* 0x000fe400078ec0ff */
[----:B------:R-:W-:Y:S02]  /*04a0*/  LEA.HI R2, R0, R0, RZ, 0x1 ;  /* 0x0000000000027211 */ /* 0x000fe400078f08ff */
[----:B------:R-:W-:Y:S01]  /*04b0*/  LEA.HI R8, R5, R243, RZ, 0x3 ;  /* 0x000000f305087211 */ /* 0x000fe200078f18ff */
[----:B------:R-:W-:Y:S01]  /*04c0*/  IMAD.IADD R6, R3, 0x1, -R6 ;  /* 0x0000000103067824 */ /* 0x000fe200078e0a06 */
[----:B------:R-:W-:Y:S01]  /*04d0*/  LOP3.LUT R7, R13, 0xfffffff8, RZ, 0xc0, !PT ;  /* 0xfffffff80d077812 */ /* 0x000fe200078ec0ff */
[----:B------:R-:W-:Y:S01]  /*04e0*/  IMAD R5, R12, 0x4, R17 ;  /* 0x000000040c057824 */ /* 0x000fe200078e0211 */
[----:B------:R-:W-:-:S03]  /*04f0*/  LOP3.LUT R9, R2, 0x7fffffe, RZ, 0xc0, !PT ;  /* 0x07fffffe02097812 */ /* 0x000fc600078ec0ff */
[----:B------:R-:W-:Y:S01]  /*0500*/  IMAD R22, R5, 0x8, R6 ;  /* 0x0000000805167824 */ /* 0x000fe200078e0206 */
[----:B------:R-:W-:Y:S01]  /*0510*/  LOP3.LUT R5, R8, 0xfffffff8, RZ, 0xc0, !PT ;  /* 0xfffffff808057812 */ /* 0x000fe200078ec0ff */
[C---:B------:R-:W-:Y:S01]  /*0520*/  IMAD.IADD R15, R0.reuse, 0x1, -R7 ;  /* 0x00000001000f7824 */ /* 0x040fe200078e0a07 */
[--C-:B------:R-:W-:Y:S01]  /*0530*/  SHF.R.S32.HI R7, RZ, 0x1, R2.reuse ;  /* 0x00000001ff077819 */ /* 0x100fe20000011402 */
[----:B------:R-:W-:Y:S01]  /*0540*/  IMAD.SHL.U32 R6, R3, 0x40, RZ ;  /* 0x0000004003067824 */ /* 0x000fe200078e00ff */
[----:B------:R-:W-:Y:S01]  /*0550*/  SHF.R.S32.HI R3, RZ, 0x1f, R2 ;  /* 0x0000001fff037819 */ /* 0x000fe20000011402 */
[----:B------:R-:W-:Y:S01]  /*0560*/  IMAD.IADD R19, R0, 0x1, -R9 ;  /* 0x0000000100137824 */ /* 0x000fe200078e0a09 */
[----:B------:R-:W-:Y:S01]  /*0570*/  SHF.R.S32.HI R0, RZ, 0x1, R4 ;  /* 0x00000001ff007819 */ /* 0x000fe20000011404 */
[----:B------:R-:W-:Y:S01]  /*0580*/  IMAD.IADD R2, R243, 0x1, -R5 ;  /* 0x00000001f3027824 */ /* 0x000fe200078e0a05 */
[----:B------:R-:W-:Y:S01]  /*0590*/  LEA.HI R4, R3, R7, RZ, 0x2 ;  /* 0x0000000703047211 */ /* 0x000fe200078f10ff */
[----:B------:R-:W-:Y:S01]  /*05a0*/  IMAD.SHL.U32 R3, R11, 0x10, RZ ;  /* 0x000000100b037824 */ /* 0x000fe200078e00ff */
[C---:B------:R-:W-:Y:S01]  /*05b0*/  LOP3.LUT P4, RZ, R0.reuse, 0x2, RZ, 0xc0, !PT ;  /* 0x0000000200ff7812 */ /* 0x040fe2000788c0ff */
[----:B------:R-:W-:Y:S01]  /*05c0*/  IMAD.SHL.U32 R0, R0, 0x40, RZ ;  /* 0x0000004000007824 */ /* 0x000fe200078e00ff */
[----:B------:R-:W-:-:S02]  /*05d0*/  LOP3.LUT R5, R4, 0xfffffffc, RZ, 0xc0, !PT ;  /* 0xfffffffc04057812 */ /* 0x000fc400078ec0ff */
[----:B------:R-:W-:Y:S02]  /*05e0*/  LEA.HI R9, R2, R2, RZ, 0x1 ;  /* 0x0000000202097211 */ /* 0x000fe400078f08ff */
[----:B------:R-:W-:Y:S01]  /*05f0*/  LOP3.LUT R0, R0, 0xc0, RZ, 0xc0, !PT ;  /* 0x000000c000007812 */ /* 0x000fe200078ec0ff */
[----:B------:R-:W-:Y:S01]  /*0600*/  IMAD.IADD R14, R7, 0x1, -R5 ;  /* 0x00000001070e7824 */ /* 0x000fe200078e0a05 */
[----:B------:R-:W-:Y:S02]  /*0610*/  LOP3.LUT R8, R6, 0x1c0, RZ, 0xc0, !PT ;  /* 0x000001c006087812 */ /* 0x000fe400078ec0ff */
[----:B------:R-:W-:Y:S02]  /*0620*/  LOP3.LUT R5, R9, 0x3fffffe, RZ, 0xc0, !PT ;  /* 0x03fffffe09057812 */ /* 0x000fe400078ec0ff */
[----:B------:R-:W-:Y:S02]  /*0630*/  LOP3.LUT R4, R0, 0x8, R16, 0xf8, !PT ;  /* 0x0000000800047812 */ /* 0x000fe400078ef810 */
[----:B------:R-:W-:Y:S01]  /*0640*/  SHF.R.U32.HI R0, RZ, 0x3, R0 ;  /* 0x00000003ff007819 */ /* 0x000fe20000011600 */
[----:B------:R-:W-:Y:S01]  /*0650*/  IMAD.IADD R10, R2, 0x1, -R5 ;  /* 0x00000001020a7824 */ /* 0x000fe200078e0a05 */
[----:B------:R-:W-:-:S02]  /*0660*/  LOP3.LUT R3, R8, 0x30, R3, 0xf8, !PT ;  /* 0x0000003008037812 */ /* 0x000fc400078ef803 */
[C---:B------:R-:W-:Y:S02]  /*0670*/  LOP3.LUT R6, R2.reuse, 0x1, RZ, 0xc0, !PT ;  /* 0x0000000102067812 */ /* 0x040fe400078ec0ff */
[C---:B------:R-:W-:Y:S01]  /*0680*/  LOP3.LUT P2, RZ, R2.reuse, 0x2, RZ, 0xc0, !PT ;  /* 0x0000000202ff7812 */ /* 0x040fe2000784c0ff */
[----:B------:R-:W-:Y:S01]  /*0690*/  IMAD.SHL.U32 R2, R2, 0x40, RZ ;  /* 0x0000004002027824 */ /* 0x000fe200078e00ff */
[----:B------:R-:W-:Y:S01]  /*06a0*/  LOP3.LUT R172, R4, R0, RZ, 0x3c, !PT ;  /* 0x0000000004ac7212 */ /* 0x000fe200078e3cff */
[----:B------:R-:W-:Y:S01]  /*06b0*/  IMAD.SHL.U32 R4, R12, 0x20, RZ ;  /* 0x000000200c047824 */ /* 0x000fe200078e00ff */
[----:B------:R-:W-:Y:S02]  /*06c0*/  LEA.HI R0, R20, R21, RZ, 0x7 ;  /* 0x0000001514007211 */ /* 0x000fe400078f38ff */
[----:B------:R-:W-:Y:S01]  /*06d0*/  LOP3.LUT R16, R3, 0x8, R16, 0xf8, !PT ;  /* 0x0000000803107812 */ /* 0x000fe200078ef810 */
[----:B------:R-:W-:Y:S01]  /*06e0*/  IMAD.U32 R172, R22, 0x20, R172 ;  /* 0x0000002016ac7824 */ /* 0x000fe200078e00ac */
[----:B------:R-:W-:-:S02]  /*06f0*/  SHF.R.S32.HI R5, RZ, 0x2, R23 ;  /* 0x00000002ff057819 */ /* 0x000fc40000011417 */
[----:B------:R-:W-:Y:S02]  /*0700*/  SHF.R.S32.HI R3, RZ, 0x3, R13 ;  /* 0x00000003ff037819 */ /* 0x000fe4000001140d */
[----:B------:R-:W-:Y:S01]  /*0710*/  ISETP.NE.U32.AND P3, PT, R6, 0x1, PT ;  /* 0x000000010600780c */ /* 0x000fe20003f65070 */
[----:B------:R-:W-:Y:S01]  /*0720*/  IMAD R24, R182, 0x10, R5 ;  /* 0x00000010b6187824 */ /* 0x000fe200078e0205 */
[----:B------:R-:W-:Y:S01]  /*0730*/  SHF.R.S32.HI R6, RZ, 0x7, R0 ;  /* 0x00000007ff067819 */ /* 0x000fe20000011400 */
[----:B------:R-:W-:Y:S01]  /*0740*/  IMAD.SHL.U32 R0, R18, 0x2, RZ ;  /* 0x0000000212007824 */ /* 0x000fe200078e00ff */
[----:B------:R-:W-:Y:S01]  /*0750*/  LOP3.LUT R2, R2, 0x1c0, RZ, 0xc0, !PT ;  /* 0x000001c002027812 */ /* 0x000fe200078ec0ff */
[----:B------:R-:W-:Y:S01]  /*0760*/  IMAD R19, R3, 0x8, R19 ;  /* 0x0000000803137824 */ /* 0x000fe200078e0213 */
[----:B------:R-:W-:Y:S01]  /*0770*/  LOP3.LUT R251, R4, 0x6, R251, 0xf8, !PT ;  /* 0x0000000604fb7812 */ /* 0x000fe200078ef8fb */
[C---:B------:R-:W-:Y:S01]  /*0780*/  IMAD R12, R11.reuse, 0x2, R3 ;  /* 0x000000020b0c7824 */ /* 0x040fe200078e0203 */
[----:B------:R-:W-:Y:S01]  /*0790*/  SHF.R.U32.HI R7, RZ, 0x3, R8 ;  /* 0x00000003ff077819 */ /* 0x000fe20000011608 */
[----:B------:R-:W-:Y:S01]  /*07a0*/  IMAD R8, R11, 0x200, R0 ;  /* 0x000002000b087824 */ /* 0x000fe200078e0200 */
[----:B------:R-:W-:Y:S01]  /*07b0*/  LOP3.LUT R4, R2, 0x20, R4, 0xf8, !PT ;  /* 0x0000002002047812 */ /* 0x000fe200078ef804 */
[----:B------:R1:W-:Y:S01]  /*07c0*/  STL [R1], R24 ;  /* 0x0000001801007387 */ /* 0x0003e20000100800 */
[----:B------:R-:W-:Y:S01]  /*07d0*/  SHF.R.U32.HI R3, RZ, 0x3, R2 ;  /* 0x00000003ff037819 */ /* 0x000fe20000011602 */
[----:B------:R-:W-:Y:S01]  /*07e0*/  IMAD R2, R6, 0x1000, R0 ;  /* 0x0000100006027824 */ /* 0x000fe200078e0200 */
[----:B------:R-:W-:Y:S01]  /*07f0*/  LOP3.LUT R5, R16, R7, RZ, 0x3c, !PT ;  /* 0x0000000710057212 */ /* 0x000fe200078e3cff */
[----:B------:R-:W-:Y:S01]  /*0800*/  VIADD R0, R24, 0xffffffc0 ;  /* 0xffffffc018007836 */ /* 0x000fe20000000000 */
[----:B------:R-:W-:Y:S01]  /*0810*/  LOP3.LUT R4, R4, R3, RZ, 0x3c, !PT ;  /* 0x0000000304047212 */ /* 0x000fe200078e3cff */
[----:B------:R-:W-:Y:S01]  /*0820*/  IMAD R3, R182, 0x400, R2 ;  /* 0x00000400b6037824 */ /* 0x000fe200078e0202 */
[C---:B------:R-:W-:Y:S01]  /*0830*/  LOP3.LUT P5, RZ, R15.reuse, 0x2, RZ, 0xc0, !PT ;  /* 0x000000020fff7812 */ /* 0x040fe200078ac0ff */
[----:B------:R-:W-:Y:S01]  /*0840*/  IMAD R10, R10, 0x20, R8 ;  /* 0x000000200a0a7824 */ /* 0x000fe200078e0208 */
[----:B------:R-:W-:Y:S01]  /*0850*/  SHF.R.S32.HI R2, RZ, 0x1f, R0 ;  /* 0x0000001fff027819 */ /* 0x000fe20000011400 */
[----:B------:R-:W-:Y:S01]  /*0860*/  IMAD.IADD R196, R4, 0x1, R3 ;  /* 0x0000000104c47824 */ /* 0x000fe200078e0203 */
[C---:B------:R-:W-:Y:S01]  /*0870*/  LOP3.LUT P6, RZ, R15.reuse, 0x4, RZ, 0xc0, !PT ;  /* 0x000000040fff7812 */ /* 0x040fe200078cc0ff */
[----:B------:R-:W-:Y:S01]  /*0880*/  IMAD.SHL.U32 R4, R15, 0x40, RZ ;  /* 0x000000400f047824 */ /* 0x000fe200078e00ff */
[----:B------:R-:W-:Y:S01]  /*0890*/  SHF.L.U64.HI R252, R0, 0x2, R2 ;  /* 0x0000000200fc7819 */ /* 0x000fe20000010202 */
[----:B------:R-:W-:Y:S01]  /*08a0*/  IMAD.SHL.U32 R0, R6, 0x8, RZ ;  /* 0x0000000806007824 */ /* 0x000fe200078e00ff */
[----:B------:R-:W-:Y:S01]  /*08b0*/  LEA R196, R196, UR4, 0x1 ;  /* 0x00000004c4c47c11 */ /* 0x000fe2000f8e08ff */
[----:B------:R-:W-:Y:S01]  /*08c0*/  IMAD.SHL.U32 R2, R14, 0x40, RZ ;  /* 0x000000400e027824 */ /* 0x000fe200078e00ff */
[----:B------:R-:W-:Y:S01]  /*08d0*/  LOP3.LUT R4, R4, 0x1c0, RZ, 0xc0, !PT ;  /* 0x000001c004047812 */ /* 0x000fe200078ec0ff */
[C---:B------:R-:W-:Y:S01]  /*08e0*/  IMAD.SHL.U32 R6, R17.reuse, 0x8, RZ ;  /* 0x0000000811067824 */ /* 0x040fe200078e00ff */
[----:B------:R-:W-:Y:S01]  /*08f0*/  LOP3.LUT R7, R0, 0x8, RZ, 0xc0, !PT ;  /* 0x0000000800077812 */ /* 0x000fe200078ec0ff */
[C---:B------:R-:W-:Y:S01]  /*0900*/  IMAD R3, R17.reuse, 0x200, R5 ;  /* 0x0000020011037824 */ /* 0x040fe200078e0205 */
[----:B------:R-:W-:Y:S01]  /*0910*/  SHF.R.S32.HI R0, RZ, 0x1, R9 ;  /* 0x00000001ff007819 */ /* 0x000fe20000011409 */
[----:B------:R-:W-:Y:S01]  /*0920*/  IMAD.SHL.U32 R9, R17, 0x10, RZ ;  /* 0x0000001011097824 */ /* 0x000fe200078e00ff */
[----:B------:R-:W-:Y:S01]  /*0930*/  LOP3.LUT R2, R2, 0xc0, RZ, 0xc0, !PT ;  /* 0x000000c002027812 */ /* 0x000fe200078ec0ff */
[----:B------:R-:W-:Y:S01]  /*0940*/  VIADD R194, R196, 0x20 ;  /* 0x00000020c4c27836 */ /* 0x000fe20000000000 */
[C---:B------:R-:W-:Y:S01]  /*0950*/  LOP3.LUT P1, RZ, R0.reuse, 0x2, RZ, 0xc0, !PT ;  /* 0x0000000200ff7812 */ /* 0x040fe2000782c0ff */
[----:B------:R-:W-:Y:S01]  /*0960*/  IMAD.SHL.U32 R0, R0, 0x40, RZ ;  /* 0x0000004000007824 */ /* 0x000fe200078e00ff */
[----:B------:R-:W-:Y:S01]  /*0970*/  LOP3.LUT R6, R6, 0x8, RZ, 0xc0, !PT ;  /* 0x0000000806067812 */ /* 0x000fe200078ec0ff */
[----:B------:R-:W-:Y:S01]  /*0980*/  @P2 VIADD R194, R196, 0xffffffe0 ;  /* 0xffffffe0c4c22836 */ /* 0x000fe20000000000 */
[----:B------:R-:W-:-:S02]  /*0990*/  SHF.R.U32.HI R176, RZ, 0x3, R4 ;  /* 0x00000003ffb07819 */ /* 0x000fc40000011604 */
[----:B------:R-:W-:Y:S02]  /*09a0*/  LOP3.LUT R0, R0, 0xc0, RZ, 0xc0, !PT ;  /* 0x000000c000007812 */ /* 0x000fe400078ec0ff */
        /* <DEDUP_REMOVED lines=12> */
[----:B------:R-:W-:Y:S01]  /*0a70*/  IMAD.U32 R176, R12, 0x200, R176 ;  /* 0x000002000cb07824 */ /* 0x000fe200078e00b0 */
[----:B------:R-:W-:Y:S01]  /*0a80*/  SEL R177, R180, 0xffffffe0, !P5 ;  /* 0xffffffe0b4b17807 */ /* 0x000fe20006800000 */
[----:B------:R-:W-:Y:S01]  /*0a90*/  IMAD R182, R182, 0x200, R0 ;  /* 0x00000200b6b67824 */ /* 0x000fe200078e0200 */
[----:B------:R-:W-:Y:S01]  /*0aa0*/  SEL R193, R193, 0x10, !P3 ;  /* 0x00000010c1c17807 */ /* 0x000fe20005800000 */
[----:B------:R-:W-:Y:S01]  /*0ab0*/  IMAD.IADD R181, R0, 0x1, R2 ;  /* 0x0000000100b57824 */ /* 0x000fe200078e0202 */
[----:B------:R-:W-:Y:S01]  /*0ac0*/  SEL R178, R178, 0x40, P6 ;  /* 0x00000040b2b27807 */ /* 0x000fe20003000000 */
[----:B------:R-:W-:Y:S01]  /*0ad0*/  IMAD.U32 R0, RZ, RZ, UR6 ;  /* 0x00000006ff007e24 */ /* 0x000fe2000f8e00ff */
[----:B------:R-:W-:Y:S01]  /*0ae0*/  UIADD3 UR6, UR4, 0x9000, URZ ;  /* 0x0000900004067890 */ /* 0x000fe2000fffe03f */
[----:B------:R-:W-:Y:S01]  /*0af0*/  IMAD.U32 R2, RZ, RZ, UR5 ;  /* 0x00000005ff027e24 */ /* 0x000fe2000f8e00ff */
[----:B------:R-:W-:Y:S01]  /*0b00*/  SEL R173, R180, 0xffffffe0, !P4 ;  /* 0xffffffe0b4ad7807 */ /* 0x000fe20006000000 */
[----:B------:R-:W-:Y:S01]  /*0b10*/  IMAD.U32 R0, RZ, RZ, UR5 ;  /* 0x00000005ff007e24 */ /* 0x000fe2000f8e00ff */
[----:B------:R-:W-:Y:S01]  /*0b20*/  UIADD3 UR5, UR4, 0x15000, URZ ;  /* 0x0001500004057890 */ /* 0x000fe2000fffe03f */
[----:B------:R-:W-:Y:S01]  /*0b30*/  IMAD.IADD R8, R8, 0x1, R10 ;  /* 0x0000000108087824 */ /* 0x000fe200078e020a */
[----:B------:R-:W-:Y:S01]  /*0b40*/  LEA R172, R172, UR4, 0x1 ;  /* 0x00000004acac7c11 */ /* 0x000fe2000f8e08ff */
[----:B------:R-:W-:Y:S01]  /*0b50*/  IMAD.IADD R195, R196, 0x1, R193 ;  /* 0x00000001c4c37824 */ /* 0x000fe200078e02c1 */
[----:B------:R-:W-:Y:S01]  /*0b60*/  LOP3.LUT P0, RZ, R14, 0x2, RZ, 0xc0, !PT ;  /* 0x000000020eff7812 */ /* 0x000fe2000780c0ff */
[----:B------:R-:W-:Y:S01]  /*0b70*/  IMAD.IADD R182, R182, 0x1, R6 ;  /* 0x00000001b6b67824 */ /* 0x000fe200078e0206 */
[----:B------:R-:W-:Y:S01]  /*0b80*/  LEA R176, R176, UR5, 0x1 ;  /* 0x00000005b0b07c11 */ /* 0x000fe2000f8e08ff */
[----:B------:R-:W-:Y:S01]  /*0b90*/  IMAD.IADD R173, R173, 0x1, R172 ;  /* 0x00000001adad7824 */ /* 0x000fe200078e02ac */
[----:B------:R-:W-:Y:S01]  /*0ba0*/  LEA R244, R8, UR6, 0x1 ;  /* 0x0000000608f47c11 */ /* 0x000fe2000f8e08ff */
[----:B------:R-:W-:Y:S01]  /*0bb0*/  IMAD.IADD R193, R193, 0x1, R194 ;  /* 0x00000001c1c17824 */ /* 0x000fe200078e02c2 */
[----:B------:R-:W-:Y:S01]  /*0bc0*/  SEL R180, R180, 0xffffffe0, !P0 ;  /* 0xffffffe0b4b47807 */ /* 0x000fe20004000000 */
[----:B------:R-:W-:Y:S01]  /*0bd0*/  IMAD.IADD R177, R176, 0x1, R177 ;  /* 0x00000001b0b17824 */ /* 0x000fe200078e02b1 */
[----:B------:R-:W-:Y:S01]  /*0be0*/  LEA R2, R3, UR4, 0x1 ;  /* 0x0000000403027c11 */ /* 0x000fe2000f8e08ff */
[----:B------:R-:W-:-:S02]  /*0bf0*/  VIADD R245, R244, 0x20 ;  /* 0x00000020f4f57836 */ /* 0x000fc40000000000 */
[--C-:B------:R-:W-:Y:S02]  /*0c00*/  IMAD.IADD R179, R176, 0x1, R178.reuse ;  /* 0x00000001b0b37824 */ /* 0x100fe400078e02b2 */
[----:B------:R-:W-:Y:S02]  /*0c10*/  IMAD.IADD R178, R177, 0x1, R178 ;  /* 0x00000001b1b27824 */ /* 0x000fe400078e02b2 */
[----:B-1----:R-:W-:-:S07]  /*0c20*/  @P1 VIADD R245, R244, 0xffffffe0 ;  /* 0xffffffe0f4f51836 */ /* 0x002fce0000000000 */
.L_x_1107:
        /* <DEDUP_REMOVED lines=67> */
.L_x_1066:
        /* <DEDUP_REMOVED lines=20> */
[----:B------:R-:W-:Y:S01]  /*11a0*/  USEL UR31, UR6, URZ, UP2 ;  /* 0x0000003f061f7287 */ /* 0x000fe20009000000 */
[----:B------:R-:W-:Y:S01]  /*11b0*/  ULDC.U8 UR25, c[0x0][0x480] ;  /* 0x0001200000197ab9 */ /* 0x000fe20000000000 */
[----:B------:R-:W-:Y:S01]  /*11c0*/  ULDC.U8 UR24, c[0x0][0x3d8] ;  /* 0x0000f60000187ab9 */ /* 0x000fe20000000000 */
[----:B------:R-:W-:Y:S01]  /*11d0*/  UIMAD.WIDE.U32 UR16, UR14, UR34, URZ ;  /* 0x000000220e1072a5 */ /* 0x000fe2000f8e003f */
[----:B-1----:R-:W-:Y:S01]  /*11e0*/  IABS R6, R7 ;  /* 0x0000000700067213 */ /* 0x002fe20000000000 */
[----:B------:R-:W-:Y:S01]  /*11f0*/  @UP0 UIADD3 UR6, UR38, UR39, URZ ;  /* 0x0000002726060290 */ /* 0x000fe2000fffe03f */
[----:B------:R-:W-:Y:S01]  /*1200*/  ISETP.NE.AND P3, PT, R7, RZ, PT ;  /* 0x000000ff0700720c */ /* 0x000fe20003f65270 */
[----:B------:R-:W-:Y:S01]  /*1210*/  UISETP.NE.AND UP4, UPT, UR25, URZ, UPT ;  /* 0x0000003f1900728c */ /* 0x000fe2000bf85270 */
[----:B------:R-:W1:Y:S01]  /*1220*/  I2F.RP R4, R6 ;  /* 0x0000000600047306 */ /* 0x000e620000209400 */
[----:B------:R-:W-:-:S02]  /*1230*/  UISETP.NE.AND UP3, UPT, UR24, URZ, UPT ;  /* 0x0000003f1800728c */ /* 0x000fc4000bf65270 */
[----:B------:R-:W-:Y:S02]  /*1240*/  USEL UR54, UR20, UR16, !UP1 ;  /* 0x0000001014367287 */ /* 0x000fe4000c800000 */
[----:B--2---:R-:W-:Y:S01]  /*1250*/  UIMAD.WIDE.U32 UR28, UR5, UR12, URZ ;  /* 0x0000000c051c72a5 */ /* 0x004fe2000f8e003f */
[----:B------:R-:W-:Y:S01]  /*1260*/  @UP0 ULDC.64 UR24, c[0x0][0x248] ;  /* 0x0000920000180ab9 */ /* 0x000fe20000000a00 */
[----:B------:R-:W-:Y:S02]  /*1270*/  UIADD3 UR46, UR21, UR23, URZ ;  /* 0x00000017152e7290 */ /* 0x000fe4000fffe03f */
[----:B------:R-:W-:Y:S02]  /*1280*/  UIMAD UR49, UR5, UR13, UR29 ;  /* 0x0000000d053172a4 */ /* 0x000fe4000f8e021d */
[----:B------:R-:W-:Y:S02]  /*1290*/  @!UP1 UIMAD UR5, UR57, UR8, URZ ;  /* 0x00000008390592a4 */ /* 0x000fe4000f8e023f */
[----:B------:R-:W-:Y:S01]  /*12a0*/  USHF.R.S32.HI UR29, URZ, 0x1f, UR58 ;  /* 0x0000001f3f1d7899 */ /* 0x000fe2000801143a */
[----:B-1----:R-:W1:Y:S01]  /*12b0*/  MUFU.RCP R4, R4 ;  /* 0x0000000400047308 */ /* 0x002e620000001000 */
[----:B------:R-:W-:-:S02]  /*12c0*/  @!UP1 UIMAD UR30, UR45, UR9, UR5 ;  /* 0x000000092d1e92a4 */ /* 0x000fc4000f8e0205 */
[----:B------:R-:W-:Y:S01]  /*12d0*/  UIADD3 UR5, UR40, 0x3f, URZ ;  /* 0x0000003f28057890 */ /* 0x000fe2000fffe03f */
[----:B------:R-:W-:Y:S01]  /*12e0*/  @UP1 ULDC.64 UR12, c[0x0][0x420] ;  /* 0x00010800000c1ab9 */ /* 0x000fe20000000a00 */
[----:B------:R-:W-:Y:S02]  /*12f0*/  ULDC UR61, c[0x0][0x2dc] ;  /* 0x0000b700003d7ab9 */ /* 0x000fe40000000800 */
[----:B------:R-:W-:Y:S02]  /*1300*/  USHF.R.S32.HI UR19, URZ, 0x1f, UR5 ;  /* 0x0000001f3f137899 */ /* 0x000fe40008011405 */
[----:B------:R-:W-:Y:S02]  /*1310*/  @UP1 UIMAD.WIDE.U32 UR36, UR14, UR12, URZ ;  /* 0x0000000c0e2412a5 */ /* 0x000fe4000f8e003f */
[----:B------:R-:W-:Y:S02]  /*1320*/  ULEA.HI UR44, UR19, UR5, URZ, 0x6 ;  /* 0x00000005132c7291 */ /* 0x000fe4000f8f303f */
[----:B------:R-:W-:Y:S01]  /*1330*/  UIMAD UR5, UR29, UR45, URZ ;  /* 0x0000002d1d0572a4 */ /* 0x000fe2000f8e023f */
[----:B------:R-:W-:Y:S01]  /*1340*/  ULDC UR60, c[0x0][0x270] ;  /* 0x00009c00003c7ab9 */ /* 0x000fe20000000800 */
[----:B------:R-:W-:Y:S01]  /*1350*/  @UP0 UIMAD.WIDE.U32 UR20, UR6, UR24, URZ ;  /* 0x00000018061402a5 */ /* 0x000fe2000f8e003f */
[----:B-1----:R-:W-:Y:S01]  /*1360*/  VIADD R4, R4, 0xffffffe ;  /* 0x0ffffffe04047836 */ /* 0x002fe20000000000 */
[----:B------:R-:W-:-:S02]  /*1370*/  @UP1 UIMAD UR48, UR14, UR13, UR37 ;  /* 0x0000000d0e3012a4 */ /* 0x000fc4000f8e0225 */
[----:B------:R-:W-:Y:S01]  /*1380*/  @!UP1 UIMAD.WIDE.U32 UR32, UR45, UR8, URZ ;  /* 0x000000082d2092a5 */ /* 0x000fe2000f8e003f */
[----:B------:R-:W1:Y:S01]  /*1390*/  F2I.FTZ.U32.TRUNC.NTZ R5, R4 ;  /* 0x0000000400057305 */ /* 0x000e62000021f000 */
[----:B------:R-:W-:Y:S02]  /*13a0*/  @UP0 UIMAD UR6, UR6, UR25, URZ ;  /* 0x00000019060602a4 */ /* 0x000fe4000f8e023f */
[----:B------:R-:W-:Y:S02]  /*13b0*/  UIMAD.WIDE UR8, UR61, UR60, URZ ;  /* 0x0000003c3d0872a5 */ /* 0x000fe4000f8e023f */
[----:B------:R-:W-:Y:S02]  /*13c0*/  UIMAD.WIDE.U32 UR12, UR45, UR58, URZ ;  /* 0x0000003a2d0c72a5 */ /* 0x000fe4000f8e003f */
[----:B------:R-:W-:Y:S02]  /*13d0*/  UIMAD UR5, UR57, UR58, UR5 ;  /* 0x0000003a390572a4 */ /* 0x000fe4000f8e0205 */
[----:B------:R-:W-:-:S02]  /*13e0*/  UIMAD UR22, UR14, UR35, URZ ;  /* 0x000000230e1672a4 */ /* 0x000fc4000f8e023f */
[----:B------:R-:W-:Y:S02]  /*13f0*/  @UP0 UIADD3 UR29, UR21, UR6, URZ ;  /* 0x00000006151d0290 */ /* 0x000fe4000fffe03f */
[----:B------:R-:W-:Y:S01]  /*1400*/  USHF.L.U64.HI UR15, UR45, 0x7, UR57 ;  /* 0x000000072d0f7899 */ /* 0x000fe20008010239 */
        /* <DEDUP_REMOVED lines=8> */
[----:B------:R-:W-:-:S02]  /*1490*/  USEL UR42, UR15, URZ, UP2 ;  /* 0x0000003f0f2a7287 */ /* 0x000fc40009000000 */
[----:B------:R-:W-:Y:S02]  /*14a0*/  UIMAD.WIDE.U32 UR16, UR8, UR12, URZ ;  /* 0x0000000c081072a5 */ /* 0x000fe4000f8e003f */
[----:B------:R-:W-:Y:S01]  /*14b0*/  UIMAD UR5, UR8, UR5, UR6 ;  /* 0x00000005080572a4 */ /* 0x000fe2000f8e0206 */
[----:B------:R-:W-:Y:S01]  /*14c0*/  IMAD.HI.U32 R0, R0, R3, RZ ;  /* 0x0000000300007227 */ /* 0x000fe200078e00ff */
[----:B------:R-:W-:Y:S02]  /*14d0*/  UIMAD.WIDE.U32 UR12, UR8, UR14, URZ ;  /* 0x0000000e080c72a5 */ /* 0x000fe4000f8e003f */
[----:B------:R-:W-:Y:S02]  /*14e0*/  @UP3 UIMAD UR15, UR45, UR43, URZ ;  /* 0x0000002b2d0f32a4 */ /* 0x000fe4000f8e023f */
[----:B------:R-:W-:Y:S01]  /*14f0*/  IADD3 R4, -R0, RZ, RZ ;  /* 0x000000ff00047210 */ /* 0x000fe20007ffe1ff */
[----:B------:R-:W-:Y:S02]  /*1500*/  ULOP3.LUT UR6, UR44, 0xffffffc0, URZ, 0xc0, !UPT ;  /* 0xffffffc02c067892 */ /* 0x000fe4000f8ec03f */
[----:B------:R-:W-:-:S02]  /*1510*/  UIADD3 UR47, UR17, UR5, URZ ;  /* 0x00000005112f7290 */ /* 0x000fc4000fffe03f */
[C---:B------:R-:W-:Y:S01]  /*1520*/  IMAD R3, R6.reuse, R4, R3 ;  /* 0x0000000406037224 */ /* 0x040fe200078e0203 */
[----:B------:R-:W-:Y:S02]  /*1530*/  USEL UR55, UR16, UR12, !UP1 ;  /* 0x0000000c10377287 */ /* 0x000fe4000c800000 */
[----:B------:R-:W-:Y:S02]  /*1540*/  @UP3 USEL UR5, UR15, UR14, !UP1 ;  /* 0x0000000e0f053287 */ /* 0x000fe4000c800000 */
[----:B------:R-:W-:Y:S01]  /*1550*/  ISETP.GT.U32.AND P1, PT, R6, R3, PT ;  /* 0x000000030600720c */ /* 0x000fe20003f24070 */
[----:B------:R-:W-:Y:S01]  /*1560*/  UIADD3 UR16, UR6, -0x40, URZ ;  /* 0xffffffc006107890 */ /* 0x000fe2000fffe03f */
[----:B------:R-:W-:Y:S01]  /*1570*/  @UP3 ULDC UR19, c[0x0][0x2e4] ;  /* 0x0000b90000133ab9 */ /* 0x000fe20000000800 */
[----:B------:R-:W-:Y:S02]  /*1580*/  @!UP3 UIMAD UR12, UR45, UR60, UR56 ;  /* 0x0000003c2d0cb2a4 */ /* 0x000fe4000f8e0238 */
[----:B------:R-:W-:-:S02]  /*1590*/  @UP3 UIMAD UR23, UR56, UR19, UR5 ;  /* 0x00000013381732a4 */ /* 0x000fc4000f8e0205 */
[----:B------:R-:W-:Y:S02]  /*15a0*/  USHF.R.S32.HI UR19, URZ, 0x1f, UR16 ;  /* 0x0000001f3f137899 */ /* 0x000fe40008011410 */
[----:B------:R-:W-:Y:S02]  /*15b0*/  UIADD3 UR5, UP2, UR16, UR31, URZ ;  /* 0x0000001f10057290 */ /* 0x000fe4000ff5e03f */
[----:B------:R-:W-:Y:S02]  /*15c0*/  @!UP3 UIMAD UR23, UR12, UR43, URZ ;  /* 0x0000002b0c17b2a4 */ /* 0x000fe4000f8e023f */
        /* <DEDUP_REMOVED lines=9> */
[----:B------:R-:W-:Y:S01]  /*1660*/  @UP0 UMOV UR22, UR20 ;  /* 0x0000001400160c82 */ /* 0x000fe20008000000 */
[----:B------:R-:W-:Y:S01]  /*1670*/  @UP0 ULDC.64 UR20, c[0x0][0x250] ;  /* 0x0000940000140ab9 */ /* 0x000fe20000000a00 */
[----:B------:R-:W-:Y:S01]  /*1680*/  UIMAD.WIDE.U32 UR42, UR8, UR5, URZ ;  /* 0x00000005082a72a5 */ /* 0x000fe2000f8e003f */
[----:B------:R-:W-:Y:S01]  /*1690*/  ISETP.GE.AND P2, PT, R3, RZ, PT ;  /* 0x000000ff0300720c */ /* 0x000fe20003f46270 */
[----:B------:R-:W-:-:S02]  /*16a0*/  UIMAD UR5, UR8, UR12, UR9 ;  /* 0x0000000c080572a4 */ /* 0x000fc4000f8e0209 */
[----:B------:R-:W-:Y:S02]  /*16b0*/  @UP0 UIMAD.WIDE.U32 UR8, UR26, UR20, URZ ;  /* 0x000000141a0802a5 */ /* 0x000fe4000f8e003f */
[----:B------:R-:W-:Y:S02]  /*16c0*/  @UP1 UIADD3 UR47, UR13, UR6, URZ ;  /* 0x000000060d2f1290 */ /* 0x000fe4000fffe03f */
[----:B------:R-:W-:Y:S01]  /*16d0*/  @P0 IADD3 R0, R0, 0x1, RZ ;  /* 0x0000000100000810 */ /* 0x000fe20007ffe0ff */
[----:B------:R-:W-:Y:S01]  /*16e0*/  UIMAD UR50, UR56, UR61, URZ ;  /* 0x0000003d383272a4 */ /* 0x000fe2000f8e023f */
[----:B------:R-:W-:Y:S01]  /*16f0*/  PLOP3.LUT P0, PT, PT, PT, UP3, 0x80, 0x0 ;  /* 0x000000000000781c */ /* 0x000fe20003f0f038 */
[----:B------:R-:W-:Y:S02]  /*1700*/  @UP0 UIMAD UR6, UR26, UR21, URZ ;  /* 0x000000151a0602a4 */ /* 0x000fe4000f8e023f */
[----:B------:R-:W-:Y:S01]  /*1710*/  IMAD.MOV.U32 R13, RZ, RZ, R0 ;  /* 0x000000ffff0d7224 */ /* 0x000fe200078e0000 */
[----:B------:R-:W-:-:S02]  /*1720*/  USEL UR51, UR28, URZ, UP4 ;  /* 0x0000003f1c337287 */ /* 0x000fc4000a000000 */
[----:B------:R-:W-:Y:S02]  /*1730*/  USEL UR52, UR49, URZ, UP4 ;  /* 0x0000003f31347287 */ /* 0x000fe4000a000000 */
[----:B------:R-:W-:Y:S01]  /*1740*/  USHF.R.S32.HI UR41, URZ, 0x1f, UR27 ;  /* 0x0000001f3f297899 */ /* 0x000fe2000801141b */
[----:B------:R-:W-:Y:S01]  /*1750*/  @!P2 IADD3 R13, -R13, RZ, RZ ;  /* 0x000000ff0d0da210 */ /* 0x000fe20007ffe1ff */
[----:B------:R-:W-:Y:S01]  /*1760*/  @!UP1 UIADD3 UR48, UR33, UR30, URZ ;  /* 0x0000001e21309290 */ /* 0x000fe2000fffe03f */
[----:B------:R-:W-:Y:S01]  /*1770*/  @!P3 LOP3.LUT R13, RZ, R7, RZ, 0x33, !PT ;  /* 0x00000007ff0db212 */ /* 0x000fe200078e33ff */
[----:B------:R-:W-:Y:S02]  /*1780*/  USHF.R.S32.HI UR53, URZ, 0x1f, UR50 ;  /* 0x0000001f3f357899 */ /* 0x000fe40008011432 */
        /* <DEDUP_REMOVED lines=16> */
.L_x_1068:
        /* <DEDUP_REMOVED lines=13> */
.L_x_1069:
        /* <DEDUP_REMOVED lines=11> */
.L_x_1070:
[----:B------:R-:W-:-:S04]  /*1a10*/  UIMAD UR5, UR45, UR60, UR56 ;  /* 0x0000003c2d0572a4 */ /* 0x000fc8000f8e0238 */
[----:B------:R-:W-:-:S12]  /*1a20*/  UIMAD UR5, UR5, UR58, URZ ;  /* 0x0000003a050572a4 */ /* 0x000fd8000f8e023f */
.L_x_1071:
[----:B------:R-:W1:Y:S01]  /*1a30*/  S2R R9, SR_TID.X ;  /* 0x0000000000097919 */ /* 0x000e620000002100 */
[----:B------:R-:W-:Y:S01]  /*1a40*/  SHF.R.S32.HI R21, RZ, 0x1f, R243 ;  /* 0x0000001fff157819 */ /* 0x000fe200000114f3 */
[----:B------:R-:W-:Y:S01]  /*1a50*/  ULDC.64 UR8, c[0x0][0x420] ;  /* 0x0001080000087ab9 */ /* 0x000fe20000000a00 */
[----:B------:R-:W-:Y:S01]  /*1a60*/  IADD3 R0, P0, R243, UR16, RZ ;  /* 0x00000010f3007c10 */ /* 0x000fe2000ff1e0ff */
[----:B------:R-:W-:Y:S01]  /*1a70*/  UIADD3 UR17, UR16, UR5, URZ ;  /* 0x0000000510117290 */ /* 0x000fe2000fffe03f */
[--C-:B------:R-:W-:Y:S01]  /*1a80*/  SHF.R.S32.HI R233, RZ, 0x1f, R232.reuse ;  /* 0x0000001fffe97819 */ /* 0x100fe200000114e8 */
[----:B------:R-:W-:Y:S01]  /*1a90*/  UIMAD UR5, UR19, UR8, URZ ;  /* 0x00000008130572a4 */ /* 0x000fe2000f8e023f */
[----:B------:R-:W-:Y:S01]  /*1aa0*/  IADD3.X R3, R21, UR19, RZ, P0, !PT ;  /* 0x0000001315037c10 */ /* 0x000fe200087fe4ff */
[----:B------:R-:W-:Y:S01]  /*1ab0*/  USHF.R.S32.HI UR30, URZ, 0x1f, UR56 ;  /* 0x0000001f3f1e7899 */ /* 0x000fe20008011438 */
[----:B------:R-:W-:Y:S01]  /*1ac0*/  IADD3 R4, P0, R232, UR6, RZ ;  /* 0x00000006e8047c10 */ /* 0x000fe2000ff1e0ff */
[----:B------:R-:W-:Y:S01]  /*1ad0*/  IMAD.WIDE.U32 R6, R0, UR34, R232 ;  /* 0x0000002200067c25 */ /* 0x000fe2000f8e00e8 */
[----:B------:R-:W-:Y:S01]  /*1ae0*/  UIMAD UR5, UR16, UR9, UR5 ;  /* 0x00000009100572a4 */ /* 0x000fe2000f8e0205 */
[----:B------:R-:W-:Y:S01]  /*1af0*/  BSSY B1, `(.L_x_1067) ;  /* 0x000085f000017945 */ /* 0x000fe20003800000 */
[----:B------:R-:W-:Y:S01]  /*1b00*/  IADD3.X R5, R233, UR48, RZ, P0, !PT ;  /* 0x00000030e9057c10 */ /* 0x000fe200087fe4ff */
[----:B------:R-:W-:Y:S01]  /*1b10*/  IMAD R3, R3, UR34, RZ ;  /* 0x0000002203037c24 */ /* 0x000fe2000f8e02ff */
[----:B------:R-:W-:Y:S01]  /*1b20*/  UIMAD UR32, UR61, UR60, URZ ;  /* 0x0000003c3d2072a4 */ /* 0x000fe2000f8e023f */
[----:B------:R-:W-:Y:S01]  /*1b30*/  IADD3 R6, P0, R6, UR54, RZ ;  /* 0x0000003606067c10 */ /* 0x000fe2000ff1e0ff */
[----:B------:R-:W-:Y:S01]  /*1b40*/  ULDC.64 UR14, c[0x0][0x258] ;  /* 0x00009600000e7ab9 */ /* 0x000fe20000000a00 */
[----:B------:R-:W-:Y:S01]  /*1b50*/  IMAD R8, R0, UR35, R3 ;  /* 0x0000002300087c24 */ /* 0x000fe2000f8e0203 */
[----:B------:R-:W-:Y:S01]  /*1b60*/  ULDC.64 UR12, c[0x0][0x428] ;  /* 0x00010a00000c7ab9 */ /* 0x000fe20000000a00 */
[----:B------:R-:W-:Y:S01]  /*1b70*/  IMAD.U32 R0, RZ, RZ, UR8 ;  /* 0x00000008ff007e24 */ /* 0x000fe2000f8e00ff */
[----:B------:R-:W-:-:S02]  /*1b80*/  UIMAD UR6, UR30, UR14, URZ ;  /* 0x0000000e1e0672a4 */ /* 0x000fc4000f8e023f */
[----:B------:R-:W-:Y:S01]  /*1b90*/  USHF.L.U32 UR19, UR32, 0x6, URZ ;  /* 0x0000000620137899 */ /* 0x000fe2000800063f */
[----:B------:R-:W-:Y:S01]  /*1ba0*/  IMAD.WIDE.U32 R4, R0, UR16, R4 ;  /* 0x0000001000047c25 */ /* 0x000fe2000f8e0004 */
[----:B------:R-:W-:Y:S01]  /*1bb0*/  IADD3.X R7, R7, UR46, R8, P0, !PT ;  /* 0x0000002e07077c10 */ /* 0x000fe200087fe408 */
[----:B------:R-:W-:Y:S02]  /*1bc0*/  UIMAD UR33, UR56, UR15, UR6 ;  /* 0x0000000f382172a4 */ /* 0x000fe4000f8e0206 */
[----:B------:R-:W-:Y:S01]  /*1bd0*/  VIADD R5, R5, UR5 ;  /* 0x0000000505057c36 */ /* 0x000fe20008000000 */
[----:B------:R-:W-:Y:S02]  /*1be0*/  UIMAD UR5, UR30, UR12, URZ ;  /* 0x0000000c1e0572a4 */ /* 0x000fe4000f8e023f */
[----:B------:R-:W-:Y:S01]  /*1bf0*/  UIADD3 UR6, UP1, UP0, UR42, UR19, UR50 ;  /* 0x000000132a067290 */ /* 0x000fe2000f83e032 */
[----:B-1----:R-:W-:Y:S01]  /*1c00*/  SHF.R.S32.HI R3, RZ, 0x1f, R9 ;  /* 0x0000001fff037819 */ /* 0x002fe20000011409 */
[----:B------:R-:W-:-:S02]  /*1c10*/  UIMAD UR13, UR56, UR13, UR5 ;  /* 0x0000000d380d72a4 */ /* 0x000fc4000f8e0205 */
[----:B------:R-:W-:Y:S01]  /*1c20*/  USHF.R.S32.HI UR5, URZ, 0x1f, UR19 ;  /* 0x0000001f3f057899 */ /* 0x000fe20008011413 */
[----:B------:R-:W-:Y:S01]  /*1c30*/  LEA.HI R3, R3, R9, RZ, 0x5 ;  /* 0x0000000903037211 */ /* 0x000fe200078f28ff */
[----:B------:R-:W-:Y:S02]  /*1c40*/  UISETP.GE.AND UP2, UPT, UR40, 0x1, UPT ;  /* 0x000000012800788c */ /* 0x000fe4000bf46270 */
[----:B------:R-:W-:Y:S01]  /*1c50*/  UIADD3.X UR5, UR49, UR5, UR53, UP1, UP0 ;  /* 0x0000000531057290 */ /* 0x000fe20008fe0435 */
[----:B------:R-:W-:Y:S01]  /*1c60*/  LOP3.LUT R0, R3, 0xffffffe0, RZ, 0xc0, !PT ;  /* 0xffffffe003007812 */ /* 0x000fe200078ec0ff */
[----:B------:R-:W-:Y:S01]  /*1c70*/  UIADD3 UR6, UP1, UP0, UR51, UR6, UR55 ;  /* 0x0000000633067290 */ /* 0x000fe2000f83e037 */
[----:B------:R-:W-:Y:S01]  /*1c80*/  SHF.R.S32.HI R3, RZ, 0x5, R3 ;  /* 0x00000005ff037819 */ /* 0x000fe20000011403 */
[----:B------:R-:W-:Y:S01]  /*1c90*/  ULDC.64 UR34, c[0x0][0x210] ;  /* 0x0000840000227ab9 */ /* 0x000fe20000000a00 */
[----:B------:R-:W-:Y:S01]  /*1ca0*/  PLOP3.LUT P0, PT, PT, PT, UP2, 0x80, 0x0 ;  /* 0x000000000000781c */ /* 0x000fe20003f0f028 */
[----:B------:R-:W-:Y:S01]  /*1cb0*/  IMAD.IADD R8, R9, 0x1, -R0 ;  /* 0x0000000109087824 */ /* 0x000fe200078e0a00 */
[----:B------:R-:W-:Y:S01]  /*1cc0*/  UIADD3.X UR5, UR52, UR5, UR47, UP1, UP0 ;  /* 0x0000000534057290 */ /* 0x000fe20008fe042f */
[----:B------:R-:W-:Y:S01]  /*1cd0*/  IMAD.U32 R0, RZ, RZ, UR12 ;  /* 0x0000000cff007e24 */ /* 0x000fe2000f8e00ff */
[----:B------:R-:W-:Y:S01]  /*1ce0*/  ULDC.64 UR30, c[0x0][0x3e0] ;  /* 0x0000f800001e7ab9 */ /* 0x000fe20000000a00 */
[----:B------:R-:W-:Y:S01]  /*1cf0*/  IMAD.U32 R9, RZ, RZ, UR14 ;  /* 0x0000000eff097e24 */ /* 0x000fe2000f8e00ff */
[----:B------:R-:W-:Y:S01]  /*1d00*/  ULDC.64 UR14, c[0x0][0x400] ;  /* 0x00010000000e7ab9 */ /* 0x000fe20000000a00 */
[----:B------:R-:W-:Y:S01]  /*1d10*/  IMAD.WIDE.U32 R4, R0, UR56, R4 ;  /* 0x0000003800047c25 */ /* 0x000fe2000f8e0004 */
[----:B------:R-:W-:Y:S01]  /*1d20*/  ULDC.64 UR60, c[0x0][0x478] ;  /* 0x00011e00003c7ab9 */ /* 0x000fe20000000a00 */
[----:B------:R-:W-:-:S02]  /*1d30*/  UIADD3 UR23, UR16, UR23, URZ ;  /* 0x0000001710177290 */ /* 0x000fc4000fffe03f */
[----:B------:R-:W-:Y:S01]  /*1d40*/  IMAD R3, R3, UR32, R8 ;  /* 0x0000002003037c24 */ /* 0x000fe2000f8e0208 */
[----:B------:R-:W-:Y:S01]  /*1d50*/  UIMAD.WIDE UR16, UR17, 0x4, UR60 ;  /* 0x00000004111078a5 */ /* 0x000fe2000f8e023c */
[----:B------:R-:W-:Y:S01]  /*1d60*/  IMAD R0, R21, UR8, RZ ;  /* 0x0000000815007c24 */ /* 0x000fe2000f8e02ff */
[----:B------:R-:W-:Y:S01]  /*1d70*/  ULEA.HI.SX32 UR36, UR44, 0xffffffff, 0x1a ;  /* 0xffffffff2c247891 */ /* 0x000fe2000f8fd23f */
[----:B------:R-:W-:Y:S01]  /*1d80*/  VIADD R5, R5, UR13 ;  /* 0x0000000d05057c36 */ /* 0x000fe20008000000 */
[----:B------:R-:W-:Y:S01]  /*1d90*/  ULDC.64 UR60, c[0x0][0x2b0] ;  /* 0x0000ac00003c7ab9 */ /* 0x000fe20000000a00 */
[----:B------:R-:W-:Y:S01]  /*1da0*/  IMAD.WIDE.U32 R6, R9, UR56, R6 ;  /* 0x0000003809067c25 */ /* 0x000fe2000f8e0006 */
[----:B------:R-:W-:-:S03]  /*1db0*/  UIMAD.WIDE UR12, UR23, 0x4, UR60 ;  /* 0x00000004170c78a5 */ /* 0x000fc6000f8e023c */
[----:B------:R-:W-:Y:S01]  /*1dc0*/  IMAD R8, R243, UR9, R0 ;  /* 0x00000009f3087c24 */ /* 0x000fe2000f8e0200 */
[----:B------:R-:W-:Y:S01]  /*1dd0*/  IADD3 R0, P2, R3, UR6, RZ ;  /* 0x0000000603007c10 */ /* 0x000fe2000ff5e0ff */
[----:B------:R-:W-:Y:S01]  /*1de0*/  IMAD.WIDE.U32 R4, R243, UR8, R4 ;  /* 0x00000008f3047c25 */ /* 0x000fe2000f8e0004 */
[----:B------:R-:W-:Y:S02]  /*1df0*/  LEA R10, P4, R6, UR34, 0x1 ;  /* 0x00000022060a7c11 */ /* 0x000fe4000f8808ff */
[----:B------:R-:W-:Y:S01]  /*1e00*/  LEA R12, P1, R0, UR14, 0x2 ;  /* 0x0000000e000c7c11 */ /* 0x000fe2000f8210ff */
[----:B------:R-:W-:Y:S01]  /*1e10*/  VIADD R9, R7, UR33 ;  /* 0x0000002107097c36 */ /* 0x000fe20008000000 */
[----:B------:R-:W-:Y:S01]  /*1e20*/  LEA.HI.X.SX32 R7, R3, UR5, 0x1, P2 ;  /* 0x0000000503077c11 */ /* 0x000fe200090f0eff */
[----:B------:R-:W-:Y:S01]  /*1e30*/  IMAD.IADD R3, R5, 0x1, R8 ;  /* 0x0000000105037824 */ /* 0x000fe200078e0208 */
[----:B------:R-:W-:Y:S02]  /*1e40*/  LEA R11, P3, R4, UR30, 0x1 ;  /* 0x0000001e040b7c11 */ /* 0x000fe4000f8608ff */
[----:B------:R-:W-:-:S02]  /*1e50*/  LEA.HI.X R6, R6, UR35, R9, 0x1, P4 ;  /* 0x0000002306067c11 */ /* 0x000fc4000a0f0c09 */
[----:B------:R-:W-:Y:S02]  /*1e60*/  LEA.HI.X R8, R0, UR15, R7, 0x2, P1 ;  /* 0x0000000f00087c11 */ /* 0x000fe400088f1407 */
[----:B------:R-:W-:Y:S01]  /*1e70*/  LEA.HI.X R4, R4, UR31, R3, 0x1, P3 ;  /* 0x0000001f04047c11 */ /* 0x000fe200098f0c03 */
[----:B------:R-:W-:Y:S06]  /*1e80*/  @!P0 BRA `(.L_x_1072) ;  /* 0x0000007800288947 */ /* 0x000fec0003800000 */
        /* <DEDUP_REMOVED lines=17> */
[----:B------:R-:W-:Y:S01]  /*1fa0*/  IMAD.MOV.U32 R199, RZ, RZ, R4 ;  /* 0x000000ffffc77224 */ /* 0x000fe200078e0004 */
[----:B------:R-:W-:Y:S01]  /*1fb0*/  UISETP.NE.AND UP0, UPT, UR6, 0x1, UPT ;  /* 0x000000010600788c */ /* 0x000fe2000bf05270 */
[C---:B------:R-:W-:Y:S01]  /*1fc0*/  VIADD R14, R232.reuse, 0x20 ;  /* 0x00000020e80e7836 */ /* 0x040fe20000000000 */
[----:B------:R-:W-:-:S04]  /*1fd0*/  IADD3 R15, R232, 0x40, RZ ;  /* 0x00000040e80f7810 */ /* 0x000fc80007ffe0ff */
        /* <DEDUP_REMOVED lines=36> */
.L_x_1074:
[----:B------:R-:W-:Y:S05]  /*2220*/  BSYNC B0 ;  /* 0x0000000000007941 */ /* 0x000fea0003800000 */
.L_x_1073:
        /* <DEDUP_REMOVED lines=17> */
.L_x_1076:
        /* <DEDUP_REMOVED lines=35> */
.L_x_1077:
[----:B------:R-:W-:Y:S05]  /*2570*/  BSYNC B0 ;  /* 0x0000000000007941 */ /* 0x000fea0003800000 */
.L_x_1075:
[----:B------:R-:W5:Y:S01]  /*2580*/  LDL R22, [R1] ;  /* 0x0000000001167983 */ /* 0x000f620000100800 */
[----:B------:R-:W-:Y:S01]  /*2590*/  UIMAD UR6, UR41, UR24, URZ ;  /* 0x00000018290672a4 */ /* 0x000fe2000f8e023f */
[----:B--23--:R-:W-:Y:S01]  /*25a0*/  IMAD.U32 R4, RZ, RZ, UR24 ;  /* 0x00000018ff047e24 */ /* 0x00cfe2000f8e00ff */
[----:B------:R-:W-:Y:S02]  /*25b0*/  BSSY B0, `(.L_x_1078) ;  /* 0x0000042000007945 */ /* 0x000fe40003800000 */
[----:B------:R-:W-:Y:S01]  /*25c0*/  UIMAD UR9, UR27, UR25, UR6 ;  /* 0x000000191b0972a4 */ /* 0x000fe2000f8e0206 */
[----:B------:R-:W-:Y:S01]  /*25d0*/  IMAD.WIDE.U32 R4, R4, UR27, R232 ;  /* 0x0000001b04047c25 */ /* 0x000fe2000f8e00e8 */
[----:B------:R-:W-:-:S04]  /*25e0*/  UIMAD UR6, UR18, -0x80, UR7 ;  /* 0xffffff80120678a4 */ /* 0x000fc8000f8e0207 */
[----:B------:R-:W-:Y:S01]  /*25f0*/  IMAD.U32 R3, RZ, RZ, UR9 ;  /* 0x00000009ff037e24 */ /* 0x000fe2000f8e00ff */
[----:B------:R-:W-:Y:S01]  /*2600*/  IADD3 R6, P1, R4, UR22, RZ ;  /* 0x0000001604067c10 */ /* 0x000fe2000ff3e0ff */
[----:B------:R-:W-:Y:S01]  /*2610*/  ULDC.64 UR22, c[0x0][0x260] ;  /* 0x0000980000167ab9 */ /* 0x000fe20000000a00 */
[----:B------:R-:W-:Y:S02]  /*2620*/  ISETP.GE.AND P5, PT, R243, UR6, PT ;  /* 0x00000006f3007c0c */ /* 0x000fe4000bfa6270 */
[----:B------:R-:W-:Y:S01]  /*2630*/  IADD3.X R7, R5, UR29, R3, P1, !PT ;  /* 0x0000001d05077c10 */ /* 0x000fe20008ffe403 */
[----:B------:R-:W-:-:S04]  /*2640*/  IMAD R3, R17, UR22, RZ ;  /* 0x0000001611037c24 */ /* 0x000fc8000f8e02ff */
[C---:B------:R-:W-:Y:S02]  /*2650*/  IMAD R3, R13.reuse, UR23, R3 ;  /* 0x000000170d037c24 */ /* 0x040fe4000f8e0203 */
[----:B------:R-:W-:-:S04]  /*2660*/  IMAD.WIDE.U32 R6, R13, UR22, R6 ;  /* 0x000000160d067c25 */ /* 0x000fc8000f8e0006 */
[----:B------:R2:W-:Y:S01]  /*2670*/  @P5 STS [R0+0x9000], RZ ;  /* 0x009000ff00005388 */ /* 0x0005e20000000800 */
[----:B------:R-:W-:-:S03]  /*2680*/  IMAD.IADD R12, R7, 0x1, R3 ;  /* 0x00000001070c7824 */ /* 0x000fc600078e0203 */
[----:B------:R2:W-:Y:S04]  /*2690*/  @P5 STS [R0+0x9004], RZ ;  /* 0x009004ff00005388 */ /* 0x0005e80000000800 */
[----:B------:R2:W-:Y:S04]  /*26a0*/  @P5 STS.64 [R0+0x9008], RZ ;  /* 0x009008ff00005388 */ /* 0x0005e80000000a00 */
[----:B------:R2:W-:Y:S04]  /*26b0*/  @P5 STS.128 [R0+0xb000], RZ ;  /* 0x00b000ff00005388 */ /* 0x0005e80000000c00 */
[----:B------:R2:W-:Y:S01]  /*26c0*/  @P5 STS.128 [R0+0xd000], RZ ;  /* 0x00d000ff00005388 */ /* 0x0005e20000000c00 */
[----:B-----5:R-:W-:-:S02]  /*26d0*/  VIADD R4, R22, 0x20 ;  /* 0x0000002016047836 */ /* 0x020fc40000000000 */
[C---:B------:R-:W-:Y:S02]  /*26e0*/  VIADD R8, R22.reuse, 0x8 ;  /* 0x0000000816087836 */ /* 0x040fe40000000000 */
[----:B------:R-:W-:Y:S01]  /*26f0*/  VIADD R16, R22, 0x28 ;  /* 0x0000002816107836 */ /* 0x000fe20000000000 */
[----:B------:R-:W-:Y:S02]  /*2700*/  ISETP.GE.AND P1, PT, R4, UR5, PT ;  /* 0x0000000504007c0c */ /* 0x000fe4000bf26270 */
[----:B------:R-:W-:Y:S02]  /*2710*/  ISETP.GE.AND P2, PT, R8, UR5, PT ;  /* 0x0000000508007c0c */ /* 0x000fe4000bf46270 */
[----:B------:R-:W-:Y:S02]  /*2720*/  P2R R19, PR, RZ, 0x2 ;  /* 0x00000002ff137803 */ /* 0x000fe40000000000 */
[----:B------:R-:W-:Y:S02]  /*2730*/  ISETP.GE.AND P1, PT, R22, UR5, PT ;  /* 0x0000000516007c0c */ /* 0x000fe4000bf26270 */
[----:B------:R-:W-:-:S02]  /*2740*/  P2R R20, PR, RZ, 0x4 ;  /* 0x00000004ff147803 */ /* 0x000fc40000000000 */
[----:B------:R-:W-:Y:S02]  /*2750*/  ISETP.GE.AND P6, PT, R16, UR5, PT ;  /* 0x0000000510007c0c */ /* 0x000fe4000bfc6270 */
[----:B------:R-:W-:Y:S01]  /*2760*/  P2R R18, PR, RZ, 0x2 ;  /* 0x00000002ff127803 */ /* 0x000fe20000000000 */
[----:B--2---:R-:W-:Y:S10]  /*2770*/  @P5 BRA `(.L_x_1079) ;  /* 0x0000000000945947 */ /* 0x004ff40003800000 */
        /* <DEDUP_REMOVED lines=9> */
[----:B------:R-:W2:Y:S01]  /*2810*/  @!P3 LDC.64 R10, c[0x0][0x218] ;  /* 0x00008600ff0abb82 */ /* 0x000ea20000000a00 */
[----:B------:R3:W-:Y:S04]  /*2820*/  @P3 STS [R0+0x9000], RZ ;  /* 0x009000ff00003388 */ /* 0x0007e80000000800 */
[----:B------:R3:W-:Y:S03]  /*2830*/  @P3 STS [R0+0x9004], RZ ;  /* 0x009004ff00003388 */ /* 0x0007e60000000800 */
[----:B------:R-:W5:Y:S01]  /*2840*/  @!P2 LDC.64 R8, c[0x0][0x218] ;  /* 0x00008600ff08ab82 */ /* 0x000f620000000a00 */
[----:B------:R3:W-:Y:S01]  /*2850*/  @P3 STS.64 [R0+0x9008], RZ ;  /* 0x009008ff00003388 */ /* 0x0007e20000000a00 */
        /* <DEDUP_REMOVED lines=23> */
.L_x_1079:
[----:B------:R-:W-:Y:S05]  /*29d0*/  BSYNC B0 ;  /* 0x0000000000007941 */ /* 0x000fea0003800000 */
.L_x_1078:
        /* <DEDUP_REMOVED lines=15> */
[----:B--23--:R-:W2:Y:S01]  /*2ad0*/  @!P3 LDC.64 R8, c[0x0][0x218] ;  /* 0x00008600ff08bb82 */ /* 0x00cea20000000a00 */
[C---:B------:R-:W-:Y:S01]  /*2ae0*/  IMAD.WIDE.U32 R4, R3.reuse, UR24, R4 ;  /* 0x0000001803047c25 */ /* 0x040fe2000f8e0004 */
[----:B------:R3:W-:Y:S03]  /*2af0*/  @P3 STS.128 [R0+0xa000], RZ ;  /* 0x00a000ff00003388 */ /* 0x0007e60000000c00 */
[----:B------:R-:W-:-:S03]  /*2b00*/  IMAD R3, R3, UR25, R7 ;  /* 0x0000001903037c24 */ /* 0x000fc6000f8e0207 */
[----:B------:R-:W5:Y:S01]  /*2b10*/  @!P2 LDC.64 R6, c[0x0][0x218] ;  /* 0x00008600ff06ab82 */ /* 0x000f620000000a00 */
[----:B------:R-:W-:Y:S01]  /*2b20*/  IMAD.IADD R3, R5, 0x1, R3 ;  /* 0x0000000105037824 */ /* 0x000fe200078e0203 */
        /* <DEDUP_REMOVED lines=23> */
.L_x_1081:
[----:B------:R-:W-:Y:S05]  /*2ca0*/  BSYNC B0 ;  /* 0x0000000000007941 */ /* 0x000fea0003800000 */
.L_x_1080:
        /* <DEDUP_REMOVED lines=10> */
[----:B--23--:R-:W-:Y:S01]  /*2d50*/  IADD3 R6, P1, R4, UR26, RZ ;  /* 0x0000001a04067c10 */ /* 0x00cfe2000ff3e0ff */
        /* <DEDUP_REMOVED lines=45> */
.L_x_1083:
[----:B------:R-:W-:Y:S05]  /*3030*/  BSYNC B0 ;  /* 0x0000000000007941 */ /* 0x000fea0003800000 */
.L_x_1082:
        /* <DEDUP_REMOVED lines=12> */
[----:B--23--:R-:W2:Y:S01]  /*3100*/  @!P1 LDC.64 R8, c[0x0][0x220] ;  /* 0x00008800ff089b82 */ /* 0x00cea20000000a00 */
[----:B------:R-:W-:Y:S01]  /*3110*/  IMAD R3, R3, UR21, R4 ;  /* 0x0000001503037c24 */ /* 0x000fe2000f8e0204 */
[----:B------:R3:W-:Y:S03]  /*3120*/  @P1 STS.128 [R0+0x10000], RZ ;  /* 0x010000ff00001388 */ /* 0x0007e60000000c00 */
[----:B------:R-:W-:Y:S01]  /*3130*/  IMAD.IADD R3, R7, 0x1, R3 ;  /* 0x0000000107037824 */ /* 0x000fe200078e0203 */
[----:B--2---:R-:W-:-:S04]  /*3140*/  @!P1 LEA R4, P2, R6, R8, 0x1 ;  /* 0x0000000806049211 */ /* 0x004fc800078408ff */
[----:B------:R-:W-:Y:S02]  /*3150*/  @!P1 LEA.HI.X R5, R6, R9, R3, 0x1, P2 ;  /* 0x0000000906059211 */ /* 0x000fe400010f0c03 */
[----:B------:R-:W-:-:S03]  /*3160*/  ISETP.GE.AND P2, PT, R14, UR5, PT ;  /* 0x000000050e007c0c */ /* 0x000fc6000bf46270 */
[----:B------:R-:W-:Y:S01]  /*3170*/  @!PT LDS RZ, [RZ] ;  /* 0x00000000fffff984 */ /* 0x000fe20000000800 */
[----:B------:R-:W-:Y:S01]  /*3180*/  @!PT LDS RZ, [RZ] ;  /* 0x00000000fffff984 */ /* 0x000fe20000000800 */
[----:B------:R-:W-:Y:S01]  /*3190*/  @!PT LDS RZ, [RZ] ;  /* 0x00000000fffff984 */ /* 0x000fe20000000800 */
[----:B------:R2:W-:Y:S10]  /*31a0*/  @!P1 LDGSTS.E.BYPASS.LTC128B.128 [R0+0x10000], desc[UR10][R4.64] ;  /* 0x1000000004009fae */ /* 0x0005f4000b901d4a */
[----:B------:R-:W2:Y:S01]  /*31b0*/  @!P2 LDC.64 R8, c[0x0][0x220] ;  /* 0x00008800ff08ab82 */ /* 0x000ea20000000a00 */
[----:B------:R3:W-:Y:S01]  /*31c0*/  @P2 STS.128 [R0+0x12000], RZ ;  /* 0x012000ff00002388 */ /* 0x0007e20000000c00 */
[----:B--2---:R-:W-:-:S04]  /*31d0*/  @!P2 LEA R4, P1, R6, R8, 0x1 ;  /* 0x000000080604a211 */ /* 0x004fc800078208ff */
        /* <DEDUP_REMOVED lines=15> */
.L_x_1085:
[----:B------:R-:W-:Y:S05]  /*32d0*/  BSYNC B0 ;  /* 0x0000000000007941 */ /* 0x000fea0003800000 */
.L_x_1084:
[----:B------:R-:W-:Y:S01]  /*32e0*/  ULDC.64 UR22, c[0x0][0x3c8] ;  /* 0x0000f20000167ab9 */ /* 0x000fe20000000a00 */
[----:B------:R-:W-:Y:S01]  /*32f0*/  USHF.R.S32.HI UR6, URZ, 0x1f, UR56 ;  /* 0x0000001f3f067899 */ /* 0x000fe20008011438 */
[----:B------:R-:W-:Y:S01]  /*3300*/  ISETP.NE.AND P5, PT, R18, RZ, PT ;  /* 0x000000ff1200720c */ /* 0x000fe20003fa5270 */
[----:B------:R-:W-:Y:S01]  /*3310*/  UISETP.NE.U32.AND UP1, UPT, UR22, URZ, UPT ;  /* 0x0000003f1600728c */ /* 0x000fe2000bf25070 */
[----:B--23--:R-:W-:Y:S01]  /*3320*/  SHF.R.S32.HI R9, RZ, 0x1f, R22 ;  /* 0x0000001fff097819 */ /* 0x00cfe20000011416 */
[----:B------:R-:W0:Y:S01]  /*3330*/  LDGDEPBAR ;  /* 0x00000000000079af */ /* 0x000e220000000000 */
[----:B------:R-:W-:Y:S01]  /*3340*/  SHF.R.S32.HI R3, RZ, 0x1f, R16 ;  /* 0x0000001fff037819 */ /* 0x000fe20000011410 */
[----:B------:R-:W-:Y:S01]  /*3350*/  UISETP.NE.AND.EX UP1, UPT, UR23, URZ, UPT, UP1 ;  /* 0x0000003f1700728c */ /* 0x000fe2000bf25310 */
[----:B------:R-:W-:Y:S01]  /*3360*/  IMAD.MOV.U32 R237, RZ, RZ, 0x7f800000 ;  /* 0x7f800000ffed7424 */ /* 0x000fe200078e00ff */
[----:B------:R-:W-:Y:S01]  /*3370*/  ISETP.NE.AND P4, PT, R20, RZ, PT ;  /* 0x000000ff1400720c */ /* 0x000fe20003f85270 */
[----:B------:R-:W-:Y:S01]  /*3380*/  IMAD R242, RZ, RZ, -UR19 ;  /* 0x80000013fff27e24 */ /* 0x000fe2000f8e02ff */
[----:B------:R-:W-:Y:S01]  /*3390*/  ISETP.NE.AND P3, PT, R19, RZ, PT ;  /* 0x000000ff1300720c */ /* 0x000fe20003f65270 */
[----:B------:R-:W-:Y:S01]  /*33a0*/  USHF.L.U32 UR17, UR32, 0x3, URZ ;  /* 0x0000000320117899 */ /* 0x000fe2000800063f */
[----:B------:R-:W-:Y:S01]  /*33b0*/  PLOP3.LUT P1, PT, PT, PT, UP1, 0x80, 0x0 ;  /* 0x000000000000781c */ /* 0x000fe20003f2f018 */
[----:B------:R-:W-:-:S02]  /*33c0*/  IMAD.MOV.U32 R238, RZ, RZ, 0x7f800000 ;  /* 0x7f800000ffee7424 */ /* 0x000fc400078e00ff */
[----:B------:R-:W-:Y:S02]  /*33d0*/  IMAD.MOV.U32 R239, RZ, RZ, 0x7f800000 ;  /* 0x7f800000ffef7424 */ /* 0x000fe400078e00ff */
[----:B------:R-:W-:Y:S01]  /*33e0*/  IMAD.MOV.U32 R236, RZ, RZ, 0x7f800000 ;  /* 0x7f800000ffec7424 */ /* 0x000fe200078e00ff */
[----:B------:R-:W-:Y:S01]  /*33f0*/  @UP1 ULDC.64 UR24, c[0x0][0x3d0] ;  /* 0x0000f40000181ab9 */ /* 0x000fe20000000a00 */
[----:B------:R-:W-:Y:S01]  /*3400*/  @UP1 UMOV UR20, UR56 ;  /* 0x0000003800141c82 */ /* 0x000fe20008000000 */
[----:B------:R-:W-:Y:S01]  /*3410*/  @UP1 UIMAD UR5, UR57, UR24, URZ ;  /* 0x00000018390512a4 */ /* 0x000fe2000f8e023f */
[----:B------:R-:W-:Y:S01]  /*3420*/  @UP1 UMOV UR21, UR6 ;  /* 0x0000000600151c82 */ /* 0x000fe20008000000 */
[----:B------:R-:W-:Y:S01]  /*3430*/  IMAD.MOV.U32 R229, RZ, RZ, R183 ;  /* 0x000000ffffe57224 */ /* 0x000fe200078e00b7 */
[----:B------:R-:W-:Y:S02]  /*3440*/  @UP1 UIMAD.WIDE.U32 UR20, UR45, UR24, UR20 ;  /* 0x000000182d1412a5 */ /* 0x000fe4000f8e0014 */
[----:B------:R-:W-:-:S02]  /*3450*/  @UP1 UIMAD UR5, UR45, UR25, UR5 ;  /* 0x000000192d0512a4 */ /* 0x000fc4000f8e0205 */
[----:B------:R-:W-:Y:S02]  /*3460*/  @UP1 ULEA UR22, UP0, UR20, UR22, 0x2 ;  /* 0x0000001614161291 */ /* 0x000fe4000f80103f */
[----:B------:R-:W-:Y:S01]  /*3470*/  @UP1 UIADD3 UR5, UR21, UR5, URZ ;  /* 0x0000000515051290 */ /* 0x000fe2000fffe03f */
[----:B------:R-:W-:Y:S01]  /*3480*/  IMAD.SHL.U32 R249, R22, 0x4, RZ ;  /* 0x0000000416f97824 */ /* 0x000fe200078e00ff */
[----:B------:R-:W-:Y:S01]  /*3490*/  CS2R R126, SRZ ;  /* 0x00000000007e7805 */ /* 0x000fe2000001ff00 */
[----:B------:R-:W-:Y:S01]  /*34a0*/  IMAD.SHL.U32 R175, R182, 0x2, RZ ;  /* 0x00000002b6af7824 */ /* 0x000fe200078e00ff */
[----:B------:R-:W-:Y:S01]  /*34b0*/  @UP1 ULEA.HI.X UR23, UR20, UR23, UR5, 0x2, UP0 ;  /* 0x0000001714171291 */ /* 0x000fe200080f1405 */
[----:B------:R-:W-:Y:S01]  /*34c0*/  IMAD.U32 R4, RZ, RZ, UR22 ;  /* 0x00000016ff047e24 */ /* 0x000fe2000f8e00ff */
[----:B-1----:R-:W-:Y:S01]  /*34d0*/  SHF.L.U64.HI R0, R22, 0x2, R9 ;  /* 0x0000000216007819 */ /* 0x002fe20000010209 */
[----:B------:R-:W-:Y:S01]  /*34e0*/  @UP1 ULDC UR5, c[0x0][0x2e8] ;  /* 0x0000ba0000051ab9 */ /* 0x000fe20000000800 */
[C---:B------:R-:W-:Y:S01]  /*34f0*/  VIADD R240, R232.reuse, 0x20 ;  /* 0x00000020e8f07836 */ /* 0x040fe20000000000 */
[----:B------:R-:W-:Y:S01]  /*3500*/  CS2R R124, SRZ ;  /* 0x00000000007c7805 */ /* 0x000fe2000001ff00 */
[----:B------:R-:W-:Y:S01]  /*3510*/  IMAD.U32 R5, RZ, RZ, UR23 ;  /* 0x00000017ff057e24 */ /* 0x000fe2000f8e00ff */
[----:B------:R-:W-:Y:S01]  /*3520*/  CS2R R130, SRZ ;  /* 0x0000000000827805 */ /* 0x000fe2000001ff00 */
[----:B------:R-:W-:Y:S01]  /*3530*/  VIADD R241, R232, 0x40 ;  /* 0x00000040e8f17836 */ /* 0x000fe20000000000 */
[----:B------:R-:W-:-:S02]  /*3540*/  CS2R R128, SRZ ;  /* 0x0000000000807805 */ /* 0x000fc4000001ff00 */
[----:B------:R-:W-:Y:S01]  /*3550*/  CS2R R122, SRZ ;  /* 0x00000000007a7805 */ /* 0x000fe2000001ff00 */
[----:B------:R1:W2:Y:S01]  /*3560*/  @P1 LDG.E R8, desc[UR10][R4.64] ;  /* 0x0000000a04081981 */ /* 0x0002a2000c1e1900 */
        /* <DEDUP_REMOVED lines=24> */
[----:B-1----:R-:W-:Y:S01]  /*36f0*/  IMAD.SHL.U32 R4, R22, 0x4, RZ ;  /* 0x0000000416047824 */ /* 0x002fe200078e00ff */
[----:B------:R-:W-:Y:S02]  /*3700*/  CS2R R72, SRZ ;  /* 0x0000000000487805 */ /* 0x000fe4000001ff00 */
[----:B------:R-:W-:Y:S02]  /*3710*/  CS2R R70, SRZ ;  /* 0x0000000000467805 */ /* 0x000fe4000001ff00 */
[----:B------:R-:W-:Y:S02]  /*3720*/  CS2R R68, SRZ ;  /* 0x0000000000447805 */ /* 0x000fe4000001ff00 */
[----:B------:R-:W-:Y:S02]  /*3730*/  CS2R R62, SRZ ;  /* 0x00000000003e7805 */ /* 0x000fe4000001ff00 */
[----:B------:R-:W-:-:S02]  /*3740*/  IADD3 R4, P2, R4, UR14, RZ ;  /* 0x0000000e04047c10 */ /* 0x000fc4000ff5e0ff */
[----:B------:R-:W-:Y:S02]  /*3750*/  CS2R R60, SRZ ;  /* 0x00000000003c7805 */ /* 0x000fe4000001ff00 */
[----:B------:R-:W-:Y:S02]  /*3760*/  CS2R R66, SRZ ;  /* 0x0000000000427805 */ /* 0x000fe4000001ff00 */
[----:B------:R-:W-:Y:S02]  /*3770*/  CS2R R64, SRZ ;  /* 0x0000000000407805 */ /* 0x000fe4000001ff00 */
[----:B------:R-:W-:Y:S02]  /*3780*/  IADD3.X R5, R0, UR13, RZ, P2, !PT ;  /* 0x0000000d00057c10 */ /* 0x000fe400097fe4ff */
[----:B------:R-:W-:Y:S02]  /*3790*/  CS2R R58, SRZ ;  /* 0x00000000003a7805 */ /* 0x000fe4000001ff00 */
[C---:B------:R-:W-:Y:S01]  /*37a0*/  @!P6 LEA R6, P2, R16.reuse, UR14, 0x2 ;  /* 0x0000000e1006ec11 */ /* 0x040fe2000f8410ff */
[----:B------:R-:W2:Y:S01]  /*37b0*/  @P1 MUFU.RCP R0, UR5 ;  /* 0x0000000500001d08 */ /* 0x000ea20008001000 */
[----:B------:R-:W-:Y:S01]  /*37c0*/  USHF.L.U32 UR19, UR32, 0x4, URZ ;  /* 0x0000000420137899 */ /* 0x000fe2000800063f */
[----:B------:R-:W5:Y:S01]  /*37d0*/  @!P5 LDG.E R238, desc[UR10][R4.64] ;  /* 0x0000000a04eed981 */ /* 0x000f62000c1e1900 */
[----:B------:R-:W-:-:S02]  /*37e0*/  @!P6 LEA.HI.X R7, R16, UR13, R3, 0x2, P2 ;  /* 0x0000000d1007ec11 */ /* 0x000fc400090f1403 */
[----:B------:R-:W-:Y:S02]  /*37f0*/  CS2R R56, SRZ ;  /* 0x0000000000387805 */ /* 0x000fe4000001ff00 */
[----:B------:R-:W-:Y:S01]  /*3800*/  CS2R R54, SRZ ;  /* 0x0000000000367805 */ /* 0x000fe2000001ff00 */
[----:B------:R-:W5:Y:S01]  /*3810*/  @!P4 LDG.E R239, desc[UR10][R4.64+0x20] ;  /* 0x0000200a04efc981 */ /* 0x000f62000c1e1900 */
[----:B------:R-:W-:Y:S02]  /*3820*/  CS2R R52, SRZ ;  /* 0x0000000000347805 */ /* 0x000fe4000001ff00 */
[----:B------:R-:W-:Y:S02]  /*3830*/  CS2R R46, SRZ ;  /* 0x00000000002e7805 */ /* 0x000fe4000001ff00 */
[----:B------:R-:W-:Y:S01]  /*3840*/  CS2R R44, SRZ ;  /* 0x00000000002c7805 */ /* 0x000fe2000001ff00 */
[----:B------:R-:W5:Y:S01]  /*3850*/  @!P6 LDG.E R237, desc[UR10][R6.64] ;  /* 0x0000000a06ede981 */ /* 0x000f62000c1e1900 */
[----:B------:R-:W-:-:S02]  /*3860*/  UIADD3 UR28, UR19, 0x20, URZ ;  /* 0x00000020131c7890 */ /* 0x000fc4000fffe03f */
[----:B------:R-:W-:Y:S01]  /*3870*/  UIADD3 UR29, UR19, 0x40, URZ ;  /* 0x00000040131d7890 */ /* 0x000fe2000fffe03f */
[----:B------:R1:W5:Y:S01]  /*3880*/  @!P3 LDG.E R236, desc[UR10][R4.64+0x80] ;  /* 0x0000800a04ecb981 */ /* 0x000362000c1e1900 */
[----:B------:R-:W-:Y:S02]  /*3890*/  UIADD3 UR27, UR17, UR28, URZ ;  /* 0x0000001c111b7290 */ /* 0x000fe4000fffe03f */
[----:B------:R-:W-:Y:S01]  /*38a0*/  UIADD3 UR23, UR17, UR29, URZ ;  /* 0x0000001d11177290 */ /* 0x000fe2000fffe03f */
[----:B------:R-:W-:Y:S01]  /*38b0*/  VIADD R3, R182, 0x1800 ;  /* 0x00001800b6037836 */ /* 0x000fe20000000000 */
[----:B------:R-:W-:Y:S02]  /*38c0*/  UIADD3 UR26, UR17, UR27, URZ ;  /* 0x0000001b111a7290 */ /* 0x000fe4000fffe03f */
[----:B------:R-:W-:Y:S02]  /*38d0*/  UIADD3 UR22, UR17, UR23, URZ ;  /* 0x0000001711167290 */ /* 0x000fe4000fffe03f */
[----:B------:R-:W-:Y:S01]  /*38e0*/  UIADD3 UR25, UR17, UR26, URZ ;  /* 0x0000001a11197290 */ /* 0x000fe2000fffe03f */
[----:B------:R-:W-:Y:S01]  /*38f0*/  SEL R174, R3, R182, !P0 ;  /* 0x000000b603ae7207 */ /* 0x000fe20004000000 */
        /* <DEDUP_REMOVED lines=8> */
[----:B------:R-:W-:Y:S01]  /*3980*/  CS2R R36, SRZ ;  /* 0x0000000000247805 */ /* 0x000fe2000001ff00 */
[----:B------:R-:W-:Y:S02]  /*3990*/  UIMAD UR36, UR32, 0x18, URZ ;  /* 0x00000018202478a4 */ /* 0x000fe4000f8e023f */
[----:B------:R-:W-:Y:S02]  /*39a0*/  USHF.L.U32 UR35, UR32, 0x5, URZ ;  /* 0x0000000520237899 */ /* 0x000fe4000800063f */
[----:B------:R-:W-:Y:S01]  /*39b0*/  UIMAD UR34, UR32, 0x28, URZ ;  /* 0x00000028202278a4 */ /* 0x000fe2000f8e023f */
[----:B-1----:R-:W-:Y:S01]  /*39c0*/  VIADD R4, R181, 0x1800 ;  /* 0x00001800b5047836 */ /* 0x002fe20000000000 */
[----:B------:R-:W-:Y:S01]  /*39d0*/  UIMAD UR33, UR32, 0x30, URZ ;  /* 0x00000030202178a4 */ /* 0x000fe2000f8e023f */
[----:B------:R-:W-:Y:S01]  /*39e0*/  VIADD R5, R22, 0xffffffc0 ;  /* 0xffffffc016057836 */ /* 0x000fe20000000000 */
[----:B------:R-:W-:Y:S01]  /*39f0*/  ULDC UR37, c[0x0][0x2d0] ;  /* 0x0000b40000257ab9 */ /* 0x000fe20000000800 */
[----:B------:R-:W-:Y:S01]  /*3a00*/  ULDC UR12, c[0x0][0x2ec] ;  /* 0x0000bb00000c7ab9 */ /* 0x000fe20000000800 */
[----:B------:R-:W-:Y:S01]  /*3a10*/  SEL R4, R4, R181, !P0 ;  /* 0x000000b504047207 */ /* 0x000fe20004000000 */
[----:B------:R-:W-:Y:S01]  /*3a20*/  IMAD.SHL.U32 R247, R5, 0x4, RZ ;  /* 0x0000000405f77824 */ /* 0x000fe200078e00ff */
[----:B------:R-:W-:Y:S01]  /*3a30*/  SHF.L.U64.HI R248, R22, 0x2, R9 ;  /* 0x0000000216f87819 */ /* 0x000fe20000010209 */
[----:B------:R-:W-:Y:S01]  /*3a40*/  UMOV UR5, URZ ;  /* 0x0000003f00057c82 */ /* 0x000fe20008000000 */
[----:B------:R-:W-:-:S02]  /*3a50*/  LEA R3, R4, UR4, 0x1 ;  /* 0x0000000404037c11 */ /* 0x000fc4000f8e08ff */
[----:B------:R-:W-:Y:S01]  /*3a60*/  LEA R174, R174, UR4, 0x1 ;  /* 0x00000004aeae7c11 */ /* 0x000fe2000f8e08ff */
[----:B------:R-:W-:Y:S02]  /*3a70*/  UIMAD UR32, UR32, 0x38, URZ ;  /* 0x00000038202078a4 */ /* 0x000fe4000f8e023f */
[----:B------:R-:W-:Y:S02]  /*3a80*/  UIADD3 UR31, UR17, UR24, URZ ;  /* 0x00000018111f7290 */ /* 0x000fe4000fffe03f */
[----:B------:R-:W-:Y:S01]  /*3a90*/  UIADD3 UR30, UR17, UR20, URZ ;  /* 0x00000014111e7290 */ /* 0x000fe2000fffe03f */
[----:B--2---:R-:W-:-:S05]  /*3aa0*/  @P1 FMUL.FTZ R0, R8, R0 ;  /* 0x0000000008001220 */ /* 0x004fca0000410000 */
[----:B------:R-:W-:Y:S01]  /*3ab0*/  @P1 R2UR UR6, R0 ;  /* 0x00000000000612ca */ /* 0x000fe200000e0000 */
[----:B------:R-:W-:-:S04]  /*3ac0*/  IMAD.U32 R0, RZ, RZ, UR18 ;  /* 0x00000012ff007e24 */ /* 0x000fc8000f8e00ff */
[----:B------:R-:W-:-:S05]  /*3ad0*/  IMAD R0, R0, 0x80, R251 ;  /* 0x0000008000007824 */ /* 0x000fca00078e02fb */
[----:B------:R-:W-:-:S03]  /*3ae0*/  IADD3 R0, R22, -UR40, -R0 ;  /* 0x8000002816007c10 */ /* 0x000fc6000fffe800 */
[----:B------:R-:W-:Y:S01]  /*3af0*/  @UP1 UMOV UR5, UR6 ;  /* 0x0000000600051c82 */ /* 0x000fe20008000000 */
[----:B------:R-:W-:Y:S01]  /*3b00*/  ULDC UR6, c[0x0][0x39c] ;  /* 0x0000e70000067ab9 */ /* 0x000fe20000000800 */
[----:B------:R-:W-:-:S07]  /*3b10*/  VIADD R246, R0, UR7 ;  /* 0x0000000700f67c36 */ /* 0x000fce0008000000 */
.L_x_1088:
[----:B------:R-:W0:Y:S01]  /*3b20*/  LDGDEPBAR ;  /* 0x00000000000079af */ /* 0x000e220000000000 */
[----:B------:R-:W-:Y:S01]  /*3b30*/  IADD3 R0, R180, R174, RZ ;  /* 0x000000aeb4007210 */ /* 0x000fe20007ffe0ff */
[----:B------:R-:W-:Y:S01]  /*3b40*/  USHF.L.U32 UR9, UR18, 0x7, URZ ;  /* 0x0000000712097899 */ /* 0x000fe2000800063f */
[----:B-----5:R-:W-:Y:S03]  /*3b50*/  FSETP.NEU.FTZ.AND P3, PT, R239, -INF , PT ;  /* 0xff800000ef00780b */ /* 0x020fe60003f7d000 */
[----:B------:R-:W-:Y:S04]  /*3b60*/  UIADD3 UR9, UR9, 0x80, URZ ;  /* 0x0000008009097890 */ /* 0x000fe8000fffe03f */
[----:B------:R-:W-:Y:S06]  /*3b70*/  UISETP.GE.AND UP0, UPT, UR9, UR7, UPT ;  /* 0x000000070900728c */ /* 0x000fec000bf06270 */
[----:B------:R-:W-:Y:S02]  /*3b80*/  PLOP3.LUT P0, PT, PT, PT, UP0, 0x80, 0x0 ;  /* 0x000000000000781c */ /* 0x000fe40003f0f008 */
[----:B------:R-:W-:Y:S02]  /*3b90*/  PLOP3.LUT P5, PT, PT, PT, UP0, 0x80, 0x0 ;  /* 0x000000000000781c */ /* 0x000fe40003faf008 */
        /* <DEDUP_REMOVED lines=87> */
[----:B------:R-:W2:Y:S01]  /*4110*/  MUFU.TANH R231, R6 ;  /* 0x0000000600e77308 */ /* 0x000ea20000002400 */
[----:B------:R-:W-:Y:S01]  /*4120*/  FMUL.FTZ R16, R16, UR6 ;  /* 0x0000000610107c20 */ /* 0x000fe20008410000 */
[----:B------:R-:W-:Y:S08]  /*4130*/  FMUL.FTZ R18, R18, UR6 ;  /* 0x0000000612127c20 */ /* 0x000ff00008410000 */
[----:B------:R3:W4:Y:S10]  /*4140*/  MUFU.TANH R230, R7 ;  /* 0x0000000700e67308 */ /* 0x0007340000002400 */
[----:B------:R1:W4:Y:S10]  /*4150*/  MUFU.TANH R192, R10 ;  /* 0x0000000a00c07308 */ /* 0x0003340000002400 */
[----:B------:R2:W4:Y:S01]  /*4160*/  MUFU.TANH R188, R8 ;  /* 0x0000000800bc7308 */ /* 0x0005220000002400 */
[----:B---3--:R-:W3:Y:S09]  /*4170*/  LDSM.16.M88.4 R4, [R173+0xd400] ;  /* 0x00d40000ad04783b */ /* 0x008ef20000000200 */
[----:B------:R-:W-:Y:S01]  /*4180*/  MUFU.TANH R217, R17 ;  /* 0x0000001100d97308 */ /* 0x000fe20000002400 */
[----:B-1----:R-:W-:Y:S05]  /*4190*/  IMAD.U32 R10, RZ, RZ, UR18 ;  /* 0x00000012ff0a7e24 */ /* 0x002fea000f8e00ff */
[----:B------:R-:W-:Y:S04]  /*41a0*/  LEA R10, R10, R251, 0x7 ;  /* 0x000000fb0a0a7211 */ /* 0x000fe800078e38ff */
[----:B------:R1:W4:Y:S01]  /*41b0*/  MUFU.TANH R187, R9 ;  /* 0x0000000900bb7308 */ /* 0x0003220000002400 */
[----:B--2---:R-:W-:Y:S01]  /*41c0*/  MOV R8, UR8 ;  /* 0x0000000800087c02 */ /* 0x004fe20008000f00 */
[----:B------:R-:W-:Y:S01]  /*41d0*/  @P0 VIADD R0, R10, 0x1 ;  /* 0x000000010a000836 */ /* 0x000fe20000000000 */
[----:B------:R-:W-:Y:S02]  /*41e0*/  FSETP.NEU.FTZ.AND P0, PT, R238, -INF , PT ;  /* 0xff800000ee00780b */ /* 0x000fe40003f1d000 */
[----:B------:R-:W-:Y:S05]  /*41f0*/  @P4 ISETP.GE.AND P4, PT, R10, UR7, PT ;  /* 0x000000070a004c0c */ /* 0x000fea000bf86270 */
[----:B------:R2:W-:Y:S01]  /*4200*/  MUFU.TANH R186, R12 ;  /* 0x0000000c00ba7308 */ /* 0x0005e20000002400 */
[----:B------:R-:W-:Y:S01]  /*4210*/  @P5 ISETP.GE.AND P5, PT, R0, UR7, PT ;  /* 0x0000000700005c0c */ /* 0x000fe2000bfa6270 */
[----:B------:R-:W-:Y:S04]  /*4220*/  IMAD R0, R8, 0x40, R246 ;  /* 0x0000004008007824 */ /* 0x000fe800078e02f6 */
[----:B------:R-:W-:Y:S04]  /*4230*/  VIADD R8, R0, 0x8 ;  /* 0x0000000800087836 */ /* 0x000fe80000000000 */
[----:B------:R-:W-:Y:S01]  /*4240*/  MUFU.TANH R191, R11 ;  /* 0x0000000b00bf7308 */ /* 0x000fe20000002400 */
[----:B-1----:R-:W-:Y:S01]  /*4250*/  FMUL.FTZ R9, R238, 1.4426950216293334961 ;  /* 0x3fb8aa3bee097820 */ /* 0x002fe20000410000 */
[----:B------:R-:W-:Y:S04]  /*4260*/  ISETP.GE.AND P2, PT, R8, RZ, PT ;  /* 0x000000ff0800720c */ /* 0x000fe80003f46270 */
[----:B------:R-:W-:Y:S04]  /*4270*/  FSEL R9, R9, RZ, P0 ;  /* 0x000000ff09097208 */ /* 0x000fe80000000000 */
[----:B------:R-:W-:Y:S01]  /*4280*/  MUFU.TANH R219, R16 ;  /* 0x0000001000db7308 */ /* 0x000fe20000002400 */
[-C--:B---3--:R-:W-:Y:S03]  /*4290*/  HMMA.16816.F32 R20, R156, R4.reuse, R20 ;  /* 0x000000049c14723c */ /* 0x088fe60000001814 */
[----:B--2---:R-:W-:Y:S03]  /*42a0*/  FMUL.FTZ R12, R239, 1.4426950216293334961 ;  /* 0x3fb8aa3bef0c7820 */ /* 0x004fe60000410000 */
[C---:B------:R-:W-:Y:S03]  /*42b0*/  HMMA.16816.F32 R24, R136.reuse, R4, R24 ;  /* 0x000000048818723c */ /* 0x040fe60000001818 */
[----:B------:R-:W-:Y:S02]  /*42c0*/  MUFU.TANH R189, R15 ;  /* 0x0000000f00bd7308 */ /* 0x000fe40000002400 */
[C---:B------:R-:W-:Y:S01]  /*42d0*/  @!P2 IADD3 R8, -R0.reuse, -0x8, RZ ;  /* 0xfffffff80008a810 */ /* 0x040fe20007ffe1ff */
[-C--:B------:R-:W-:Y:S01]  /*42e0*/  HMMA.16816.F32 R28, R136, R6.reuse, R28 ;  /* 0x00000006881c723c */ /* 0x080fe2000000181c */
[----:B------:R-:W-:Y:S06]  /*42f0*/  PLOP3.LUT P2, PT, PT, PT, UP0, 0x80, 0x0 ;  /* 0x000000000000781c */ /* 0x000fec0003f4f008 */
[----:B------:R-:W-:Y:S01]  /*4300*/  MUFU.TANH R185, R13 ;  /* 0x0000000d00b97308 */ /* 0x000fe20000002400 */
[----:B------:R-:W-:Y:S01]  /*4310*/  IADD3 R5, R0, 0x7, RZ ;  /* 0x0000000700057810 */ /* 0x000fe20007ffe0ff */
[----:B------:R-:W-:Y:S04]  /*4320*/  HMMA.16816.F32 R32, R156, R6, R32 ;  /* 0x000000069c20723c */ /* 0x000fe80000001820 */
[----:B------:R-:W-:Y:S04]  /*4330*/  ISETP.GE.AND P6, PT, R5, RZ, PT ;  /* 0x000000ff0500720c */ /* 0x000fe80003fc6270 */
[----:B------:R1:W-:Y:S03]  /*4340*/  MUFU.TANH R226, R18 ;  /* 0x0000001200e27308 */ /* 0x0003e60000002400 */
[----:B------:R-:W-:Y:S01]  /*4350*/  FMUL.FTZ R21, R21, UR6 ;  /* 0x0000000615157c20 */ /* 0x000fe20008410000 */
[----:B------:R-:W-:Y:S01]  /*4360*/  FMUL.FTZ R23, R23, UR6 ;  /* 0x0000000617177c20 */ /* 0x000fe20008410000 */
[----:B------:R-:W-:Y:S01]  /*4370*/  FMUL.FTZ R22, R22, UR6 ;  /* 0x0000000616167c20 */ /* 0x000fe20008410000 */
[----:B------:R-:W-:Y:S01]  /*4380*/  IABS R4, R0 ;  /* 0x0000000000047213 */ /* 0x000fe20000000000 */
[----:B------:R-:W-:Y:S03]  /*4390*/  FMUL.FTZ R24, R24, UR6 ;  /* 0x0000000618187c20 */ /* 0x000fe60008410000 */
[----:B------:R2:W-:Y:S01]  /*43a0*/  MUFU.TANH R211, R21 ;  /* 0x0000001500d37308 */ /* 0x0005e20000002400 */
[----:B------:R-:W-:Y:S01]  /*43b0*/  FMUL.FTZ R26, R26, UR6 ;  /* 0x000000061a1a7c20 */ /* 0x000fe20008410000 */
[----:B------:R-:W-:Y:S01]  /*43c0*/  I2FP.F32.S32 R17, R4 ;  /* 0x0000000400117245 */ /* 0x000fe20000201400 */
[----:B------:R-:W-:Y:S01]  /*43d0*/  FMUL.FTZ R25, R25, UR6 ;  /* 0x0000000619197c20 */ /* 0x000fe20008410000 */
[----:B------:R-:W-:Y:S01]  /*43e0*/  FMUL.FTZ R27, R27, UR6 ;  /* 0x000000061b1b7c20 */ /* 0x000fe20008410000 */
[----:B------:R-:W-:Y:S01]  /*43f0*/  FMUL.FTZ R28, R28, UR6 ;  /* 0x000000061c1c7c20 */ /* 0x000fe20008410000 */
[----:B------:R-:W-:Y:S01]  /*4400*/  FMUL.FTZ R30, R30, UR6 ;  /* 0x000000061e1e7c20 */ /* 0x000fe20008410000 */
[----:B------:R-:W-:Y:S03]  /*4410*/  FMUL.FTZ R29, R29, UR6 ;  /* 0x000000061d1d7c20 */ /* 0x000fe60008410000 */
[----:B------:R3:W-:Y:S01]  /*4420*/  MUFU.TANH R222, R22 ;  /* 0x0000001600de7308 */ /* 0x0007e20000002400 */
[----:B------:R-:W-:Y:S01]  /*4430*/  FFMA.FTZ R4, R17, -UR5, R213 ;  /* 0x8000000511047c23 */ /* 0x000fe200080100d5 */
[C---:B------:R-:W-:Y:S01]  /*4440*/  @!P6 IADD3 R5, -R0.reuse, -0x7, RZ ;  /* 0xfffffff90005e810 */ /* 0x040fe20007ffe1ff */
[----:B-1----:R-:W-:Y:S01]  /*4450*/  FMUL.FTZ R18, R237, 1.4426950216293334961 ;  /* 0x3fb8aa3bed127820 */ /* 0x002fe20000410000 */
[----:B------:R-:W-:Y:S01]  /*4460*/  IADD3 R11, R0, -0x1, RZ ;  /* 0xffffffff000b7810 */ /* 0x000fe20007ffe0ff */
[----:B------:R-:W-:Y:S01]  /*4470*/  FMUL.FTZ R32, R32, UR6 ;  /* 0x0000000620207c20 */ /* 0x000fe20008410000 */
[----:B------:R-:W-:Y:S01]  /*4480*/  @P1 FSEL R4, R4, -INF , !P4 ;  /* 0xff80000004041808 */ /* 0x000fe20006000000 */
[----:B------:R-:W-:Y:S03]  /*4490*/  FMUL.FTZ R34, R34, UR6 ;  /* 0x0000000622227c20 */ /* 0x000fe60008410000 */
[----:B------:R-:W1:Y:S01]  /*44a0*/  MUFU.TANH R190, R14 ;  /* 0x0000000e00be7308 */ /* 0x000e620000002400 */
[----:B--2---:R-:W-:Y:S01]  /*44b0*/  I2FP.F32.S32 R21, R8 ;  /* 0x0000000800157245 */ /* 0x004fe20000201400 */
[----:B------:R-:W-:Y:S01]  /*44c0*/  FMUL.FTZ R33, R33, UR6 ;  /* 0x0000000621217c20 */ /* 0x000fe20008410000 */
[----:B------:R-:W-:Y:S01]  /*44d0*/  FFMA.FTZ R4, R4, UR12, -R9 ;  /* 0x0000000c04047c23 */ /* 0x000fe20008010809 */
[----:B------:R-:W-:Y:S01]  /*44e0*/  FMUL.FTZ R35, R35, UR6 ;  /* 0x0000000623237c20 */ /* 0x000fe20008410000 */
[----:B------:R-:W-:Y:S01]  /*44f0*/  FMUL.FTZ R31, R31, UR6 ;  /* 0x000000061f1f7c20 */ /* 0x000fe20008410000 */
[----:B------:R-:W-:Y:S01]  /*4500*/  FSEL R8, R12, RZ, P3 ;  /* 0x000000ff0c087208 */ /* 0x000fe20001800000 */
[----:B------:R-:W-:Y:S03]  /*4510*/  FMUL.FTZ R20, R20, UR6 ;  /* 0x0000000614147c20 */ /* 0x000fe60008410000 */
[----:B------:R4:W-:Y:S01]  /*4520*/  MUFU.EX2 R145, R4 ;  /* 0x0000000400917308 */ /* 0x0009e20000000800 */
[----:B---3--:R-:W-:Y:S01]  /*4530*/  I2FP.F32.S32 R22, R5 ;  /* 0x0000000500167245 */ /* 0x008fe20000201400 */
[----:B------:R-:W-:Y:S01]  /*4540*/  FFMA.FTZ R5, R21, -UR5, R231 ;  /* 0x8000000515057c23 */ /* 0x000fe200080100e7 */
[----:B------:R-:W-:Y:S01]  /*4550*/  ISETP.GE.AND P0, PT, R11, RZ, PT ;  /* 0x000000ff0b00720c */ /* 0x000fe20003f06270 */
[----:B------:R-:W-:Y:S01]  /*4560*/  VIADD R12, R0, 0x28 ;  /* 0x00000028000c7836 */ /* 0x000fe20000000000 */
[----:B------:R-:W-:Y:S02]  /*4570*/  PLOP3.LUT P1, PT, PT, PT, UP0, 0x80, 0x0 ;  /* 0x000000000000781c */ /* 0x000fe40003f2f008 */
[----:B------:R-:W-:Y:S03]  /*4580*/  @P2 FSEL R5, R5, -INF , !P4 ;  /* 0xff80000005052808 */ /* 0x000fe60006000000 */
[----:B------:R-:W2:Y:S01]  /*4590*/  MUFU.TANH R223, R19 ;  /* 0x0000001300df7308 */ /* 0x000ea20000002400 */
[----:B------:R-:W-:Y:S02]  /*45a0*/  FSETP.NEU.FTZ.AND P3, PT, R236, -INF , PT ;  /* 0xff800000ec00780b */ /* 0x000fe40003f7d000 */
[----:B------:R-:W-:Y:S01]  /*45b0*/  ISETP.GE.AND P2, PT, R12, RZ, PT ;  /* 0x000000ff0c00720c */ /* 0x000fe20003f46270 */
[----:B------:R-:W-:Y:S01]  /*45c0*/  FFMA.FTZ R5, R5, UR12, -R8 ;  /* 0x0000000c05057c23 */ /* 0x000fe20008010808 */
[C---:B------:R-:W-:Y:S05]  /*45d0*/  IADD3 R13, R0.reuse, 0x1f, RZ ;  /* 0x0000001f000d7810 */ /* 0x040fea0007ffe0ff */
[----:B------:R3:W-:Y:S01]  /*45e0*/  MUFU.EX2 R234, R5 ;  /* 0x0000000500ea7308 */ /* 0x0007e20000000800 */
[----:B------:R-:W-:Y:S01]  /*45f0*/  @!P0 IADD3 R11, -R0, 0x1, RZ ;  /* 0x00000001000b8810 */ /* 0x000fe20007ffe1ff */
[----:B----4-:R-:W-:Y:S01]  /*4600*/  FFMA.FTZ R4, R22, -UR5, R230 ;  /* 0x8000000516047c23 */ /* 0x010fe200080100e6 */
[----:B------:R-:W-:Y:S02]  /*4610*/  PLOP3.LUT P0, PT, PT, PT, UP0, 0x80, 0x0 ;  /* 0x000000000000781c */ /* 0x000fe40003f0f008 */
[----:B------:R-:W-:Y:S02]  /*4620*/  I2FP.F32.S32 R16, R11 ;  /* 0x0000000b00107245 */ /* 0x000fe40000201400 */
[----:B------:R-:W-:Y:S03]  /*4630*/  @P1 FSEL R4, R4, -INF , !P5 ;  /* 0xff80000004041808 */ /* 0x000fe60006800000 */
[----:B------:R-:W4:Y:S01]  /*4640*/  MUFU.TANH R209, R20 ;  /* 0x0000001400d17308 */ /* 0x000f220000002400 */
[----:B------:R-:W-:Y:S01]  /*4650*/  @!P2 IADD3 R12, -R0, -0x28, RZ ;  /* 0xffffffd8000ca810 */ /* 0x000fe20007ffe1ff */
[----:B------:R-:W-:Y:S01]  /*4660*/  FFMA.FTZ R11, R16, -UR5, R220 ;  /* 0x80000005100b7c23 */ /* 0x000fe200080100dc */
[----:B------:R-:W-:Y:S02]  /*4670*/  PLOP3.LUT P2, PT, PT, PT, UP0, 0x80, 0x0 ;  /* 0x000000000000781c */ /* 0x000fe40003f4f008 */
[----:B------:R-:W-:Y:S05]  /*4680*/  I2FP.F32.S32 R12, R12 ;  /* 0x0000000c000c7245 */ /* 0x000fea0000201400 */
[----:B------:R-:W-:Y:S01]  /*4690*/  MUFU.TANH R166, R24 ;  /* 0x0000001800a67308 */ /* 0x000fe20000002400 */
[----:B---3--:R-:W-:Y:S01]  /*46a0*/  FFMA.FTZ R5, R4, UR12, -R8 ;  /* 0x0000000c04057c23 */ /* 0x008fe20008010808 */
[----:B------:R-:W-:Y:S01]  /*46b0*/  VIADD R4, R0, 0x20 ;  /* 0x0000002000047836 */ /* 0x000fe20000000000 */
[----:B------:R-:W-:Y:S01]  /*46c0*/  @P0 FSEL R11, R11, -INF , !P5 ;  /* 0xff8000000b0b0808 */ /* 0x000fe20006800000 */
[----:B------:R-:W-:Y:S01]  /*46d0*/  FFMA.FTZ R12, R12, -UR5, R192 ;  /* 0x800000050c0c7c23 */ /* 0x000fe200080100c0 */
[----:B------:R-:W-:Y:S02]  /*46e0*/  ISETP.GE.AND P0, PT, R13, RZ, PT ;  /* 0x000000ff0d00720c */ /* 0x000fe40003f06270 */
[----:B------:R-:W-:Y:S03]  /*46f0*/  ISETP.GE.AND P1, PT, R4, RZ, PT ;  /* 0x000000ff0400720c */ /* 0x000fe60003f26270 */
[----:B------:R3:W-:Y:S01]  /*4700*/  MUFU.EX2 R235, R5 ;  /* 0x0000000500eb7308 */ /* 0x0007e20000000800 */
[----:B------:R-:W-:Y:S01]  /*4710*/  FFMA.FTZ R11, R11, UR12, -R9 ;  /* 0x0000000c0b0b7c23 */ /* 0x000fe20008010809 */
[----:B------:R-:W-:Y:S02]  /*4720*/  @P2 FSEL R12, R12, -INF , !P4 ;  /* 0xff8000000c0c2808 */ /* 0x000fe40006000000 */
[----:B------:R-:W-:Y:S06]  /*4730*/  PLOP3.LUT P2, PT, PT, PT, UP0, 0x80, 0x0 ;  /* 0x000000000000781c */ /* 0x000fec0003f4f008 */
[----:B------:R1:W-:Y:S01]  /*4740*/  MUFU.EX2 R148, R11 ;  /* 0x0000000b00947308 */ /* 0x0003e20000000800 */
[C---:B------:R-:W-:Y:S02]  /*4750*/  @!P0 IADD3 R13, -R0.reuse, -0x1f, RZ ;  /* 0xffffffe1000d8810 */ /* 0x040fe40007ffe1ff */
[----:B------:R-:W-:Y:S02]  /*4760*/  @!P1 IADD3 R4, -R0, -0x20, RZ ;  /* 0xffffffe000049810 */ /* 0x000fe40007ffe1ff */
[----:B------:R-:W-:Y:S05]  /*4770*/  PLOP3.LUT P1, PT, PT, PT, UP0, 0x80, 0x0 ;  /* 0x000000000000781c */ /* 0x000fea0003f2f008 */
[----:B------:R-:W4:Y:S01]  /*4780*/  MUFU.TANH R221, R23 ;  /* 0x0000001700dd7308 */ /* 0x000f220000002400 */
[----:B------:R-:W-:Y:S01]  /*4790*/  I2FP.F32.S32 R15, R4 ;  /* 0x00000004000f7245 */ /* 0x000fe20000201400 */
[----:B---3--:R-:W-:Y:S01]  /*47a0*/  FMUL.FTZ R5, R236, 1.4426950216293334961 ;  /* 0x3fb8aa3bec057820 */ /* 0x008fe20000410000 */
[----:B------:R-:W-:Y:S02]  /*47b0*/  PLOP3.LUT P0, PT, PT, PT, UP0, 0x80, 0x0 ;  /* 0x000000000000781c */ /* 0x000fe40003f0f008 */
[----:B------:R-:W-:Y:S01]  /*47c0*/  I2FP.F32.S32 R14, R13 ;  /* 0x0000000d000e7245 */ /* 0x000fe20000201400 */
[----:B------:R-:W-:Y:S01]  /*47d0*/  FFMA.FTZ R4, R15, -UR5, R188 ;  /* 0x800000050f047c23 */ /* 0x000fe200080100bc */
[----:B------:R-:W-:Y:S03]  /*47e0*/  FSEL R5, R5, RZ, P3 ;  /* 0x000000ff05057208 */ /* 0x000fe60001800000 */
[----:B------:R-:W-:Y:S01]  /*47f0*/  MUFU.TANH R184, R26 ;  /* 0x0000001a00b87308 */ /* 0x000fe20000002400 */
[----:B-1----:R-:W-:Y:S01]  /*4800*/  IADD3 R11, R0, 0x27, RZ ;  /* 0x00000027000b7810 */ /* 0x002fe20007ffe0ff */
[----:B------:R-:W-:Y:S01]  /*4810*/  FFMA.FTZ R13, R14, -UR5, R187 ;  /* 0x800000050e0d7c23 */ /* 0x000fe200080100bb */
[----:B------:R-:W-:Y:S01]  /*4820*/  @P1 FSEL R4, R4, -INF , !P4 ;  /* 0xff80000004041808 */ /* 0x000fe20006000000 */
[----:B------:R-:W-:Y:S01]  /*4830*/  FFMA.FTZ R7, R15, -UR5, R190 ;  /* 0x800000050f077c23 */ /* 0x000fe200080100be */
[----:B------:R-:W-:Y:S01]  /*4840*/  ISETP.GE.AND P6, PT, R11, RZ, PT ;  /* 0x000000ff0b00720c */ /* 0x000fe20003fc6270 */
[----:B------:R-:W-:Y:S01]  /*4850*/  FFMA.FTZ R6, R14, -UR5, R189 ;  /* 0x800000050e067c23 */ /* 0x000fe200080100bd */
[----:B------:R-:W-:Y:S03]  /*4860*/  PLOP3.LUT P1, PT, PT, PT, UP0, 0x80, 0x0 ;  /* 0x000000000000781c */ /* 0x000fe60003f2f008 */
[----:B------:R-:W1:Y:S01]  /*4870*/  MUFU.TANH R165, R25 ;  /* 0x0000001900a57308 */ /* 0x000e620000002400 */
[--C-:B------:R-:W-:Y:S01]  /*4880*/  FFMA.FTZ R4, R4, UR12, -R5.reuse ;  /* 0x0000000c04047c23 */ /* 0x100fe20008010805 */
[----:B------:R-:W-:Y:S02]  /*4890*/  FSETP.NEU.FTZ.AND P3, PT, R237, -INF , PT ;  /* 0xff800000ed00780b */ /* 0x000fe40003f7d000 */
[----:B------:R-:W-:Y:S02]  /*48a0*/  @P0 FSEL R13, R13, -INF , !P5 ;  /* 0xff8000000d0d0808 */ /* 0x000fe40006800000 */
[----:B------:R-:W-:Y:S04]  /*48b0*/  PLOP3.LUT P0, PT, PT, PT, UP0, 0x80, 0x0 ;  /* 0x000000000000781c */ /* 0x000fe80003f0f008 */
[----:B------:R3:W-:Y:S01]  /*48c0*/  MUFU.EX2 R161, R4 ;  /* 0x0000000400a17308 */ /* 0x0007e20000000800 */
[----:B------:R-:W-:Y:S01]  /*48d0*/  FFMA.FTZ R13, R13, UR12, -R5 ;  /* 0x0000000c0d0d7c23 */ /* 0x000fe20008010805 */
[----:B------:R-:W-:Y:S02]  /*48e0*/  @!P6 IADD3 R11, -R0, -0x27, RZ ;  /* 0xffffffd9000be810 */ /* 0x000fe40007ffe1ff */
[----:B------:R-:W-:Y:S02]  /*48f0*/  PLOP3.LUT P6, PT, PT, PT, UP0, 0x80, 0x0 ;  /* 0x000000000000781c */ /* 0x000fe40003fcf008 */
[----:B------:R-:W-:Y:S04]  /*4900*/  I2FP.F32.S32 R11, R11 ;  /* 0x0000000b000b7245 */ /* 0x000fe80000201400 */
[----:B------:R2:W-:Y:S01]  /*4910*/  MUFU.EX2 R160, R13 ;  /* 0x0000000d00a07308 */ /* 0x0005e20000000800 */
[----:B------:R-:W-:Y:S01]  /*4920*/  PLOP3.LUT P4, PT, PT, PT, UP0, 0x80, 0x0 ;  /* 0x000000000000781c */ /* 0x000fe20003f8f008 */
[----:B------:R-:W-:Y:S05]  /*4930*/  FFMA.FTZ R11, R11, -UR5, R191 ;  /* 0x800000050b0b7c23 */ /* 0x000fea00080100bf */
[----:B------:R-:W-:Y:S03]  /*4940*/  @P1 FSEL R11, R11, -INF , !P5 ;  /* 0xff8000000b0b1808 */ /* 0x000fe60006800000 */
[----:B------:R-:W-:Y:S01]  /*4950*/  MUFU.TANH R164, R28 ;  /* 0x0000001c00a47308 */ /* 0x000fe20000002400 */
[----:B---3--:R-:W-:Y:S02]  /*4960*/  FSEL R4, R18, RZ, P3 ;  /* 0x000000ff12047208 */ /* 0x008fe40001800000 */
[----:B------:R-:W-:Y:S03]  /*4970*/  PLOP3.LUT P3, PT, PT, PT, UP0, 0x80, 0x0 ;  /* 0x000000000000781c */ /* 0x000fe60003f6f008 */
[--C-:B------:R-:W-:Y:S01]  /*4980*/  FFMA.FTZ R11, R11, UR12, -R4.reuse ;  /* 0x0000000c0b0b7c23 */ /* 0x100fe20008010804 */
[----:B------:R-:W-:Y:S01]  /*4990*/  FFMA.FTZ R12, R12, UR12, -R4 ;  /* 0x0000000c0c0c7c23 */ /* 0x000fe20008010804 */
[C---:B--2---:R-:W-:Y:S02]  /*49a0*/  @P0 IADD3 R13, R10.reuse, 0x8, RZ ;  /* 0x000000080a0d0810 */ /* 0x044fe40007ffe0ff */
[----:B------:R-:W2:Y:S01]  /*49b0*/  MUFU.TANH R171, R27 ;  /* 0x0000001b00ab7308 */ /* 0x000ea20000002400 */
[----:B------:R-:W-:Y:S02]  /*49c0*/  PLOP3.LUT P0, PT, PT, PT, UP0, 0x80, 0x0 ;  /* 0x000000000000781c */ /* 0x000fe40003f0f008 */
[----:B------:R-:W-:Y:S01]  /*49d0*/  @P6 ISETP.GE.AND P6, PT, R13, UR7, PT ;  /* 0x000000070d006c0c */ /* 0x000fe2000bfc6270 */
[----:B------:R-:W-:Y:S06]  /*49e0*/  @P4 VIADD R13, R10, 0x9 ;  /* 0x000000090a0d4836 */ /* 0x000fec0000000000 */
[----:B------:R3:W-:Y:S01]  /*49f0*/  MUFU.EX2 R167, R11 ;  /* 0x0000000b00a77308 */ /* 0x0007e20000000800 */
[----:B------:R-:W-:Y:S01]  /*4a00*/  @P3 ISETP.GE.AND P3, PT, R13, UR7, PT ;  /* 0x000000070d003c0c */ /* 0x000fe2000bf66270 */
[C---:B------:R-:W-:Y:S08]  /*4a10*/  VIADD R13, R0.reuse, 0xfffffff0 ;  /* 0xfffffff0000d7836 */ /* 0x040ff00000000000 */
[----:B------:R4:W-:Y:S10]  /*4a20*/  MUFU.EX2 R168, R12 ;  /* 0x0000000c00a87308 */ /* 0x0009f40000000800 */
[----:B------:R-:W-:Y:S01]  /*4a30*/  MUFU.TANH R170, R30 ;  /* 0x0000001e00aa7308 */ /* 0x000fe20000002400 */
[C---:B---3--:R-:W-:Y:S04]  /*4a40*/  IADD3 R11, R0.reuse, 0x17, RZ ;  /* 0x00000017000b7810 */ /* 0x048fe80007ffe0ff */
[----:B------:R-:W-:Y:S05]  /*4a50*/  ISETP.GE.AND P1, PT, R11, RZ, PT ;  /* 0x000000ff0b00720c */ /* 0x000fea0003f26270 */
[----:B------:R-:W-:Y:S01]  /*4a60*/  MUFU.TANH R197, R32 ;  /* 0x0000002000c57308 */ /* 0x000fe20000002400 */
[----:B----4-:R-:W-:Y:S05]  /*4a70*/  VIADD R12, R0, 0x18 ;  /* 0x00000018000c7836 */ /* 0x010fea0000000000 */
[----:B------:R-:W-:Y:S04]  /*4a80*/  ISETP.GE.AND P5, PT, R12, RZ, PT ;  /* 0x000000ff0c00720c */ /* 0x000fe80003fa6270 */
[----:B------:R-:W3:Y:S01]  /*4a90*/  MUFU.TANH R163, R29 ;  /* 0x0000001d00a37308 */ /* 0x000ee20000002400 */
[C---:B------:R-:W-:Y:S02]  /*4aa0*/  @!P1 IADD3 R11, -R0.reuse, -0x17, RZ ;  /* 0xffffffe9000b9810 */ /* 0x040fe40007ffe1ff */
[----:B------:R-:W-:Y:S02]  /*4ab0*/  PLOP3.LUT P1, PT, PT, PT, UP0, 0x80, 0x0 ;  /* 0x000000000000781c */ /* 0x000fe40003f2f008 */
[----:B------:R-:W-:Y:S05]  /*4ac0*/  I2FP.F32.S32 R18, R11 ;  /* 0x0000000b00127245 */ /* 0x000fea0000201400 */
[----:B------:R-:W-:Y:S01]  /*4ad0*/  MUFU.TANH R205, R34 ;  /* 0x0000002200cd7308 */ /* 0x000fe20000002400 */
[----:B------:R-:W-:Y:S02]  /*4ae0*/  @!P5 IADD3 R12, -R0, -0x18, RZ ;  /* 0xffffffe8000cd810 */ /* 0x000fe40007ffe1ff */
[----:B------:R-:W-:Y:S02]  /*4af0*/  PLOP3.LUT P5, PT, PT, PT, UP0, 0x80, 0x0 ;  /* 0x000000000000781c */ /* 0x000fe40003faf008 */
[----:B------:R-:W-:Y:S01]  /*4b00*/  I2FP.F32.S32 R19, R12 ;  /* 0x0000000c00137245 */ /* 0x000fe20000201400 */
[----:B------:R-:W-:Y:S01]  /*4b10*/  FFMA.FTZ R12, R18, -UR5, R185 ;  /* 0x80000005120c7c23 */ /* 0x000fe200080100b9 */
[----:B------:R-:W-:Y:S03]  /*4b20*/  @P1 FSEL R7, R7, -INF , !P6 ;  /* 0xff80000007071808 */ /* 0x000fe60007000000 */
[----:B------:R-:W4:Y:S01]  /*4b30*/  MUFU.TANH R198, R33 ;  /* 0x0000002100c67308 */ /* 0x000f220000002400 */
[----:B------:R-:W-:Y:S01]  /*4b40*/  FFMA.FTZ R11, R19, -UR5, R186 ;  /* 0x80000005130b7c23 */ /* 0x000fe200080100ba */
[----:B------:R-:W-:Y:S01]  /*4b50*/  @P0 FSEL R12, R12, -INF , !P3 ;  /* 0xff8000000c0c0808 */ /* 0x000fe20005800000 */
[--C-:B------:R-:W-:Y:S01]  /*4b60*/  FFMA.FTZ R7, R7, UR12, -R4.reuse ;  /* 0x0000000c07077c23 */ /* 0x100fe20008010804 */
[----:B------:R-:W-:Y:S02]  /*4b70*/  PLOP3.LUT P0, PT, PT, PT, UP0, 0x80, 0x0 ;  /* 0x000000000000781c */ /* 0x000fe40003f0f008 */
[----:B------:R-:W-:Y:S04]  /*4b80*/  @P2 FSEL R11, R11, -INF , !P6 ;  /* 0xff8000000b0b2808 */ /* 0x000fe80007000000 */
[----:B------:R1:W-:Y:S01]  /*4b90*/  MUFU.EX2 R162, R7 ;  /* 0x0000000700a27308 */ /* 0x0003e20000000800 */
[----:B------:R-:W-:Y:S01]  /*4ba0*/  PLOP3.LUT P2, PT, PT, PT, UP0, 0x80, 0x0 ;  /* 0x000000000000781c */ /* 0x000fe20003f4f008 */
[--C-:B------:R-:W-:Y:S01]  /*4bb0*/  FFMA.FTZ R12, R12, UR12, -R5.reuse ;  /* 0x0000000c0c0c7c23 */ /* 0x100fe20008010805 */
[----:B------:R-:W-:Y:S07]  /*4bc0*/  FFMA.FTZ R11, R11, UR12, -R5 ;  /* 0x0000000c0b0b7c23 */ /* 0x000fee0008010805 */
[----:B------:R-:W-:Y:S04]  /*4bd0*/  MUFU.EX2 R156, R11 ;  /* 0x0000000b009c7308 */ /* 0x000fe80000000800 */
[----:B------:R-:W-:Y:S02]  /*4be0*/  @P2 FSEL R6, R6, -INF , !P3 ;  /* 0xff80000006062808 */ /* 0x000fe40005800000 */
[----:B------:R-:W-:Y:S04]  /*4bf0*/  PLOP3.LUT P2, PT, PT, PT, UP0, 0x80, 0x0 ;  /* 0x000000000000781c */ /* 0x000fe80003f4f008 */
[----:B------:R2:W-:Y:S01]  /*4c00*/  MUFU.EX2 R155, R12 ;  /* 0x0000000c009b7308 */ /* 0x0005e20000000800 */
[----:B-1----:R-:W-:Y:S01]  /*4c10*/  FFMA.FTZ R7, R6, UR12, -R4 ;  /* 0x0000000c06077c23 */ /* 0x002fe20008010804 */
[----:B------:R-:W-:Y:S04]  /*4c20*/  IADD3 R6, R0, -0x8, RZ ;  /* 0xfffffff800067810 */ /* 0x000fe80007ffe0ff */
[----:B------:R-:W-:Y:S04]  /*4c30*/  ISETP.GE.AND P1, PT, R6, RZ, PT ;  /* 0x000000ff0600720c */ /* 0x000fe80003f26270 */
[----:B------:R1:W-:Y:S10]  /*4c40*/  MUFU.EX2 R159, R7 ;  /* 0x00000007009f7308 */ /* 0x0003f40000000800 */
[----:B------:R-:W4:Y:S01]  /*4c50*/  MUFU.TANH R204, R35 ;  /* 0x0000002300cc7308 */ /* 0x000f220000002400 */
[C---:B--2---:R-:W-:Y:S02]  /*4c60*/  IADD3 R12, R0.reuse, -0x11, RZ ;  /* 0xffffffef000c7810 */ /* 0x044fe40007ffe0ff */
[C---:B------:R-:W-:Y:S02]  /*4c70*/  @!P1 IADD3 R6, -R0.reuse, 0x8, RZ ;  /* 0x0000000800069810 */ /* 0x040fe40007ffe1ff */
[----:B------:R-:W-:Y:S02]  /*4c80*/  PLOP3.LUT P1, PT, PT, PT, UP0, 0x80, 0x0 ;  /* 0x000000000000781c */ /* 0x000fe40003f2f008 */
[----:B------:R-:W-:Y:S03]  /*4c90*/  I2FP.F32.S32 R15, R6 ;  /* 0x00000006000f7245 */ /* 0x000fe60000201400 */
[----:B------:R-:W-:Y:S01]  /*4ca0*/  MUFU.TANH R169, R31 ;  /* 0x0000001f00a97308 */ /* 0x000fe20000002400 */
[----:B-1----:R-:W-:Y:S01]  /*4cb0*/  IADD3 R7, R0, -0x9, RZ ;  /* 0xfffffff700077810 */ /* 0x002fe20007ffe0ff */
[----:B------:R-:W-:Y:S03]  /*4cc0*/  FFMA.FTZ R6, R15, -UR5, R219 ;  /* 0x800000050f067c23 */ /* 0x000fe600080100db */
[----:B------:R-:W-:Y:S02]  /*4cd0*/  ISETP.GE.AND P4, PT, R7, RZ, PT ;  /* 0x000000ff0700720c */ /* 0x000fe40003f86270 */
[----:B------:R-:W-:Y:S02]  /*4ce0*/  @P0 FSEL R6, R6, -INF , !P6 ;  /* 0xff80000006060808 */ /* 0x000fe40007000000 */
[----:B------:R-:W-:Y:S02]  /*4cf0*/  ISETP.GE.AND P0, PT, R13, RZ, PT ;  /* 0x000000ff0d00720c */ /* 0x000fe40003f06270 */
[----:B------:R-:W-:Y:S01]  /*4d00*/  @P1 IADD3 R20, R10, 0x10, RZ ;  /* 0x000000100a141810 */ /* 0x000fe20007ffe0ff */
[----:B------:R-:W-:Y:S01]  /*4d10*/  FFMA.FTZ R6, R6, UR12, -R9 ;  /* 0x0000000c06067c23 */ /* 0x000fe20008010809 */
[----:B------:R-:W-:Y:S02]  /*4d20*/  PLOP3.LUT P1, PT, PT, PT, UP0, 0x80, 0x0 ;  /* 0x000000000000781c */ /* 0x000fe40003f2f008 */
[----:B------:R-:W-:Y:S01]  /*4d30*/  @P5 ISETP.GE.AND P5, PT, R20, UR7, PT ;  /* 0x0000000714005c0c */ /* 0x000fe2000bfa6270 */
[----:B------:R1:W-:Y:S02]  /*4d40*/  MUFU.EX2 R218, R6 ;  /* 0x0000000600da7308 */ /* 0x0003e40000000800 */
        /* <DEDUP_REMOVED lines=10> */
[----:B-1----:R-:W-:Y:S01]  /*4df0*/  FFMA.FTZ R6, R16, -UR5, R223 ;  /* 0x8000000510067c23 */ /* 0x002fe200080100df */
        /* <DEDUP_REMOVED lines=10> */
[----:B------:R-:W-:Y:S01]  /*4ea0*/  FFMA.FTZ R6, R6, UR12, -R8 ;  /* 0x0000000c06067c23 */ /* 0x000fe20008010808 */
[----:B------:R-:W-:Y:S01]  /*4eb0*/  I2FP.F32.S32 R16, R12 ;  /* 0x0000000c00107245 */ /* 0x000fe20000201400 */
[----:B-1----:R-:W-:Y:S02]  /*4ec0*/  @P1 VIADD R11, R10, 0x11 ;  /* 0x000000110a0b1836 */ /* 0x002fe40000000000 */
[----:B------:R1:W4:Y:S01]  /*4ed0*/  MUFU.EX2 R227, R6 ;  /* 0x0000000600e37308 */ /* 0x0003220000000800 */
[----:B------:R-:W-:Y:S02]  /*4ee0*/  PLOP3.LUT P1, PT, PT, PT, UP0, 0x80, 0x0 ;  /* 0x000000000000781c */ /* 0x000fe40003f2f008 */
[----:B------:R-:W-:Y:S02]  /*4ef0*/  IADD3 R12, R0, 0x10, RZ ;  /* 0x00000010000c7810 */ /* 0x000fe40007ffe0ff */
[----:B------:R-:W-:Y:S01]  /*4f00*/  @P6 ISETP.GE.AND P6, PT, R11, UR7, PT ;  /* 0x000000070b006c0c */ /* 0x000fe2000bfc6270 */
[----:B--2---:R-:W-:Y:S01]  /*4f10*/  FFMA.FTZ R7, R17, -UR5, R209 ;  /* 0x8000000511077c23 */ /* 0x004fe200080100d1 */
[----:B------:R-:W-:Y:S02]  /*4f20*/  ISETP.GE.AND P4, PT, R12, RZ, PT ;  /* 0x000000ff0c00720c */ /* 0x000fe40003f86270 */
[----:B------:R-:W-:Y:S02]  /*4f30*/  IADD3 R11, R0, 0xf, RZ ;  /* 0x0000000f000b7810 */ /* 0x000fe40007ffe0ff */
[----:B------:R-:W-:Y:S02]  /*4f40*/  @P0 FSEL R7, R7, -INF , !P5 ;  /* 0xff80000007070808 */ /* 0x000fe40006800000 */
[----:B------:R-:W-:Y:S02]  /*4f50*/  PLOP3.LUT P0, PT, PT, PT, UP0, 0x80, 0x0 ;  /* 0x000000000000781c */ /* 0x000fe40003f0f008 */
[----:B------:R-:W-:Y:S01]  /*4f60*/  ISETP.GE.AND P3, PT, R11, RZ, PT ;  /* 0x000000ff0b00720c */ /* 0x000fe20003f66270 */
[----:B------:R-:W-:Y:S01]  /*4f70*/  FFMA.FTZ R7, R7, UR12, -R9 ;  /* 0x0000000c07077c23 */ /* 0x000fe20008010809 */
[----:B-1----:R-:W-:Y:S03]  /*4f80*/  FFMA.FTZ R6, R16, -UR5, R211 ;  /* 0x8000000510067c23 */ /* 0x002fe600080100d3 */
        /* <DEDUP_REMOVED lines=11> */
[----:B-1----:R-:W-:Y:S05]  /*5040*/  FFMA.FTZ R7, R15, -UR5, R222 ;  /* 0x800000050f077c23 */ /* 0x002fea00080100de */
[----:B------:R-:W-:Y:S02]  /*5050*/  @P0 FSEL R7, R7, -INF , !P5 ;  /* 0xff80000007070808 */ /* 0x000fe40006800000 */
[----:B------:R-:W-:Y:S03]  /*5060*/  PLOP3.LUT P0, PT, PT, PT, UP0, 0x80, 0x0 ;  /* 0x000000000000781c */ /* 0x000fe60003f0f008 */
[--C-:B------:R-:W-:Y:S01]  /*5070*/  FFMA.FTZ R7, R7, UR12, -R8.reuse ;  /* 0x0000000c07077c23 */ /* 0x100fe20008010808 */
[----:B--2---:R-:W-:Y:S01]  /*5080*/  FFMA.FTZ R6, R14, -UR5, R221 ;  /* 0x800000050e067c23 */ /* 0x004fe200080100dd */
        /* <DEDUP_REMOVED lines=9> */
[----:B------:R2:W4:Y:S01]  /*5120*/  MUFU.EX2 R224, R6 ;  /* 0x0000000600e07308 */ /* 0x0005220000000800 */
[----:B-1----:R-:W-:Y:S05]  /*5130*/  FFMA.FTZ R7, R13, -UR5, R166 ;  /* 0x800000050d077c23 */ /* 0x002fea00080100a6 */
[----:B------:R-:W-:Y:S02]  /*5140*/  @P1 FSEL R7, R7, -INF , !P5 ;  /* 0xff80000007071808 */ /* 0x000fe40006800000 */
[----:B------:R-:W-:Y:S03]  /*5150*/  PLOP3.LUT P1, PT, PT, PT, UP0, 0x80, 0x0 ;  /* 0x000000000000781c */ /* 0x000fe60003f2f008 */
[----:B------:R-:W-:Y:S01]  /*5160*/  FFMA.FTZ R7, R7, UR12, -R5 ;  /* 0x0000000c07077c23 */ /* 0x000fe20008010805 */
[----:B--2---:R-:W-:Y:S03]  /*5170*/  FFMA.FTZ R6, R14, -UR5, R165 ;  /* 0x800000050e067c23 */ /* 0x004fe600080100a5 */
        /* <DEDUP_REMOVED lines=11> */
[--C-:B------:R-:W-:Y:S01]  /*5230*/  FFMA.FTZ R7, R7, UR12, -R4.reuse ;  /* 0x0000000c07077c23 */ /* 0x100fe20008010804 */
        /* <DEDUP_REMOVED lines=14> */
[----:B------:R-:W-:Y:S01]  /*5320*/  FFMA.FTZ R7, R7, UR12, -R5 ;  /* 0x0000000c07077c23 */ /* 0x000fe20008010805 */
[----:B---3--:R-:W-:Y:S03]  /*5330*/  FFMA.FTZ R6, R22, -UR5, R163 ;  /* 0x8000000516067c23 */ /* 0x008fe600080100a3 */
        /* <DEDUP_REMOVED lines=17> */
[----:B----4-:R-:W-:Y:S01]  /*5450*/  FFMA.FTZ R5, R5, -UR5, R198 ;  /* 0x8000000505057c23 */ /* 0x010fe200080100c6 */
        /* <DEDUP_REMOVED lines=10> */
[----:B---3--:R-:W-:Y:S01]  /*5500*/  F2FP.F16.F32.PACK_AB R6, R227, R228 ;  /* 0x000000e4e306723e */ /* 0x008fe200000000ff */
        /* <DEDUP_REMOVED lines=11> */
[----:B------:R-:W3:Y:S01]  /*55c0*/  LDG.E R144, desc[UR10][R146.64] ;  /* 0x0000000a92907981 */ /* 0x000ee2000c1e1900 */
[----:B----4-:R-:W-:Y:S01]  /*55d0*/  FFMA.FTZ R0, R14, -UR5, R169 ;  /* 0x800000050e007c23 */ /* 0x010fe200080100a9 */
[----:B--2---:R-:W-:Y:S04]  /*55e0*/  F2FP.F16.F32.PACK_AB R7, R216, R218 ;  /* 0x000000dad807723e */ /* 0x004fe800000000ff */
[----:B------:R-:W-:Y:S01]  /*55f0*/  @P1 FSEL R0, R0, -INF , !P4 ;  /* 0xff80000000001808 */ /* 0x000fe20006000000 */
[----:B------:R2:W-:Y:S01]  /*5600*/  STS [R195+0x19000], R7 ;  /* 0x01900007c3007388 */ /* 0x0005e20000000800 */
[----:B---3--:R-:W-:Y:S03]  /*5610*/  F2FP.F16.F32.PACK_AB R6, R159, R162 ;  /* 0x000000a29f06723e */ /* 0x008fe600000000ff */
        /* <DEDUP_REMOVED lines=88> */
[----:B------:R1:W-:Y:S08]  /*5ba0*/  LDSM.16.M88.4 R132, [R0+0x2000] ;  /* 0x002000000084783b */ /* 0x0003f00000000200 */
[----:B------:R-:W2:Y:S01]  /*5bb0*/  LDSM.16.M88.4 R136, [R173+0x13000] ;  /* 0x01300000ad88783b */ /* 0x000ea20000000200 */
[----:B-1----:R-:W-:Y:S04]  /*5bc0*/  FFMA.FTZ R0, -R213, R213, 1 ;  /* 0x3f800000d5007423 */ /* 0x002fe800000101d5 */
[----:B------:R-:W-:Y:S01]  /*5bd0*/  FMUL.FTZ R0, R0, UR6 ;  /* 0x0000000600007c20 */ /* 0x000fe20008410000 */
[-C--:B--2---:R-:W-:Y:S06]  /*5be0*/  HMMA.16816.F32 R4, R132, R136.reuse, R4 ;  /* 0x000000888404723c */ /* 0x084fec0000001804 */
[C---:B------:R-:W-:Y:S06]  /*5bf0*/  HMMA.16816.F32 R8, R140.reuse, R136, R8 ;  /* 0x000000888c08723c */ /* 0x040fec0000001808 */
[-C--:B------:R-:W-:Y:S06]  /*5c00*/  HMMA.16816.F32 R12, R140, R138.reuse, R12 ;  /* 0x0000008a8c0c723c */ /* 0x080fec000000180c */
[C---:B------:R-:W-:Y:S01]  /*5c10*/  HMMA.16816.F32 R16, R132.reuse, R138, R16 ;  /* 0x0000008a8410723c */ /* 0x040fe20000001810 */
[----:B------:R-:W1:Y:S05]  /*5c20*/  LDSM.16.M88.4 R136, [R173+0x13400] ;  /* 0x01340000ad88783b */ /* 0x000e6a0000000200 */
[C---:B------:R-:W-:Y:S01]  /*5c30*/  FADD.FTZ R5, -R144.reuse, R5 ;  /* 0x0000000590057221 */ /* 0x040fe20000010100 */
[----:B------:R-:W-:Y:S04]  /*5c40*/  FADD.FTZ R4, -R144, R4 ;  /* 0x0000000490047221 */ /* 0x000fe80000010100 */
[----:B------:R-:W-:Y:S01]  /*5c50*/  FMUL.FTZ R148, R148, R5 ;  /* 0x0000000594947220 */ /* 0x000fe20000410000 */
[----:B------:R-:W-:Y:S01]  /*5c60*/  FMUL.FTZ R145, R145, R4 ;  /* 0x0000000491917220 */ /* 0x000fe20000410000 */
[----:B------:R-:W2:Y:S03]  /*5c70*/  LDG.E R5, desc[UR10][R146.64+0x20] ;  /* 0x0000200a92057981 */ /* 0x000ea6000c1e1900 */
[----:B------:R-:W-:Y:S01]  /*5c80*/  FMUL.FTZ R145, R0, R145 ;  /* 0x0000009100917220 */ /* 0x000fe20000410000 */
[----:B------:R3:W5:Y:S04]  /*5c90*/  LDG.E R4, desc[UR10][R146.64+0x80] ;  /* 0x0000800a92047981 */ /* 0x000768000c1e1900 */
[----:B------:R3:W5:Y:S03]  /*5ca0*/  LDG.E R0, desc[UR10][R146.64+0xa0] ;  /* 0x0000a00a92007981 */ /* 0x000766000c1e1900 */
[----:B------:R-:W-:Y:S01]  /*5cb0*/  FADD.FTZ R17, -R144, R17 ;  /* 0x0000001190117221 */ /* 0x000fe20000010100 */
[-C--:B-1----:R-:W-:Y:S06]  /*5cc0*/  HMMA.16816.F32 R20, R132, R136.reuse, R20 ;  /* 0x000000888414723c */ /* 0x082fec0000001814 */
[C---:B------:R-:W-:Y:S06]  /*5cd0*/  HMMA.16816.F32 R24, R140.reuse, R136, R24 ;  /* 0x000000888c18723c */ /* 0x040fec0000001818 */
[-C--:B------:R-:W-:Y:S05]  /*5ce0*/  HMMA.16816.F32 R28, R140, R138.reuse, R28 ;  /* 0x0000008a8c1c723c */ /* 0x080fea000000181c */
[----:B------:R-:W-:Y:S01]  /*5cf0*/  FFMA.FTZ R136, -R220, R220, 1 ;  /* 0x3f800000dc887423 */ /* 0x000fe200000101dc */
[----:B------:R-:W-:Y:S05]  /*5d00*/  HMMA.16816.F32 R32, R132, R138, R32 ;  /* 0x0000008a8420723c */ /* 0x000fea0000001820 */
[----:B------:R-:W-:Y:S01]  /*5d10*/  FMUL.FTZ R136, R136, UR6 ;  /* 0x0000000688887c20 */ /* 0x000fe20008410000 */
[----:B------:R-:W-:Y:S01]  /*5d20*/  FADD.FTZ R20, -R144, R20 ;  /* 0x0000001490147221 */ /* 0x000fe20000010100 */
[----:B------:R-:W-:Y:S01]  /*5d30*/  FMUL.FTZ R134, R216, R17 ;  /* 0x00000011d8867220 */ /* 0x000fe20000410000 */
[----:B------:R-:W-:Y:S03]  /*5d40*/  FADD.FTZ R133, -R144, R16 ;  /* 0x0000001090857221 */ /* 0x000fe60000010100 */
[----:B------:R-:W-:Y:S01]  /*5d50*/  FMUL.FTZ R135, R210, R20 ;  /* 0x00000014d2877220 */ /* 0x000fe20000410000 */
[----:B------:R-:W-:Y:S01]  /*5d60*/  FFMA.FTZ R17, -R219, R219, 1 ;  /* 0x3f800000db117423 */ /* 0x000fe200000101db */
[----:B------:R-:W-:Y:S01]  /*5d70*/  FFMA.FTZ R20, -R217, R217, 1 ;  /* 0x3f800000d9147423 */ /* 0x000fe200000101d9 */
[----:B------:R-:W-:Y:S01]  /*5d80*/  FMUL.FTZ R132, R136, R148 ;  /* 0x0000009488847220 */ /* 0x000fe20000410000 */
[----:B------:R-:W-:Y:S01]  /*5d90*/  FADD.FTZ R136, -R144, R21 ;  /* 0x0000001590887221 */ /* 0x000fe20000010100 */
[----:B------:R-:W-:Y:S01]  /*5da0*/  FMUL.FTZ R133, R218, R133 ;  /* 0x00000085da857220 */ /* 0x000fe20000410000 */
[----:B------:R-:W-:Y:S01]  /*5db0*/  FMUL.FTZ R21, R17, UR6 ;  /* 0x0000000611157c20 */ /* 0x000fe20008410000 */
[----:B------:R-:W-:Y:S01]  /*5dc0*/  FMUL.FTZ R17, R20, UR6 ;  /* 0x0000000614117c20 */ /* 0x000fe20008410000 */
[----:B------:R-:W-:Y:S01]  /*5dd0*/  F2FP.F16.F32.PACK_AB R16, R132, R145 ;  /* 0x000000918410723e */ /* 0x000fe200000000ff */
[----:B------:R-:W-:Y:S01]  /*5de0*/  FFMA.FTZ R132, -R209, R209, 1 ;  /* 0x3f800000d1847423 */ /* 0x000fe200000101d1 */
[----:B------:R-:W-:Y:S01]  /*5df0*/  FMUL.FTZ R21, R21, R133 ;  /* 0x0000008515157220 */ /* 0x000fe20000410000 */
[----:B------:R-:W-:Y:S01]  /*5e00*/  FMUL.FTZ R17, R17, R134 ;  /* 0x0000008611117220 */ /* 0x000fe20000410000 */
[----:B------:R-:W-:Y:S01]  /*5e10*/  FFMA.FTZ R133, -R211, R211, 1 ;  /* 0x3f800000d3857423 */ /* 0x000fe200000101d3 */
[----:B------:R-:W-:Y:S01]  /*5e20*/  FADD.FTZ R134, -R144, R32 ;  /* 0x0000002090867221 */ /* 0x000fe20000010100 */
[----:B------:R-:W-:Y:S01]  /*5e30*/  FFMA.FTZ R20, -R197, R197, 1 ;  /* 0x3f800000c5147423 */ /* 0x000fe200000101c5 */
        /* <DEDUP_REMOVED lines=8> */
[----:B------:R-:W-:Y:S01]  /*5ec0*/  FFMA.FTZ R133, -R230, R230, 1 ;  /* 0x3f800000e6857423 */ /* 0x000fe200000101e6 */
[----:B------:R-:W-:Y:S01]  /*5ed0*/  FMUL.FTZ R33, R32, R136 ;  /* 0x0000008820217220 */ /* 0x000fe20000410000 */
[----:B------:R-:W-:Y:S01]  /*5ee0*/  FFMA.FTZ R32, -R198, R198, 1 ;  /* 0x3f800000c6207423 */ /* 0x000fe200000101c6 */
[----:B------:R-:W-:Y:S01]  /*5ef0*/  FMUL.FTZ R136, R207, R144 ;  /* 0x00000090cf887220 */ /* 0x000fe20000410000 */
[----:B------:R-:W-:Y:S02]  /*5f00*/  FMUL.FTZ R133, R133, UR6 ;  /* 0x0000000685857c20 */ /* 0x000fe40008410000 */
[----:B------:R-:W-:Y:S01]  /*5f10*/  FMUL.FTZ R32, R32, UR6 ;  /* 0x0000000620207c20 */ /* 0x000fe20008410000 */
[----:B------:R-:W-:Y:S01]  /*5f20*/  F2FP.F16.F32.PACK_AB R33, R33, R132 ;  /* 0x000000842121723e */ /* 0x000fe200000000ff */
[----:B------:R-:W-:Y:S02]  /*5f30*/  FFMA.FTZ R132, -R222, R222, 1 ;  /* 0x3f800000de847423 */ /* 0x000fe400000101de */
[----:B------:R-:W-:Y:S02]  /*5f40*/  FMUL.FTZ R32, R32, R136 ;  /* 0x0000008820207220 */ /* 0x000fe40000410000 */
[----:B------:R-:W-:Y:S03]  /*5f50*/  FMUL.FTZ R132, R132, UR6 ;  /* 0x0000000684847c20 */ /* 0x000fe60008410000 */
[----:B------:R-:W-:Y:S01]  /*5f60*/  F2FP.F16.F32.PACK_AB R32, R32, R20 ;  /* 0x000000142020723e */ /* 0x000fe200000000ff */
[C---:B--2---:R-:W-:Y:S01]  /*5f70*/  FADD.FTZ R6, -R5.reuse, R6 ;  /* 0x0000000605067221 */ /* 0x044fe20000010100 */
        /* <DEDUP_REMOVED lines=37> */
[----:B---3--:R-:W-:Y:S06]  /*61d0*/  @!P0 BRA `(.L_x_1086) ;  /* 0x0000000000c08947 */ /* 0x008fec0003800000 */
        /* <DEDUP_REMOVED lines=48> */
.L_x_1086:
[----:B------:R1:W-:Y:S01]  /*64e0*/  STS [R196+0x15400], R6 ;  /* 0x01540006c4007388 */ /* 0x0003e20000000800 */
[C---:B-----5:R-:W-:Y:S01]  /*64f0*/  FADD.FTZ R12, -R4.reuse, R12 ;  /* 0x0000000c040c7221 */ /* 0x060fe20000010100 */
[C---:B------:R-:W-:Y:S01]  /*6500*/  FADD.FTZ R9, -R4.reuse, R9 ;  /* 0x0000000904097221 */ /* 0x040fe20000010100 */
[----:B------:R-:W-:Y:S01]  /*6510*/  FADD.FTZ R8, -R4, R8 ;  /* 0x0000000804087221 */ /* 0x000fe20000010100 */
[----:B------:R-:W-:Y:S01]  /*6520*/  STS [R196+0x15000], R16 ;  /* 0x01500010c4007388 */ /* 0x000fe20000000800 */
[----:B------:R-:W-:Y:S01]  /*6530*/  F2FP.F16.F32.PACK_AB R5, R23, R34 ;  /* 0x000000221705723e */ /* 0x000fe200000000ff */
[----:B--2---:R-:W-:Y:S01]  /*6540*/  FMUL.FTZ R18, R160, R9 ;  /* 0x00000009a0127220 */ /* 0x004fe20000410000 */
        /* <DEDUP_REMOVED lines=10> */
[----:B------:R-:W-:Y:S01]  /*65f0*/  FADD.FTZ R10, -R0, R10 ;  /* 0x0000000a000a7221 */ /* 0x000fe20000010100 */
[----:B------:R-:W-:Y:S01]  /*6600*/  FMUL.FTZ R24, R152, R24 ;  /* 0x0000001898187220 */ /* 0x000fe20000410000 */
[----:B------:R-:W-:Y:S01]  /*6610*/  FMUL.FTZ R25, R151, R25 ;  /* 0x0000001997197220 */ /* 0x000fe20000410000 */
[----:B------:R-:W-:Y:S01]  /*6620*/  FMUL.FTZ R28, R150, R28 ;  /* 0x0000001c961c7220 */ /* 0x000fe20000410000 */
[C---:B------:R-:W-:Y:S01]  /*6630*/  FADD.FTZ R11, -R0.reuse, R11 ;  /* 0x0000000b000b7221 */ /* 0x040fe20000010100 */
[C---:B------:R-:W-:Y:S01]  /*6640*/  FADD.FTZ R14, -R0.reuse, R14 ;  /* 0x0000000e000e7221 */ /* 0x040fe20000010100 */
[C---:B------:R-:W-:Y:S01]  /*6650*/  FADD.FTZ R26, -R0.reuse, R26 ;  /* 0x0000001a001a7221 */ /* 0x040fe20000010100 */
[----:B------:R-:W-:Y:S01]  /*6660*/  FADD.FTZ R27, -R0, R27 ;  /* 0x0000001b001b7221 */ /* 0x000fe20000010100 */
[----:B-1----:R-:W-:Y:S01]  /*6670*/  FADD.FTZ R6, -R4, R13 ;  /* 0x0000000d04067221 */ /* 0x002fe20000010100 */
[----:B------:R-:W-:Y:S01]  /*6680*/  FMUL.FTZ R13, R156, R12 ;  /* 0x0000000c9c0d7220 */ /* 0x000fe20000410000 */
[----:B------:R-:W-:Y:S01]  /*6690*/  FFMA.FTZ R12, -R188, R188, 1 ;  /* 0x3f800000bc0c7423 */ /* 0x000fe200000101bc */
[----:B------:R-:W-:Y:S01]  /*66a0*/  FADD.FTZ R4, -R4, R29 ;  /* 0x0000001d04047221 */ /* 0x000fe20000010100 */
[----:B------:R-:W-:Y:S01]  /*66b0*/  FMUL.FTZ R6, R155, R6 ;  /* 0x000000069b067220 */ /* 0x000fe20000410000 */
[----:B------:R-:W-:Y:S01]  /*66c0*/  FADD.FTZ R30, -R0, R30 ;  /* 0x0000001e001e7221 */ /* 0x000fe20000010100 */
[----:B------:R-:W-:Y:S01]  /*66d0*/  FMUL.FTZ R12, R12, UR6 ;  /* 0x000000060c0c7c20 */ /* 0x000fe20008410000 */
[----:B------:R-:W-:Y:S01]  /*66e0*/  FMUL.FTZ R4, R149, R4 ;  /* 0x0000000495047220 */ /* 0x000fe20000410000 */
[----:B--2---:R-:W-:Y:S01]  /*66f0*/  FFMA.FTZ R7, -R185, R185, 1 ;  /* 0x3f800000b9077423 */ /* 0x004fe200000101b9 */
[----:B------:R-:W-:Y:S01]  /*6700*/  FMUL.FTZ R30, R154, R30 ;  /* 0x0000001e9a1e7220 */ /* 0x000fe20000410000 */
[----:B------:R-:W-:Y:S01]  /*6710*/  FMUL.FTZ R20, R12, R19 ;  /* 0x000000130c147220 */ /* 0x000fe20000410000 */
[----:B------:R-:W-:Y:S01]  /*6720*/  FMUL.FTZ R19, R9, R18 ;  /* 0x0000001209137220 */ /* 0x000fe20000410000 */
[----:B------:R-:W-:Y:S01]  /*6730*/  FMUL.FTZ R7, R7, UR6 ;  /* 0x0000000607077c20 */ /* 0x000fe20008410000 */
[----:B------:R-:W-:Y:S01]  /*6740*/  FMUL.FTZ R18, R8, R13 ;  /* 0x0000000d08127220 */ /* 0x000fe20000410000 */
[----:B------:R-:W-:Y:S01]  /*6750*/  FFMA.FTZ R9, -R166, R166, 1 ;  /* 0x3f800000a6097423 */ /* 0x000fe200000101a6 */
[----:B------:R-:W-:Y:S01]  /*6760*/  FFMA.FTZ R8, -R165, R165, 1 ;  /* 0x3f800000a5087423 */ /* 0x000fe200000101a5 */
[----:B------:R-:W-:Y:S01]  /*6770*/  FMUL.FTZ R12, R7, R6 ;  /* 0x00000006070c7220 */ /* 0x000fe20000410000 */
[----:B------:R-:W-:Y:S01]  /*6780*/  FFMA.FTZ R6, -R163, R163, 1 ;  /* 0x3f800000a3067423 */ /* 0x000fe200000101a3 */
[----:B------:R-:W-:Y:S01]  /*6790*/  FFMA.FTZ R7, -R164, R164, 1 ;  /* 0x3f800000a4077423 */ /* 0x000fe200000101a4 */
[----:B------:R-:W-:Y:S01]  /*67a0*/  FMUL.FTZ R13, R9, UR6 ;  /* 0x00000006090d7c20 */ /* 0x000fe20008410000 */
[----:B------:R-:W-:Y:S01]  /*67b0*/  FMUL.FTZ R9, R8, UR6 ;  /* 0x0000000608097c20 */ /* 0x000fe20008410000 */
[----:B------:R-:W-:Y:S01]  /*67c0*/  FMUL.FTZ R6, R6, UR6 ;  /* 0x0000000606067c20 */ /* 0x000fe20008410000 */
[----:B------:R-:W-:Y:S01]  /*67d0*/  FMUL.FTZ R8, R7, UR6 ;  /* 0x0000000607087c20 */ /* 0x000fe20008410000 */
[----:B---3--:R-:W-:Y:S01]  /*67e0*/  FADD.FTZ R5, -R0, R15 ;  /* 0x0000000f00057221 */ /* 0x008fe20000010100 */
        /* <DEDUP_REMOVED lines=22> */
[----:B------:R-:W-:Y:S01]  /*6950*/  FMUL.FTZ R6, R6, UR6 ;  /* 0x0000000606067c20 */ /* 0x000fe20008410000 */
[----:B------:R-:W-:Y:S01]  /*6960*/  FMUL.FTZ R13, R11, R13 ;  /* 0x0000000d0b0d7220 */ /* 0x000fe20000410000 */
        /* <DEDUP_REMOVED lines=16> */
[----:B------:R-:W-:Y:S01]  /*6a70*/  F2FP.F16.F32.PACK_AB R17, R35, R132 ;  /* 0x000000842311723e */ /* 0x000fe200000000ff */
[----:B------:R-:W-:Y:S01]  /*6a80*/  STS [R195+0x16000], R8 ;  /* 0x01600008c3007388 */ /* 0x000fe20000000800 */
[----:B------:R-:W-:Y:S01]  /*6a90*/  FMUL.FTZ R26, R11, R26 ;  /* 0x0000001a0b1a7220 */ /* 0x000fe20000410000 */
[----:B------:R-:W-:Y:S01]  /*6aa0*/  FMUL.FTZ R27, R10, R27 ;  /* 0x0000001b0a1b7220 */ /* 0x000fe20000410000 */
        /* <DEDUP_REMOVED lines=8> */
[----:B------:R-:W-:Y:S02]  /*6b30*/  LEA R160, R250, UR4, 0x1 ;  /* 0x00000004faa07c11 */ /* 0x000fe4000f8e08ff */
[----:B------:R-:W-:Y:S01]  /*6b40*/  MOV R162, R206 ;  /* 0x000000ce00a27202 */ /* 0x000fe20000000f00 */
[----:B------:R-:W-:Y:S01]  /*6b50*/  STS [R193+0x15000], R32 ;  /* 0x01500020c1007388 */ /* 0x000fe20000000800 */
[----:B------:R-:W-:Y:S03]  /*6b60*/  MOV R163, R203 ;  /* 0x000000cb00a37202 */ /* 0x000fe60000000f00 */
        /* <DEDUP_REMOVED lines=111> */
.L_x_1087:
        /* <DEDUP_REMOVED lines=442> */
.L_x_1089:
        /* <DEDUP_REMOVED lines=19> */
.L_x_1090:
        /* <DEDUP_REMOVED lines=50> */
.L_x_1092:
[----:B------:R-:W-:Y:S05]  /*9250*/  BSYNC B0 ;  /* 0x0000000000007941 */ /* 0x000fea0003800000 */
.L_x_1091:
        /* <DEDUP_REMOVED lines=20> */
.L_x_1094:
[----:B------:R-:W-:Y:S05]  /*93a0*/  BSYNC B0 ;  /* 0x0000000000007941 */ /* 0x000fea0003800000 */
.L_x_1093:
        /* <DEDUP_REMOVED lines=35> */
.L_x_1096:
[----:B------:R-:W-:Y:S05]  /*95e0*/  BSYNC B0 ;  /* 0x0000000000007941 */ /* 0x000fea0003800000 */
.L_x_1095:
        /* <DEDUP_REMOVED lines=20> */
.L_x_1072:
        /* <DEDUP_REMOVED lines=23> */
.L_x_1098:
        /* <DEDUP_REMOVED lines=21> */
.L_x_1099:
        /* <DEDUP_REMOVED lines=39> */
.L_x_1101:
[----:B------:R-:W-:Y:S05]  /*9c60*/  BSYNC B0 ;  /* 0x0000000000007941 */ /* 0x000fea0003800000 */
.L_x_1100:
        /* <DEDUP_REMOVED lines=19> */
.L_x_1103:
[----:B------:R-:W-:Y:S05]  /*9da0*/  BSYNC B0 ;  /* 0x0000000000007941 */ /* 0x000fea0003800000 */
.L_x_1102:
        /* <DEDUP_REMOVED lines=32> */
.L_x_1105:
[----:B------:R-:W-:Y:S05]  /*9fb0*/  BSYNC B0 ;  /* 0x0000000000007941 */ /* 0x000fea0003800000 */
.L_x_1104:
        /* <DEDUP_REMOVED lines=18> */
.L_x_1097:
[----:B------:R-:W-:Y:S05]  /*a0e0*/  BSYNC B1 ;  /* 0x0000000000017941 */ /* 0x000fea0003800000 */
.L_x_1067:
        /* <DEDUP_REMOVED lines=8> */
.L_x_1106:
[----:B------:R-:W-:Y:S05]  /*a170*/  EXIT ;  /* 0x000000000000794d */ /* 0x000fea0003800000 */
.L_x_1108:
        /* <DEDUP_REMOVED lines=16> */
.L_x_1312:


//--------------------- .text._ZN5flash44flash_bwd_dq_dk_dv_loop_seqk_parallel_kernelI23Flash_bwd_kernel_traitsILi96ELi64ELi128ELi8ELi2ELi4ELi4ELb0ELb0EN7cutlass6half_tE19Flash_kernel_traitsILi96ELi64ELi128ELi8ES3_EELb1ELb0ELb1ELb0ELb0ELb1ELb0EEEvNS_16Flash_bwd_paramsE --------------------------
	.section	.text._ZN5flash44flash_bwd_dq_dk_dv_loop_seqk_parallel_kernelI23Flash_bwd_kernel_traitsILi96ELi64ELi128ELi8ELi2ELi4ELi4ELb0ELb0EN7cutlass6half_tE19Flash_kernel_traitsILi96ELi64ELi128ELi8ES3_EELb1ELb0ELb1ELb0ELb0ELb1ELb0EEEvNS_16Flash_bwd_paramsE,"ax",@progbits
	.align	128
        .global         _ZN5flash44flash_bwd_dq_dk_dv_loop_seqk_parallel_kernelI23Flash_bwd_kernel_traitsILi96ELi64ELi128ELi8ELi2ELi4ELi4ELb0ELb0EN7cutlass6half_tE19Flash_kernel_traitsILi96ELi64ELi128ELi8ES3_EELb1ELb0ELb1ELb0ELb0ELb1ELb0EEEvNS_16Flash_bwd_paramsE
        .type           _ZN5flash44flash_bwd_dq_dk_dv_loop_seqk_parallel_kernelI23Flash_bwd_kernel_traitsILi96ELi64ELi128ELi8ELi2ELi4ELi4ELb0ELb0EN7cutlass6half_tE19Flash_kernel_traitsILi96ELi64ELi128ELi8ES3_EELb1ELb0ELb1ELb0ELb0ELb1ELb0EEEvNS_16Flash_bwd_paramsE,@function
        .size           _ZN5flash44flash_bwd_dq_dk_dv_loop_seqk_parallel_kernelI23Flash_bwd_kernel_traitsILi96ELi64ELi128ELi8ELi2ELi4ELi4ELb0ELb0EN7cutlass6half_tE19Flash_kernel_traitsILi96ELi64ELi128ELi8ES3_EELb1ELb0ELb1ELb0ELb0ELb1ELb0EEEvNS_16Flash_bwd_paramsE,(.L_x_1313 - _ZN5flash44flash_bwd_dq_dk_dv_loop_seqk_parallel_kernelI23Flash_bwd_kernel_traitsILi96ELi64ELi128ELi8ELi2ELi4ELi4ELb0ELb0EN7cutlass6half_tE19Flash_kernel_traitsILi96ELi64ELi128ELi8ES3_EELb1ELb0ELb1ELb0ELb0ELb1ELb0EEEvNS_16Flash_bwd_paramsE)
        .other          _ZN5flash44flash_bwd_dq_dk_dv_loop_seqk_parallel_kernelI23Flash_bwd_kernel_traitsILi96ELi64ELi128ELi8ELi2ELi4ELi4ELb0ELb0EN7cutlass6half_tE19Flash_kernel_traitsILi96ELi64ELi128ELi8ES3_EELb1ELb0ELb1ELb0ELb0ELb1ELb0EEEvNS_16Flash_bwd_paramsE,@"STO_CUDA_ENTRY STV_DEFAULT"
_ZN5flash44flash_bwd_dq_dk_dv_loop_seqk_parallel_kernelI23Flash_bwd_kernel_traitsILi96ELi64ELi128ELi8ELi2ELi4ELi4ELb0ELb0EN7cutlass6half_tE19Flash_kernel_traitsILi96ELi64ELi128ELi8ES3_EELb1ELb0ELb1ELb0ELb0ELb1ELb0EEEvNS_16Flash_bwd_paramsE:
.text._ZN5flash44flash_bwd_dq_dk_dv_loop_seqk_parallel_kernelI23Flash_bwd_kernel_traitsILi96ELi64ELi128ELi8ELi2ELi4ELi4ELb0ELb0EN7cutlass6half_tE19Flash_kernel_traitsILi96ELi64ELi128ELi8ES3_EELb1ELb0ELb1ELb0ELb0ELb1ELb0EEEvNS_16Flash_bwd_paramsE:
        /* <DEDUP_REMOVED lines=27> */
[----:B------:R-:W-:Y:S02]  /*01b0*/  SHF.R.S32.HI R3, RZ, 0x4, R0 ;  /* 0x00000004ff037819 */ /* 0x000fe40000011400 */
[----:B------:R-:W-:Y:S02]  /*01c0*/  LOP3.LUT R7, R9, 0xffffffe0, RZ, 0xc0, !PT ;  /* 0xffffffe009077812 */ /* 0x000fe400078ec0ff */
[----:B------:R-:W-:-:S02]  /*01d0*/  LEA.HI R5, R2, R8, RZ, 0x2 ;  /* 0x0000000802057211 */ /* 0x000fc400078f10ff */
[----:B------:R-:W-:Y:S02]  /*01e0*/  LOP3.LUT R6, R19, 0xfffffff8, RZ, 0xc0, !PT ;  /* 0xfffffff813067812 */ /* 0x000fe400078ec0ff */
[CC--:B------:R-:W-:Y:S02]  /*01f0*/  LEA.HI R241, R2.reuse, R8.reuse, RZ, 0x6 ;  /* 0x0000000802f17211 */ /* 0x0c0fe400078f30ff */
[----:B------:R-:W-:Y:S01]  /*0200*/  LEA.HI R13, R2, R8, RZ, 0x7 ;  /* 0x00000008020d7211 */ /* 0x000fe200078f38ff */
[----:B------:R-:W-:Y:S01]  /*0210*/  IMAD.IADD R10, R8, 0x1, -R6 ;  /* 0x00000001080a7824 */ /* 0x000fe200078e0a06 */
[C---:B------:R-:W-:Y:S02]  /*0220*/  LOP3.LUT R4, R0.reuse, 0xfffffff0, RZ, 0xc0, !PT ;  /* 0xfffffff000047812 */ /* 0x040fe400078ec0ff */
[----:B------:R-:W-:Y:S01]  /*0230*/  LEA.HI R2, R0, R3, RZ, 0x1 ;  /* 0x0000000300027211 */ /* 0x000fe200078f08ff */
[C---:B------:R-:W-:Y:S01]  /*0240*/  IMAD.IADD R0, R8.reuse, 0x1, -R7 ;  /* 0x0000000108007824 */ /* 0x040fe200078e0a07 */
[----:B------:R-:W-:Y:S01]  /*0250*/  SHF.R.S32.HI R12, RZ, 0x3, R19 ;  /* 0x00000003ff0c7819 */ /* 0x000fe20000011413 */
[----:B------:R-:W-:Y:S01]  /*0260*/  IMAD.IADD R6, R8, 0x1, -R4 ;  /* 0x0000000108067824 */ /* 0x000fe200078e0a04 */
[----:B------:R-:W-:-:S02]  /*0270*/  LOP3.LUT R11, R5, 0xfffffffc, RZ, 0xc0, !PT ;  /* 0xfffffffc050b7812 */ /* 0x000fc400078ec0ff */
[----:B------:R-:W-:Y:S01]  /*0280*/  LOP3.LUT R2, R2, 0xfffffffe, RZ, 0xc0, !PT ;  /* 0xfffffffe02027812 */ /* 0x000fe200078ec0ff */
[----:B------:R-:W-:Y:S01]  /*0290*/  IMAD.SHL.U32 R4, R12, 0x40, RZ ;  /* 0x000000400c047824 */ /* 0x000fe200078e00ff */
[----:B------:R-:W-:Y:S01]  /*02a0*/  SHF.R.S32.HI R7, RZ, 0x1f, R0 ;  /* 0x0000001fff077819 */ /* 0x000fe20000011400 */
[----:B------:R-:W-:Y:S01]  /*02b0*/  IMAD.IADD R14, R8, 0x1, -R11 ;  /* 0x00000001080e7824 */ /* 0x000fe200078e0a0b */
[----:B------:R-:W-:Y:S01]  /*02c0*/  LEA.HI R12, R10, R10, RZ, 0x1 ;  /* 0x0000000a0a0c7211 */ /* 0x000fe200078f08ff */
[----:B------:R-:W-:Y:S01]  /*02d0*/  IMAD.IADD R15, R3, 0x1, -R2 ;  /* 0x00000001030f7824 */ /* 0x000fe200078e0a02 */
[----:B------:R-:W-:Y:S01]  /*02e0*/  LEA.HI R234, R7, R0, RZ, 0x2 ;  /* 0x0000000007ea7211 */ /* 0x000fe200078f10ff */
[----:B------:R-:W-:Y:S01]  /*02f0*/  IMAD.SHL.U32 R248, R14, 0x8, RZ ;  /* 0x000000080ef87824 */ /* 0x000fe200078e00ff */
[----:B------:R-:W-:Y:S02]  /*0300*/  LOP3.LUT R0, R4, 0xc0, RZ, 0xc0, !PT ;  /* 0x000000c004007812 */ /* 0x000fe400078ec0ff */
[----:B------:R-:W-:-:S02]  /*0310*/  LOP3.LUT R2, R12, 0x7fffffe, RZ, 0xc0, !PT ;  /* 0x07fffffe0c027812 */ /* 0x000fc400078ec0ff */
[----:B------:R-:W-:Y:S02]  /*0320*/  SHF.R.S32.HI R241, RZ, 0x6, R241 ;  /* 0x00000006fff17819 */ /* 0x000fe400000114f1 */
[----:B------:R-:W-:Y:S01]  /*0330*/  SHF.R.U32.HI R7, RZ, 0x3, R0 ;  /* 0x00000003ff077819 */ /* 0x000fe20000011600 */
[----:B------:R-:W-:Y:S01]  /*0340*/  IMAD.IADD R3, R10, 0x1, -R2 ;  /* 0x000000010a037824 */ /* 0x000fe200078e0a02 */
[----:B------:R-:W-:Y:S01]  /*0350*/  LOP3.LUT R4, R0, 0x18, R248, 0xf8, !PT ;  /* 0x0000001800047812 */ /* 0x000fe200078ef8f8 */
[C---:B------:R-:W-:Y:S01]  /*0360*/  IMAD R0, R241.reuse, 0x4, R15 ;  /* 0x00000004f1007824 */ /* 0x040fe200078e020f */
[--C-:B------:R-:W-:Y:S01]  /*0370*/  SHF.R.S32.HI R242, RZ, 0x2, R5.reuse ;  /* 0x00000002fff27819 */ /* 0x100fe20000011405 */
[----:B------:R-:W-:Y:S01]  /*0380*/  IMAD.SHL.U32 R17, R241, 0x20, RZ ;  /* 0x00000020f1117824 */ /* 0x000fe200078e00ff */
[----:B------:R-:W-:Y:S01]  /*0390*/  SHF.R.S32.HI R2, RZ, 0x1f, R5 ;  /* 0x0000001fff027819 */ /* 0x000fe20000011405 */
[----:B------:R-:W-:Y:S01]  /*03a0*/  IMAD R177, R0, 0x8, R3 ;  /* 0x0000000800b17824 */ /* 0x000fe200078e0203 */
[----:B------:R-:W-:-:S02]  /*03b0*/  LEA.HI R3, R5, R242, RZ, 0x1 ;  /* 0x000000f205037211 */ /* 0x000fc400078f08ff */
[----:B------:R-:W-:Y:S02]  /*03c0*/  LEA.HI R2, R2, R242, RZ, 0x3 ;  /* 0x000000f202027211 */ /* 0x000fe400078f18ff */
[----:B------:R-:W-:Y:S02]  /*03d0*/  LOP3.LUT R246, R4, R7, RZ, 0x3c, !PT ;  /* 0x0000000704f67212 */ /* 0x000fe400078e3cff */
[----:B------:R-:W-:Y:S02]  /*03e0*/  LEA.HI R0, R6, R6, RZ, 0x1 ;  /* 0x0000000606007211 */ /* 0x000fe400078f08ff */
[----:B------:R-:W-:Y:S02]  /*03f0*/  LOP3.LUT R4, R3, 0x7fffffe, RZ, 0xc0, !PT ;  /* 0x07fffffe03047812 */ /* 0x000fe400078ec0ff */
[----:B------:R-:W-:Y:S02]  /*0400*/  SHF.R.S32.HI R11, RZ, 0x1f, R6 ;  /* 0x0000001fff0b7819 */ /* 0x000fe40000011406 */
[----:B------:R-:W-:Y:S01]  /*0410*/  LOP3.LUT R2, R2, 0xfffffff8, RZ, 0xc0, !PT ;  /* 0xfffffff802027812 */ /* 0x000fe200078ec0ff */
[----:B------:R-:W-:Y:S01]  /*0420*/  IMAD.IADD R5, R242, 0x1, -R4 ;  /* 0x00000001f2057824 */ /* 0x000fe200078e0a04 */
[----:B------:R-:W-:-:S02]  /*0430*/  SHF.R.S32.HI R7, RZ, 0x1, R0 ;  /* 0x00000001ff077819 */ /* 0x000fc40000011400 */
[----:B------:R-:W-:Y:S01]  /*0440*/  SHF.R.S32.HI R3, RZ, 0x1f, R0 ;  /* 0x0000001fff037819 */ /* 0x000fe20000011400 */
[----:B------:R-:W-:Y:S01]  /*0450*/  IMAD.IADD R4, R242, 0x1, -R2 ;  /* 0x00000001f2047824 */ /* 0x000fe200078e0a02 */
[----:B------:R-:W-:Y:S02]  /*0460*/  LEA.HI R11, R11, R6, RZ, 0x3 ;  /* 0x000000060b0b7211 */ /* 0x000fe400078f18ff */
[----:B------:R-:W-:Y:S02]  /*0470*/  LOP3.LUT R8, R0, 0x7fffffe, RZ, 0xc0, !PT ;  /* 0x07fffffe00087812 */ /* 0x000fe400078ec0ff */
[----:B------:R-:W-:Y:S02]  /*0480*/  LEA.HI R2, R3, R7, RZ, 0x2 ;  /* 0x0000000703027211 */ /* 0x000fe400078f10ff */
[----:B------:R-:W-:Y:S01]  /*0490*/  LOP3.LUT R0, R11, 0xfffffff8, RZ, 0xc0, !PT ;  /* 0xfffffff80b007812 */ /* 0x000fe200078ec0ff */
[----:B------:R-:W-:Y:S01]  /*04a0*/  IMAD.IADD R20, R6, 0x1, -R8 ;  /* 0x0000000106147824 */ /* 0x000fe200078e0a08 */
[--C-:B------:R-:W-:Y:S01]  /*04b0*/  SHF.R.S32.HI R250, RZ, 0x5, R9.reuse ;  /* 0x00000005fffa7819 */ /* 0x100fe20000011409 */
[----:B------:R-:W-:Y:S01]  /*04c0*/  IMAD.SHL.U32 R8, R14, 0x2, RZ ;  /* 0x000000020e087824 */ /* 0x000fe200078e00ff */
[----:B------:R-:W-:Y:S01]  /*04d0*/  LOP3.LUT R2, R2, 0xfffffffc, RZ, 0xc0, !PT ;  /* 0xfffffffc02027812 */ /* 0x000fe200078ec0ff */
[----:B------:R-:W-:Y:S01]  /*04e0*/  IMAD.IADD R18, R6, 0x1, -R0 ;  /* 0x0000000106127824 */ /* 0x000fe200078e0a00 */
[----:B------:R-:W-:Y:S01]  /*04f0*/  SHF.R.S32.HI R0, RZ, 0x1f, R9 ;  /* 0x0000001fff007819 */ /* 0x000fe20000011409 */
[----:B------:R-:W-:Y:S01]  /*0500*/  IMAD R3, R250, 0x8, R5 ;  /* 0x00000008fa037824 */ /* 0x000fe200078e0205 */
[----:B------:R-:W-:Y:S01]  /*0510*/  LOP3.LUT R5, R4, 0x1, RZ, 0xc0, !PT ;  /* 0x0000000104057812 */ /* 0x000fe200078ec0ff */
[----:B------:R-:W-:Y:S01]  /*0520*/  IMAD.IADD R16, R7, 0x1, -R2 ;  /* 0x0000000107107824 */ /* 0x000fe200078e0a02 */
[-C--:B------:R-:W-:Y:S01]  /*0530*/  LEA.HI R2, R9, R250.reuse, RZ, 0x1 ;  /* 0x000000fa09027211 */ /* 0x080fe200078f08ff */
[----:B------:R-:W-:Y:S01]  /*0540*/  IMAD.U32 R246, R3, 0x20, R246 ;  /* 0x0000002003f67824 */ /* 0x000fe200078e00f6 */
[----:B------:R-:W-:-:S02]  /*0550*/  LEA.HI R0, R0, R250, RZ, 0x2 ;  /* 0x000000fa00007211 */ /* 0x000fc400078f10ff */
[----:B------:R-:W-:Y:S02]  /*0560*/  LOP3.LUT R3, R2, 0xfffffffe, RZ, 0xc0, !PT ;  /* 0xfffffffe02037812 */ /* 0x000fe400078ec0ff */
[----:B------:R-:W-:Y:S02]  /*0570*/  LOP3.LUT R0, R0, 0xfffffffc, RZ, 0xc0, !PT ;  /* 0xfffffffc00007812 */ /* 0x000fe400078ec0ff */
[----:B------:R-:W-:Y:S01]  /*0580*/  SHF.R.S32.HI R2, RZ, 0x1, R12 ;  /* 0x00000001ff027819 */ /* 0x000fe2000001140c */
[----:B------:R-:W-:Y:S01]  /*0590*/  IMAD.IADD R247, R250, 0x1, -R3 ;  /* 0x00000001faf77824 */ /* 0x000fe200078e0a03 */
[----:B------:R-:W-:Y:S01]  /*05a0*/  ISETP.NE.U32.AND P5, PT, R5, 0x1, PT ;  /* 0x000000010500780c */ /* 0x000fe20003fa5070 */
[----:B------:R-:W-:Y:S01]  /*05b0*/  IMAD.SHL.U32 R5, R10, 0x40, RZ ;  /* 0x000000400a057824 */ /* 0x000fe200078e00ff */
[----:B------:R-:W-:Y:S01]  /*05c0*/  LEA.HI R12, R4, R4, RZ, 0x1 ;  /* 0x00000004040c7211 */ /* 0x000fe200078f08ff */
[----:B------:R-:W-:Y:S01]  /*05d0*/  IMAD.IADD R0, R250, 0x1, -R0 ;  /* 0x00000001fa007824 */ /* 0x000fe200078e0a00 */
[----:B------:R-:W-:-:S02]  /*05e0*/  LOP3.LUT P6, RZ, R2, 0x2, RZ, 0xc0, !PT ;  /* 0x0000000202ff7812 */ /* 0x000fc400078cc0ff */
[----:B------:R-:W-:Y:S01]  /*05f0*/  LOP3.LUT R3, R12, 0x3fffffe, RZ, 0xc0, !PT ;  /* 0x03fffffe0c037812 */ /* 0x000fe200078ec0ff */
[----:B------:R-:W-:Y:S01]  /*0600*/  IMAD.SHL.U32 R6, R0, 0x10, RZ ;  /* 0x0000001000067824 */ /* 0x000fe200078e00ff */
[----:B------:R-:W-:Y:S01]  /*0610*/  LOP3.LUT R7, R5, 0x1c0, RZ, 0xc0, !PT ;  /* 0x000001c005077812 */ /* 0x000fe200078ec0ff */
[----:B------:R-:W-:Y:S01]  /*0620*/  IMAD.SHL.U32 R5, R2, 0x40, RZ ;  /* 0x0000004002057824 */ /* 0x000fe200078e00ff */
[----:B------:R-:W-:Y:S01]  /*0630*/  SHF.R.S32.HI R2, RZ, 0x3, R11 ;  /* 0x00000003ff027819 */ /* 0x000fe2000001140b */
[C---:B------:R-:W-:Y:S01]  /*0640*/  IMAD.IADD R11, R4.reuse, 0x1, -R3 ;  /* 0x00000001040b7824 */ /* 0x040fe200078e0a03 */
[C---:B------:R-:W-:Y:S01]  /*0650*/  LOP3.LUT P4, RZ, R4.reuse, 0x2, RZ, 0xc0, !PT ;  /* 0x0000000204ff7812 */ /* 0x040fe2000788c0ff */
[----:B------:R-:W-:Y:S01]  /*0660*/  IMAD.SHL.U32 R4, R4, 0x40, RZ ;  /* 0x0000004004047824 */ /* 0x000fe200078e00ff */
[----:B------:R-:W-:Y:S01]  /*0670*/  LOP3.LUT R3, R5, 0xc0, RZ, 0xc0, !PT ;  /* 0x000000c005037812 */ /* 0x000fe200078ec0ff */
[C---:B------:R-:W-:Y:S01]  /*0680*/  IMAD R14, R0.reuse, 0x2, R2 ;  /* 0x00000002000e7824 */ /* 0x040fe200078e0202 */
[----:B------:R-:W-:Y:S01]  /*0690*/  LOP3.LUT R5, R7, 0x30, R6, 0xf8, !PT ;  /* 0x0000003007057812 */ /* 0x000fe200078ef806 */
[----:B------:R-:W-:Y:S01]  /*06a0*/  IMAD R10, R0, 0x200, R8 ;  /* 0x00000200000a7824 */ /* 0x000fe200078e0208 */
[----:B------:R-:W-:Y:S01]  /*06b0*/  SHF.R.S32.HI R13, RZ, 0x7, R13 ;  /* 0x00000007ff0d7819 */ /* 0x000fe2000001140d */
[----:B------:R-:W-:Y:S01]  /*06c0*/  IMAD R20, R2, 0x8, R20 ;  /* 0x0000000802147824 */ /* 0x000fe200078e0214 */
[----:B------:R-:W-:Y:S01]  /*06d0*/  LOP3.LUT R0, R4, 0x1c0, RZ, 0xc0, !PT ;  /* 0x000001c004007812 */ /* 0x000fe200078ec0ff */
[----:B------:R-:W-:Y:S01]  /*06e0*/  IMAD R10, R11, 0x20, R10 ;  /* 0x000000200b0a7824 */ /* 0x000fe200078e020a */
[----:B------:R-:W-:-:S02]  /*06f0*/  LOP3.LUT R9, R5, 0x8, R19, 0xf8, !PT ;  /* 0x0000000805097812 */ /* 0x000fc400078ef813 */
[----:B------:R-:W-:Y:S02]  /*0700*/  LOP3.LUT R5, R3, 0x8, R19, 0xf8, !PT ;  /* 0x0000000803057812 */ /* 0x000fe400078ef813 */
        /* <DEDUP_REMOVED lines=8> */
[C---:B------:R-:W-:Y:S01]  /*0790*/  IMAD.SHL.U32 R3, R18.reuse, 0x40, RZ ;  /* 0x0000004012037824 */ /* 0x040fe200078e00ff */
[----:B------:R-:W-:Y:S01]  /*07a0*/  R2P PR, R18, 0x6 ;  /* 0x0000000612007804 */ /* 0x000fe20000000000 */
[----:B------:R-:W-:Y:S01]  /*07b0*/  IMAD.IADD R226, R2, 0x1, R0 ;  /* 0x0000000102e27824 */ /* 0x000fe200078e0200 */
[----:B------:R-:W-:Y:S01]  /*07c0*/  LOP3.LUT R5, R9, R6, RZ, 0x3c, !PT ;  /* 0x0000000609057212 */ /* 0x000fe200078e3cff */
        /* <DEDUP_REMOVED lines=14> */
[----:B------:R-:W-:Y:S01]  /*08b0*/  IMAD.SHL.U32 R177, R177, 0x2, RZ ;  /* 0x00000002b1b17824 */ /* 0x000fe200078e00ff */
[----:B------:R-:W-:Y:S01]  /*08c0*/  SHF.R.U32.HI R180, RZ, 0x3, R3 ;  /* 0x00000003ffb47819 */ /* 0x000fe20000011603 */
[----:B------:R-:W-:Y:S01]  /*08d0*/  VIADD R224, R226, 0x20 ;  /* 0x00000020e2e07836 */ /* 0x000fe20000000000 */
[----:B------:R-:W-:Y:S01]  /*08e0*/  LOP3.LUT R0, R0, 0xc0, RZ, 0xc0, !PT ;  /* 0x000000c000007812 */ /* 0x000fe200078ec0ff */
[----:B------:R-:W-:Y:S01]  /*08f0*/  @P4 VIADD R224, R226, 0xffffffe0 ;  /* 0xffffffe0e2e04836 */ /* 0x000fe20000000000 */
[----:B------:R-:W-:-:S02]  /*0900*/  SHF.R.U32.HI R6, RZ, 0x3, R2 ;  /* 0x00000003ff067819 */ /* 0x000fc40000011602 */
        /* <DEDUP_REMOVED lines=18> */
[----:B------:R-:W-:Y:S01]  /*0a30*/  SHF.R.S32.HI R234, RZ, 0x2, R234 ;  /* 0x00000002ffea7819 */ /* 0x000fe200000114ea */
[----:B------:R-:W-:Y:S01]  /*0a40*/  IMAD.IADD R186, R4, 0x1, R3 ;  /* 0x0000000104ba7824 */ /* 0x000fe200078e0203 */
[----:B------:R-:W-:Y:S01]  /*0a50*/  LOP3.LUT P0, RZ, R16, 0x2, RZ, 0xc0, !PT ;  /* 0x0000000210ff7812 */ /* 0x000fe2000780c0ff */
[----:B------:R-:W-:Y:S01]  /*0a60*/  IMAD.U32 R0, RZ, RZ, UR5 ;  /* 0x00000005ff007e24 */ /* 0x000fe2000f8e00ff */
[----:B------:R-:W-:Y:S01]  /*0a70*/  UIADD3 UR5, UR4, 0x9000, URZ ;  /* 0x0000900004057890 */ /* 0x000fe2000fffe03f */
[----:B------:R-:W-:Y:S01]  /*0a80*/  IMAD.U32 R0, RZ, RZ, UR6 ;  /* 0x00000006ff007e24 */ /* 0x000fe2000f8e00ff */
[----:B------:R-:W-:Y:S01]  /*0a90*/  UIADD3 UR6, UR4, 0x15000, URZ ;  /* 0x0001500004067890 */ /* 0x000fe2000fffe03f */
[----:B------:R-:W-:Y:S01]  /*0aa0*/  SEL R178, R184, 0xffffffe0, !P6 ;  /* 0xffffffe0b8b27807 */ /* 0x000fe20007000000 */
[----:B------:R-:W-:Y:S01]  /*0ab0*/  IMAD.IADD R225, R226, 0x1, R223 ;  /* 0x00000001e2e17824 */ /* 0x000fe200078e02df */
[----:B------:R-:W-:Y:S01]  /*0ac0*/  SEL R184, R184, 0xffffffe0, !P0 ;  /* 0xffffffe0b8b87807 */ /* 0x000fe20004000000 */
[----:B------:R-:W-:Y:S01]  /*0ad0*/  IMAD R234, R247, 0x10, R234 ;  /* 0x00000010f7ea7824 */ /* 0x000fe200078e02ea */
[----:B------:R-:W-:Y:S01]  /*0ae0*/  LEA R243, R8, UR5, 0x1 ;  /* 0x0000000508f37c11 */ /* 0x000fe2000f8e08ff */
[----:B------:R-:W-:Y:S01]  /*0af0*/  IMAD.IADD R223, R223, 0x1, R224 ;  /* 0x00000001dfdf7824 */ /* 0x000fe200078e02e0 */
[----:B------:R-:W-:-:S02]  /*0b00*/  LEA R180, R180, UR6, 0x1 ;  /* 0x00000006b4b47c11 */ /* 0x000fc4000f8e08ff */
[----:B------:R-:W-:Y:S01]  /*0b10*/  LEA R3, R5, UR4, 0x1 ;  /* 0x0000000405037c11 */ /* 0x000fe2000f8e08ff */
[----:B------:R-:W-:Y:S01]  /*0b20*/  VIADD R244, R243, 0x20 ;  /* 0x00000020f3f47836 */ /* 0x000fe20000000000 */
[----:B------:R-:W-:Y:S01]  /*0b30*/  IADD3 R178, R178, UR5, R177 ;  /* 0x00000005b2b27c10 */ /* 0x000fe2000fffe0b1 */
[C---:B------:R-:W-:Y:S02]  /*0b40*/  IMAD.IADD R181, R180.reuse, 0x1, R181 ;  /* 0x00000001b4b57824 */ /* 0x040fe400078e02b5 */
[--C-:B------:R-:W-:Y:S02]  /*0b50*/  IMAD.IADD R183, R180, 0x1, R182.reuse ;  /* 0x00000001b4b77824 */ /* 0x100fe400078e02b6 */
[----:B------:R-:W-:Y:S02]  /*0b60*/  IMAD.IADD R182, R181, 0x1, R182 ;  /* 0x00000001b5b67824 */ /* 0x000fe400078e02b6 */
[----:B------:R-:W-:-:S07]  /*0b70*/  @P3 VIADD R244, R243, 0xffffffe0 ;  /* 0xffffffe0f3f43836 */ /* 0x000fce0000000000 */
.L_x_1139:
        /* <DEDUP_REMOVED lines=67> */
.L_x_1109:
        /* <DEDUP_REMOVED lines=16> */
[----:B------:R-:W-:-:S02]  /*10b0*/  ULDC.64 UR28, c[0x0][0x240] ;  /* 0x00009000001c7ab9 */ /* 0x000fc40000000a00 */
[----:B------:R-:W-:Y:S01]  /*10c0*/  @!UP2 ULDC.64 UR6, c[0x0][0x418] ;  /* 0x000106000006aab9 */ /* 0x000fe20000000a00 */
[----:B------:R-:W-:Y:S01]  /*10d0*/  ULDC UR52, c[0x0][0x2d4] ;  /* 0x0000b50000347ab9 */ /* 0x000fe20000000800 */
        /* <DEDUP_REMOVED lines=9> */
[----:B------:R-:W-:Y:S01]  /*1170*/  UIMAD UR18, UR13, UR29, URZ ;  /* 0x0000001d0d1272a4 */ /* 0x000fe2000f8e023f */
[----:B------:R-:W1:Y:S01]  /*1180*/  I2F.RP R4, R6 ;  /* 0x0000000600047306 */ /* 0x000e620000209400 */
[----:B------:R-:W-:Y:S01]  /*1190*/  ULDC.U8 UR25, c[0x0][0x480] ;  /* 0x0001200000197ab9 */ /* 0x000fe20000000000 */
[----:B------:R-:W-:Y:S01]  /*11a0*/  ULDC.U8 UR33, c[0x0][0x3d8] ;  /* 0x0000f60000217ab9 */ /* 0x000fe20000000000 */
[----:B------:R-:W-:-:S02]  /*11b0*/  UISETP.NE.AND UP4, UPT, UR25, URZ, UPT ;  /* 0x0000003f1900728c */ /* 0x000fc4000bf85270 */
[----:B--2---:R-:W-:Y:S02]  /*11c0*/  UIMAD.WIDE.U32 UR26, UR14, UR8, URZ ;  /* 0x000000080e1a72a5 */ /* 0x004fe4000f8e003f */
[----:B------:R-:W-:Y:S02]  /*11d0*/  UISETP.NE.AND UP3, UPT, UR33, URZ, UPT ;  /* 0x0000003f2100728c */ /* 0x000fe4000bf65270 */
[----:B------:R-:W-:Y:S02]  /*11e0*/  UIMAD UR38, UR14, UR9, UR27 ;  /* 0x000000090e2672a4 */ /* 0x000fe4000f8e021b */
[----:B------:R-:W-:Y:S01]  /*11f0*/  USHF.L.U32 UR14, UR60, 0x7, URZ ;  /* 0x000000073c0e7899 */ /* 0x000fe2000800063f */
[----:B------:R-:W-:Y:S01]  /*1200*/  @UP2 ULDC.64 UR8, c[0x0][0x420] ;  /* 0x0001080000082ab9 */ /* 0x000fe20000000a00 */
[----:B------:R-:W-:Y:S01]  /*1210*/  USEL UR25, UR20, URZ, UP0 ;  /* 0x0000003f14197287 */ /* 0x000fe20008000000 */
[----:B-1----:R-:W1:Y:S01]  /*1220*/  MUFU.RCP R4, R4 ;  /* 0x0000000400047308 */ /* 0x002e620000001000 */
[----:B------:R-:W-:-:S02]  /*1230*/  @UP2 UIMAD.WIDE.U32 UR36, UR13, UR8, URZ ;  /* 0x000000080d2422a5 */ /* 0x000fc4000f8e003f */
[----:B------:R-:W-:Y:S02]  /*1240*/  @!UP2 UIMAD UR8, UR51, UR6, URZ ;  /* 0x000000063308a2a4 */ /* 0x000fe4000f8e023f */
[----:B------:R-:W-:Y:S02]  /*1250*/  UIADD3 UR6, UR12, 0x3f, URZ ;  /* 0x0000003f0c067890 */ /* 0x000fe4000fffe03f */
[----:B------:R-:W-:Y:S02]  /*1260*/  @!UP2 UIMAD UR21, UR60, UR7, UR8 ;  /* 0x000000073c15a2a4 */ /* 0x000fe4000f8e0208 */
[----:B------:R-:W-:Y:S02]  /*1270*/  UIADD3 UR7, UR12, 0x80, UR55 ;  /* 0x000000800c077890 */ /* 0x000fe4000fffe037 */
[----:B------:R-:W-:Y:S01]  /*1280*/  @UP2 UIMAD UR43, UR13, UR9, UR37 ;  /* 0x000000090d2b22a4 */ /* 0x000fe2000f8e0225 */
[----:B------:R-:W-:Y:S01]  /*1290*/  ULDC UR8, c[0x0][0x394] ;  /* 0x0000e50000087ab9 */ /* 0x000fe20000000800 */
[----:B------:R-:W-:-:S02]  /*12a0*/  USHF.R.S32.HI UR9, URZ, 0x1f, UR6 ;  /* 0x0000001f3f097899 */ /* 0x000fc40008011406 */
[----:B------:R-:W-:Y:S01]  /*12b0*/  UIADD3 UR7, UR7, UR8, -UR5 ;  /* 0x0000000807077290 */ /* 0x000fe2000fffe805 */
[----:B-1----:R-:W-:Y:S01]  /*12c0*/  VIADD R4, R4, 0xffffffe ;  /* 0x0ffffffe04047836 */ /* 0x002fe20000000000 */
[----:B------:R-:W-:Y:S02]  /*12d0*/  @UP1 UIADD3 UR8, UR57, UR58, URZ ;  /* 0x0000003a39081290 */ /* 0x000fe4000fffe03f */
[----:B------:R-:W-:Y:S01]  /*12e0*/  ULEA.HI UR27, UR9, UR6, URZ, 0x6 ;  /* 0x00000006091b7291 */ /* 0x000fe2000f8f303f */
[----:B------:R-:W1:Y:S01]  /*12f0*/  F2I.FTZ.U32.TRUNC.NTZ R5, R4 ;  /* 0x0000000400057305 */ /* 0x000e62000021f000 */
[----:B------:R-:W-:Y:S02]  /*1300*/  UIADD3 UR9, UR7, 0x3f, URZ ;  /* 0x0000003f07097890 */ /* 0x000fe4000fffe03f */
[----:B------:R-:W-:Y:S02]  /*1310*/  @UP1 UIMAD.WIDE.U32 UR6, UR8, UR22, URZ ;  /* 0x00000016080612a5 */ /* 0x000fe4000f8e003f */
[----:B------:R-:W-:-:S02]  /*1320*/  @UP1 UIMAD UR8, UR8, UR23, URZ ;  /* 0x00000017080812a4 */ /* 0x000fc4000f8e023f */
[----:B------:R-:W-:Y:S02]  /*1330*/  USEL UR30, UR14, URZ, UP0 ;  /* 0x0000003f0e1e7287 */ /* 0x000fe40008000000 */
[----:B------:R-:W-:Y:S02]  /*1340*/  @UP1 UIADD3 UR45, UR7, UR8, URZ ;  /* 0x00000008072d1290 */ /* 0x000fe4000fffe03f */
[----:B------:R-:W-:Y:S02]  /*1350*/  USHF.R.S32.HI UR8, URZ, 0x1f, UR9 ;  /* 0x0000001f3f087899 */ /* 0x000fe40008011409 */
[----:B------:R-:W-:Y:S01]  /*1360*/  UIMAD.WIDE.U32 UR14, UR13, UR28, URZ ;  /* 0x0000001c0d0e72a5 */ /* 0x000fe2000f8e003f */
[----:B-1----:R-:W-:Y:S01]  /*1370*/  IMAD.MOV R0, RZ, RZ, -R5 ;  /* 0x000000ffff007224 */ /* 0x002fe200078e0a05 */
[----:B------:R-:W-:Y:S01]  /*1380*/  @UP1 UMOV UR44, UR6 ;  /* 0x00000006002c1c82 */ /* 0x000fe20008000000 */
[----:B------:R-:W-:Y:S01]  /*1390*/  IMAD.MOV.U32 R4, RZ, RZ, RZ ;  /* 0x000000ffff047224 */ /* 0x000fe200078e00ff */
[----:B------:R-:W-:Y:S01]  /*13a0*/  ULEA.HI UR19, UR8, UR9, URZ, 0x6 ;  /* 0x0000000908137291 */ /* 0x000fe2000f8f303f */
[----:B------:R-:W-:Y:S01]  /*13b0*/  IMAD R0, R0, R6, RZ ;  /* 0x0000000600007224 */ /* 0x000fe200078e02ff */
[----:B------:R-:W-:-:S02]  /*13c0*/  USEL UR49, UR16, UR14, !UP2 ;  /* 0x0000000e10317287 */ /* 0x000fc4000d000000 */
[----:B------:R-:W-:Y:S01]  /*13d0*/  UIMAD.WIDE UR6, UR54, UR53, URZ ;  /* 0x00000035360672a5 */ /* 0x000fe2000f8e023f */
[----:B------:R-:W-:Y:S01]  /*13e0*/  IMAD.HI.U32 R0, R5, R0, R4 ;  /* 0x0000000005007227 */ /* 0x000fe200078e0004 */
[----:B------:R-:W-:Y:S02]  /*13f0*/  UIMAD.WIDE.U32 UR8, UR60, UR52, URZ ;  /* 0x000000343c0872a5 */ /* 0x000fe4000f8e003f */
[----:B------:R-:W-:Y:S02]  /*1400*/  UIMAD UR16, UR31, UR60, URZ ;  /* 0x0000003c1f1072a4 */ /* 0x000fe4000f8e023f */
[----:B------:R-:W-:Y:S01]  /*1410*/  @UP2 UIADD3 UR32, UR15, UR18, URZ ;  /* 0x000000120f202290 */ /* 0x000fe2000fffe03f */
[----:B------:R-:W-:Y:S01]  /*1420*/  IMAD.HI.U32 R0, R0, R2, RZ ;  /* 0x0000000200007227 */ /* 0x000fe200078e00ff */
[----:B------:R-:W-:Y:S02]  /*1430*/  UIMAD.WIDE.U32 UR14, UR6, UR8, URZ ;  /* 0x00000008060e72a5 */ /* 0x000fe4000f8e003f */
[----:B------:R-:W-:Y:S01]  /*1440*/  UIMAD UR20, UR7, UR8, URZ ;  /* 0x00000008071472a4 */ /* 0x000fe2000f8e023f */
[----:B------:R-:W-:Y:S01]  /*1450*/  IMAD.MOV R4, RZ, RZ, -R0 ;  /* 0x000000ffff047224 */ /* 0x000fe200078e0a00 */
[----:B------:R-:W-:Y:S01]  /*1460*/  UIMAD UR8, UR51, UR52, UR16 ;  /* 0x00000034330872a4 */ /* 0x000fe2000f8e0210 */
[----:B------:R-:W-:-:S02]  /*1470*/  ULDC UR40, c[0x0][0x2c4] ;  /* 0x0000b10000287ab9 */ /* 0x000fc40000000800 */
[C---:B------:R-:W-:Y:S01]  /*1480*/  IMAD R2, R6.reuse, R4, R2 ;  /* 0x0000000406027224 */ /* 0x040fe200078e0202 */
[----:B------:R-:W-:Y:S02]  /*1490*/  UIADD3 UR17, UR9, UR8, URZ ;  /* 0x0000000809117290 */ /* 0x000fe4000fffe03f */
[----:B------:R-:W-:Y:S02]  /*14a0*/  USHF.R.S32.HI UR9, URZ, 0x6, UR27 ;  /* 0x000000063f097899 */ /* 0x000fe4000801141b */
[----:B------:R-:W-:Y:S01]  /*14b0*/  ISETP.GT.U32.AND P1, PT, R6, R2, PT ;  /* 0x000000020600720c */ /* 0x000fe20003f24070 */
[----:B------:R-:W-:Y:S02]  /*14c0*/  USHF.R.S32.HI UR8, URZ, 0x6, UR19 ;  /* 0x000000063f087899 */ /* 0x000fe40008011413 */
[----:B------:R-:W-:Y:S02]  /*14d0*/  @UP3 UIMAD UR18, UR60, UR40, URZ ;  /* 0x000000283c1232a4 */ /* 0x000fe4000f8e023f */
[----:B------:R-:W-:-:S02]  /*14e0*/  UISETP.LT.AND UP0, UPT, UR9, UR8, UPT ;  /* 0x000000080900728c */ /* 0x000fc4000bf01270 */
[----:B------:R-:W-:Y:S02]  /*14f0*/  @UP3 USEL UR18, UR18, UR13, !UP2 ;  /* 0x0000000d12123287 */ /* 0x000fe4000d000000 */
[----:B------:R-:W-:Y:S01]  /*1500*/  USEL UR33, UR9, UR8, UP0 ;  /* 0x0000000809217287 */ /* 0x000fe20008000000 */
[----:B------:R-:W-:Y:S01]  /*1510*/  @UP3 ULDC UR16, c[0x0][0x2e4] ;  /* 0x0000b90000103ab9 */ /* 0x000fe20000000800 */
[----:B------:R-:W-:Y:S02]  /*1520*/  UIMAD UR17, UR6, UR17, UR20 ;  /* 0x00000011061172a4 */ /* 0x000fe4000f8e0214 */
[-C--:B------:R-:W-:Y:S01]  /*1530*/  @!P1 IADD3 R2, R2, -R6.reuse, RZ ;  /* 0x8000000602029210 */ /* 0x080fe20007ffe0ff */
[----:B------:R-:W-:Y:S01]  /*1540*/  @UP3 UIMAD UR27, UR61, UR16, UR18 ;  /* 0x000000103d1b32a4 */ /* 0x000fe2000f8e0212 */
[----:B------:R-:W-:Y:S01]  /*1550*/  @!P1 VIADD R0, R0, 0x1 ;  /* 0x0000000100009836 */ /* 0x000fe20000000000 */
[----:B------:R-:W-:Y:S01]  /*1560*/  UIMAD.WIDE.U32 UR8, UR6, UR13, URZ ;  /* 0x0000000d060872a5 */ /* 0x000fe2000f8e003f */
[----:B------:R-:W-:Y:S01]  /*1570*/  ISETP.GE.U32.AND P0, PT, R2, R6, PT ;  /* 0x000000060200720c */ /* 0x000fe20003f06070 */
[----:B------:R-:W-:Y:S01]  /*1580*/  ULEA UR18, UR33, 0xffffffc0, 0x6 ;  /* 0xffffffc021127891 */ /* 0x000fe2000f8e303f */
[----:B------:R-:W-:Y:S01]  /*1590*/  LOP3.LUT R2, R7, UR61, RZ, 0x3c, !PT ;  /* 0x0000003d07027c12 */ /* 0x000fe2000f8e3cff */
[----:B------:R-:W-:Y:S01]  /*15a0*/  USEL UR50, UR14, UR8, !UP2 ;  /* 0x000000080e327287 */ /* 0x000fe2000d000000 */
[----:B------:R-:W-:Y:S01]  /*15b0*/  PLOP3.LUT P1, PT, PT, PT, UP1, 0x80, 0x0 ;  /* 0x000000000000781c */ /* 0x000fe20003f2f018 */
[----:B------:R-:W-:Y:S01]  /*15c0*/  UIADD3 UR41, UR15, UR17, URZ ;  /* 0x000000110f297290 */ /* 0x000fe2000fffe03f */
[----:B------:R-:W-:Y:S01]  /*15d0*/  ISETP.GE.AND P2, PT, R2, RZ, PT ;  /* 0x000000ff0200720c */ /* 0x000fe20003f46270 */
[----:B------:R-:W-:-:S02]  /*15e0*/  USHF.R.S32.HI UR17, URZ, 0x1f, UR18 ;  /* 0x0000001f3f117899 */ /* 0x000fc40008011412 */
[----:B------:R-:W-:Y:S02]  /*15f0*/  UIADD3 UR8, UP0, UR18, UR30, URZ ;  /* 0x0000001e12087290 */ /* 0x000fe4000ff1e03f */
        /* <DEDUP_REMOVED lines=38> */
.L_x_1111:
        /* <DEDUP_REMOVED lines=13> */
.L_x_1112:
        /* <DEDUP_REMOVED lines=11> */
.L_x_1113:
[----:B------:R-:W-:-:S04]  /*19e0*/  UIMAD UR6, UR60, UR53, UR61 ;  /* 0x000000353c0672a4 */ /* 0x000fc8000f8e023d */
[----:B------:R-:W-:-:S12]  /*19f0*/  UIMAD UR6, UR6, UR52, URZ ;  /* 0x00000034060672a4 */ /* 0x000fd8000f8e023f */
.L_x_1114:
[----:B------:R-:W-:Y:S01]  /*1a00*/  SHF.R.S32.HI R17, RZ, 0x1f, R242 ;  /* 0x0000001fff117819 */ /* 0x000fe200000114f2 */
[----:B------:R-:W1:Y:S01]  /*1a10*/  S2R R21, SR_TID.X ;  /* 0x0000000000157919 */ /* 0x000e620000002100 */
[----:B------:R-:W-:Y:S01]  /*1a20*/  IADD3 R4, P0, R242, UR18, RZ ;  /* 0x00000012f2047c10 */ /* 0x000fe2000ff1e0ff */
[----:B------:R-:W-:Y:S01]  /*1a30*/  USHF.R.S32.HI UR15, URZ, 0x1f, UR61 ;  /* 0x0000001f3f0f7899 */ /* 0x000fe2000801143d */
[----:B------:R-:W-:Y:S01]  /*1a40*/  SHF.R.S32.HI R249, RZ, 0x1f, R248 ;  /* 0x0000001ffff97819 */ /* 0x000fe200000114f8 */
[----:B------:R-:W-:Y:S01]  /*1a50*/  UIADD3 UR16, UR18, UR6, URZ ;  /* 0x0000000612107290 */ /* 0x000fe2000fffe03f */
[----:B------:R-:W-:Y:S01]  /*1a60*/  IADD3.X R2, R17, UR17, RZ, P0, !PT ;  /* 0x0000001111027c10 */ /* 0x000fe200087fe4ff */
[----:B------:R-:W-:Y:S01]  /*1a70*/  ULDC.64 UR8, c[0x0][0x428] ;  /* 0x00010a0000087ab9 */ /* 0x000fe20000000a00 */
[----:B------:R-:W-:Y:S01]  /*1a80*/  ULDC.64 UR6, c[0x0][0x258] ;  /* 0x0000960000067ab9 */ /* 0x000fe20000000a00 */
[----:B------:R-:W-:Y:S01]  /*1a90*/  IMAD.U32 R8, RZ, RZ, UR8 ;  /* 0x00000008ff087e24 */ /* 0x000fe2000f8e00ff */
[----:B------:R-:W-:Y:S01]  /*1aa0*/  UIMAD UR13, UR15, UR6, URZ ;  /* 0x000000060f0d72a4 */ /* 0x000fe2000f8e023f */
[----:B------:R-:W-:Y:S01]  /*1ab0*/  IMAD R2, R2, UR28, RZ ;  /* 0x0000001c02027c24 */ /* 0x000fe2000f8e02ff */
[----:B------:R-:W-:Y:S01]  /*1ac0*/  UIMAD UR15, UR15, UR8, URZ ;  /* 0x000000080f0f72a4 */ /* 0x000fe2000f8e023f */
[----:B------:R-:W-:Y:S01]  /*1ad0*/  IMAD.U32 R9, RZ, RZ, UR6 ;  /* 0x00000006ff097e24 */ /* 0x000fe2000f8e00ff */
[----:B------:R-:W-:Y:S01]  /*1ae0*/  UIADD3 UR31, UR18, UR27, URZ ;  /* 0x0000001b121f7290 */ /* 0x000fe2000fffe03f */
[C---:B------:R-:W-:Y:S01]  /*1af0*/  IMAD R2, R4.reuse, UR29, R2 ;  /* 0x0000001d04027c24 */ /* 0x040fe2000f8e0202 */
[----:B------:R-:W-:Y:S01]  /*1b00*/  UIMAD UR15, UR61, UR9, UR15 ;  /* 0x000000093d0f72a4 */ /* 0x000fe2000f8e020f */
[----:B------:R-:W-:Y:S01]  /*1b10*/  IMAD.WIDE.U32 R4, R4, UR28, R248 ;  /* 0x0000001c04047c25 */ /* 0x000fe2000f8e00f8 */
[----:B------:R-:W-:Y:S01]  /*1b20*/  UIMAD UR27, UR61, UR7, UR13 ;  /* 0x000000073d1b72a4 */ /* 0x000fe2000f8e020d */
[----:B------:R-:W-:Y:S01]  /*1b30*/  BSSY B1, `(.L_x_1110) ;  /* 0x000079d000017945 */ /* 0x000fe20003800000 */
[----:B------:R-:W-:Y:S01]  /*1b40*/  ULDC.64 UR8, c[0x0][0x420] ;  /* 0x0001080000087ab9 */ /* 0x000fe20000000a00 */
[----:B------:R-:W-:Y:S01]  /*1b50*/  ULDC UR34, c[0x0][0x398] ;  /* 0x0000e60000227ab9 */ /* 0x000fe20000000800 */
[----:B------:R-:W-:Y:S01]  /*1b60*/  IADD3 R6, P0, R4, UR49, RZ ;  /* 0x0000003104067c10 */ /* 0x000fe2000ff1e0ff */
[----:B------:R-:W-:-:S02]  /*1b70*/  UIMAD UR7, UR17, UR8, URZ ;  /* 0x00000008110772a4 */ /* 0x000fc4000f8e023f */
[----:B------:R-:W-:Y:S01]  /*1b80*/  UIMAD UR35, UR54, UR53, URZ ;  /* 0x00000035362372a4 */ /* 0x000fe2000f8e023f */
[----:B------:R-:W-:Y:S01]  /*1b90*/  IADD3.X R7, R5, UR32, R2, P0, !PT ;  /* 0x0000002005077c10 */ /* 0x000fe200087fe402 */
[----:B------:R-:W-:Y:S01]  /*1ba0*/  IMAD.U32 R2, RZ, RZ, UR8 ;  /* 0x00000008ff027e24 */ /* 0x000fe2000f8e00ff */
[----:B------:R-:W-:Y:S01]  /*1bb0*/  IADD3 R4, P0, R248, UR14, RZ ;  /* 0x0000000ef8047c10 */ /* 0x000fe2000ff1e0ff */
[----:B------:R-:W-:Y:S02]  /*1bc0*/  UIADD3 UR14, -UR5, UR12, UR55 ;  /* 0x0000000c050e7290 */ /* 0x000fe4000fffe137 */
[----:B------:R-:W-:Y:S01]  /*1bd0*/  UIMAD UR13, UR18, UR9, UR7 ;  /* 0x00000009120d72a4 */ /* 0x000fe2000f8e0207 */
[----:B------:R-:W-:Y:S01]  /*1be0*/  IADD3.X R5, R249, UR43, RZ, P0, !PT ;  /* 0x0000002bf9057c10 */ /* 0x000fe200087fe4ff */
[----:B------:R-:W-:Y:S01]  /*1bf0*/  UIADD3 UR7, UR14, -UR34, URZ ;  /* 0x800000220e077290 */ /* 0x000fe2000fffe03f */
[----:B------:R-:W-:Y:S01]  /*1c00*/  IMAD.WIDE.U32 R6, R9, UR61, R6 ;  /* 0x0000003d09067c25 */ /* 0x000fe2000f8e0006 */
[----:B------:R-:W-:-:S02]  /*1c10*/  USHF.L.U32 UR26, UR35, 0x6, URZ ;  /* 0x00000006231a7899 */ /* 0x000fc4000800063f */
[----:B------:R-:W-:Y:S01]  /*1c20*/  USHF.R.S32.HI UR32, URZ, 0x1f, UR7 ;  /* 0x0000001f3f207899 */ /* 0x000fe20008011407 */
[----:B------:R-:W-:Y:S01]  /*1c30*/  IMAD.WIDE.U32 R4, R2, UR18, R4 ;  /* 0x0000001202047c25 */ /* 0x000fe2000f8e0004 */
[----:B-1----:R-:W-:Y:S01]  /*1c40*/  SHF.R.S32.HI R2, RZ, 0x1f, R21 ;  /* 0x0000001fff027819 */ /* 0x002fe20000011415 */
[----:B------:R-:W-:Y:S02]  /*1c50*/  UIADD3 UR14, UP2, UP0, UR30, UR26, UR42 ;  /* 0x0000001a1e0e7290 */ /* 0x000fe4000f85e02a */
[----:B------:R-:W-:Y:S01]  /*1c60*/  ULEA.HI UR32, UR32, UR7, URZ, 0x6 ;  /* 0x0000000720207291 */ /* 0x000fe2000f8f303f */
[----:B------:R-:W-:Y:S01]  /*1c70*/  LEA.HI R2, R2, R21, RZ, 0x5 ;  /* 0x0000001502027211 */ /* 0x000fe200078f28ff */
[----:B------:R-:W-:Y:S01]  /*1c80*/  VIADD R5, R5, UR13 ;  /* 0x0000000d05057c36 */ /* 0x000fe20008000000 */
[----:B------:R-:W-:Y:S01]  /*1c90*/  USHF.R.S32.HI UR13, URZ, 0x1f, UR26 ;  /* 0x0000001f3f0d7899 */ /* 0x000fe2000801141a */
[----:B------:R-:W-:Y:S01]  /*1ca0*/  IMAD R9, R17, UR8, RZ ;  /* 0x0000000811097c24 */ /* 0x000fe2000f8e02ff */
[----:B------:R-:W-:Y:S01]  /*1cb0*/  LOP3.LUT R2, R2, 0xffffffe0, RZ, 0xc0, !PT ;  /* 0xffffffe002027812 */ /* 0x000fe200078ec0ff */
[----:B------:R-:W-:Y:S01]  /*1cc0*/  USHF.R.S32.HI UR32, URZ, 0x6, UR32 ;  /* 0x000000063f207899 */ /* 0x000fe20008011420 */
[----:B------:R-:W-:Y:S01]  /*1cd0*/  IMAD.WIDE.U32 R4, R8, UR61, R4 ;  /* 0x0000003d08047c25 */ /* 0x000fe2000f8e0004 */
[----:B------:R-:W-:-:S02]  /*1ce0*/  UIADD3.X UR7, UR19, UR13, UR46, UP2, UP0 ;  /* 0x0000000d13077290 */ /* 0x000fc400097e042e */
[----:B------:R-:W-:Y:S01]  /*1cf0*/  UISETP.LT.AND UP0, UPT, URZ, UR32, UPT ;  /* 0x000000203f00728c */ /* 0x000fe2000bf01270 */
[----:B------:R-:W-:Y:S01]  /*1d00*/  IMAD.IADD R21, R21, 0x1, -R2 ;  /* 0x0000000115157824 */ /* 0x000fe200078e0a02 */
[----:B------:R-:W-:Y:S01]  /*1d10*/  UIADD3 UR13, UP3, UP2, UR48, UR14, UR50 ;  /* 0x0000000e300d7290 */ /* 0x000fe2000fa7e032 */
[----:B------:R-:W-:Y:S01]  /*1d20*/  VIADD R5, R5, UR15 ;  /* 0x0000000f05057c36 */ /* 0x000fe20008000000 */
[----:B------:R-:W-:Y:S01]  /*1d30*/  USEL UR32, URZ, UR32, !UP0 ;  /* 0x000000203f207287 */ /* 0x000fe2000c000000 */
[----:B------:R-:W-:Y:S01]  /*1d40*/  IMAD R8, R250, UR35, R21 ;  /* 0x00000023fa087c24 */ /* 0x000fe2000f8e0215 */
[----:B------:R-:W-:Y:S01]  /*1d50*/  UIADD3.X UR7, UR47, UR7, UR41, UP3, UP2 ;  /* 0x000000072f077290 */ /* 0x000fe20009fe4429 */
[C---:B------:R-:W-:Y:S01]  /*1d60*/  IMAD R9, R242.reuse, UR9, R9 ;  /* 0x00000009f2097c24 */ /* 0x040fe2000f8e0209 */
[----:B------:R-:W-:Y:S01]  /*1d70*/  UISETP.GT.AND UP0, UPT, UR33, UR32, UPT ;  /* 0x000000202100728c */ /* 0x000fe2000bf04270 */
[----:B------:R-:W-:Y:S01]  /*1d80*/  IMAD.WIDE.U32 R4, R242, UR8, R4 ;  /* 0x00000008f2047c25 */ /* 0x000fe2000f8e0004 */
[C---:B------:R-:W-:Y:S01]  /*1d90*/  IADD3 R2, P0, R8.reuse, UR13, RZ ;  /* 0x0000000d08027c10 */ /* 0x040fe2000ff1e0ff */
[----:B------:R-:W-:Y:S01]  /*1da0*/  ULDC.64 UR24, c[0x0][0x478] ;  /* 0x00011e0000187ab9 */ /* 0x000fe20000000a00 */
[----:B------:R-:W-:Y:S01]  /*1db0*/  ULDC.64 UR18, c[0x0][0x400] ;  /* 0x0001000000127ab9 */ /* 0x000fe20000000a00 */
[----:B------:R-:W-:Y:S01]  /*1dc0*/  UIMAD.WIDE UR16, UR16, 0x4, UR24 ;  /* 0x00000004101078a5 */ /* 0x000fe2000f8e0218 */
[----:B------:R-:W-:Y:S01]  /*1dd0*/  LEA.HI.X.SX32 R8, R8, UR7, 0x1, P0 ;  /* 0x0000000708087c11 */ /* 0x000fe200080f0eff */
[----:B------:R-:W-:Y:S01]  /*1de0*/  ULDC.64 UR28, c[0x0][0x210] ;  /* 0x00008400001c7ab9 */ /* 0x000fe20000000a00 */
[----:B------:R-:W-:Y:S01]  /*1df0*/  PLOP3.LUT P0, PT, PT, PT, UP0, 0x80, 0x0 ;  /* 0x000000000000781c */ /* 0x000fe20003f0f008 */
[----:B------:R-:W-:Y:S01]  /*1e00*/  ULDC.64 UR24, c[0x0][0x3e0] ;  /* 0x0000f80000187ab9 */ /* 0x000fe20000000a00 */
[----:B------:R-:W-:Y:S01]  /*1e10*/  VIADD R7, R7, UR27 ;  /* 0x0000001b07077c36 */ /* 0x000fe20008000000 */
[----:B------:R-:W-:Y:S01]  /*1e20*/  LEA R165, P2, R2, UR18, 0x2 ;  /* 0x0000001202a57c11 */ /* 0x000fe2000f8410ff */
[----:B------:R-:W-:Y:S01]  /*1e30*/  IMAD.IADD R5, R5, 0x1, R9 ;  /* 0x0000000105057824 */ /* 0x000fe200078e0209 */
[----:B------:R-:W-:Y:S01]  /*1e40*/  LEA R230, P4, R6, UR28, 0x1 ;  /* 0x0000001c06e67c11 */ /* 0x000fe2000f8808ff */
[----:B------:R-:W-:Y:S01]  /*1e50*/  ULDC.64 UR36, c[0x0][0x2b0] ;  /* 0x0000ac0000247ab9 */ /* 0x000fe20000000a00 */
[----:B------:R-:W-:Y:S01]  /*1e60*/  LEA R228, P3, R4, UR24, 0x1 ;  /* 0x0000001804e47c11 */ /* 0x000fe2000f8608ff */
[----:B------:R-:W-:Y:S01]  /*1e70*/  UIADD3 UR6, UR33, -0x1, URZ ;  /* 0xffffffff21067890 */ /* 0x000fe2000fffe03f */
[----:B------:R-:W-:Y:S01]  /*1e80*/  LEA.HI.X R164, R2, UR19, R8, 0x2, P2 ;  /* 0x0000001302a47c11 */ /* 0x000fe200090f1408 */
[----:B------:R-:W-:Y:S01]  /*1e90*/  UIMAD.WIDE UR14, UR31, 0x4, UR36 ;  /* 0x000000041f0e78a5 */ /* 0x000fe2000f8e0224 */
[----:B------:R-:W-:Y:S01]  /*1ea0*/  LEA.HI.X R231, R6, UR29, R7, 0x1, P4 ;  /* 0x0000001d06e77c11 */ /* 0x000fe2000a0f0c07 */
[----:B------:R-:W-:Y:S01]  /*1eb0*/  UMOV UR19, UR16 ;  /* 0x0000001000137c82 */ /* 0x000fe20008000000 */
[----:B------:R-:W-:Y:S01]  /*1ec0*/  LEA.HI.X R229, R4, UR25, R5, 0x1, P3 ;  /* 0x0000001904e57c11 */ /* 0x000fe200098f0c05 */
[----:B------:R-:W-:Y:S01]  /*1ed0*/  UMOV UR18, UR17 ;  /* 0x0000001100127c82 */ /* 0x000fe20008000000 */
[----:B------:R-:W-:Y:S07]  /*1ee0*/  @P0 BRA `(.L_x_1115) ;  /* 0x0000000800040947 */ /* 0x000fee0003800000 */
        /* <DEDUP_REMOVED lines=19> */
.L_x_1116:
        /* <DEDUP_REMOVED lines=17> */
.L_x_1117:
        /* <DEDUP_REMOVED lines=32> */
.L_x_1119:
[----:B------:R-:W-:Y:S05]  /*2330*/  BSYNC B0 ;  /* 0x0000000000007941 */ /* 0x000fea0003800000 */
.L_x_1118:
        /* <DEDUP_REMOVED lines=15> */
.L_x_1121:
[----:B------:R-:W-:Y:S05]  /*2430*/  BSYNC B0 ;  /* 0x0000000000007941 */ /* 0x000fea0003800000 */
.L_x_1120:
        /* <DEDUP_REMOVED lines=28> */
.L_x_1123:
[----:B------:R-:W-:Y:S05]  /*2600*/  BSYNC B0 ;  /* 0x0000000000007941 */ /* 0x000fea0003800000 */
.L_x_1122:
        /* <DEDUP_REMOVED lines=15> */
.L_x_1115:
[----:B------:R-:W-:Y:S01]  /*2700*/  UIMAD UR7, UR39, UR22, URZ ;  /* 0x00000016270772a4 */ /* 0x000fe2000f8e023f */
[----:B------:R-:W-:Y:S01]  /*2710*/  IMAD.U32 R6, RZ, RZ, UR22 ;  /* 0x00000016ff067e24 */ /* 0x000fe2000f8e00ff */
[----:B------:R-:W-:Y:S01]  /*2720*/  UIMAD UR8, UR39, UR20, URZ ;  /* 0x00000014270872a4 */ /* 0x000fe2000f8e023f */
[----:B------:R-:W-:Y:S01]  /*2730*/  VIADD R9, R242, 0x40 ;  /* 0x00000040f2097836 */ /* 0x000fe20000000000 */
[----:B------:R-:W-:Y:S01]  /*2740*/  UIMAD UR9, UR55, UR23, UR7 ;  /* 0x00000017370972a4 */ /* 0x000fe2000f8e0207 */
[--C-:B------:R-:W-:Y:S01]  /*2750*/  IMAD.WIDE.U32 R6, R6, UR55, R248.reuse ;  /* 0x0000003706067c25 */ /* 0x100fe2000f8e00f8 */
[----:B------:R-:W-:Y:S02]  /*2760*/  UIMAD UR7, UR56, -0x80, UR5 ;  /* 0xffffff80380778a4 */ /* 0x000fe4000f8e0205 */
[----:B------:R-:W-:Y:S01]  /*2770*/  UIMAD UR8, UR55, UR21, UR8 ;  /* 0x00000015370872a4 */ /* 0x000fe2000f8e0208 */
[----:B------:R-:W-:Y:S01]  /*2780*/  IMAD.U32 R4, RZ, RZ, UR20 ;  /* 0x00000014ff047e24 */ /* 0x000fe2000f8e00ff */
[----:B------:R-:W-:Y:S01]  /*2790*/  IADD3 R8, P0, R6, UR44, RZ ;  /* 0x0000002c06087c10 */ /* 0x000fe2000ff1e0ff */
[----:B------:R-:W-:Y:S01]  /*27a0*/  IMAD.U32 R2, RZ, RZ, UR9 ;  /* 0x00000009ff027e24 */ /* 0x000fe2000f8e00ff */
[----:B------:R-:W-:Y:S01]  /*27b0*/  ISETP.GE.AND P1, PT, R9, UR7, PT ;  /* 0x0000000709007c0c */ /* 0x000fe2000bf26270 */
[----:B------:R-:W-:Y:S01]  /*27c0*/  IMAD.WIDE.U32 R4, R4, UR55, R248 ;  /* 0x0000003704047c25 */ /* 0x000fe2000f8e00f8 */
[----:B------:R-:W-:Y:S01]  /*27d0*/  ISETP.GE.AND P2, PT, R242, UR7, PT ;  /* 0x00000007f2007c0c */ /* 0x000fe2000bf46270 */
[----:B------:R-:W-:Y:S01]  /*27e0*/  ULDC.64 UR16, c[0x0][0x260] ;  /* 0x0000980000107ab9 */ /* 0x000fe20000000a00 */
[----:B------:R-:W-:Y:S01]  /*27f0*/  IADD3.X R9, R7, UR45, R2, P0, !PT ;  /* 0x0000002d07097c10 */ /* 0x000fe200087fe402 */
[----:B------:R-:W-:Y:S01]  /*2800*/  IMAD.U32 R2, RZ, RZ, UR8 ;  /* 0x00000008ff027e24 */ /* 0x000fe2000f8e00ff */
[----:B------:R-:W-:Y:S01]  /*2810*/  IADD3 R6, P0, R4, UR38, RZ ;  /* 0x0000002604067c10 */ /* 0x000fe2000ff1e0ff */
[----:B------:R-:W-:Y:S01]  /*2820*/  ULDC.64 UR8, c[0x0][0x268] ;  /* 0x00009a0000087ab9 */ /* 0x000fe20000000a00 */
[C---:B------:R-:W-:Y:S01]  /*2830*/  IMAD R4, R10.reuse, UR16, RZ ;  /* 0x000000100a047c24 */ /* 0x040fe2000f8e02ff */
[----:B------:R-:W-:Y:S01]  /*2840*/  UIMAD UR7, UR6, -0x40, UR12 ;  /* 0xffffffc0060778a4 */ /* 0x000fe2000f8e020c */
[----:B------:R-:W-:Y:S01]  /*2850*/  IADD3.X R7, R5, UR40, R2, P0, !PT ;  /* 0x0000002805077c10 */ /* 0x000fe200087fe402 */
[----:B------:R-:W-:-:S02]  /*2860*/  IMAD R2, R10, UR8, RZ ;  /* 0x000000080a027c24 */ /* 0x000fc4000f8e02ff */
[----:B------:R-:W-:Y:S01]  /*2870*/  IMAD.MOV.U32 R237, RZ, RZ, 0x7f800000 ;  /* 0x7f800000ffed7424 */ /* 0x000fe200078e00ff */
[----:B------:R-:W-:Y:S01]  /*2880*/  @!P1 IADD3 R12, P0, R242, 0x40, RZ ;  /* 0x00000040f20c9810 */ /* 0x000fe20007f1e0ff */
[C---:B------:R-:W-:Y:S01]  /*2890*/  IMAD R10, R0.reuse, UR17, R4 ;  /* 0x00000011000a7c24 */ /* 0x040fe2000f8e0204 */
[----:B------:R-:W1:Y:S01]  /*28a0*/  @!P2 LDC.64 R18, c[0x0][0x218] ;  /* 0x00008600ff12ab82 */ /* 0x000e620000000a00 */
[----:B------:R-:W-:Y:S01]  /*28b0*/  IMAD.WIDE.U32 R4, R0, UR16, R8 ;  /* 0x0000001000047c25 */ /* 0x000fe2000f8e0008 */
[----:B------:R-:W-:-:S03]  /*28c0*/  ISETP.GE.AND P3, PT, R242, UR7, PT ;  /* 0x00000007f2007c0c */ /* 0x000fc6000bf66270 */
[----:B------:R-:W-:Y:S02]  /*28d0*/  IMAD.MOV.U32 R238, RZ, RZ, 0x7f800000 ;  /* 0x7f800000ffee7424 */ /* 0x000fe400078e00ff */
[----:B------:R-:W-:Y:S01]  /*28e0*/  IMAD.MOV.U32 R235, RZ, RZ, 0x7f800000 ;  /* 0x7f800000ffeb7424 */ /* 0x000fe200078e00ff */
[----:B------:R-:W2:Y:S01]  /*28f0*/  @!P1 LDC.64 R22, c[0x0][0x218] ;  /* 0x00008600ff169b82 */ /* 0x000ea20000000a00 */
[C---:B------:R-:W-:Y:S02]  /*2900*/  IMAD R2, R0.reuse, UR9, R2 ;  /* 0x0000000900027c24 */ /* 0x040fe4000f8e0202 */
[----:B------:R-:W-:Y:S02]  /*2910*/  IMAD.MOV.U32 R236, RZ, RZ, 0x7f800000 ;  /* 0x7f800000ffec7424 */ /* 0x000fe400078e00ff */
[----:B------:R-:W-:Y:S01]  /*2920*/  IMAD R239, RZ, RZ, -UR26 ;  /* 0x8000001affef7e24 */ /* 0x000fe2000f8e02ff */
[----:B------:R-:W-:Y:S01]  /*2930*/  UIADD3 UR51, UR55, UR12, URZ ;  /* 0x0000000c37337290 */ /* 0x000fe2000fffe03f */
[----:B------:R-:W-:Y:S01]  /*2940*/  IMAD.WIDE.U32 R6, R0, UR8, R6 ;  /* 0x0000000800067c25 */ /* 0x000fe2000f8e0006 */
[----:B------:R-:W-:Y:S01]  /*2950*/  ULEA.HI UR8, UR6, UR6, URZ, 0x1 ;  /* 0x0000000606087291 */ /* 0x000fe2000f8f083f */
[----:B------:R-:W-:-:S02]  /*2960*/  CS2R R126, SRZ ;  /* 0x00000000007e7805 */ /* 0x000fc4000001ff00 */
[----:B------:R-:W-:Y:S01]  /*2970*/  CS2R R124, SRZ ;  /* 0x00000000007c7805 */ /* 0x000fe2000001ff00 */
[--C-:B------:R-:W-:Y:S01]  /*2980*/  @!P1 IMAD.X R0, RZ, RZ, R17.reuse, P0 ;  /* 0x000000ffff009224 */ /* 0x100fe200000e0611 */
[----:B------:R-:W-:Y:S01]  /*2990*/  @!P1 IADD3 R14, P0, R242, 0x40, RZ ;  /* 0x00000040f20e9810 */ /* 0x000fe20007f1e0ff */
[----:B------:R-:W-:Y:S01]  /*29a0*/  IMAD.IADD R7, R7, 0x1, R2 ;  /* 0x0000000107077824 */ /* 0x000fe200078e0202 */
[----:B------:R-:W-:Y:S01]  /*29b0*/  ULOP3.LUT UR8, UR8, 0xfffffffe, URZ, 0xc0, !UPT ;  /* 0xfffffffe08087892 */ /* 0x000fe2000f8ec03f */
[----:B------:R-:W-:Y:S01]  /*29c0*/  @!P1 IMAD R2, R0, UR22, RZ ;  /* 0x0000001600029c24 */ /* 0x000fe2000f8e02ff */
[----:B------:R-:W-:Y:S01]  /*29d0*/  CS2R R130, SRZ ;  /* 0x0000000000827805 */ /* 0x000fe2000001ff00 */
[----:B------:R-:W-:Y:S01]  /*29e0*/  @!P1 IMAD.X R0, RZ, RZ, R17, P0 ;  /* 0x000000ffff009224 */ /* 0x000fe200000e0611 */
[----:B------:R-:W-:Y:S01]  /*29f0*/  PLOP3.LUT P0, PT, PT, PT, UP4, 0x80, 0x0 ;  /* 0x000000000000781c */ /* 0x000fe20003f0f048 */
[----:B------:R-:W-:Y:S01]  /*2a00*/  IMAD.IADD R5, R5, 0x1, R10 ;  /* 0x0000000105057824 */ /* 0x000fe200078e020a */
[----:B------:R-:W-:Y:S01]  /*2a10*/  UIADD3 UR8, UR6, -UR8, URZ ;  /* 0x8000000806087290 */ /* 0x000fe2000fffe03f */
[----:B------:R-:W-:Y:S01]  /*2a20*/  @!P2 IMAD R15, R17, UR22, RZ ;  /* 0x00000016110fac24 */ /* 0x000fe2000f8e02ff */
[----:B------:R-:W-:Y:S01]  /*2a30*/  CS2R R128, SRZ ;  /* 0x0000000000807805 */ /* 0x000fe2000001ff00 */
[----:B------:R-:W-:Y:S01]  /*2a40*/  @!P1 IMAD.MOV.U32 R8, RZ, RZ, R4 ;  /* 0x000000ffff089224 */ /* 0x000fe200078e0004 */
[----:B------:R-:W-:Y:S01]  /*2a50*/  UISETP.NE.AND UP0, UPT, UR8, 0x1, UPT ;  /* 0x000000010800788c */ /* 0x000fe2000bf05270 */
[----:B------:R-:W-:Y:S01]  /*2a60*/  @!P1 IMAD.MOV.U32 R9, RZ, RZ, R5 ;  /* 0x000000ffff099224 */ /* 0x000fe200078e0005 */
[----:B------:R-:W-:Y:S01]  /*2a70*/  CS2R R122, SRZ ;  /* 0x00000000007a7805 */ /* 0x000fe2000001ff00 */
[----:B------:R-:W-:Y:S01]  /*2a80*/  @!P1 IMAD R16, R12, UR23, R2 ;  /* 0x000000170c109c24 */ /* 0x000fe2000f8e0202 */
[----:B------:R-:W-:Y:S01]  /*2a90*/  CS2R R120, SRZ ;  /* 0x0000000000787805 */ /* 0x000fe2000001ff00 */
[----:B------:R-:W-:Y:S01]  /*2aa0*/  @!P1 IMAD R0, R0, UR20, RZ ;  /* 0x0000001400009c24 */ /* 0x000fe2000f8e02ff */
[----:B------:R-:W-:Y:S01]  /*2ab0*/  CS2R R118, SRZ ;  /* 0x0000000000767805 */ /* 0x000fe2000001ff00 */
[----:B------:R-:W-:Y:S01]  /*2ac0*/  @P0 BAR.SYNC.DEFER_BLOCKING 0x0 ;  /* 0x0000000000000b1d */ /* 0x000fe20000010000 */
[----:B------:R-:W-:Y:S01]  /*2ad0*/  @!P1 IMAD.MOV.U32 R10, RZ, RZ, R6 ;  /* 0x000000ffff0a9224 */ /* 0x000fe200078e0006 */
[----:B------:R-:W-:Y:S01]  /*2ae0*/  PLOP3.LUT P0, PT, PT, PT, UP0, 0x80, 0x0 ;  /* 0x000000000000781c */ /* 0x000fe20003f0f008 */
[----:B------:R-:W-:-:S02]  /*2af0*/  @!P1 IMAD.MOV.U32 R11, RZ, RZ, R7 ;  /* 0x000000ffff0b9224 */ /* 0x000fc400078e0007 */
[C---:B------:R-:W-:Y:S01]  /*2b00*/  @!P2 IMAD R2, R242.reuse, UR23, R15 ;  /* 0x00000017f202ac24 */ /* 0x040fe2000f8e020f */
[----:B------:R-:W-:Y:S01]  /*2b10*/  CS2R R116, SRZ ;  /* 0x0000000000747805 */ /* 0x000fe2000001ff00 */
[----:B------:R-:W-:Y:S01]  /*2b20*/  @!P2 IMAD.WIDE.U32 R4, R242, UR22, R4 ;  /* 0x00000016f204ac25 */ /* 0x000fe2000f8e0004 */
[----:B------:R-:W-:Y:S02]  /*2b30*/  CS2R R110, SRZ ;  /* 0x00000000006e7805 */ /* 0x000fe4000001ff00 */
[----:B------:R-:W-:Y:S02]  /*2b40*/  CS2R R108, SRZ ;  /* 0x00000000006c7805 */ /* 0x000fe4000001ff00 */
[----:B------:R-:W-:Y:S01]  /*2b50*/  CS2R R114, SRZ ;  /* 0x0000000000727805 */ /* 0x000fe2000001ff00 */
[C---:B------:R-:W-:Y:S01]  /*2b60*/  @!P1 IMAD R20, R14.reuse, UR21, R0 ;  /* 0x000000150e149c24 */ /* 0x040fe2000f8e0200 */
[----:B------:R-:W-:Y:S01]  /*2b70*/  CS2R R112, SRZ ;  /* 0x0000000000707805 */ /* 0x000fe2000001ff00 */
[----:B------:R-:W-:Y:S01]  /*2b80*/  @!P1 IMAD.WIDE.U32 R14, R14, UR20, R10 ;  /* 0x000000140e0e9c25 */ /* 0x000fe2000f8e000a */
[----:B-1----:R-:W-:-:S02]  /*2b90*/  @!P2 LEA R10, P5, R4, R18, 0x1 ;  /* 0x00000012040aa211 */ /* 0x002fc400078a08ff */
[----:B------:R-:W-:Y:S02]  /*2ba0*/  CS2R R106, SRZ ;  /* 0x00000000006a7805 */ /* 0x000fe4000001ff00 */
[----:B------:R-:W-:Y:S01]  /*2bb0*/  CS2R R104, SRZ ;  /* 0x0000000000687805 */ /* 0x000fe2000001ff00 */
[----:B------:R-:W-:Y:S01]  /*2bc0*/  @!P2 IMAD.IADD R0, R5, 0x1, R2 ;  /* 0x000000010500a824 */ /* 0x000fe200078e0202 */
[----:B------:R-:W-:Y:S01]  /*2bd0*/  CS2R R102, SRZ ;  /* 0x0000000000667805 */ /* 0x000fe2000001ff00 */
[----:B------:R-:W-:Y:S01]  /*2be0*/  @!P1 IMAD.WIDE.U32 R12, R12, UR22, R8 ;  /* 0x000000160c0c9c25 */ /* 0x000fe2000f8e0008 */
[----:B------:R-:W-:Y:S02]  /*2bf0*/  CS2R R100, SRZ ;  /* 0x0000000000647805 */ /* 0x000fe4000001ff00 */
[----:B------:R-:W-:Y:S02]  /*2c00*/  CS2R R94, SRZ ;  /* 0x00000000005e7805 */ /* 0x000fe4000001ff00 */
[----:B------:R-:W-:Y:S01]  /*2c10*/  @!P2 LEA.HI.X R11, R4, R19, R0, 0x1, P5 ;  /* 0x00000013040ba211 */ /* 0x000fe200028f0c00 */
[----:B------:R-:W-:Y:S01]  /*2c20*/  @!P2 IMAD R2, R17, UR20, RZ ;  /* 0x000000141102ac24 */ /* 0x000fe2000f8e02ff */
[----:B--2---:R-:W-:Y:S01]  /*2c30*/  @!P1 LEA R8, P4, R12, R22, 0x1 ;  /* 0x000000160c089211 */ /* 0x004fe200078808ff */
[----:B------:R-:W-:Y:S01]  /*2c40*/  @!P1 IMAD.IADD R5, R13, 0x1, R16 ;  /* 0x000000010d059824 */ /* 0x000fe200078e0210 */
[----:B------:R-:W-:Y:S01]  /*2c50*/  LEA R0, R246, UR4, 0x1 ;  /* 0x00000004f6007c11 */ /* 0x000fe2000f8e08ff */
[----:B------:R-:W-:Y:S01]  /*2c60*/  @!P2 IMAD R4, R242, UR21, R2 ;  /* 0x00000015f204ac24 */ /* 0x000fe2000f8e0202 */
[----:B------:R-:W1:Y:S01]  /*2c70*/  @!P1 LDC.64 R16, c[0x0][0x220] ;  /* 0x00008800ff109b82 */ /* 0x000e620000000a00 */
[----:B------:R-:W-:Y:S01]  /*2c80*/  VIADD R2, R246, 0x1800 ;  /* 0x00001800f6027836 */ /* 0x000fe20000000000 */
[----:B------:R-:W-:Y:S01]  /*2c90*/  @!P1 LEA.HI.X R9, R12, R23, R5, 0x1, P4 ;  /* 0x000000170c099211 */ /* 0x000fe200020f0c05 */
[----:B------:R-:W-:Y:S01]  /*2ca0*/  @!P2 IMAD.WIDE.U32 R12, R242, UR20, R6 ;  /* 0x00000014f20cac25 */ /* 0x000fe2000f8e0006 */
[----:B------:R-:W-:Y:S01]  /*2cb0*/  @P3 STS [R0+0x6000], RZ ;  /* 0x006000ff00003388 */ /* 0x000fe20000000800 */
[----:B------:R-:W-:-:S02]  /*2cc0*/  CS2R R92, SRZ ;  /* 0x00000000005c7805 */ /* 0x000fc4000001ff00 */
[----:B------:R-:W-:Y:S01]  /*2cd0*/  SEL R2, R2, R246, !P0 ;  /* 0x000000f602027207 */ /* 0x000fe20004000000 */
[----:B------:R-:W-:Y:S01]  /*2ce0*/  @!P1 IMAD.IADD R5, R15, 0x1, R20 ;  /* 0x000000010f059824 */ /* 0x000fe200078e0214 */
[----:B------:R-:W2:Y:S01]  /*2cf0*/  @!P2 LDC.64 R6, c[0x0][0x220] ;  /* 0x00008800ff06ab82 */ /* 0x000ea20000000a00 */
[----:B------:R-:W-:Y:S01]  /*2d00*/  @P3 STS [R0+0x6004], RZ ;  /* 0x006004ff00003388 */ /* 0x000fe20000000800 */
[----:B------:R-:W-:Y:S01]  /*2d10*/  LEA R227, R2, UR4, 0x1 ;  /* 0x0000000402e37c11 */ /* 0x000fe2000f8e08ff */
[----:B------:R-:W-:Y:S01]  /*2d20*/  @!P2 IMAD.IADD R2, R13, 0x1, R4 ;  /* 0x000000010d02a824 */ /* 0x000fe200078e0204 */
[----:B------:R-:W-:Y:S01]  /*2d30*/  CS2R R98, SRZ ;  /* 0x0000000000627805 */ /* 0x000fe2000001ff00 */
[----:B------:R-:W-:Y:S01]  /*2d40*/  @P3 STS.64 [R0+0x6008], RZ ;  /* 0x006008ff00003388 */ /* 0x000fe20000000a00 */
[----:B------:R-:W-:Y:S01]  /*2d50*/  IMAD.MOV.U32 R252, RZ, RZ, 0x4 ;  /* 0x00000004fffc7424 */ /* 0x000fe200078e00ff */
        /* <DEDUP_REMOVED lines=9> */
[----:B-1----:R-:W-:Y:S01]  /*2df0*/  @!P1 LEA R4, P4, R14, R16, 0x1 ;  /* 0x000000100e049211 */ /* 0x002fe200078808ff */
[----:B------:R-:W-:Y:S01]  /*2e00*/  @!PT LDS RZ, [RZ] ;  /* 0x00000000fffff984 */ /* 0x000fe20000000800 */
[----:B------:R-:W-:Y:S01]  /*2e10*/  @!PT LDS RZ, [RZ] ;  /* 0x00000000fffff984 */ /* 0x000fe20000000800 */
[----:B------:R-:W-:Y:S01]  /*2e20*/  @!PT LDS RZ, [RZ] ;  /* 0x00000000fffff984 */ /* 0x000fe20000000800 */
[----:B------:R-:W-:Y:S01]  /*2e30*/  @!P3 LDGSTS.E.BYPASS.LTC128B.128 [R0+0x6000], desc[UR10][R228.64] ;  /* 0x06000000e400bfae */ /* 0x000fe2000b901d4a */
[----:B------:R-:W-:-:S02]  /*2e40*/  CS2R R82, SRZ ;  /* 0x0000000000527805 */ /* 0x000fc4000001ff00 */
[----:B------:R-:W-:Y:S02]  /*2e50*/  CS2R R80, SRZ ;  /* 0x0000000000507805 */ /* 0x000fe4000001ff00 */
[----:B------:R-:W-:Y:S01]  /*2e60*/  @!P1 LEA.HI.X R5, R14, R17, R5, 0x1, P4 ;  /* 0x000000110e059211 */ /* 0x000fe200020f0c05 */
[----:B------:R-:W-:Y:S01]  /*2e70*/  @!P3 LDGSTS.E.BYPASS.LTC128B.128 [R0+0x7000], desc[UR10][R228.64+0x40] ;  /* 0x07000040e400bfae */ /* 0x000fe2000b901d4a */
[----:B------:R-:W-:Y:S02]  /*2e80*/  CS2R R74, SRZ ;  /* 0x00000000004a7805 */ /* 0x000fe4000001ff00 */
[----:B------:R-:W-:Y:S02]  /*2e90*/  CS2R R72, SRZ ;  /* 0x0000000000487805 */ /* 0x000fe4000001ff00 */
[----:B--2---:R-:W-:Y:S01]  /*2ea0*/  @!P2 LEA R6, P5, R12, R6, 0x1 ;  /* 0x000000060c06a211 */ /* 0x004fe200078a08ff */
[----:B------:R-:W-:Y:S01]  /*2eb0*/  @!P3 LDGSTS.E.BYPASS.LTC128B.128 [R0+0x8000], desc[UR10][R228.64+0x80] ;  /* 0x08000080e400bfae */ /* 0x000fe2000b901d4a */
[----:B------:R-:W-:-:S02]  /*2ec0*/  CS2R R70, SRZ ;  /* 0x0000000000467805 */ /* 0x000fc4000001ff00 */
[----:B------:R-:W-:Y:S02]  /*2ed0*/  CS2R R68, SRZ ;  /* 0x0000000000447805 */ /* 0x000fe4000001ff00 */
[----:B------:R-:W-:Y:S01]  /*2ee0*/  @!P2 LEA.HI.X R7, R12, R7, R2, 0x1, P5 ;  /* 0x000000070c07a211 */ /* 0x000fe200028f0c02 */
[----:B------:R-:W-:Y:S01]  /*2ef0*/  @P3 STS [R227], RZ ;  /* 0x000000ffe3003388 */ /* 0x000fe20000000800 */
        /* <DEDUP_REMOVED lines=20> */
[----:B------:R-:W-:Y:S01]  /*3040*/  CS2R R36, SRZ ;  /* 0x0000000000247805 */ /* 0x000fe2000001ff00 */
[----:B------:R-:W-:Y:S01]  /*3050*/  ULDC UR13, c[0x0][0x394] ;  /* 0x0000e500000d7ab9 */ /* 0x000fe20000000800 */
[----:B------:R-:W-:Y:S01]  /*3060*/  UIMAD UR49, UR35, 0x18, URZ ;  /* 0x00000018233178a4 */ /* 0x000fe2000f8e023f */
[----:B------:R-:W-:Y:S01]  /*3070*/  @P3 STS [R227+0x1008], RZ ;  /* 0x001008ffe3003388 */ /* 0x000fe20000000800 */
[----:B------:R-:W-:-:S02]  /*3080*/  USHF.L.U32 UR48, UR35, 0x5, URZ ;  /* 0x0000000523307899 */ /* 0x000fc4000800063f */
[----:B------:R-:W-:Y:S01]  /*3090*/  UIMAD UR47, UR35, 0x28, URZ ;  /* 0x00000028232f78a4 */ /* 0x000fe2000f8e023f */
[----:B------:R-:W-:Y:S01]  /*30a0*/  @P3 STS [R227+0x100c], RZ ;  /* 0x00100cffe3003388 */ /* 0x000fe20000000800 */
[----:B------:R-:W-:Y:S02]  /*30b0*/  UIMAD UR46, UR35, 0x30, URZ ;  /* 0x00000030232e78a4 */ /* 0x000fe4000f8e023f */
[----:B------:R-:W-:Y:S01]  /*30c0*/  UIADD3 UR54, UR55, 0x80, URZ ;  /* 0x0000008037367890 */ /* 0x000fe2000fffe03f */
[----:B------:R-:W-:Y:S01]  /*30d0*/  @P3 STS [R227+0x2000], RZ ;  /* 0x002000ffe3003388 */ /* 0x000fe20000000800 */
[----:B------:R-:W-:Y:S01]  /*30e0*/  ULDC UR59, c[0x0][0x398] ;  /* 0x0000e600003b7ab9 */ /* 0x000fe20000000800 */
[----:B------:R-:W-:Y:S02]  /*30f0*/  ULDC.U8 UR9, c[0x0][0x388] ;  /* 0x0000e20000097ab9 */ /* 0x000fe40000000000 */
        /* <DEDUP_REMOVED lines=29> */
[----:B-1----:R-:W1:Y:S03]  /*32d0*/  LDC.64 R10, c[0x0][0x3b8] ;  /* 0x0000ee00ff0a7b82 */ /* 0x002e660000000a00 */
        /* <DEDUP_REMOVED lines=19> */
[----:B------:R3:W-:Y:S04]  /*3410*/  @!P1 LDGSTS.E.BYPASS.LTC128B.128 [R0+0x14000], desc[UR10][R4.64+0x80] ;  /* 0x1400008004009fae */ /* 0x0007e8000b901d4a */
[----:B------:R-:W0:Y:S04]  /*3420*/  LDGDEPBAR ;  /* 0x00000000000079af */ /* 0x000e280000000000 */
[----:B-1----:R-:W4:Y:S01]  /*3430*/  LDG.E.64 R6, desc[UR10][R10.64+0x8] ;  /* 0x0000080a0a067981 */ /* 0x002f22000c1e1b00 */
[C---:B------:R-:W-:Y:S01]  /*3440*/  ISETP.GE.AND P4, PT, R234.reuse, UR7, PT ;  /* 0x00000007ea007c0c */ /* 0x040fe2000bf86270 */
[----:B---3--:R-:W-:-:S02]  /*3450*/  VIADD R4, R234, 0x8 ;  /* 0x00000008ea047836 */ /* 0x008fc40000000000 */
[----:B------:R-:W3:Y:S03]  /*3460*/  LDG.E.64 R10, desc[UR10][R10.64] ;  /* 0x0000000a0a0a7981 */ /* 0x000ee6000c1e1b00 */
[----:B------:R-:W-:Y:S01]  /*3470*/  ISETP.GE.AND P3, PT, R4, UR7, PT ;  /* 0x0000000704007c0c */ /* 0x000fe2000bf66270 */
[----:B------:R-:W-:Y:S02]  /*3480*/  IMAD.MOV.U32 R4, RZ, RZ, 0x4 ;  /* 0x00000004ff047424 */ /* 0x000fe400078e00ff */
[C---:B--2---:R-:W-:Y:S02]  /*3490*/  VIADD R0, R234.reuse, 0x28 ;  /* 0x00000028ea007836 */ /* 0x044fe40000000000 */
[----:B------:R-:W-:-:S03]  /*34a0*/  IMAD.WIDE R4, R234, R4, UR14 ;  /* 0x0000000eea047e25 */ /* 0x000fc6000f8e0204 */
[----:B------:R-:W-:Y:S01]  /*34b0*/  ISETP.GE.AND P1, PT, R0, UR7, PT ;  /* 0x0000000700007c0c */ /* 0x000fe2000bf26270 */
[----:B------:R-:W-:Y:S01]  /*34c0*/  VIADD R2, R234, 0x20 ;  /* 0x00000020ea027836 */ /* 0x000fe20000000000 */
[----:B------:R1:W5:Y:S01]  /*34d0*/  @!P4 LDG.E R237, desc[UR10][R4.64] ;  /* 0x0000000a04edc981 */ /* 0x000362000c1e1900 */
[----:B------:R-:W-:-:S03]  /*34e0*/  IMAD.MOV.U32 R8, RZ, RZ, 0x4 ;  /* 0x00000004ff087424 */ /* 0x000fc600078e00ff */
[----:B------:R1:W5:Y:S01]  /*34f0*/  @!P3 LDG.E R238, desc[UR10][R4.64+0x20] ;  /* 0x0000200a04eeb981 */ /* 0x000362000c1e1900 */
[----:B------:R-:W-:Y:S01]  /*3500*/  ISETP.GE.AND P2, PT, R2, UR7, PT ;  /* 0x0000000702007c0c */ /* 0x000fe2000bf46270 */
[----:B------:R-:W-:Y:S02]  /*3510*/  UIMAD UR7, UR60, UR53, UR61 ;  /* 0x000000353c0772a4 */ /* 0x000fe4000f8e023d */
[----:B------:R-:W-:Y:S02]  /*3520*/  USHF.L.U32 UR21, UR35, 0x4, URZ ;  /* 0x0000000423157899 */ /* 0x000fe4000800063f */
[----:B------:R-:W-:Y:S01]  /*3530*/  USHF.L.U32 UR7, UR7, 0x5, URZ ;  /* 0x0000000507077899 */ /* 0x000fe2000800063f */
[----:B------:R-:W-:Y:S01]  /*3540*/  @!P1 IMAD.WIDE R8, R0, R8, UR14 ;  /* 0x0000000e00089e25 */ /* 0x000fe2000f8e0208 */
[----:B------:R-:W-:Y:S02]  /*3550*/  USHF.L.U32 UR20, UR35, 0x3, URZ ;  /* 0x0000000323147899 */ /* 0x000fe4000800063f */
[----:B------:R-:W-:-:S02]  /*3560*/  UIADD3 UR31, UR21, 0x20, URZ ;  /* 0x00000020151f7890 */ /* 0x000fc4000fffe03f */
[----:B------:R-:W-:Y:S01]  /*3570*/  UIADD3 UR26, UR21, 0x40, URZ ;  /* 0x00000040151a7890 */ /* 0x000fe2000fffe03f */
[----:B------:R1:W5:Y:S01]  /*3580*/  @!P1 LDG.E R236, desc[UR10][R8.64] ;  /* 0x0000000a08ec9981 */ /* 0x000362000c1e1900 */
[----:B------:R-:W-:Y:S01]  /*3590*/  USHF.R.S32.HI UR8, URZ, 0x1f, UR7 ;  /* 0x0000001f3f087899 */ /* 0x000fe20008011407 */
[----:B------:R-:W-:Y:S02]  /*35a0*/  SHF.R.S32.HI R0, RZ, 0x1f, R21 ;  /* 0x0000001fff007819 */ /* 0x000fe40000011415 */
[----:B------:R1:W5:Y:S01]  /*35b0*/  @!P2 LDG.E R235, desc[UR10][R4.64+0x80] ;  /* 0x0000800a04eba981 */ /* 0x000362000c1e1900 */
[----:B------:R-:W-:Y:S02]  /*35c0*/  UIADD3 UR30, UR20, UR31, URZ ;  /* 0x0000001f141e7290 */ /* 0x000fe4000fffe03f */
[----:B------:R-:W-:Y:S01]  /*35d0*/  UIADD3 UR25, UR20, UR26, URZ ;  /* 0x0000001a14197290 */ /* 0x000fe2000fffe03f */
[----:B------:R-:W-:Y:S01]  /*35e0*/  VIADD R2, R186, 0x1800 ;  /* 0x00001800ba027836 */ /* 0x000fe20000000000 */
[----:B------:R-:W-:-:S02]  /*35f0*/  UIADD3 UR29, UR20, UR30, URZ ;  /* 0x0000001e141d7290 */ /* 0x000fc4000fffe03f */
[----:B------:R-:W-:Y:S02]  /*3600*/  UIADD3 UR24, UR20, UR25, URZ ;  /* 0x0000001914187290 */ /* 0x000fe4000fffe03f */
[----:B------:R-:W-:Y:S01]  /*3610*/  UIADD3 UR28, UR20, UR29, URZ ;  /* 0x0000001d141c7290 */ /* 0x000fe2000fffe03f */
[----:B------:R-:W-:Y:S01]  /*3620*/  SEL R2, R2, R186, !P0 ;  /* 0x000000ba02027207 */ /* 0x000fe20004000000 */
[----:B------:R-:W-:Y:S02]  /*3630*/  UIADD3 UR23, UR20, UR24, URZ ;  /* 0x0000001814177290 */ /* 0x000fe4000fffe03f */
[----:B------:R-:W-:Y:S01]  /*3640*/  UIADD3 UR51, -UR5, 0x80, UR51 ;  /* 0x0000008005337890 */ /* 0x000fe2000fffe133 */
[----:B------:R-:W-:Y:S01]  /*3650*/  LEA R179, R2, UR4, 0x1 ;  /* 0x0000000402b37c11 */ /* 0x000fe2000f8e08ff */
[----:B------:R-:W-:Y:S02]  /*3660*/  UIADD3 UR27, UR20, UR28, URZ ;  /* 0x0000001c141b7290 */ /* 0x000fe4000fffe03f */
[----:B------:R-:W-:-:S02]  /*3670*/  UIADD3 UR22, UR20, UR23, URZ ;  /* 0x0000001714167290 */ /* 0x000fc4000fffe03f */
[----:B------:R-:W-:Y:S02]  /*3680*/  UIADD3 UR51, UR51, -UR34, URZ ;  /* 0x8000002233337290 */ /* 0x000fe4000fffe03f */
[----:B------:R-:W-:Y:S02]  /*3690*/  UIMAD UR35, UR35, 0x38, URZ ;  /* 0x00000038232378a4 */ /* 0x000fe4000f8e023f */
[----:B------:R-:W-:Y:S02]  /*36a0*/  UIADD3 UR34, UR20, UR27, URZ ;  /* 0x0000001b14227290 */ /* 0x000fe4000fffe03f */
[----:B------:R-:W-:Y:S01]  /*36b0*/  UIADD3 UR33, UR20, UR22, URZ ;  /* 0x0000001614217290 */ /* 0x000fe2000fffe03f */
[----:B------:R-:W-:Y:S01]  /*36c0*/  UMOV UR17, UR13 ;  /* 0x0000000d00117c82 */ /* 0x000fe20008000000 */
[----:B----4-:R-:W-:-:S04]  /*36d0*/  IADD3 R245, P2, P1, R6, UR7, R21 ;  /* 0x0000000706f57c10 */ /* 0x010fc8000f95e015 */
[----:B------:R-:W-:Y:S01]  /*36e0*/  IADD3.X R240, R7, UR8, R0, P2, P1 ;  /* 0x0000000807f07c10 */ /* 0x000fe200097e2400 */
[----:B------:R-:W-:Y:S01]  /*36f0*/  VIADD R0, R185, 0x1800 ;  /* 0x00001800b9007836 */ /* 0x000fe20000000000 */
[----:B------:R-:W-:-:S04]  /*3700*/  ULDC UR8, c[0x0][0x2ec] ;  /* 0x0000bb0000087ab9 */ /* 0x000fc80000000800 */
[----:B------:R-:W-:Y:S02]  /*3710*/  SEL R0, R0, R185, !P0 ;  /* 0x000000b900007207 */ /* 0x000fe40004000000 */
[----:B---3--:R-:W-:Y:S02]  /*3720*/  R2UR UR7, R10 ;  /* 0x000000000a0772ca */ /* 0x008fe400000e0000 */
[----:B------:R-:W-:Y:S02]  /*3730*/  R2UR UR50, R11 ;  /* 0x000000000b3272ca */ /* 0x000fe400000e0000 */
[----:B------:R-:W-:-:S09]  /*3740*/  LEA R176, R0, UR4, 0x1 ;  /* 0x0000000400b07c11 */ /* 0x000fd2000f8e08ff */
[----:B------:R-:W-:Y:S01]  /*3750*/  LOP3.LUT R240, R240, UR7, RZ, 0x3c, !PT ;  /* 0x00000007f0f07c12 */ /* 0x000fe2000f8e3cff */
[----:B------:R-:W-:Y:S02]  /*3760*/  UIADD3 UR45, UR7, -0x61c88647, URZ ;  /* 0x9e3779b9072d7890 */ /* 0x000fe4000fffe03f */
[----:B------:R-:W-:Y:S02]  /*3770*/  UIADD3 UR53, UR50, -0x4498517b, URZ ;  /* 0xbb67ae8532357890 */ /* 0x000fe4000fffe03f */
[----:B------:R-:W-:Y:S02]  /*3780*/  UIADD3 UR52, UR7, 0x3c6ef372, URZ ;  /* 0x3c6ef37207347890 */ /* 0x000fe4000fffe03f */
[----:B------:R-:W-:Y:S02]  /*3790*/  UIADD3 UR44, UR50, 0x76cf5d0a, URZ ;  /* 0x76cf5d0a322c7890 */ /* 0x000fe4000fffe03f */
[----:B------:R-:W-:Y:S02]  /*37a0*/  UIADD3 UR43, UR7, -0x255992d5, URZ ;  /* 0xdaa66d2b072b7890 */ /* 0x000fe4000fffe03f */
[----:B------:R-:W-:-:S02]  /*37b0*/  UIADD3 UR42, UR50, 0x32370b8f, URZ ;  /* 0x32370b8f322a7890 */ /* 0x000fc4000fffe03f */
[----:B------:R-:W-:Y:S02]  /*37c0*/  UIADD3 UR41, UR7, 0x78dde6e4, URZ ;  /* 0x78dde6e407297890 */ /* 0x000fe4000fffe03f */
[----:B------:R-:W-:Y:S02]  /*37d0*/  UIADD3 UR40, UR50, -0x126145ec, URZ ;  /* 0xed9eba1432287890 */ /* 0x000fe4000fffe03f */
[----:B------:R-:W-:Y:S02]  /*37e0*/  UIADD3 UR39, UR7, 0x1715609d, URZ ;  /* 0x1715609d07277890 */ /* 0x000fe4000fffe03f */
[----:B------:R-:W-:Y:S02]  /*37f0*/  UIADD3 UR38, UR50, -0x56f99767, URZ ;  /* 0xa906689932267890 */ /* 0x000fe4000fffe03f */
[----:B------:R-:W-:Y:S02]  /*3800*/  UIADD3 UR36, UR50, 0x646e171e, URZ ;  /* 0x646e171e32247890 */ /* 0x000fe4000fffe03f */
[----:B-1----:R-:W-:-:S12]  /*3810*/  UIADD3 UR37, UR7, -0x4ab325aa, URZ ;  /* 0xb54cda5607257890 */ /* 0x002fd8000fffe03f */
.L_x_1129:
        /* <DEDUP_REMOVED lines=93> */
[----:B------:R-:W-:Y:S01]  /*3df0*/  UIADD3 UR13, UR55, UR12, URZ ;  /* 0x0000000c370d7290 */ /* 0x000fe2000fffe03f */
[----:B------:R-:W-:Y:S03]  /*3e00*/  IMAD.U32 R0, RZ, RZ, UR54 ;  /* 0x00000036ff007e24 */ /* 0x000fe6000f8e00ff */
[----:B------:R-:W-:Y:S02]  /*3e10*/  UIADD3 UR16, UR17, UR13, -UR5 ;  /* 0x0000000d11107290 */ /* 0x000fe4000fffe805 */
[----:B------:R-:W-:Y:S01]  /*3e20*/  UIADD3 UR13, UR7, 0x40, URZ ;  /* 0x00000040070d7890 */ /* 0x000fe2000fffe03f */
[----:B------:R-:W-:Y:S03]  /*3e30*/  ISETP.LT.AND P0, PT, R0, UR5, PT ;  /* 0x0000000500007c0c */ /* 0x000fe6000bf01270 */
[----:B------:R-:W-:Y:S03]  /*3e40*/  UISETP.GE.AND UP0, UPT, UR13, UR16, UPT ;  /* 0x000000100d00728c */ /* 0x000fe6000bf06270 */
[----:B------:R-:W-:Y:S03]  /*3e50*/  UMOV UR13, UR17 ;  /* 0x00000011000d7c82 */ /* 0x000fe60008000000 */
[----:B------:R-:W-:Y:S11]  /*3e60*/  PLOP3.LUT P1, PT, PT, PT, UP0, 0x80, 0x0 ;  /* 0x000000000000781c */ /* 0x000ff60003f2f008 */
[----:B------:R-:W-:Y:S02]  /*3e70*/  @!UPT UIADD3 URZ, URZ, URZ, URZ ;  /* 0x0000003f3f3ff290 */ /* 0x000fe4000fffe03f */
[----:B------:R-:W-:Y:S05]  /*3e80*/  @!P1 BRA P0, `(.L_x_1126) ;  /* 0x0000000800109947 */ /* 0x000fea0000000000 */
.L_x_1125:
        /* <DEDUP_REMOVED lines=132> */
.L_x_1126:
[C---:B------:R-:W-:Y:S01]  /*46d0*/  FSETP.NEU.FTZ.AND P0, PT, R237.reuse, -INF , PT ;  /* 0xff800000ed00780b */ /* 0x040fe20003f1d000 */
[----:B------:R-:W-:Y:S01]  /*46e0*/  FMUL.FTZ R132, R237, 1.4426950216293334961 ;  /* 0x3fb8aa3bed847820 */ /* 0x000fe20000410000 */
[C---:B------:R-:W-:Y:S01]  /*46f0*/  FSETP.NEU.FTZ.AND P1, PT, R238.reuse, -INF , PT ;  /* 0xff800000ee00780b */ /* 0x040fe20003f3d000 */
[----:B------:R-:W-:Y:S01]  /*4700*/  FMUL.FTZ R2, R238, 1.4426950216293334961 ;  /* 0x3fb8aa3bee027820 */ /* 0x000fe20000410000 */
[----:B------:R-:W-:Y:S04]  /*4710*/  IMAD.WIDE.U32 R134, R245, -0x2daee0ad, RZ ;  /* 0xd2511f53f5867825 */ /* 0x000fe800078e00ff */
[C---:B------:R-:W-:Y:S01]  /*4720*/  FMUL.FTZ R0, R235.reuse, 1.4426950216293334961 ;  /* 0x3fb8aa3beb007820 */ /* 0x040fe20000410000 */
        /* <DEDUP_REMOVED lines=38> */
[--C-:B------:R-:W-:Y:S01]  /*4990*/  FFMA.FTZ R6, R4, UR8, -R132.reuse ;  /* 0x0000000804067c23 */ /* 0x100fe20008010884 */
        /* <DEDUP_REMOVED lines=249> */
[----:B-1----:R-:W-:Y:S07]  /*5930*/  LEA R0, R186, UR4, 0x1 ;  /* 0x00000004ba007c11 */ /* 0x002fee000f8e08ff */
[----:B------:R-:W-:Y:S08]  /*5940*/  LDSM.16.M88.4 R132, [R177+UR4+0xf400] ;  /* 0x00f40004b184783b */ /* 0x000ff00008000200 */
[----:B------:R-:W1:Y:S01]  /*5950*/  LDSM.16.M88.4 R32, [R0+0x6000] ;  /* 0x006000000020783b */ /* 0x000e620000000200 */
[----:B--2---:R-:W-:Y:S07]  /*5960*/  IMAD.IADD R2, R0, 0x1, R184 ;  /* 0x0000000100027824 */ /* 0x004fee00078e02b8 */
[----:B------:R-:W2:Y:S08]  /*5970*/  LDSM.16.M88.4 R28, [R0+0x6800] ;  /* 0x00680000001c783b */ /* 0x000eb00000000200 */
[----:B------:R-:W-:Y:S08]  /*5980*/  LDSM.16.M88.4 R136, [R2+0x6000] ;  /* 0x006000000288783b */ /* 0x000ff00000000200 */
[----:B------:R-:W3:Y:S08]  /*5990*/  LDSM.16.M88.4 R140, [R178+0x6000] ;  /* 0x00600000b28c783b */ /* 0x000ef00000000200 */
[----:B------:R-:W4:Y:S01]  /*59a0*/  LDSM.16.M88.4 R144, [R2+0x6800] ;  /* 0x006800000290783b */ /* 0x000f220000000200 */
[-C--:B-1----:R-:W-:Y:S07]  /*59b0*/  HMMA.16816.F32 R4, R32, R16.reuse, RZ ;  /* 0x000000102004723c */ /* 0x082fee00000018ff */
[----:B------:R-:W1:Y:S01]  /*59c0*/  LDSM.16.M88.4 R148, [R178+0x6400] ;  /* 0x00640000b294783b */ /* 0x000e620000000200 */
[C---:B--2---:R-:W-:Y:S07]  /*59d0*/  HMMA.16816.F32 R8, R28.reuse, R16, RZ ;  /* 0x000000101c08723c */ /* 0x044fee00000018ff */
[----:B------:R-:W-:Y:S01]  /*59e0*/  LDSM.16.M88.4 R152, [R0+0x7000] ;  /* 0x007000000098783b */ /* 0x000fe20000000200 */
[-C--:B------:R-:W-:Y:S07]  /*59f0*/  HMMA.16816.F32 R12, R28, R18.reuse, RZ ;  /* 0x000000121c0c723c */ /* 0x080fee00000018ff */
[----:B------:R-:W2:Y:S01]  /*5a00*/  LDSM.16.M88.4 R156, [R177+UR4+0x11000] ;  /* 0x01100004b19c783b */ /* 0x000ea20008000200 */
[C---:B------:R-:W-:Y:S07]  /*5a10*/  HMMA.16816.F32 R16, R32.reuse, R18, RZ ;  /* 0x000000122010723c */ /* 0x040fee00000018ff */
[----:B------:R-:W2:Y:S01]  /*5a20*/  LDSM.16.M88.4 R160, [R0+0x7800] ;  /* 0x0078000000a0783b */ /* 0x000ea20000000200 */
        /* <DEDUP_REMOVED lines=12> */
[----:B------:R-:W-:Y:S05]  /*5af0*/  LDSM.16.M88.4 R140, [R0+0x8000] ;  /* 0x00800000008c783b */ /* 0x000fea0000000200 */
[-C--:B-1----:R-:W-:Y:S06]  /*5b00*/  HMMA.16816.F32 R20, R136, R148.reuse, R20 ;  /* 0x000000948814723c */ /* 0x082fec0000001814 */
[C---:B------:R-:W-:Y:S06]  /*5b10*/  HMMA.16816.F32 R24, R144.reuse, R148, R24 ;  /* 0x000000949018723c */ /* 0x040fec0000001818 */
[-C--:B------:R-:W-:Y:S01]  /*5b20*/  HMMA.16816.F32 R28, R144, R150.reuse, R28 ;  /* 0x00000096901c723c */ /* 0x080fe2000000181c */
[----:B------:R-:W-:Y:S05]  /*5b30*/  LDSM.16.M88.4 R144, [R177+UR4+0x13000] ;  /* 0x01300004b190783b */ /* 0x000fea0008000200 */
[----:B------:R-:W-:Y:S03]  /*5b40*/  HMMA.16816.F32 R32, R136, R150, R32 ;  /* 0x000000968820723c */ /* 0x000fe60000001820 */
[----:B------:R-:W1:Y:S03]  /*5b50*/  LDSM.16.M88.4 R136, [R178+0x8400] ;  /* 0x00840000b288783b */ /* 0x000e660000000200 */
[-C--:B--2---:R-:W-:Y:S05]  /*5b60*/  HMMA.16816.F32 R4, R152, R156.reuse, R4 ;  /* 0x0000009c9804723c */ /* 0x084fea0000001804 */
[----:B------:R-:W2:Y:S01]  /*5b70*/  LDSM.16.M88.4 R148, [R0+0x8800] ;  /* 0x008800000094783b */ /* 0x000ea20000000200 */
        /* <DEDUP_REMOVED lines=46> */
[----:B------:R-:W-:Y:S01]  /*5e60*/  FADD.FTZ R5, -R188, R8 ;  /* 0x00000008bc057221 */ /* 0x000fe20000010100 */
[----:B------:R-:W-:Y:S01]  /*5e70*/  FSETP.GE.FTZ.AND P1, PT, R192, RZ, PT ;  /* 0x000000ffc000720b */ /* 0x000fe20003f36000 */
[----:B------:R-:W-:Y:S01]  /*5e80*/  FMUL.FTZ R7, R208, R4 ;  /* 0x00000004d0077220 */ /* 0x000fe20000410000 */
[----:B------:R-:W-:Y:S01]  /*5e90*/  FSETP.GE.FTZ.AND P3, PT, R202, RZ, PT ;  /* 0x000000ffca00720b */ /* 0x000fe20003f76000 */
[C---:B------:R-:W-:Y:S04]  /*5ea0*/  HMMA.16816.F32 R24, R160.reuse, R132, R24 ;  /* 0x00000084a018723c */ /* 0x040fe80000001818 */
[----:B------:R-:W-:Y:S01]  /*5eb0*/  FSEL R4, R9, R188, P2 ;  /* 0x000000bc09047208 */ /* 0x000fe20001000000 */
[----:B------:R-:W-:Y:S01]  /*5ec0*/  FMUL.FTZ R193, R193, R2 ;  /* 0x00000002c1c17220 */ /* 0x000fe20000410000 */
[-C--:B------:R-:W-:Y:S01]  /*5ed0*/  FSEL R2, R10, R187.reuse, P1 ;  /* 0x000000bb0a027208 */ /* 0x080fe20000800000 */
[----:B------:R-:W-:Y:S01]  /*5ee0*/  FMUL.FTZ R204, R204, R0 ;  /* 0x00000000cccc7220 */ /* 0x000fe20000410000 */
[-C--:B------:R-:W-:Y:S01]  /*5ef0*/  FSEL R0, R11, R187.reuse, P0 ;  /* 0x000000bb0b007208 */ /* 0x080fe20000000000 */
[-C--:B------:R-:W-:Y:S03]  /*5f00*/  HMMA.16816.F32 R28, R160, R134.reuse, R28 ;  /* 0x00000086a01c723c */ /* 0x080fe6000000181c */
[----:B------:R-:W-:Y:S01]  /*5f10*/  FSEL R5, R5, R188, P3 ;  /* 0x000000bc05057208 */ /* 0x000fe20001800000 */
[----:B------:R-:W-:Y:S01]  /*5f20*/  FMUL.FTZ R6, R210, R6 ;  /* 0x00000006d2067220 */ /* 0x000fe20000410000 */
[----:B------:R-:W-:Y:S01]  /*5f30*/  FSETP.GE.FTZ.AND P0, PT, R209, RZ, PT ;  /* 0x000000ffd100720b */ /* 0x000fe20003f16000 */
[----:B------:R-:W-:Y:S01]  /*5f40*/  FADD.FTZ R15, -R187, R15 ;  /* 0x0000000fbb0f7221 */ /* 0x000fe20000010100 */
[----:B------:R-:W-:Y:S01]  /*5f50*/  FSETP.GE.FTZ.AND P3, PT, R211, RZ, PT ;  /* 0x000000ffd300720b */ /* 0x000fe20003f76000 */
[----:B------:R-:W-:Y:S01]  /*5f60*/  FADD.FTZ R12, -R188, R12 ;  /* 0x0000000cbc0c7221 */ /* 0x000fe20000010100 */
[----:B------:R-:W-:Y:S01]  /*5f70*/  FSETP.GE.FTZ.AND P2, PT, R196, RZ, PT ;  /* 0x000000ffc400720b */ /* 0x000fe20003f56000 */
[----:B------:R-:W-:Y:S04]  /*5f80*/  HMMA.16816.F32 R32, R152, R134, R32 ;  /* 0x000000869820723c */ /* 0x000fe80000001820 */
[----:B------:R-:W-:Y:S01]  /*5f90*/  FSETP.GE.FTZ.AND P1, PT, R201, RZ, PT ;  /* 0x000000ffc900720b */ /* 0x000fe20003f36000 */
[----:B------:R-:W-:Y:S01]  /*5fa0*/  FADD.FTZ R13, -R188, R13 ;  /* 0x0000000dbc0d7221 */ /* 0x000fe20000010100 */
[----:B------:R-:W-:Y:S01]  /*5fb0*/  FADD.FTZ R8, -R187, R14 ;  /* 0x0000000ebb087221 */ /* 0x000fe20000010100 */
[----:B------:R-:W-:Y:S01]  /*5fc0*/  FMUL.FTZ R191, R191, R4 ;  /* 0x00000004bfbf7220 */ /* 0x000fe20000410000 */
[----:B------:R-:W-:Y:S02]  /*5fd0*/  FSEL R4, R15, R187, P0 ;  /* 0x000000bb0f047208 */ /* 0x000fe40000000000 */
[----:B------:R-:W-:Y:S01]  /*5fe0*/  FSETP.GE.FTZ.AND P0, PT, R216, RZ, PT ;  /* 0x000000ffd800720b */ /* 0x000fe20003f16000 */
[----:B------:R-:W-:Y:S01]  /*5ff0*/  FMUL.FTZ R192, R192, R2 ;  /* 0x00000002c0c07220 */ /* 0x000fe20000410000 */
[----:B------:R-:W-:Y:S01]  /*6000*/  F2FP.F16.F32.PACK_AB R2, R193, R7 ;  /* 0x00000007c102723e */ /* 0x000fe200000000ff */
[----:B------:R-:W-:Y:S01]  /*6010*/  FMUL.FTZ R14, R198, R0 ;  /* 0x00000000c60e7220 */ /* 0x000fe20000410000 */
[----:B------:R-:W-:Y:S01]  /*6020*/  F2FP.F16.F32.PACK_AB R0, R6, R204 ;  /* 0x000000cc0600723e */ /* 0x000fe200000000ff */
[----:B------:R-:W-:Y:S01]  /*6030*/  FADD.FTZ R19, -R189, R19 ;  /* 0x00000013bd137221 */ /* 0x000fe20000010100 */
        /* <DEDUP_REMOVED lines=12> */
[-C--:B------:R-:W-:Y:S01]  /*6100*/  FSEL R7, R16, R190.reuse, P3 ;  /* 0x000000be10077208 */ /* 0x080fe20001800000 */
[C---:B------:R-:W-:Y:S01]  /*6110*/  FADD.FTZ R20, -R190.reuse, R20 ;  /* 0x00000014be147221 */ /* 0x040fe20000010100 */
        /* <DEDUP_REMOVED lines=22> */
[----:B------:R-:W-:Y:S01]  /*6280*/  FSEL R16, R23, R189, P0 ;  /* 0x000000bd17107208 */ /* 0x000fe20000000000 */
[----:B------:R-:W-:Y:S01]  /*6290*/  FADD.FTZ R5, -R187, R27 ;  /* 0x0000001bbb057221 */ /* 0x000fe20000010100 */
[----:B------:R-:W-:Y:S01]  /*62a0*/  FSETP.GE.FTZ.AND P0, PT, R200, RZ, PT ;  /* 0x000000ffc800720b */ /* 0x000fe20003f16000 */
[----:B------:R-:W-:Y:S01]  /*62b0*/  FMUL.FTZ R19, R215, R7 ;  /* 0x00000007d7137220 */ /* 0x000fe20000410000 */
[----:B------:R-:W-:Y:S01]  /*62c0*/  F2FP.F16.F32.PACK_AB R9, R9, R4 ;  /* 0x000000040909723e */ /* 0x000fe200000000ff */
[----:B------:R-:W-:Y:S01]  /*62d0*/  FADD.FTZ R4, -R187, R30 ;  /* 0x0000001ebb047221 */ /* 0x000fe20000010100 */
[-C--:B------:R-:W-:Y:S01]  /*62e0*/  FSEL R6, R6, R187.reuse, P1 ;  /* 0x000000bb06067208 */ /* 0x080fe20000800000 */
[----:B------:R-:W-:Y:S01]  /*62f0*/  FADD.FTZ R7, -R188, R25 ;  /* 0x00000019bc077221 */ /* 0x000fe20000010100 */
[----:B------:R-:W-:Y:S01]  /*6300*/  FSETP.GE.FTZ.AND P1, PT, R194, RZ, PT ;  /* 0x000000ffc200720b */ /* 0x000fe20003f36000 */
[----:B------:R-:W-:Y:S01]  /*6310*/  FADD.FTZ R32, -R190, R32 ;  /* 0x00000020be207221 */ /* 0x000fe20000010100 */
[----:B------:R-:W-:Y:S01]  /*6320*/  F2FP.F16.F32.PACK_AB R12, R12, R8 ;  /* 0x000000080c0c723e */ /* 0x000fe200000000ff */
[----:B------:R-:W-:Y:S01]  /*6330*/  FADD.FTZ R8, -R188, R24 ;  /* 0x00000018bc087221 */ /* 0x000fe20000010100 */
[----:B------:R-:W-:Y:S01]  /*6340*/  FSEL R5, R5, R187, P0 ;  /* 0x000000bb05057208 */ /* 0x000fe20000000000 */
[----:B------:R-:W-:Y:S01]  /*6350*/  FMUL.FTZ R17, R212, R17 ;  /* 0x00000011d4117220 */ /* 0x000fe20000410000 */
[----:B------:R-:W-:Y:S01]  /*6360*/  FSETP.GE.FTZ.AND P3, PT, R203, RZ, PT ;  /* 0x000000ffcb00720b */ /* 0x000fe20003f76000 */
        /* <DEDUP_REMOVED lines=8> */
[----:B------:R-:W-:Y:S01]  /*63f0*/  FADD.FTZ R5, -R188, R28 ;  /* 0x0000001cbc057221 */ /* 0x000fe20000010100 */
[----:B------:R-:W-:Y:S02]  /*6400*/  FSETP.GE.FTZ.AND P2, PT, R197, RZ, PT ;  /* 0x000000ffc500720b */ /* 0x000fe40003f56000 */
[-C--:B------:R-:W-:Y:S02]  /*6410*/  FSEL R8, R8, R188.reuse, P3 ;  /* 0x000000bc08087208 */ /* 0x080fe40001800000 */
[----:B------:R-:W-:Y:S01]  /*6420*/  FSETP.GE.FTZ.AND P3, PT, R220, RZ, PT ;  /* 0x000000ffdc00720b */ /* 0x000fe20003f76000 */
[----:B------:R-:W-:Y:S01]  /*6430*/  @P0 FADD.FTZ R187, -R187, R31 ;  /* 0x0000001fbbbb0221 */ /* 0x000fe20000010100 */
[-C--:B------:R-:W-:Y:S02]  /*6440*/  FSEL R7, R7, R188.reuse, P2 ;  /* 0x000000bc07077208 */ /* 0x080fe40001000000 */
[----:B------:R-:W-:Y:S02]  /*6450*/  FSETP.GE.FTZ.AND P2, PT, R199, RZ, PT ;  /* 0x000000ffc700720b */ /* 0x000fe40003f56000 */
[----:B------:R-:W-:Y:S01]  /*6460*/  FSEL R5, R5, R188, P3 ;  /* 0x000000bc05057208 */ /* 0x000fe20001800000 */
[----:B------:R-:W-:Y:S01]  /*6470*/  FMUL.FTZ R7, R197, R7 ;  /* 0x00000007c5077220 */ /* 0x000fe20000410000 */
[----:B------:R-:W-:Y:S02]  /*6480*/  FSETP.GE.FTZ.AND P3, PT, R222, RZ, PT ;  /* 0x000000ffde00720b */ /* 0x000fe40003f76000 */
[----:B------:R-:W-:Y:S02]  /*6490*/  FSETP.GE.FTZ.AND P0, PT, R221, RZ, PT ;  /* 0x000000ffdd00720b */ /* 0x000fe40003f16000 */
[----:B------:R-:W-:Y:S01]  /*64a0*/  FSEL R32, R32, R190, P3 ;  /* 0x000000be20207208 */ /* 0x000fe20001800000 */
[----:B------:R-:W-:Y:S01]  /*64b0*/  @P1 FADD.FTZ R190, -R190, R33 ;  /* 0x00000021bebe1221 */ /* 0x000fe20000010100 */
[----:B------:R-:W-:Y:S02]  /*64c0*/  PLOP3.LUT P1, PT, PT, PT, UP2, 0x80, 0x0 ;  /* 0x000000000000781c */ /* 0x000fe40003f2f028 */
[----:B------:R-:W-:Y:S01]  /*64d0*/  F2FP.F16.F32.PACK_AB R11, R11, R19 ;  /* 0x000000130b0b723e */ /* 0x000fe200000000ff */
        /* <DEDUP_REMOVED lines=8> */
[----:B------:R-:W-:Y:S01]  /*6560*/  FMUL.FTZ R5, R199, R188 ;  /* 0x000000bcc7057220 */ /* 0x000fe20000410000 */
[----:B------:R-:W-:Y:S01]  /*6570*/  F2FP.F16.F32.PACK_AB R14, R14, R192 ;  /* 0x000000c00e0e723e */ /* 0x000fe200000000ff */
        /* <DEDUP_REMOVED lines=31> */
.L_x_1127:
[----:B------:R2:W-:Y:S01]  /*6770*/  STS [R226+0x15000], R2 ;  /* 0x01500002e2007388 */ /* 0x0005e20000000800 */
[----:B------:R-:W-:Y:S03]  /*6780*/  LEA R162, R246, UR4, 0x1 ;  /* 0x00000004f6a27c11 */ /* 0x000fe6000f8e08ff */
        /* <DEDUP_REMOVED lines=23> */
[----:B------:R-:W5:Y:S04]  /*6900*/  LDSM.16.MT88.4 R20, [R0+0x8000] ;  /* 0x008000000014783b */ /* 0x000f680000004200 */
        /* <DEDUP_REMOVED lines=15> */
[-C--:B-----5:R-:W-:Y:S06]  /*6a00*/  HMMA.16816.F32 R68, R4, R20.reuse, R68 ;  /* 0x000000140444723c */ /* 0x0a0fec0000001844 */
[C---:B------:R-:W-:Y:S06]  /*6a10*/  HMMA.16816.F32 R72, R12.reuse, R20, R72 ;  /* 0x000000140c48723c */ /* 0x040fec0000001848 */
[-C--:B------:R-:W-:Y:S01]  /*6a20*/  HMMA.16816.F32 R76, R12, R22.reuse, R76 ;  /* 0x000000160c4c723c */ /* 0x080fe2000000184c */
[----:B------:R-:W-:Y:S05]  /*6a30*/  LDSM.16.MT88.4 R12, [R3+0x1c000] ;  /* 0x01c00000030c783b */ /* 0x000fea0000004200 */
[----:B------:R-:W-:Y:S01]  /*6a40*/  HMMA.16816.F32 R80, R4, R22, R80 ;  /* 0x000000160450723c */ /* 0x000fe20000001850 */
        /* <DEDUP_REMOVED lines=17> */
[----:B------:R-:W4:Y:S04]  /*6b60*/  LDSM.16.MT88.4 R24, [R0+0x7c00] ;  /* 0x007c00000018783b */ /* 0x000f280000004200 */
[----:B------:R-:W5:Y:S01]  /*6b70*/  LDSM.16.MT88.4 R136, [R0+0x8c00] ;  /* 0x008c00000088783b */ /* 0x000f620000004200 */
[-C--:B--2---:R-:W-:Y:S01]  /*6b80*/  HMMA.16816.F32 R36, R4, R8.reuse, R36 ;  /* 0x000000080424723c */ /* 0x084fe20000001824 */
        /* <DEDUP_REMOVED lines=40> */
.L_x_1128:
[----:B------:R-:W-:Y:S01]  /*6e10*/  LDSM.16.M88.4 R24, [R180] ;  /* 0x00000000b418783b */ /* 0x000fe20000000200 */
[C---:B------:R-:W-:Y:S01]  /*6e20*/  LEA R165, P0, R239.reuse, R232, 0x2 ;  /* 0x000000e8efa57211 */ /* 0x040fe200078010ff */
[----:B------:R-:W-:Y:S01]  /*6e30*/  @P1 VIADD R2, R234, 0xffffffc0 ;  /* 0xffffffc0ea021836 */ /* 0x000fe20000000000 */
[----:B------:R-:W-:Y:S01]  /*6e40*/  @UP2 UIADD3 UR13, UP0, UR14, -0x100, URZ ;  /* 0xffffff000e0d2890 */ /* 0x000fe2000ff1e03f */
[----:B------:R-:W2:Y:S01]  /*6e50*/  LDSM.16.MT88.4 R8, [R0+0x9000] ;  /* 0x009000000008783b */ /* 0x000ea20000004200 */
[----:B------:R-:W-:Y:S01]  /*6e60*/  LEA.HI.X.SX32 R164, R239, R233, 0x2, P0 ;  /* 0x000000e9efa47211 */ /* 0x000fe200000f16ff */
[----:B------:R-:W-:Y:S01]  /*6e70*/  @P1 IMAD.WIDE R160, R2, R252, UR14 ;  /* 0x0000000e02a01e25 */ /* 0x000fe2000f8e02fc */
[----:B------:R-:W-:Y:S01]  /*6e80*/  @UP2 UIADD3.X UR7, UR15, -0x1, URZ, UP0, !UPT ;  /* 0xffffffff0f072890 */ /* 0x000fe200087fe43f */
[----:B------:R-:W3:Y:S01]  /*6e90*/  LDSM.16.MT88.4 R16, [R0+0xb000] ;  /* 0x00b000000010783b */ /* 0x000ee20000004200 */
[----:B------:R-:W-:Y:S01]  /*6ea0*/  UISETP.GT.AND UP1, UPT, UR6, UR32, UPT ;  /* 0x000000200600728c */ /* 0x000fe2000bf24270 */
[----:B------:R-:W-:Y:S01]  /*6eb0*/  IMAD.U32 R2, RZ, RZ, UR48 ;  /* 0x00000030ff027e24 */ /* 0x000fe2000f8e00ff */
[----:B------:R-:W-:Y:S01]  /*6ec0*/  @UP2 UMOV UR14, UR13 ;  /* 0x0000000d000e2c82 */ /* 0x000fe20008000000 */
[----:B------:R-:W4:Y:S02]  /*6ed0*/  LDSM.16.MT88.4 R28, [R0+0xd000] ;  /* 0x00d00000001c783b */ /* 0x000f240000004200 */
[----:B------:R-:W-:Y:S01]  /*6ee0*/  @UP2 UMOV UR15, UR7 ;  /* 0x00000007000f2c82 */ /* 0x000fe20008000000 */
[----:B------:R-:W-:Y:S01]  /*6ef0*/  ULOP3.LUT UR7, UR6, 0x1, URZ, 0xc0, !UPT ;  /* 0x0000000106077892 */ /* 0x000fe2000f8ec03f */
[----:B------:R-:W-:Y:S01]  /*6f00*/  LDSM.16.M88.4 R32, [R181] ;  /* 0x00000000b520783b */ /* 0x000fe20000000200 */
[----:B------:R-:W-:Y:S02]  /*6f10*/  UIADD3 UR6, UR6, -0x1, URZ ;  /* 0xffffffff06067890 */ /* 0x000fe4000fffe03f */
[----:B------:R-:W-:Y:S01]  /*6f20*/  UISETP.NE.U32.AND UP0, UPT, UR7, 0x1, UPT ;  /* 0x000000010700788c */ /* 0x000fe2000bf05070 */
[----:B------:R-:W1:Y:S04]  /*6f30*/  LDSM.16.MT88.4 R132, [R0+0x9400] ;  /* 0x009400000084783b */ /* 0x000e680000004200 */
[----:B------:R-:W1:Y:S04]  /*6f40*/  LDSM.16.MT88.4 R136, [R0+0xb400] ;  /* 0x00b400000088783b */ /* 0x000e680000004200 */
[----:B------:R-:W1:Y:S04]  /*6f50*/  LDSM.16.MT88.4 R140, [R0+0xd400] ;  /* 0x00d40000008c783b */ /* 0x000e680000004200 */
[----:B------:R-:W-:Y:S04]  /*6f60*/  LDSM.16.M88.4 R144, [R183] ;  /* 0x00000000b790783b */ /* 0x000fe80000000200 */
[----:B------:R-:W1:Y:S04]  /*6f70*/  LDSM.16.MT88.4 R148, [R0+0x9800] ;  /* 0x009800000094783b */ /* 0x000e680000004200 */
[----:B------:R-:W1:Y:S01]  /*6f80*/  LDSM.16.MT88.4 R152, [R0+0xb800] ;  /* 0x00b800000098783b */ /* 0x000e620000004200 */
[C---:B--2---:R-:W-:Y:S03]  /*6f90*/  HMMA.16816.F32 R4, R24.reuse, R8, RZ ;  /* 0x000000081804723c */ /* 0x044fe600000018ff */
        /* <DEDUP_REMOVED lines=11> */
[C---:B-1----:R-:W-:Y:S06]  /*7050*/  HMMA.16816.F32 R4, R32.reuse, R132, R4 ;  /* 0x000000842004723c */ /* 0x042fec0000001804 */
[C---:B------:R-:W-:Y:S01]  /*7060*/  HMMA.16816.F32 R8, R32.reuse, R134, R8 ;  /* 0x000000862008723c */ /* 0x040fe20000001808 */
[----:B------:R-:W1:Y:S05]  /*7070*/  LDSM.16.M88.4 R132, [R182] ;  /* 0x00000000b684783b */ /* 0x000e6a0000000200 */
[C---:B------:R-:W-:Y:S06]  /*7080*/  HMMA.16816.F32 R12, R32.reuse, R136, R12 ;  /* 0x00000088200c723c */ /* 0x040fec000000180c */
[C---:B------:R-:W-:Y:S01]  /*7090*/  HMMA.16816.F32 R16, R32.reuse, R138, R16 ;  /* 0x0000008a2010723c */ /* 0x040fe20000001810 */
[----:B------:R-:W4:Y:S05]  /*70a0*/  LDSM.16.MT88.4 R136, [R0+0xbc00] ;  /* 0x00bc00000088783b */ /* 0x000f2a0000004200 */
        /* <DEDUP_REMOVED lines=10> */
[C---:B---3--:R-:W-:Y:S06]  /*7150*/  HMMA.16816.F32 R20, R144.reuse, R28, R20 ;  /* 0x0000001c9014723c */ /* 0x048fec0000001814 */
[----:B------:R-:W-:Y:S01]  /*7160*/  HMMA.16816.F32 R24, R144, R30, R24 ;  /* 0x0000001e9018723c */ /* 0x000fe20000001818 */
[----:B------:R-:W3:Y:S04]  /*7170*/  LDSM.16.MT88.4 R28, [R0+0xe000] ;  /* 0x00e00000001c783b */ /* 0x000ee80000004200 */
[----:B------:R-:W-:Y:S01]  /*7180*/  LDSM.16.M88.4 R144, [R181+0x2000] ;  /* 0x00200000b590783b */ /* 0x000fe20000000200 */
[C---:B-1----:R-:W-:Y:S06]  /*7190*/  HMMA.16816.F32 R4, R132.reuse, R156, R4 ;  /* 0x0000009c8404723c */ /* 0x042fec0000001804 */
[C---:B------:R-:W-:Y:S01]  /*71a0*/  HMMA.16816.F32 R8, R132.reuse, R158, R8 ;  /* 0x0000009e8408723c */ /* 0x040fe20000001808 */
[----:B------:R-:W1:Y:S05]  /*71b0*/  LDSM.16.MT88.4 R156, [R0+0xa400] ;  /* 0x00a40000009c783b */ /* 0x000e6a0000004200 */
[C---:B----4-:R-:W-:Y:S06]  /*71c0*/  HMMA.16816.F32 R12, R132.reuse, R136, R12 ;  /* 0x00000088840c723c */ /* 0x050fec000000180c */
[C---:B------:R-:W-:Y:S01]  /*71d0*/  HMMA.16816.F32 R16, R132.reuse, R138, R16 ;  /* 0x0000008a8410723c */ /* 0x040fe20000001810 */
[----:B------:R-:W4:Y:S05]  /*71e0*/  LDSM.16.MT88.4 R136, [R0+0xc400] ;  /* 0x00c400000088783b */ /* 0x000f2a0000004200 */
        /* <DEDUP_REMOVED lines=22> */
[----:B------:R2:W4:Y:S05]  /*7350*/  LDSM.16.MT88.4 R32, [R0+0xec00] ;  /* 0x00ec00000020783b */ /* 0x00052a0000004200 */
[C---:B------:R-:W-:Y:S06]  /*7360*/  HMMA.16816.F32 R4, R132.reuse, R148, R4 ;  /* 0x000000948404723c */ /* 0x040fec0000001804 */
[C---:B------:R-:W-:Y:S06]  /*7370*/  HMMA.16816.F32 R8, R132.reuse, R150, R8 ;  /* 0x000000968408723c */ /* 0x040fec0000001808 */
[C---:B------:R-:W-:Y:S06]  /*7380*/  HMMA.16816.F32 R12, R132.reuse, R152, R12 ;  /* 0x00000098840c723c */ /* 0x040fec000000180c */
[C---:B------:R-:W-:Y:S01]  /*7390*/  HMMA.16816.F32 R16, R132.reuse, R154, R16 ;  /* 0x0000009a8410723c */ /* 0x040fe20000001810 */
[----:B--2---:R-:W-:Y:S05]  /*73a0*/  IMAD.U32 R0, RZ, RZ, UR20 ;  /* 0x00000014ff007e24 */ /* 0x004fea000f8e00ff */
[C---:B---3--:R-:W-:Y:S06]  /*73b0*/  HMMA.16816.F32 R20, R132.reuse, R28, R20 ;  /* 0x0000001c8414723c */ /* 0x048fec0000001814 */
[----:B------:R-:W-:Y:S05]  /*73c0*/  HMMA.16816.F32 R24, R132, R30, R24 ;  /* 0x0000001e8418723c */ /* 0x000fea0000001818 */
[----:B------:R-:W-:Y:S01]  /*73d0*/  IMAD.MOV.U32 R28, RZ, RZ, R165 ;  /* 0x000000ffff1c7224 */ /* 0x000fe200078e00a5 */
[C---:B-1----:R-:W-:Y:S01]  /*73e0*/  HMMA.16816.F32 R4, R140.reuse, R156, R4 ;  /* 0x0000009c8c04723c */ /* 0x042fe20000001804 */
        /* <DEDUP_REMOVED lines=356> */
[----:B------:R-:W-:Y:S01]  /*8a30*/  @UP0 UIADD3 UR19, UR9, UR6, URZ ;  /* 0x0000000609130290 */ /* 0x000fe2000fffe03f */
[----:B------:R-:W-:Y:S01]  /*8a40*/  PLOP3.LUT P0, PT, PT, PT, UP0, 0x80, 0x0 ;  /* 0x000000000000781c */ /* 0x000fe20003f0f008 */
[----:B------:R-:W-:Y:S01]  /*8a50*/  STS [R244+0x6000], R19 ;  /* 0x00600013f4007388 */ /* 0x000fe20000000800 */
[----:B------:R-:W-:-:S03]  /*8a60*/  @UP0 UMOV UR18, UR8 ;  /* 0x0000000800120c82 */ /* 0x000fc60008000000 */
        /* <DEDUP_REMOVED lines=18> */
[----:B------:R3:W-:Y:S01]  /*8b90*/  STS [R243+0xb200], R4 ;  /* 0x00b20004f3007388 */ /* 0x0007e20000000800 */
[----:B-1----:R-:W-:Y:S01]  /*8ba0*/  FMUL.FTZ R2, R77, UR7 ;  /* 0x000000074d027c20 */ /* 0x002fe20008410000 */
[----:B--2---:R-:W-:Y:S01]  /*8bb0*/  FMUL.FTZ R0, R79, UR7 ;  /* 0x000000074f007c20 */ /* 0x004fe20008410000 */
[----:B------:R-:W-:Y:S06]  /*8bc0*/  @P0 BRA `(.L_x_1130) ;  /* 0x0000000000340947 */ /* 0x000fec0003800000 */
        /* <DEDUP_REMOVED lines=13> */
.L_x_1130:
[----:B------:R-:W-:Y:S01]  /*8ca0*/  @UP0 UIADD3 UR14, UR57, UR58, URZ ;  /* 0x0000003a390e0290 */ /* 0x000fe2000fffe03f */
[----:B------:R-:W-:Y:S01]  /*8cb0*/  F2FP.F16.F32.PACK_AB R2, R2, R76 ;  /* 0x0000004c0202723e */ /* 0x000fe200000000ff */
[----:B------:R-:W-:Y:S01]  /*8cc0*/  @UP0 ULDC.64 UR6, c[0x0][0x458] ;  /* 0x0001160000060ab9 */ /* 0x000fe20000000a00 */
[----:B------:R-:W-:Y:S01]  /*8cd0*/  F2FP.F16.F32.PACK_AB R0, R0, R78 ;  /* 0x0000004e0000723e */ /* 0x000fe200000000ff */
        /* <DEDUP_REMOVED lines=18> */
.L_x_1131:
[----:B------:R1:W-:Y:S01]  /*8e00*/  STS [R244+0xb000], R2 ;  /* 0x00b00002f4007388 */ /* 0x0003e20000000800 */
[----:B------:R-:W-:Y:S01]  /*8e10*/  USHF.R.S32.HI UR8, URZ, 0x1f, UR55 ;  /* 0x0000001f3f087899 */ /* 0x000fe20008011437 */
[--C-:B------:R-:W-:Y:S01]  /*8e20*/  SHF.R.S32.HI R7, RZ, 0x1f, R248.reuse ;  /* 0x0000001fff077819 */ /* 0x100fe200000114f8 */
[----:B------:R-:W-:Y:S01]  /*8e30*/  IMAD.MOV.U32 R6, RZ, RZ, R248 ;  /* 0x000000ffff067224 */ /* 0x000fe200078e00f8 */
[----:B------:R2:W-:Y:S01]  /*8e40*/  STS [R244+0xb200], R0 ;  /* 0x00b20000f4007388 */ /* 0x0005e20000000800 */
[----:B------:R-:W-:Y:S01]  /*8e50*/  UIMAD UR14, UR8, UR12, URZ ;  /* 0x0000000c080e72a4 */ /* 0x000fe2000f8e023f */
[----:B------:R-:W-:Y:S01]  /*8e60*/  BSSY B0, `(.L_x_1132) ;  /* 0x000002a000007945 */ /* 0x000fe20003800000 */
[----:B------:R-:W-:Y:S01]  /*8e70*/  UIMAD UR5, UR56, -0x80, UR5 ;  /* 0xffffff80380578a4 */ /* 0x000fe2000f8e0205 */
[----:B------:R-:W-:Y:S01]  /*8e80*/  BAR.SYNC.DEFER_BLOCKING 0x0 ;  /* 0x0000000000007b1d */ /* 0x000fe20000010000 */
[----:B------:R-:W-:Y:S01]  /*8e90*/  UIMAD UR14, UR55, UR13, UR14 ;  /* 0x0000000d370e72a4 */ /* 0x000fe2000f8e020e */
[----:B------:R-:W-:Y:S01]  /*8ea0*/  SHF.R.S32.HI R25, RZ, 0x1f, R242 ;  /* 0x0000001fff197819 */ /* 0x000fe200000114f2 */
[----:B------:R-:W-:-:S02]  /*8eb0*/  USHF.R.S32.HI UR16, URZ, 0x1f, UR61 ;  /* 0x0000001f3f107899 */ /* 0x000fc4000801143d */
[C---:B------:R-:W-:Y:S02]  /*8ec0*/  ISETP.GE.AND P2, PT, R242.reuse, UR5, PT ;  /* 0x00000005f2007c0c */ /* 0x040fe4000bf46270 */
[----:B-1----:R-:W-:Y:S01]  /*8ed0*/  IADD3 R2, R242, 0x40, RZ ;  /* 0x00000040f2027810 */ /* 0x002fe20007ffe0ff */
[----:B--2---:R-:W-:-:S03]  /*8ee0*/  IMAD.U32 R0, RZ, RZ, UR12 ;  /* 0x0000000cff007e24 */ /* 0x004fc6000f8e00ff */
[----:B------:R-:W-:Y:S01]  /*8ef0*/  ISETP.GE.AND P1, PT, R2, UR5, PT ;  /* 0x0000000502007c0c */ /* 0x000fe2000bf26270 */
[----:B------:R1:W2:Y:S01]  /*8f00*/  LDS.128 R36, [R162+0xa000] ;  /* 0x00a00000a2247984 */ /* 0x0002a20000000c00 */
[----:B---3--:R-:W-:-:S03]  /*8f10*/  IMAD.WIDE.U32 R4, R0, UR55, R6 ;  /* 0x0000003700047c25 */ /* 0x008fc6000f8e0006 */
[----:B------:R1:W3:Y:S01]  /*8f20*/  LDS.128 R32, [R162+0xc000] ;  /* 0x00c00000a2207984 */ /* 0x0002e20000000c00 */
[----:B------:R-:W-:Y:S01]  /*8f30*/  IMAD.U32 R0, RZ, RZ, UR14 ;  /* 0x0000000eff007e24 */ /* 0x000fe2000f8e00ff */
[----:B------:R-:W-:Y:S01]  /*8f40*/  IADD3 R4, P0, R4, UR18, RZ ;  /* 0x0000001204047c10 */ /* 0x000fe2000ff1e0ff */
[----:B------:R-:W-:Y:S01]  /*8f50*/  ULDC.64 UR14, c[0x0][0x468] ;  /* 0x00011a00000e7ab9 */ /* 0x000fe20000000a00 */
[----:B------:R1:W4:Y:S01]  /*8f60*/  LDS.128 R28, [R162+0xe000] ;  /* 0x00e00000a21c7984 */ /* 0x0003220000000c00 */
[----:B------:R-:W-:Y:S01]  /*8f70*/  UIMAD UR16, UR16, UR14, URZ ;  /* 0x0000000e101072a4 */ /* 0x000fe2000f8e023f */
[----:B------:R-:W-:Y:S01]  /*8f80*/  IADD3.X R5, R5, UR19, R0, P0, !PT ;  /* 0x0000001305057c10 */ /* 0x000fe200087fe400 */
[----:B------:R-:W-:Y:S01]  /*8f90*/  IMAD.U32 R0, RZ, RZ, UR14 ;  /* 0x0000000eff007e24 */ /* 0x000fe2000f8e00ff */
[----:B------:R1:W1:Y:S01]  /*8fa0*/  LDS.128 R48, [R162+0x10000] ;  /* 0x01000000a2307984 */ /* 0x0002620000000c00 */
[----:B------:R-:W-:Y:S02]  /*8fb0*/  UIMAD UR15, UR61, UR15, UR16 ;  /* 0x0000000f3d0f72a4 */ /* 0x000fe4000f8e0210 */
[----:B------:R-:W-:Y:S01]  /*8fc0*/  IMAD.WIDE.U32 R8, R0, UR61, R4 ;  /* 0x0000003d00087c25 */ /* 0x000fe2000f8e0004 */
[----:B------:R1:W1:Y:S04]  /*8fd0*/  LDS.128 R44, [R162+0x12000] ;  /* 0x01200000a22c7984 */ /* 0x0002680000000c00 */
[----:B------:R1:W1:Y:S01]  /*8fe0*/  LDS.128 R40, [R162+0x14000] ;  /* 0x01400000a2287984 */ /* 0x0002620000000c00 */
[----:B------:R-:W-:Y:S01]  /*8ff0*/  IADD3 R24, R9, UR15, RZ ;  /* 0x0000000f09187c10 */ /* 0x000fe2000fffe0ff */
[----:B------:R-:W-:Y:S06]  /*9000*/  @P2 BRA `(.L_x_1133) ;  /* 0x00000000003c2947 */ /* 0x000fec0003800000 */
        /* <DEDUP_REMOVED lines=15> */
.L_x_1133:
[----:B------:R-:W-:Y:S05]  /*9100*/  BSYNC B0 ;  /* 0x0000000000007941 */ /* 0x000fea0003800000 */
.L_x_1132:
        /* <DEDUP_REMOVED lines=16> */
.L_x_1135:
[----:B------:R-:W-:Y:S05]  /*9210*/  BSYNC B0 ;  /* 0x0000000000007941 */ /* 0x000fea0003800000 */
.L_x_1134:
[----:B--2---:R2:W2:Y:S01]  /*9220*/  LDS.128 R16, [R162+0xf000] ;  /* 0x00f00000a2107984 */ /* 0x0044a20000000c00 */
[----:B------:R-:W-:Y:S01]  /*9230*/  UIMAD UR5, UR8, UR6, URZ ;  /* 0x00000006080572a4 */ /* 0x000fe2000f8e023f */
[----:B------:R-:W-:Y:S01]  /*9240*/  IMAD.U32 R0, RZ, RZ, UR6 ;  /* 0x00000006ff007e24 */ /* 0x000fe2000f8e00ff */
[----:B------:R-:W-:Y:S01]  /*9250*/  USHF.R.S32.HI UR12, URZ, 0x1f, UR61 ;  /* 0x0000001f3f0c7899 */ /* 0x000fe2000801143d */
[----:B------:R2:W2:Y:S01]  /*9260*/  LDS.128 R12, [R162+0x11000] ;  /* 0x01100000a20c7984 */ /* 0x0004a20000000c00 */
[----:B------:R-:W-:Y:S01]  /*9270*/  UIMAD UR5, UR55, UR7, UR5 ;  /* 0x00000007370572a4 */ /* 0x000fe2000f8e0205 */
[----:B------:R-:W-:Y:S01]  /*9280*/  IMAD.WIDE.U32 R6, R0, UR55, R6 ;  /* 0x0000003700067c25 */ /* 0x000fe2000f8e0006 */
[----:B------:R-:W-:Y:S01]  /*9290*/  BSSY B0, `(.L_x_1136) ;  /* 0x0000018000007945 */ /* 0x000fe20003800000 */
[----:B-1----:R-:W1:Y:S03]  /*92a0*/  LDS.128 R160, [R162+0x13000] ;  /* 0x01300000a2a07984 */ /* 0x002e660000000c00 */
[----:B------:R-:W-:Y:S01]  /*92b0*/  IMAD.U32 R0, RZ, RZ, UR5 ;  /* 0x00000005ff007e24 */ /* 0x000fe2000f8e00ff */
[----:B------:R-:W-:Y:S01]  /*92c0*/  IADD3 R6, P0, R6, UR9, RZ ;  /* 0x0000000906067c10 */ /* 0x000fe2000ff1e0ff */
[----:B------:R-:W-:-:S02]  /*92d0*/  ULDC.64 UR8, c[0x0][0x470] ;  /* 0x00011c0000087ab9 */ /* 0x000fc40000000a00 */
        /* <DEDUP_REMOVED lines=19> */
.L_x_1137:
[----:B------:R-:W-:Y:S05]  /*9410*/  BSYNC B0 ;  /* 0x0000000000007941 */ /* 0x000fea0003800000 */
.L_x_1136:
        /* <DEDUP_REMOVED lines=14> */
.L_x_1124:
[----:B------:R-:W-:Y:S05]  /*9500*/  BSYNC B1 ;  /* 0x0000000000017941 */ /* 0x000fea0003800000 */
.L_x_1110:
[----:B------:R-:W-:Y:S01]  /*9510*/  R2UR UR6, R251 ;  /* 0x00000000fb0672ca */ /* 0x000fe200000e0000 */
[----:B------:R-:W-:Y:S02]  /*9520*/  ULDC UR5, c[0x0][0xc] ;  /* 0x0000030000057ab9 */ /* 0x000fe40000000800 */
[----:B------:R-:W-:-:S10]  /*9530*/  UIADD3 UR56, UR5, UR56, URZ ;  /* 0x0000003805387290 */ /* 0x000fd4000fffe03f */
[----:B------:R-:W-:-:S06]  /*9540*/  UISETP.GE.AND UP0, UPT, UR56, UR6, UPT ;  /* 0x000000063800728c */ /* 0x000fcc000bf06270 */
[----:B------:R-:W-:-:S13]  /*9550*/  PLOP3.LUT P0, PT, PT, PT, UP0, 0x80, 0x0 ;  /* 0x000000000000781c */ /* 0x000fda0003f0f008 */
[----:B------:R-:W-:Y:S05]  /*9560*/  @P0 BRA `(.L_x_1138) ;  /* 0x0000000000040947 */ /* 0x000fea0003800000 */
[----:B------:R-:W-:Y:S05]  /*9570*/  BRA `(.L_x_1139) ;  /* 0xffffff7400807947 */ /* 0x000fea000383ffff */
.L_x_1138:
[----:B------:R-:W-:Y:S05]  /*9580*/  EXIT ;  /* 0x000000000000794d */ /* 0x000fea0003800000 */
.L_x_1140:
        /* <DEDUP_REMOVED lines=15> */
.L_x_1313:


//--------------------- .text._ZN5flash44flash_bwd_dq_dk_dv_loop_seqk_parallel_kernelI23Flash_bwd_kernel_traitsILi96ELi64ELi128ELi8ELi2ELi4ELi4ELb0ELb0EN7cutlass6half_tE19Flash_kernel_traitsILi96ELi64ELi128ELi8ES3_EELb0ELb0ELb1ELb0ELb0ELb1ELb1EEEvNS_16Flash_bwd_paramsE --------------------------
	.section	.text._ZN5flash44flash_bwd_dq_dk_dv_loop_seqk_parallel_kernelI23Flash_bwd_kernel_traitsILi96ELi64ELi128ELi8ELi2ELi4ELi4ELb0ELb0EN7cutlass6half_tE19Flash_kernel_traitsILi96ELi64ELi128ELi8ES3_EELb0ELb0ELb1ELb0ELb0ELb1ELb1EEEvNS_16Flash_bwd_paramsE,"ax",@progbits
	.align	128
        .global         _ZN5flash44flash_bwd_dq_dk_dv_loop_seqk_parallel_kernelI23Flash_bwd_kernel_traitsILi96ELi64ELi128ELi8ELi2ELi4ELi4ELb0ELb0EN7cutlass6half_tE19Flash_kernel_traitsILi96ELi64ELi128ELi8ES3_EELb0ELb0ELb1ELb0ELb0ELb1ELb1EEEvNS_16Flash_bwd_paramsE
        .type           _ZN5flash44flash_bwd_dq_dk_dv_loop_seqk_parallel_kernelI23Flash_bwd_kernel_traitsILi96ELi64ELi128ELi8ELi2ELi4ELi4ELb0ELb0EN7cutlass6half_tE19Flash_kernel_traitsILi96ELi64ELi128ELi8ES3_EELb0ELb0ELb1ELb0ELb0ELb1ELb1EEEvNS_16Flash_bwd_paramsE,@function
        .size           _ZN5flash44flash_bwd_dq_dk_dv_loop_seqk_parallel_kernelI23Flash_bwd_kernel_traitsILi96ELi64ELi128ELi8ELi2ELi4ELi4ELb0ELb0EN7cutlass6half_tE19Flash_kernel_traitsILi96ELi64ELi128ELi8ES3_EELb0ELb0ELb1ELb0ELb0ELb1ELb1EEEvNS_16Flash_bwd_paramsE,(.L_x_1314 - _ZN5flash44flash_bwd_dq_dk_dv_loop_seqk_parallel_kernelI23Flash_bwd_kernel_traitsILi96ELi64ELi128ELi8ELi2ELi4ELi4ELb0ELb0EN7cutlass6half_tE19Flash_kernel_traitsILi96ELi64ELi128ELi8ES3_EELb0ELb0ELb1ELb0ELb0ELb1ELb1EEEvNS_16Flash_bwd_paramsE)
        .other          _ZN5flash44flash_bwd_dq_dk_dv_loop_seqk_parallel_kernelI23Flash_bwd_kernel_traitsILi96ELi64ELi128ELi8ELi2ELi4ELi4ELb0ELb0EN7cutlass6half_tE19Flash_kernel_traitsILi96ELi64ELi128ELi8ES3_EELb0ELb0ELb1ELb0ELb0ELb1ELb1EEEvNS_16Flash_bwd_paramsE,@"STO_CUDA_ENTRY STV_DEFAULT"
_ZN5flash44flash_bwd_dq_dk_dv_loop_seqk_parallel_kernelI23Flash_bwd_kernel_traitsILi96ELi64ELi128ELi8ELi2ELi4ELi4ELb0ELb0EN7cutlass6half_tE19Flash_kernel_traitsILi96ELi64ELi128ELi8ES3_EELb0ELb0ELb1ELb0ELb0ELb1ELb1EEEvNS_16Flash_bwd_paramsE:
.text._ZN5flash44flash_bwd_dq_dk_dv_loop_seqk_parallel_kernelI23Flash_bwd_kernel_traitsILi96ELi64ELi128ELi8ELi2ELi4ELi4ELb0ELb0EN7cutlass6half_tE19Flash_kernel_traitsILi96ELi64ELi128ELi8ES3_EELb0ELb0ELb1ELb0ELb0ELb1ELb1EEEvNS_16Flash_bwd_paramsE:
        /* <DEDUP_REMOVED lines=20> */
[----:B------:R-:W-:Y:S01]  /*0140*/  IMAD.MOV.U32 R179, RZ, RZ, -0x40 ;  /* 0xffffffc0ffb37424 */ /* 0x000fe200078e00ff */
[----:B------:R-:W-:Y:S01]  /*0150*/  UMOV UR61, 0xffffd000 ;  /* 0xffffd000003d7882 */ /* 0x000fe20000000000 */
        /* <DEDUP_REMOVED lines=8> */
[----:B------:R-:W-:Y:S01]  /*01e0*/  SHF.R.S32.HI R3, RZ, 0x4, R2 ;  /* 0x00000004ff037819 */ /* 0x000fe20000011402 */
[----:B-----5:R-:W-:Y:S01]  /*01f0*/  USHF.L.U32 UR5, UR45, 0x7, URZ ;  /* 0x000000072d057899 */ /* 0x020fe2000800063f */
        /* <DEDUP_REMOVED lines=12> */
[----:B------:R-:W-:Y:S01]  /*02c0*/  IMAD.IADD R0, R19, 0x1, -R0 ;  /* 0x0000000113007824 */ /* 0x000fe200078e0a00 */
[----:B------:R-:W-:Y:S01]  /*02d0*/  SHF.R.S32.HI R252, RZ, 0x5, R13 ;  /* 0x00000005fffc7819 */ /* 0x000fe2000001140d */
[----:B------:R-:W-:-:S02]  /*02e0*/  IMAD.SHL.U32 R3, R3, 0x40, RZ ;  /* 0x0000004003037824 */ /* 0x000fc400078e00ff */
[----:B------:R-:W-:Y:S01]  /*02f0*/  IMAD.IADD R2, R19, 0x1, -R2 ;  /* 0x0000000113027824 */ /* 0x000fe200078e0a02 */
[----:B------:R-:W-:Y:S02]  /*0300*/  SHF.R.S32.HI R4, RZ, 0x1f, R0 ;  /* 0x0000001fff047819 */ /* 0x000fe40000011400 */
[----:B------:R-:W-:Y:S02]  /*0310*/  LOP3.LUT R3, R3, 0xc0, RZ, 0xc0, !PT ;  /* 0x000000c003037812 */ /* 0x000fe400078ec0ff */
[-C--:B------:R-:W-:Y:S02]  /*0320*/  LEA.HI R14, R4, R0.reuse, RZ, 0x3 ;  /* 0x00000000040e7211 */ /* 0x080fe400078f18ff */
[----:B------:R-:W-:Y:S02]  /*0330*/  LEA.HI R6, R0, R0, RZ, 0x1 ;  /* 0x0000000000067211 */ /* 0x000fe400078f08ff */
[----:B------:R-:W-:Y:S02]  /*0340*/  SHF.R.U32.HI R7, RZ, 0x3, R3 ;  /* 0x00000003ff077819 */ /* 0x000fe40000011603 */
[----:B------:R-:W-:-:S02]  /*0350*/  LOP3.LUT R5, R3, 0x18, R250, 0xf8, !PT ;  /* 0x0000001803057812 */ /* 0x000fc400078ef8fa */
[----:B------:R-:W-:Y:S02]  /*0360*/  SHF.R.S32.HI R8, RZ, 0x1f, R2 ;  /* 0x0000001fff087819 */ /* 0x000fe40000011402 */
[----:B------:R-:W-:Y:S02]  /*0370*/  LOP3.LUT R3, R14, 0xfffffff8, RZ, 0xc0, !PT ;  /* 0xfffffff80e037812 */ /* 0x000fe400078ec0ff */
[----:B------:R-:W-:Y:S02]  /*0380*/  LOP3.LUT R4, R6, 0x7fffffe, RZ, 0xc0, !PT ;  /* 0x07fffffe06047812 */ /* 0x000fe400078ec0ff */
[----:B------:R-:W-:Y:S01]  /*0390*/  LEA.HI R22, R8, R2, RZ, 0x2 ;  /* 0x0000000208167211 */ /* 0x000fe200078f10ff */
[----:B------:R-:W-:Y:S01]  /*03a0*/  IMAD.IADD R20, R0, 0x1, -R3 ;  /* 0x0000000100147824 */ /* 0x000fe200078e0a03 */
[----:B------:R-:W-:Y:S01]  /*03b0*/  LEA.HI R2, R18, R19, RZ, 0x6 ;  /* 0x0000001312027211 */ /* 0x000fe200078f30ff */
[----:B------:R-:W-:Y:S01]  /*03c0*/  IMAD.IADD R21, R0, 0x1, -R4 ;  /* 0x0000000100157824 */ /* 0x000fe200078e0a04 */
[----:B------:R-:W-:-:S02]  /*03d0*/  LOP3.LUT R3, R17, 0xfffffff8, RZ, 0xc0, !PT ;  /* 0xfffffff811037812 */ /* 0x000fc400078ec0ff */
[----:B------:R-:W-:Y:S02]  /*03e0*/  SHF.R.S32.HI R0, RZ, 0x1f, R9 ;  /* 0x0000001fff007819 */ /* 0x000fe40000011409 */
[----:B------:R-:W-:Y:S02]  /*03f0*/  SHF.R.S32.HI R10, RZ, 0x6, R2 ;  /* 0x00000006ff0a7819 */ /* 0x000fe40000011402 */
[-C--:B------:R-:W-:Y:S01]  /*0400*/  LEA.HI R2, R9, R240.reuse, RZ, 0x1 ;  /* 0x000000f009027211 */ /* 0x080fe200078f08ff */
[----:B------:R-:W-:Y:S01]  /*0410*/  IMAD.IADD R9, R19, 0x1, -R3 ;  /* 0x0000000113097824 */ /* 0x000fe200078e0a03 */
[----:B------:R-:W-:Y:S02]  /*0420*/  LEA.HI R0, R0, R240, RZ, 0x3 ;  /* 0x000000f000007211 */ /* 0x000fe400078f18ff */
[----:B------:R-:W-:Y:S02]  /*0430*/  LOP3.LUT R4, R2, 0x7fffffe, RZ, 0xc0, !PT ;  /* 0x07fffffe02047812 */ /* 0x000fe400078ec0ff */
[----:B------:R-:W-:-:S02]  /*0440*/  LEA.HI R11, R9, R9, RZ, 0x1 ;  /* 0x00000009090b7211 */ /* 0x000fc400078f08ff */
[----:B------:R-:W-:Y:S01]  /*0450*/  LOP3.LUT R0, R0, 0xfffffff8, RZ, 0xc0, !PT ;  /* 0xfffffff800007812 */ /* 0x000fe200078ec0ff */
[C---:B------:R-:W-:Y:S01]  /*0460*/  IMAD.IADD R8, R240.reuse, 0x1, -R4 ;  /* 0x00000001f0087824 */ /* 0x040fe200078e0a04 */
[----:B------:R-:W-:Y:S02]  /*0470*/  LOP3.LUT R246, R5, R7, RZ, 0x3c, !PT ;  /* 0x0000000705f67212 */ /* 0x000fe400078e3cff */
[----:B------:R-:W-:Y:S02]  /*0480*/  LOP3.LUT R2, R11, 0x3fffffe, RZ, 0xc0, !PT ;  /* 0x03fffffe0b027812 */ /* 0x000fe400078ec0ff */
[--C-:B------:R-:W-:Y:S02]  /*0490*/  SHF.R.S32.HI R7, RZ, 0x1, R6.reuse ;  /* 0x00000001ff077819 */ /* 0x100fe40000011406 */
[----:B------:R-:W-:Y:S01]  /*04a0*/  SHF.R.S32.HI R3, RZ, 0x1f, R6 ;  /* 0x0000001fff037819 */ /* 0x000fe20000011406 */
[----:B------:R-:W-:Y:S02]  /*04b0*/  IMAD.IADD R6, R240, 0x1, -R0 ;  /* 0x00000001f0067824 */ /* 0x000fe400078e0a00 */
[----:B------:R-:W-:Y:S01]  /*04c0*/  IMAD.IADD R4, R9, 0x1, -R2 ;  /* 0x0000000109047824 */ /* 0x000fe200078e0a02 */
[----:B------:R-:W-:Y:S01]  /*04d0*/  LEA.HI R5, R3, R7, RZ, 0x2 ;  /* 0x0000000703057211 */ /* 0x000fe200078f10ff */
[----:B------:R-:W-:Y:S01]  /*04e0*/  IMAD R2, R252, 0x8, R8 ;  /* 0x00000008fc027824 */ /* 0x000fe200078e0208 */
[----:B------:R-:W-:Y:S01]  /*04f0*/  LOP3.LUT R3, R6, 0x1, RZ, 0xc0, !PT ;  /* 0x0000000106037812 */ /* 0x000fe200078ec0ff */
[----:B------:R-:W-:Y:S01]  /*0500*/  IMAD R0, R10, 0x4, R15 ;  /* 0x000000040a007824 */ /* 0x000fe200078e020f */
[----:B------:R-:W-:Y:S01]  /*0510*/  LOP3.LUT R5, R5, 0xfffffffc, RZ, 0xc0, !PT ;  /* 0xfffffffc05057812 */ /* 0x000fe200078ec0ff */
[----:B------:R-:W-:Y:S01]  /*0520*/  IMAD.U32 R246, R2, 0x20, R246 ;  /* 0x0000002002f67824 */ /* 0x000fe200078e00f6 */
[----:B------:R-:W-:Y:S01]  /*0530*/  ISETP.NE.U32.AND P5, PT, R3, 0x1, PT ;  /* 0x000000010300780c */ /* 0x000fe20003fa5070 */
[----:B------:R-:W-:Y:S01]  /*0540*/  IMAD R172, R0, 0x8, R4 ;  /* 0x0000000800ac7824 */ /* 0x000fe200078e0204 */
[----:B------:R-:W-:Y:S01]  /*0550*/  LEA.HI R2, R18, R19, RZ, 0x7 ;  /* 0x0000001312027211 */ /* 0x000fe200078f38ff */
[----:B------:R-:W-:Y:S01]  /*0560*/  IMAD.IADD R16, R7, 0x1, -R5 ;  /* 0x0000000107107824 */ /* 0x000fe200078e0a05 */
[----:B------:R-:W-:Y:S01]  /*0570*/  LEA.HI R3, R13, R252, RZ, 0x1 ;  /* 0x000000fc0d037211 */ /* 0x000fe200078f08ff */
[----:B------:R-:W-:Y:S01]  /*0580*/  IMAD.SHL.U32 R8, R12, 0x2, RZ ;  /* 0x000000020c087824 */ /* 0x000fe200078e00ff */
[----:B------:R-:W-:Y:S01]  /*0590*/  SHF.R.S32.HI R0, RZ, 0x1f, R13 ;  /* 0x0000001fff007819 */ /* 0x000fe2000001140d */
[----:B------:R-:W-:Y:S01]  /*05a0*/  IMAD.SHL.U32 R10, R10, 0x20, RZ ;  /* 0x000000200a0a7824 */ /* 0x000fe200078e00ff */
[----:B------:R-:W-:-:S02]  /*05b0*/  SHF.R.S32.HI R13, RZ, 0x7, R2 ;  /* 0x00000007ff0d7819 */ /* 0x000fc40000011402 */
[----:B------:R-:W-:Y:S01]  /*05c0*/  LOP3.LUT R2, R3, 0xfffffffe, RZ, 0xc0, !PT ;  /* 0xfffffffe03027812 */ /* 0x000fe200078ec0ff */
[----:B------:R-:W-:Y:S01]  /*05d0*/  IMAD.SHL.U32 R3, R9, 0x40, RZ ;  /* 0x0000004009037824 */ /* 0x000fe200078e00ff */
[----:B------:R-:W-:Y:S02]  /*05e0*/  LEA.HI R0, R0, R252, RZ, 0x2 ;  /* 0x000000fc00007211 */ /* 0x000fe400078f10ff */
[----:B------:R-:W-:Y:S01]  /*05f0*/  LOP3.LUT P4, RZ, R6, 0x2, RZ, 0xc0, !PT ;  /* 0x0000000206ff7812 */ /* 0x000fe2000788c0ff */
[----:B------:R-:W-:Y:S01]  /*0600*/  IMAD.IADD R183, R252, 0x1, -R2 ;  /* 0x00000001fcb77824 */ /* 0x000fe200078e0a02 */
[----:B------:R-:W-:Y:S02]  /*0610*/  LOP3.LUT R0, R0, 0xfffffffc, RZ, 0xc0, !PT ;  /* 0xfffffffc00007812 */ /* 0x000fe400078ec0ff */
[----:B------:R-:W-:Y:S02]  /*0620*/  SHF.R.S32.HI R2, RZ, 0x1, R11 ;  /* 0x00000001ff027819 */ /* 0x000fe4000001140b */
[----:B------:R-:W-:Y:S01]  /*0630*/  LEA.HI R11, R6, R6, RZ, 0x1 ;  /* 0x00000006060b7211 */ /* 0x000fe200078f08ff */
[----:B------:R-:W-:Y:S01]  /*0640*/  IMAD.IADD R0, R252, 0x1, -R0 ;  /* 0x00000001fc007824 */ /* 0x000fe200078e0a00 */
[----:B------:R-:W-:Y:S01]  /*0650*/  LOP3.LUT R7, R3, 0x1c0, RZ, 0xc0, !PT ;  /* 0x000001c003077812 */ /* 0x000fe200078ec0ff */
[----:B------:R-:W-:Y:S01]  /*0660*/  IMAD.SHL.U32 R5, R2, 0x40, RZ ;  /* 0x0000004002057824 */ /* 0x000fe200078e00ff */
[----:B------:R-:W-:Y:S01]  /*0670*/  LOP3.LUT R4, R11, 0x3fffffe, RZ, 0xc0, !PT ;  /* 0x03fffffe0b047812 */ /* 0x000fe200078ec0ff */
[----:B------:R-:W-:Y:S01]  /*0680*/  IMAD R12, R0, 0x200, R8 ;  /* 0x00000200000c7824 */ /* 0x000fe200078e0208 */
[----:B------:R-:W-:-:S02]  /*0690*/  SHF.R.S32.HI R3, RZ, 0x3, R14 ;  /* 0x00000003ff037819 */ /* 0x000fc4000001140e */
[----:B------:R-:W-:Y:S01]  /*06a0*/  LOP3.LUT P6, RZ, R2, 0x2, RZ, 0xc0, !PT ;  /* 0x0000000202ff7812 */ /* 0x000fe200078cc0ff */
[----:B------:R-:W-:Y:S01]  /*06b0*/  IMAD.SHL.U32 R2, R0, 0x10, RZ ;  /* 0x0000001000027824 */ /* 0x000fe200078e00ff */
[----:B------:R-:W-:Y:S01]  /*06c0*/  LOP3.LUT R249, R10, 0x6, R249, 0xf8, !PT ;  /* 0x000000060af97812 */ /* 0x000fe200078ef8f9 */
[----:B------:R-:W-:Y:S01]  /*06d0*/  IMAD.IADD R14, R6, 0x1, -R4 ;  /* 0x00000001060e7824 */ /* 0x000fe200078e0a04 */
[----:B------:R-:W-:Y:S01]  /*06e0*/  R2P PR, R20, 0x6 ;  /* 0x0000000614007804 */ /* 0x000fe20000000000 */
[----:B------:R-:W-:Y:S01]  /*06f0*/  IMAD.SHL.U32 R4, R6, 0x40, RZ ;  /* 0x0000004006047824 */ /* 0x000fe200078e00ff */
[----:B------:R-:W-:Y:S01]  /*0700*/  SHF.R.U32.HI R6, RZ, 0x3, R7 ;  /* 0x00000003ff067819 */ /* 0x000fe20000011607 */
[----:B------:R-:W-:Y:S01]  /*0710*/  IMAD R21, R3, 0x8, R21 ;  /* 0x0000000803157824 */ /* 0x000fe200078e0215 */
[----:B------:R-:W-:Y:S01]  /*0720*/  LOP3.LUT P0, RZ, R16, 0x2, RZ, 0xc0, !PT ;  /* 0x0000000210ff7812 */ /* 0x000fe2000780c0ff */
        /* <DEDUP_REMOVED lines=12> */
[----:B------:R-:W-:Y:S01]  /*07f0*/  LOP3.LUT R4, R5, R4, RZ, 0x3c, !PT ;  /* 0x0000000405047212 */ /* 0x000fe200078e3cff */
[----:B------:R-:W-:Y:S01]  /*0800*/  IMAD.SHL.U32 R5, R15, 0x8, RZ ;  /* 0x000000080f057824 */ /* 0x000fe200078e00ff */
[----:B------:R-:W-:Y:S01]  /*0810*/  LOP3.LUT R2, R3, R2, RZ, 0x3c, !PT ;  /* 0x0000000203027212 */ /* 0x000fe200078e3cff */
[----:B------:R-:W-:Y:S01]  /*0820*/  IMAD R0, R183, 0x400, R0 ;  /* 0x00000400b7007824 */ /* 0x000fe200078e0200 */
[----:B------:R-:W-:Y:S01]  /*0830*/  LOP3.LUT R3, R9, R6, RZ, 0x3c, !PT ;  /* 0x0000000609037212 */ /* 0x000fe200078e3cff */
[----:B------:R-:W-:Y:S01]  /*0840*/  IMAD.U32 R172, R172, 0x20, R4 ;  /* 0x00000020acac7824 */ /* 0x000fe200078e0004 */
[----:B------:R-:W-:Y:S01]  /*0850*/  LOP3.LUT R5, R5, 0x8, RZ, 0xc0, !PT ;  /* 0x0000000805057812 */ /* 0x000fe200078ec0ff */
[----:B------:R-:W-:Y:S01]  /*0860*/  IMAD.IADD R200, R2, 0x1, R0 ;  /* 0x0000000102c87824 */ /* 0x000fe200078e0200 */
[C---:B------:R-:W-:Y:S01]  /*0870*/  SEL R178, R182.reuse, 0xffffffe0, !P1 ;  /* 0xffffffe0b6b27807 */ /* 0x040fe20004800000 */
[----:B------:R-:W-:Y:S01]  /*0880*/  IMAD.SHL.U32 R0, R13, 0x8, RZ ;  /* 0x000000080d007824 */ /* 0x000fe200078e00ff */
[----:B------:R-:W-:Y:S01]  /*0890*/  SEL R173, R182, 0xffffffe0, !P6 ;  /* 0xffffffe0b6ad7807 */ /* 0x000fe20007000000 */
[----:B------:R-:W-:Y:S01]  /*08a0*/  IMAD.SHL.U32 R2, R20, 0x40, RZ ;  /* 0x0000004014027824 */ /* 0x000fe200078e00ff */
[----:B------:R-:W-:Y:S01]  /*08b0*/  LEA R200, R200, UR4, 0x1 ;  /* 0x00000004c8c87c11 */ /* 0x000fe2000f8e08ff */
[----:B------:R-:W-:Y:S01]  /*08c0*/  IMAD.SHL.U32 R4, R16, 0x40, RZ ;  /* 0x0000004010047824 */ /* 0x000fe200078e00ff */
[----:B------:R-:W-:Y:S01]  /*08d0*/  LOP3.LUT R7, R0, 0x8, RZ, 0xc0, !PT ;  /* 0x0000000800077812 */ /* 0x000fe200078ec0ff */
[----:B------:R-:W-:Y:S01]  /*08e0*/  IMAD R3, R15, 0x200, R3 ;  /* 0x000002000f037824 */ /* 0x000fe200078e0203 */
[----:B------:R-:W-:Y:S01]  /*08f0*/  SHF.R.S32.HI R0, RZ, 0x1, R11 ;  /* 0x00000001ff007819 */ /* 0x000fe2000001140b */
[----:B------:R-:W-:Y:S01]  /*0900*/  VIADD R201, R200, 0x20 ;  /* 0x00000020c8c97836 */ /* 0x000fe20000000000 */
[----:B------:R-:W-:Y:S01]  /*0910*/  LOP3.LUT R6, R2, 0x1c0, RZ, 0xc0, !PT ;  /* 0x000001c002067812 */ /* 0x000fe200078ec0ff */
[----:B------:R-:W-:Y:S01]  /*0920*/  @P4 VIADD R201, R200, 0xffffffe0 ;  /* 0xffffffe0c8c94836 */ /* 0x000fe20000000000 */
        /* <DEDUP_REMOVED lines=12> */
[----:B------:R-:W-:Y:S01]  /*09f0*/  LOP3.LUT R8, R8, R0, R7, 0x1e, !PT ;  /* 0x0000000008087212 */ /* 0x000fe200078e1e07 */
[----:B------:R-:W-:Y:S01]  /*0a00*/  IMAD.SHL.U32 R0, R21, 0x20, RZ ;  /* 0x0000002015007824 */ /* 0x000fe200078e00ff */
[----:B------:R-:W-:Y:S02]  /*0a10*/  SHF.R.S32.HI R4, RZ, 0x2, R22 ;  /* 0x00000002ff047819 */ /* 0x000fe40000011416 */
[----:B------:R-:W-:Y:S01]  /*0a20*/  SEL R198, R198, 0x10, !P5 ;  /* 0x00000010c6c67807 */ /* 0x000fe20006800000 */
[----:B------:R-:W-:Y:S01]  /*0a30*/  IMAD.IADD R181, R0, 0x1, R2 ;  /* 0x0000000100b57824 */ /* 0x000fe200078e0202 */
[----:B------:R-:W-:Y:S01]  /*0a40*/  SEL R179, R179, 0x40, P2 ;  /* 0x00000040b3b37807 */ /* 0x000fe20001000000 */
[C---:B------:R-:W-:Y:S01]  /*0a50*/  IMAD R241, R183.reuse, 0x10, R4 ;  /* 0x00000010b7f17824 */ /* 0x040fe200078e0204 */
[----:B------:R-:W-:Y:S01]  /*0a60*/  LEA R172, R172, UR4, 0x1 ;  /* 0x00000004acac7c11 */ /* 0x000fe2000f8e08ff */
[----:B------:R-:W-:Y:S01]  /*0a70*/  IMAD R183, R183, 0x200, R0 ;  /* 0x00000200b7b77824 */ /* 0x000fe200078e0200 */
[----:B------:R-:W-:Y:S01]  /*0a80*/  SEL R182, R182, 0xffffffe0, !P0 ;  /* 0xffffffe0b6b67807 */ /* 0x000fe20004000000 */
[----:B------:R-:W-:Y:S01]  /*0a90*/  IMAD.U32 R2, RZ, RZ, UR6 ;  /* 0x00000006ff027e24 */ /* 0x000fe2000f8e00ff */
[----:B------:R-:W-:Y:S01]  /*0aa0*/  USHF.R.S32.HI UR6, URZ, 0x1f, UR45 ;  /* 0x0000001f3f067899 */ /* 0x000fe2000801142d */
[----:B------:R-:W-:Y:S01]  /*0ab0*/  IMAD.U32 R0, RZ, RZ, UR5 ;  /* 0x00000005ff007e24 */ /* 0x000fe2000f8e00ff */
[----:B------:R-:W-:Y:S01]  /*0ac0*/  USHF.R.S32.HI UR5, URZ, 0x1f, UR57 ;  /* 0x0000001f3f057899 */ /* 0x000fe20008011439 */
[----:B------:R-:W-:-:S02]  /*0ad0*/  IMAD.IADD R8, R8, 0x1, R12 ;  /* 0x0000000108087824 */ /* 0x000fc400078e020c */
[----:B------:R-:W-:Y:S02]  /*0ae0*/  IMAD.IADD R183, R183, 0x1, R5 ;  /* 0x00000001b7b77824 */ /* 0x000fe400078e0205 */
[----:B------:R-:W-:Y:S01]  /*0af0*/  IMAD.U32 R2, RZ, RZ, UR6 ;  /* 0x00000006ff027e24 */ /* 0x000fe2000f8e00ff */
[----:B------:R-:W-:Y:S01]  /*0b00*/  UIADD3 UR6, UR4, 0x9000, URZ ;  /* 0x0000900004067890 */ /* 0x000fe2000fffe03f */
[----:B------:R-:W-:Y:S01]  /*0b10*/  IMAD.U32 R2, RZ, RZ, UR5 ;  /* 0x00000005ff027e24 */ /* 0x000fe2000f8e00ff */
[----:B------:R-:W-:Y:S01]  /*0b20*/  UIADD3 UR5, UR4, 0x15000, URZ ;  /* 0x0001500004057890 */ /* 0x000fe2000fffe03f */
[----:B------:R-:W-:Y:S01]  /*0b30*/  VIADD R0, R241, 0xffffffc0 ;  /* 0xffffffc0f1007836 */ /* 0x000fe20000000000 */
[----:B------:R-:W-:Y:S01]  /*0b40*/  LEA R175, R183, UR4, 0x1 ;  /* 0x00000004b7af7c11 */ /* 0x000fe2000f8e08ff */
[----:B------:R-:W-:Y:S01]  /*0b50*/  IMAD.IADD R199, R200, 0x1, R198 ;  /* 0x00000001c8c77824 */ /* 0x000fe200078e02c6 */
[----:B------:R-:W-:Y:S01]  /*0b60*/  LEA R242, R8, UR6, 0x1 ;  /* 0x0000000608f27c11 */ /* 0x000fe2000f8e08ff */
[----:B------:R-:W-:Y:S01]  /*0b70*/  IMAD.SHL.U32 R247, R0, 0x4, RZ ;  /* 0x0000000400f77824 */ /* 0x000fe200078e00ff */
[----:B------:R-:W-:Y:S01]  /*0b80*/  LEA R177, R177, UR5, 0x1 ;  /* 0x00000005b1b17c11 */ /* 0x000fe2000f8e08ff */
[----:B------:R-:W-:Y:S01]  /*0b90*/  IMAD.IADD R173, R173, 0x1, R172 ;  /* 0x00000001adad7824 */ /* 0x000fe200078e02ac */
[----:B------:R-:W-:Y:S01]  /*0ba0*/  SHF.R.S32.HI R2, RZ, 0x1f, R0 ;  /* 0x0000001fff027819 */ /* 0x000fe20000011400 */
[----:B------:R-:W-:-:S02]  /*0bb0*/  VIADD R243, R242, 0x20 ;  /* 0x00000020f2f37836 */ /* 0x000fc40000000000 */
[C---:B------:R-:W-:Y:S01]  /*0bc0*/  IMAD.IADD R178, R177.reuse, 0x1, R178 ;  /* 0x00000001b1b27824 */ /* 0x040fe200078e02b2 */
[----:B------:R-:W-:Y:S01]  /*0bd0*/  SHF.L.U64.HI R248, R0, 0x2, R2 ;  /* 0x0000000200f87819 */ /* 0x000fe20000010202 */
[----:B------:R-:W-:Y:S01]  /*0be0*/  IMAD.IADD R180, R177, 0x1, R179 ;  /* 0x00000001b1b47824 */ /* 0x000fe200078e02b3 */
[----:B------:R-:W-:Y:S01]  /*0bf0*/  LEA R2, R3, UR4, 0x1 ;  /* 0x0000000403027c11 */ /* 0x000fe2000f8e08ff */
[----:B------:R-:W-:Y:S02]  /*0c00*/  IMAD.IADD R198, R198, 0x1, R201 ;  /* 0x00000001c6c67824 */ /* 0x000fe400078e02c9 */
[----:B------:R-:W-:Y:S02]  /*0c10*/  IMAD.IADD R179, R178, 0x1, R179 ;  /* 0x00000001b2b37824 */ /* 0x000fe400078e02b3 */
[----:B------:R-:W-:Y:S02]  /*0c20*/  @P3 VIADD R243, R242, 0xffffffe0 ;  /* 0xffffffe0f2f33836 */ /* 0x000fe40000000000 */
[----:B------:R-:W-:-:S07]  /*0c30*/  IMAD.IADD R176, R175, 0x1, R182 ;  /* 0x00000001afb07824 */ /* 0x000fce00078e02b6 */
.L_x_1171:
        /* <DEDUP_REMOVED lines=67> */
.L_x_1141:
        /* <DEDUP_REMOVED lines=95> */
[----:B------:R-:W-:Y:S01]  /*1660*/  UIMAD.WIDE.U32 UR12, UR8, UR15, URZ ;  /* 0x0000000f080c72a5 */ /* 0x000fe2000f8e003f */
[----:B------:R-:W-:Y:S01]  /*1670*/  PLOP3.LUT P1, PT, PT, PT, UP1, 0x80, 0x0 ;  /* 0x000000000000781c */ /* 0x000fe20003f2f018 */
[----:B------:R-:W-:Y:S01]  /*1680*/  UIADD3 UR44, UR17, UR19, URZ ;  /* 0x00000013112c7290 */ /* 0x000fe2000fffe03f */
[----:B------:R-:W-:Y:S01]  /*1690*/  ISETP.GE.AND P2, PT, R3, RZ, PT ;  /* 0x000000ff0300720c */ /* 0x000fe20003f46270 */
[----:B------:R-:W-:-:S02]  /*16a0*/  @!UP3 UIMAD UR20, UR45, UR50, UR57 ;  /* 0x000000322d14b2a4 */ /* 0x000fc4000f8e0239 */
[----:B------:R-:W-:Y:S02]  /*16b0*/  USHF.R.S32.HI UR19, URZ, 0x1f, UR18 ;  /* 0x0000001f3f137899 */ /* 0x000fe40008011412 */
[----:B------:R-:W-:Y:S02]  /*16c0*/  UIADD3 UR5, UP0, UR18, UR32, URZ ;  /* 0x0000002012057290 */ /* 0x000fe4000ff1e03f */
[----:B------:R-:W-:Y:S01]  /*16d0*/  USEL UR55, UR16, UR12, !UP2 ;  /* 0x0000000c10377287 */ /* 0x000fe2000d000000 */
[----:B------:R-:W-:Y:S01]  /*16e0*/  @P0 VIADD R0, R0, 0x1 ;  /* 0x0000000100000836 */ /* 0x000fe20000000000 */
[----:B------:R-:W-:Y:S01]  /*16f0*/  UIADD3.X UR16, UR19, UR22, URZ, UP0, !UPT ;  /* 0x0000001613107290 */ /* 0x000fe200087fe43f */
[----:B------:R-:W-:Y:S01]  /*1700*/  PLOP3.LUT P0, PT, PT, PT, UP3, 0x80, 0x0 ;  /* 0x000000000000781c */ /* 0x000fe20003f0f038 */
[----:B------:R-:W-:Y:S02]  /*1710*/  UIMAD UR7, UR9, UR5, URZ ;  /* 0x00000005090772a4 */ /* 0x000fe4000f8e023f */
[----:B------:R-:W-:Y:S01]  /*1720*/  @UP1 UIADD3 UR25, UR42, UR43, URZ ;  /* 0x0000002b2a191290 */ /* 0x000fe2000fffe03f */
[----:B------:R-:W-:Y:S01]  /*1730*/  @!P2 IADD3 R0, -R0, RZ, RZ ;  /* 0x000000ff0000a210 */ /* 0x000fe20007ffe1ff */
[----:B------:R-:W-:Y:S01]  /*1740*/  @!UP3 UIMAD UR24, UR20, UR41, URZ ;  /* 0x000000291418b2a4 */ /* 0x000fe2000f8e023f */
[----:B------:R-:W-:Y:S01]  /*1750*/  @!P3 LOP3.LUT R0, RZ, R7, RZ, 0x33, !PT ;  /* 0x00000007ff00b212 */ /* 0x000fe200078e33ff */
[----:B------:R-:W-:Y:S01]  /*1760*/  UIMAD.WIDE.U32 UR32, UR8, UR5, URZ ;  /* 0x00000005082072a5 */ /* 0x000fe2000f8e003f */
[----:B------:R-:W-:Y:S01]  /*1770*/  @UP1 ULDC.64 UR20, c[0x0][0x250] ;  /* 0x0000940000141ab9 */ /* 0x000fe20000000a00 */
[----:B------:R-:W-:-:S02]  /*1780*/  UIMAD UR12, UR9, UR15, URZ ;  /* 0x0000000f090c72a4 */ /* 0x000fc4000f8e023f */
[----:B------:R-:W-:Y:S02]  /*1790*/  UIMAD UR5, UR8, UR16, UR7 ;  /* 0x00000010080572a4 */ /* 0x000fe4000f8e0207 */
[----:B------:R-:W-:Y:S02]  /*17a0*/  @UP1 UIMAD.WIDE.U32 UR8, UR25, UR20, URZ ;  /* 0x00000014190812a5 */ /* 0x000fe4000f8e003f */
[----:B------:R-:W-:Y:S02]  /*17b0*/  UIMAD UR47, UR57, UR47, URZ ;  /* 0x0000002f392f72a4 */ /* 0x000fe4000f8e023f */
[----:B------:R-:W-:Y:S02]  /*17c0*/  @UP1 UIMAD UR7, UR25, UR21, URZ ;  /* 0x00000015190712a4 */ /* 0x000fe4000f8e023f */
[----:B------:R-:W-:Y:S02]  /*17d0*/  USEL UR52, UR38, URZ, UP4 ;  /* 0x0000003f26347287 */ /* 0x000fe4000a000000 */
[----:B------:R-:W-:-:S02]  /*17e0*/  USHF.R.S32.HI UR39, URZ, 0x1f, UR23 ;  /* 0x0000001f3f277899 */ /* 0x000fc40008011417 */
        /* <DEDUP_REMOVED lines=19> */
.L_x_1143:
        /* <DEDUP_REMOVED lines=13> */
.L_x_1144:
        /* <DEDUP_REMOVED lines=11> */
.L_x_1145:
[----:B------:R-:W-:Y:S02]  /*1aa0*/  ULDC UR5, c[0x0][0x270] ;  /* 0x00009c0000057ab9 */ /* 0x000fe40000000800 */
[----:B------:R-:W-:-:S04]  /*1ab0*/  UIMAD UR5, UR45, UR5, UR57 ;  /* 0x000000052d0572a4 */ /* 0x000fc8000f8e0239 */
[----:B------:R-:W-:-:S12]  /*1ac0*/  UIMAD UR5, UR5, UR59, URZ ;  /* 0x0000003b050572a4 */ /* 0x000fd8000f8e023f */
.L_x_1146:
[----:B------:R-:W1:Y:S01]  /*1ad0*/  S2R R9, SR_TID.X ;  /* 0x0000000000097919 */ /* 0x000e620000002100 */
[----:B------:R-:W-:Y:S01]  /*1ae0*/  SHF.R.S32.HI R22, RZ, 0x1f, R240 ;  /* 0x0000001fff167819 */ /* 0x000fe200000114f0 */
[----:B------:R-:W-:Y:S01]  /*1af0*/  UIADD3 UR33, UR18, UR5, URZ ;  /* 0x0000000512217290 */ /* 0x000fe2000fffe03f */
[----:B------:R-:W-:Y:S01]  /*1b00*/  IADD3 R3, P0, R240, UR18, RZ ;  /* 0x00000012f0037c10 */ /* 0x000fe2000ff1e0ff */
[----:B------:R-:W-:Y:S01]  /*1b10*/  UIADD3 UR5, UR18, UR24, URZ ;  /* 0x0000001812057290 */ /* 0x000fe2000fffe03f */
[--C-:B------:R-:W-:Y:S01]  /*1b20*/  SHF.R.S32.HI R251, RZ, 0x1f, R250.reuse ;  /* 0x0000001ffffb7819 */ /* 0x100fe200000114fa */
[----:B------:R-:W-:Y:S01]  /*1b30*/  ULDC UR8, c[0x0][0x2dc] ;  /* 0x0000b70000087ab9 */ /* 0x000fe20000000800 */
[----:B------:R-:W-:Y:S01]  /*1b40*/  IADD3.X R4, R22, UR19, RZ, P0, !PT ;  /* 0x0000001316047c10 */ /* 0x000fe200087fe4ff */
[----:B------:R-:W-:Y:S01]  /*1b50*/  ULDC UR9, c[0x0][0x270] ;  /* 0x00009c0000097ab9 */ /* 0x000fe20000000800 */
[----:B------:R-:W-:Y:S01]  /*1b60*/  ULDC.64 UR24, c[0x0][0x2b0] ;  /* 0x0000ac0000187ab9 */ /* 0x000fe20000000a00 */
[----:B------:R-:W-:Y:S01]  /*1b70*/  UIMAD UR35, UR8, UR9, URZ ;  /* 0x00000009082372a4 */ /* 0x000fe2000f8e023f */
[C---:B------:R-:W-:Y:S01]  /*1b80*/  IMAD.WIDE.U32 R6, R3.reuse, UR30, R250 ;  /* 0x0000001e03067c25 */ /* 0x040fe2000f8e00fa */
[----:B------:R-:W-:Y:S01]  /*1b90*/  UIMAD.WIDE UR24, UR5, 0x4, UR24 ;  /* 0x00000004051878a5 */ /* 0x000fe2000f8e0218 */
[----:B------:R-:W-:Y:S01]  /*1ba0*/  BSSY B1, `(.L_x_1142) ;  /* 0x0000727000017945 */ /* 0x000fe20003800000 */
[----:B------:R-:W-:Y:S01]  /*1bb0*/  ULDC.64 UR8, c[0x0][0x420] ;  /* 0x0001080000087ab9 */ /* 0x000fe20000000a00 */
[----:B------:R-:W-:Y:S01]  /*1bc0*/  IMAD R4, R4, UR30, RZ ;  /* 0x0000001e04047c24 */ /* 0x000fe2000f8e02ff */
[----:B------:R-:W-:Y:S01]  /*1bd0*/  UIMAD UR5, UR19, UR8, URZ ;  /* 0x00000008130572a4 */ /* 0x000fe2000f8e023f */
[----:B------:R-:W-:Y:S01]  /*1be0*/  IADD3 R6, P2, R6, UR56, RZ ;  /* 0x0000003806067c10 */ /* 0x000fe2000ff5e0ff */
[----:B------:R-:W-:Y:S01]  /*1bf0*/  USHF.R.S32.HI UR28, URZ, 0x1f, UR57 ;  /* 0x0000001f3f1c7899 */ /* 0x000fe20008011439 */
[----:B------:R-:W-:Y:S01]  /*1c00*/  IMAD R8, R3, UR31, R4 ;  /* 0x0000001f03087c24 */ /* 0x000fe2000f8e0204 */
[----:B------:R-:W-:Y:S01]  /*1c10*/  IADD3 R4, P0, R250, UR7, RZ ;  /* 0x00000007fa047c10 */ /* 0x000fe2000ff1e0ff */
[----:B------:R-:W-:Y:S01]  /*1c20*/  IMAD.U32 R3, RZ, RZ, UR8 ;  /* 0x00000008ff037e24 */ /* 0x000fe2000f8e00ff */
[----:B------:R-:W-:Y:S01]  /*1c30*/  ULDC.64 UR12, c[0x0][0x428] ;  /* 0x00010a00000c7ab9 */ /* 0x000fe20000000a00 */
[----:B------:R-:W-:Y:S01]  /*1c40*/  UIMAD UR7, UR18, UR9, UR5 ;  /* 0x00000009120772a4 */ /* 0x000fe2000f8e0205 */
[----:B------:R-:W-:Y:S01]  /*1c50*/  IADD3.X R5, R251, UR48, RZ, P0, !PT ;  /* 0x00000030fb057c10 */ /* 0x000fe200087fe4ff */
[----:B------:R-:W-:Y:S01]  /*1c60*/  ULDC.64 UR16, c[0x0][0x258] ;  /* 0x0000960000107ab9 */ /* 0x000fe20000000a00 */
[----:B------:R-:W-:Y:S01]  /*1c70*/  UIMAD UR5, UR28, UR12, URZ ;  /* 0x0000000c1c0572a4 */ /* 0x000fe2000f8e023f */
[----:B------:R-:W-:Y:S01]  /*1c80*/  IADD3.X R7, R7, UR46, R8, P2, !PT ;  /* 0x0000002e07077c10 */ /* 0x000fe200097fe408 */
[----:B------:R-:W-:Y:S01]  /*1c90*/  UIADD3 UR22, -UR6, UR14, UR23 ;  /* 0x0000000e06167290 */ /* 0x000fe2000fffe117 */
[----:B------:R-:W-:Y:S01]  /*1ca0*/  IMAD.WIDE.U32 R4, R3, UR18, R4 ;  /* 0x0000001203047c25 */ /* 0x000fe2000f8e0004 */
[----:B------:R-:W-:Y:S01]  /*1cb0*/  ULDC UR34, c[0x0][0x398] ;  /* 0x0000e60000227ab9 */ /* 0x000fe20000000800 */
[----:B------:R-:W-:Y:S01]  /*1cc0*/  UIMAD UR15, UR28, UR16, URZ ;  /* 0x000000101c0f72a4 */ /* 0x000fe2000f8e023f */
[----:B-1----:R-:W-:Y:S01]  /*1cd0*/  SHF.R.S32.HI R10, RZ, 0x1f, R9 ;  /* 0x0000001fff0a7819 */ /* 0x002fe20000011409 */
[----:B------:R-:W-:Y:S01]  /*1ce0*/  IMAD.U32 R3, RZ, RZ, UR16 ;  /* 0x00000010ff037e24 */ /* 0x000fe2000f8e00ff */
[----:B------:R-:W-:Y:S01]  /*1cf0*/  UIMAD UR13, UR57, UR13, UR5 ;  /* 0x0000000d390d72a4 */ /* 0x000fe2000f8e0205 */
[----:B------:R-:W-:Y:S01]  /*1d00*/  VIADD R5, R5, UR7 ;  /* 0x0000000705057c36 */ /* 0x000fe20008000000 */
[----:B------:R-:W-:Y:S01]  /*1d10*/  UIADD3 UR5, UR22, -UR34, URZ ;  /* 0x8000002216057290 */ /* 0x000fe2000fffe03f */
[----:B------:R-:W-:Y:S01]  /*1d20*/  IMAD.WIDE.U32 R6, R3, UR57, R6 ;  /* 0x0000003903067c25 */ /* 0x000fe2000f8e0006 */
[----:B------:R-:W-:Y:S01]  /*1d30*/  LEA.HI R3, R10, R9, RZ, 0x5 ;  /* 0x000000090a037211 */ /* 0x000fe200078f28ff */
[----:B------:R-:W-:-:S02]  /*1d40*/  UIMAD UR15, UR57, UR17, UR15 ;  /* 0x00000011390f72a4 */ /* 0x000fc4000f8e020f */
[----:B------:R-:W-:Y:S01]  /*1d50*/  USHF.R.S32.HI UR22, URZ, 0x1f, UR5 ;  /* 0x0000001f3f167899 */ /* 0x000fe20008011405 */
[----:B------:R-:W-:Y:S01]  /*1d60*/  LOP3.LUT R3, R3, 0xffffffe0, RZ, 0xc0, !PT ;  /* 0xffffffe003037812 */ /* 0x000fe200078ec0ff */
[----:B------:R-:W-:Y:S01]  /*1d70*/  USHF.L.U32 UR28, UR35, 0x6, URZ ;  /* 0x00000006231c7899 */ /* 0x000fe2000800063f */
[----:B------:R-:W-:Y:S01]  /*1d80*/  IMAD.U32 R8, RZ, RZ, UR12 ;  /* 0x0000000cff087e24 */ /* 0x000fe2000f8e00ff */
[----:B------:R-:W-:Y:S01]  /*1d90*/  ULDC.64 UR18, c[0x0][0x210] ;  /* 0x0000840000127ab9 */ /* 0x000fe20000000a00 */
[----:B------:R-:W-:Y:S01]  /*1da0*/  ULEA.HI UR22, UR22, UR5, URZ, 0x6 ;  /* 0x0000000516167291 */ /* 0x000fe2000f8f303f */
[----:B------:R-:W-:Y:S01]  /*1db0*/  VIADD R7, R7, UR15 ;  /* 0x0000000f07077c36 */ /* 0x000fe20008000000 */
[----:B------:R-:W-:Y:S01]  /*1dc0*/  UIADD3 UR12, UP2, UP0, UR32, UR28, UR47 ;  /* 0x0000001c200c7290 */ /* 0x000fe2000f85e02f */
[C---:B------:R-:W-:Y:S01]  /*1dd0*/  LEA R204, P0, R6.reuse, UR18, 0x1 ;  /* 0x0000001206cc7c11 */ /* 0x040fe2000f8008ff */
[----:B------:R-:W-:Y:S01]  /*1de0*/  USHF.R.S32.HI UR7, URZ, 0x1f, UR28 ;  /* 0x0000001f3f077899 */ /* 0x000fe2000801141c */
[----:B------:R-:W-:Y:S01]  /*1df0*/  IMAD.IADD R3, R9, 0x1, -R3 ;  /* 0x0000000109037824 */ /* 0x000fe200078e0a03 */
[----:B------:R-:W-:Y:S01]  /*1e00*/  USHF.R.S32.HI UR22, URZ, 0x6, UR22 ;  /* 0x000000063f167899 */ /* 0x000fe20008011416 */
[----:B------:R-:W-:Y:S01]  /*1e10*/  LEA.HI.X R205, R6, UR19, R7, 0x1, P0 ;  /* 0x0000001306cd7c11 */ /* 0x000fe200080f0c07 */
[----:B------:R-:W-:Y:S01]  /*1e20*/  UIADD3.X UR5, UR50, UR7, UR54, UP2, UP0 ;  /* 0x0000000732057290 */ /* 0x000fe200097e0436 */
[----:B------:R-:W-:Y:S01]  /*1e30*/  IMAD R6, R252, UR35, R3 ;  /* 0x00000023fc067c24 */ /* 0x000fe2000f8e0203 */
[----:B------:R-:W-:Y:S01]  /*1e40*/  UIADD3 UR7, UP3, UP2, UR53, UR12, UR55 ;  /* 0x0000000c35077290 */ /* 0x000fe2000fa7e037 */
[----:B------:R-:W-:Y:S01]  /*1e50*/  IMAD.WIDE.U32 R4, R8, UR57, R4 ;  /* 0x0000003908047c25 */ /* 0x000fe2000f8e0004 */
[----:B------:R-:W-:-:S02]  /*1e60*/  UISETP.LT.AND UP0, UPT, URZ, UR22, UPT ;  /* 0x000000163f00728c */ /* 0x000fc4000bf01270 */
[----:B------:R-:W-:Y:S01]  /*1e70*/  UIADD3.X UR5, UR52, UR5, UR44, UP3, UP2 ;  /* 0x0000000534057290 */ /* 0x000fe20009fe442c */
[----:B------:R-:W-:Y:S01]  /*1e80*/  VIADD R5, R5, UR13 ;  /* 0x0000000d05057c36 */ /* 0x000fe20008000000 */
[----:B------:R-:W-:Y:S01]  /*1e90*/  USEL UR22, URZ, UR22, !UP0 ;  /* 0x000000163f167287 */ /* 0x000fe2000c000000 */
[----:B------:R-:W-:Y:S01]  /*1ea0*/  IADD3 R3, P0, R6, UR7, RZ ;  /* 0x0000000706037c10 */ /* 0x000fe2000ff1e0ff */
[----:B------:R-:W-:Y:S01]  /*1eb0*/  ULDC.64 UR16, c[0x0][0x400] ;  /* 0x0001000000107ab9 */ /* 0x000fe20000000a00 */
[----:B------:R-:W-:Y:S01]  /*1ec0*/  IMAD R7, R22, UR8, RZ ;  /* 0x0000000816077c24 */ /* 0x000fe2000f8e02ff */
[----:B------:R-:W-:Y:S01]  /*1ed0*/  UISETP.GT.AND UP0, UPT, UR29, UR22, UPT ;  /* 0x000000161d00728c */ /* 0x000fe2000bf04270 */
[----:B------:R-:W-:Y:S01]  /*1ee0*/  LEA.HI.X.SX32 R6, R6, UR5, 0x1, P0 ;  /* 0x0000000506067c11 */ /* 0x000fe200080f0eff */
[----:B------:R-:W-:Y:S01]  /*1ef0*/  ULDC.64 UR36, c[0x0][0x478] ;  /* 0x00011e0000247ab9 */ /* 0x000fe20000000a00 */
[C---:B------:R-:W-:Y:S01]  /*1f00*/  LEA R197, P0, R3.reuse, UR16, 0x2 ;  /* 0x0000001003c57c11 */ /* 0x040fe2000f8010ff */
[C---:B------:R-:W-:Y:S01]  /*1f10*/  IMAD R7, R240.reuse, UR9, R7 ;  /* 0x00000009f0077c24 */ /* 0x040fe2000f8e0207 */
[----:B------:R-:W-:Y:S01]  /*1f20*/  ULDC.64 UR30, c[0x0][0x3e0] ;  /* 0x0000f800001e7ab9 */ /* 0x000fe20000000a00 */
[----:B------:R-:W-:Y:S01]  /*1f30*/  IMAD.WIDE.U32 R4, R240, UR8, R4 ;  /* 0x00000008f0047c25 */ /* 0x000fe2000f8e0004 */
[----:B------:R-:W-:Y:S01]  /*1f40*/  LEA.HI.X R196, R3, UR17, R6, 0x2, P0 ;  /* 0x0000001103c47c11 */ /* 0x000fe200080f1406 */
[----:B------:R-:W-:Y:S01]  /*1f50*/  UIMAD.WIDE UR8, UR33, 0x4, UR36 ;  /* 0x00000004210878a5 */ /* 0x000fe2000f8e0224 */
[----:B------:R-:W-:Y:S01]  /*1f60*/  PLOP3.LUT P0, PT, PT, PT, UP0, 0x80, 0x0 ;  /* 0x000000000000781c */ /* 0x000fe20003f0f008 */
[----:B------:R-:W-:Y:S01]  /*1f70*/  IMAD.IADD R5, R5, 0x1, R7 ;  /* 0x0000000105057824 */ /* 0x000fe200078e0207 */
[----:B------:R-:W-:Y:S01]  /*1f80*/  LEA R202, P2, R4, UR30, 0x1 ;  /* 0x0000001e04ca7c11 */ /* 0x000fe2000f8408ff */
[----:B------:R-:W-:Y:S01]  /*1f90*/  UIADD3 UR7, UR29, -0x1, URZ ;  /* 0xffffffff1d077890 */ /* 0x000fe2000fffe03f */
[----:B------:R-:W-:-:S02]  /*1fa0*/  UMOV UR17, UR24 ;  /* 0x0000001800117c82 */ /* 0x000fc40008000000 */
[----:B------:R-:W-:Y:S01]  /*1fb0*/  LEA.HI.X R203, R4, UR31, R5, 0x1, P2 ;  /* 0x0000001f04cb7c11 */ /* 0x000fe200090f0c05 */
[----:B------:R-:W-:Y:S01]  /*1fc0*/  UMOV UR16, UR25 ;  /* 0x0000001900107c82 */ /* 0x000fe20008000000 */
[----:B------:R-:W-:Y:S01]  /*1fd0*/  UMOV UR19, UR8 ;  /* 0x0000000800137c82 */ /* 0x000fe20008000000 */
[----:B------:R-:W-:-:S04]  /*1fe0*/  UMOV UR18, UR9 ;  /* 0x0000000900127c82 */ /* 0x000fc80008000000 */
        /* <DEDUP_REMOVED lines=20> */
.L_x_1148:
        /* <DEDUP_REMOVED lines=19> */
.L_x_1149:
        /* <DEDUP_REMOVED lines=32> */
.L_x_1151:
[----:B------:R-:W-:Y:S05]  /*2460*/  BSYNC B0 ;  /* 0x0000000000007941 */ /* 0x000fea0003800000 */
.L_x_1150:
        /* <DEDUP_REMOVED lines=15> */
.L_x_1153:
[----:B------:R-:W-:Y:S05]  /*2560*/  BSYNC B0 ;  /* 0x0000000000007941 */ /* 0x000fea0003800000 */
.L_x_1152:
        /* <DEDUP_REMOVED lines=28> */
.L_x_1155:
[----:B------:R-:W-:Y:S05]  /*2730*/  BSYNC B0 ;  /* 0x0000000000007941 */ /* 0x000fea0003800000 */
.L_x_1154:
        /* <DEDUP_REMOVED lines=15> */
.L_x_1147:
[----:B------:R-:W-:Y:S01]  /*2830*/  UIMAD UR5, UR39, UR26, URZ ;  /* 0x0000001a270572a4 */ /* 0x000fe2000f8e023f */
[----:B------:R-:W-:Y:S01]  /*2840*/  IMAD.U32 R6, RZ, RZ, UR26 ;  /* 0x0000001aff067e24 */ /* 0x000fe2000f8e00ff */
[----:B------:R-:W-:Y:S01]  /*2850*/  UIMAD UR9, UR39, UR20, URZ ;  /* 0x00000014270972a4 */ /* 0x000fe2000f8e023f */
[----:B------:R-:W-:Y:S01]  /*2860*/  IMAD.U32 R4, RZ, RZ, UR20 ;  /* 0x00000014ff047e24 */ /* 0x000fe2000f8e00ff */
[----:B------:R-:W-:Y:S01]  /*2870*/  UIMAD UR8, UR40, -0x80, UR6 ;  /* 0xffffff80280878a4 */ /* 0x000fe2000f8e0206 */
[--C-:B------:R-:W-:Y:S01]  /*2880*/  IMAD.WIDE.U32 R6, R6, UR23, R250.reuse ;  /* 0x0000001706067c25 */ /* 0x100fe2000f8e00fa */
[----:B------:R-:W-:Y:S02]  /*2890*/  UIMAD UR12, UR23, UR27, UR5 ;  /* 0x0000001b170c72a4 */ /* 0x000fe4000f8e0205 */
[----:B------:R-:W-:Y:S01]  /*28a0*/  UIMAD UR9, UR23, UR21, UR9 ;  /* 0x00000015170972a4 */ /* 0x000fe2000f8e0209 */
[----:B------:R-:W-:Y:S01]  /*28b0*/  VIADD R10, R240, 0x40 ;  /* 0x00000040f00a7836 */ /* 0x000fe20000000000 */
[----:B------:R-:W-:Y:S01]  /*28c0*/  UIMAD UR5, UR7, -0x40, UR14 ;  /* 0xffffffc0070578a4 */ /* 0x000fe2000f8e020e */
[----:B------:R-:W-:Y:S01]  /*28d0*/  IMAD.WIDE.U32 R4, R4, UR23, R250 ;  /* 0x0000001704047c25 */ /* 0x000fe2000f8e00fa */
[----:B------:R-:W-:-:S03]  /*28e0*/  ISETP.GE.AND P2, PT, R240, UR8, PT ;  /* 0x00000008f0007c0c */ /* 0x000fc6000bf46270 */
[----:B------:R-:W-:Y:S01]  /*28f0*/  VIADD R3, R241, 0x8 ;  /* 0x00000008f1037836 */ /* 0x000fe20000000000 */
[----:B------:R-:W-:Y:S01]  /*2900*/  IADD3 R8, P3, R6, UR49, RZ ;  /* 0x0000003106087c10 */ /* 0x000fe2000ff7e0ff */
[----:B------:R-:W-:Y:S01]  /*2910*/  IMAD.U32 R9, RZ, RZ, UR12 ;  /* 0x0000000cff097e24 */ /* 0x000fe2000f8e00ff */
[----:B------:R-:W-:Y:S01]  /*2920*/  ISETP.GE.AND P1, PT, R10, UR8, PT ;  /* 0x000000080a007c0c */ /* 0x000fe2000bf26270 */
[----:B------:R-:W-:Y:S01]  /*2930*/  ULDC.64 UR12, c[0x0][0x260] ;  /* 0x00009800000c7ab9 */ /* 0x000fe20000000a00 */
[----:B------:R-:W-:Y:S01]  /*2940*/  IADD3 R6, P0, R4, UR38, RZ ;  /* 0x0000002604067c10 */ /* 0x000fe2000ff1e0ff */
[----:B------:R-:W-:Y:S01]  /*2950*/  IMAD.U32 R4, RZ, RZ, UR9 ;  /* 0x00000009ff047e24 */ /* 0x000fe2000f8e00ff */
[----:B------:R-:W-:Y:S01]  /*2960*/  ISETP.GE.AND P6, PT, R3, UR5, PT ;  /* 0x0000000503007c0c */ /* 0x000fe2000bfc6270 */
[----:B------:R-:W-:Y:S01]  /*2970*/  ULDC.64 UR8, c[0x0][0x268] ;  /* 0x00009a0000087ab9 */ /* 0x000fe20000000a00 */
[----:B------:R-:W-:Y:S01]  /*2980*/  IADD3.X R9, R7, UR51, R9, P3, !PT ;  /* 0x0000003307097c10 */ /* 0x000fe20009ffe409 */
[----:B------:R-:W-:Y:S01]  /*2990*/  IMAD R3, R11, UR12, RZ ;  /* 0x0000000c0b037c24 */ /* 0x000fe2000f8e02ff */
[----:B------:R-:W-:Y:S01]  /*29a0*/  IADD3.X R7, R5, UR41, R4, P0, !PT ;  /* 0x0000002905077c10 */ /* 0x000fe200087fe404 */
[----:B------:R-:W-:Y:S01]  /*29b0*/  VIADD R10, R241, 0x20 ;  /* 0x00000020f10a7836 */ /* 0x000fe20000000000 */
[----:B------:R-:W1:Y:S01]  /*29c0*/  @!P2 LDC.64 R20, c[0x0][0x218] ;  /* 0x00008600ff14ab82 */ /* 0x000e620000000a00 */
[----:B------:R-:W-:-:S02]  /*29d0*/  IMAD R11, R11, UR8, RZ ;  /* 0x000000080b0b7c24 */ /* 0x000fc4000f8e02ff */
[----:B------:R-:W-:Y:S01]  /*29e0*/  IMAD.MOV.U32 R237, RZ, RZ, 0x7f800000 ;  /* 0x7f800000ffed7424 */ /* 0x000fe200078e00ff */
[----:B------:R-:W-:Y:S01]  /*29f0*/  ISETP.GE.AND P5, PT, R10, UR5, PT ;  /* 0x000000050a007c0c */ /* 0x000fe2000bfa6270 */
[----:B------:R-:W-:Y:S01]  /*2a00*/  IMAD R3, R0, UR13, R3 ;  /* 0x0000000d00037c24 */ /* 0x000fe2000f8e0203 */
[----:B------:R-:W-:Y:S01]  /*2a10*/  @!P1 IADD3 R10, P0, R240, 0x40, RZ ;  /* 0x00000040f00a9810 */ /* 0x000fe20007f1e0ff */
[----:B------:R-:W-:Y:S01]  /*2a20*/  IMAD.WIDE.U32 R4, R0, UR12, R8 ;  /* 0x0000000c00047c25 */ /* 0x000fe2000f8e0008 */
[----:B------:R-:W2:Y:S03]  /*2a30*/  @!P1 LDC.64 R18, c[0x0][0x218] ;  /* 0x00008600ff129b82 */ /* 0x000ea60000000a00 */
[----:B------:R-:W-:Y:S02]  /*2a40*/  IMAD.MOV.U32 R238, RZ, RZ, 0x7f800000 ;  /* 0x7f800000ffee7424 */ /* 0x000fe400078e00ff */
[----:B------:R-:W-:-:S02]  /*2a50*/  IMAD.MOV.U32 R235, RZ, RZ, 0x7f800000 ;  /* 0x7f800000ffeb7424 */ /* 0x000fc400078e00ff */
[----:B------:R-:W-:Y:S01]  /*2a60*/  IMAD.MOV.U32 R236, RZ, RZ, 0x7f800000 ;  /* 0x7f800000ffec7424 */ /* 0x000fe200078e00ff */
[----:B------:R-:W-:Y:S01]  /*2a70*/  UIMAD UR37, UR35, 0x28, URZ ;  /* 0x00000028232578a4 */ /* 0x000fe2000f8e023f */
[C---:B------:R-:W-:Y:S01]  /*2a80*/  IMAD R11, R0.reuse, UR9, R11 ;  /* 0x00000009000b7c24 */ /* 0x040fe2000f8e020b */
[----:B------:R-:W-:Y:S01]  /*2a90*/  UIMAD UR36, UR35, 0x30, URZ ;  /* 0x00000030232478a4 */ /* 0x000fe2000f8e023f */
[----:B------:R-:W-:Y:S01]  /*2aa0*/  IMAD.WIDE.U32 R6, R0, UR8, R6 ;  /* 0x0000000800067c25 */ /* 0x000fe2000f8e0006 */
[----:B------:R-:W-:Y:S01]  /*2ab0*/  ULEA.HI UR8, UR7, UR7, URZ, 0x1 ;  /* 0x0000000707087291 */ /* 0x000fe2000f8f083f */
[----:B------:R-:W-:Y:S02]  /*2ac0*/  ULDC UR15, c[0x0][0x394] ;  /* 0x0000e500000f7ab9 */ /* 0x000fe40000000800 */
[----:B------:R-:W-:Y:S01]  /*2ad0*/  @!P2 IMAD R0, R22, UR26, RZ ;  /* 0x0000001a1600ac24 */ /* 0x000fe2000f8e02ff */
[----:B------:R-:W-:Y:S01]  /*2ae0*/  ULOP3.LUT UR8, UR8, 0xfffffffe, URZ, 0xc0, !UPT ;  /* 0xfffffffe08087892 */ /* 0x000fe2000f8ec03f */
[----:B------:R-:W-:Y:S01]  /*2af0*/  IMAD.IADD R5, R5, 0x1, R3 ;  /* 0x0000000105057824 */ /* 0x000fe200078e0203 */
[----:B------:R-:W-:Y:S01]  /*2b00*/  ULDC UR44, c[0x0][0x398] ;  /* 0x0000e600002c7ab9 */ /* 0x000fe20000000800 */
[C---:B------:R-:W-:Y:S01]  /*2b10*/  @!P2 IMAD R3, R240.reuse, UR27, R0 ;  /* 0x0000001bf003ac24 */ /* 0x040fe2000f8e0200 */
[----:B------:R-:W-:Y:S01]  /*2b20*/  UIADD3 UR8, UR7, -UR8, URZ ;  /* 0x8000000807087290 */ /* 0x000fe2000fffe03f */
[----:B------:R-:W-:Y:S01]  /*2b30*/  @!P1 IMAD.X R0, RZ, RZ, R22, P0 ;  /* 0x000000ffff009224 */ /* 0x000fe200000e0616 */
[C---:B------:R-:W-:Y:S01]  /*2b40*/  @!P1 IADD3 R12, P0, R240.reuse, 0x40, RZ ;  /* 0x00000040f00c9810 */ /* 0x040fe20007f1e0ff */
[----:B------:R-:W-:Y:S01]  /*2b50*/  @!P2 IMAD.WIDE.U32 R8, R240, UR26, R4 ;  /* 0x0000001af008ac25 */ /* 0x000fe2000f8e0004 */
[----:B------:R-:W-:-:S03]  /*2b60*/  UISETP.NE.AND UP0, UPT, UR8, 0x1, UPT ;  /* 0x000000010800788c */ /* 0x000fc6000bf05270 */
[----:B------:R-:W-:Y:S02]  /*2b70*/  @!P1 IMAD R0, R0, UR26, RZ ;  /* 0x0000001a00009c24 */ /* 0x000fe4000f8e02ff */
[----:B------:R-:W-:Y:S01]  /*2b80*/  IMAD R239, RZ, RZ, -UR28 ;  /* 0x8000001cffef7e24 */ /* 0x000fe2000f8e02ff */
[----:B------:R-:W-:Y:S01]  /*2b90*/  CS2R R126, SRZ ;  /* 0x00000000007e7805 */ /* 0x000fe2000001ff00 */
[----:B------:R-:W-:Y:S01]  /*2ba0*/  @!P2 IMAD.IADD R3, R9, 0x1, R3 ;  /* 0x000000010903a824 */ /* 0x000fe200078e0203 */
[----:B------:R-:W-:Y:S01]  /*2bb0*/  CS2R R124, SRZ ;  /* 0x00000000007c7805 */ /* 0x000fe2000001ff00 */
[----:B------:R-:W-:Y:S01]  /*2bc0*/  @!P1 IMAD R9, R10, UR27, R0 ;  /* 0x0000001b0a099c24 */ /* 0x000fe2000f8e0200 */
[----:B------:R-:W-:Y:S01]  /*2bd0*/  CS2R R130, SRZ ;  /* 0x0000000000827805 */ /* 0x000fe2000001ff00 */
[----:B------:R-:W-:Y:S01]  /*2be0*/  @!P1 IMAD.X R0, RZ, RZ, R22, P0 ;  /* 0x000000ffff009224 */ /* 0x000fe200000e0616 */
[----:B------:R-:W-:Y:S01]  /*2bf0*/  PLOP3.LUT P0, PT, PT, PT, UP4, 0x80, 0x0 ;  /* 0x000000000000781c */ /* 0x000fe20003f0f048 */
[----:B------:R-:W-:Y:S01]  /*2c00*/  @!P1 IMAD.MOV.U32 R16, RZ, RZ, R4 ;  /* 0x000000ffff109224 */ /* 0x000fe200078e0004 */
[C---:B-1----:R-:W-:Y:S01]  /*2c10*/  @!P2 LEA R4, P3, R8.reuse, R20, 0x1 ;  /* 0x000000140804a211 */ /* 0x042fe200078608ff */
[----:B------:R-:W-:Y:S01]  /*2c20*/  @!P1 IMAD.MOV.U32 R17, RZ, RZ, R5 ;  /* 0x000000ffff119224 */ /* 0x000fe200078e0005 */
[----:B------:R-:W-:Y:S01]  /*2c30*/  CS2R R128, SRZ ;  /* 0x0000000000807805 */ /* 0x000fe2000001ff00 */
[----:B------:R-:W-:Y:S01]  /*2c40*/  IMAD.IADD R7, R7, 0x1, R11 ;  /* 0x0000000107077824 */ /* 0x000fe200078e020b */
[----:B------:R-:W-:Y:S01]  /*2c50*/  @!P2 LEA.HI.X R5, R8, R21, R3, 0x1, P3 ;  /* 0x000000150805a211 */ /* 0x000fe200018f0c03 */
[----:B------:R-:W-:Y:S01]  /*2c60*/  @!P1 IMAD.WIDE.U32 R10, R10, UR26, R16 ;  /* 0x0000001a0a0a9c25 */ /* 0x000fe2000f8e0010 */
[----:B------:R-:W-:Y:S01]  /*2c70*/  ISETP.GE.AND P3, PT, R240, UR5, PT ;  /* 0x00000005f0007c0c */ /* 0x000fe2000bf66270 */
[----:B------:R-:W1:Y:S01]  /*2c80*/  @!P1 LDC.64 R16, c[0x0][0x220] ;  /* 0x00008800ff109b82 */ /* 0x000e620000000a00 */
[----:B------:R-:W-:Y:S01]  /*2c90*/  CS2R R122, SRZ ;  /* 0x00000000007a7805 */ /* 0x000fe2000001ff00 */
[----:B------:R-:W-:Y:S01]  /*2ca0*/  @!P1 IMAD.IADD R9, R11, 0x1, R9 ;  /* 0x000000010b099824 */ /* 0x000fe200078e0209 */
[----:B--2---:R-:W-:-:S05]  /*2cb0*/  @!P1 LEA R8, P4, R10, R18, 0x1 ;  /* 0x000000120a089211 */ /* 0x004fca00078808ff */
[----:B------:R-:W-:Y:S01]  /*2cc0*/  @P0 BAR.SYNC.DEFER_BLOCKING 0x0 ;  /* 0x0000000000000b1d */ /* 0x000fe20000010000 */
[--C-:B------:R-:W-:Y:S01]  /*2cd0*/  @!P1 IMAD.MOV.U32 R14, RZ, RZ, R6.reuse ;  /* 0x000000ffff0e9224 */ /* 0x100fe200078e0006 */
[----:B------:R-:W-:Y:S01]  /*2ce0*/  PLOP3.LUT P0, PT, PT, PT, UP0, 0x80, 0x0 ;  /* 0x000000000000781c */ /* 0x000fe20003f0f008 */
[----:B------:R-:W-:Y:S01]  /*2cf0*/  @!P1 IMAD.MOV.U32 R15, RZ, RZ, R7 ;  /* 0x000000ffff0f9224 */ /* 0x000fe200078e0007 */
[----:B------:R-:W-:Y:S01]  /*2d00*/  @!P1 LEA.HI.X R9, R10, R19, R9, 0x1, P4 ;  /* 0x000000130a099211 */ /* 0x000fe200020f0c09 */
[----:B------:R-:W-:Y:S01]  /*2d10*/  @!P1 IMAD R0, R0, UR20, RZ ;  /* 0x0000001400009c24 */ /* 0x000fe2000f8e02ff */
[----:B------:R-:W-:Y:S01]  /*2d20*/  ISETP.GE.AND P4, PT, R241, UR5, PT ;  /* 0x00000005f1007c0c */ /* 0x000fe2000bf86270 */
[----:B------:R-:W-:Y:S01]  /*2d30*/  @!P2 IMAD.WIDE.U32 R10, R240, UR20, R6 ;  /* 0x00000014f00aac25 */ /* 0x000fe2000f8e0006 */
[----:B------:R-:W-:Y:S01]  /*2d40*/  CS2R R120, SRZ ;  /* 0x0000000000787805 */ /* 0x000fe2000001ff00 */
[----:B------:R-:W2:Y:S01]  /*2d50*/  @!P2 LDC.64 R6, c[0x0][0x220] ;  /* 0x00008800ff06ab82 */ /* 0x000ea20000000a00 */
[----:B------:R-:W-:Y:S01]  /*2d60*/  CS2R R118, SRZ ;  /* 0x0000000000767805 */ /* 0x000fe2000001ff00 */
[----:B------:R-:W-:Y:S01]  /*2d70*/  @!P2 IMAD R3, R22, UR20, RZ ;  /* 0x000000141603ac24 */ /* 0x000fe2000f8e02ff */
[----:B------:R-:W-:Y:S01]  /*2d80*/  CS2R R116, SRZ ;  /* 0x0000000000747805 */ /* 0x000fe2000001ff00 */
[----:B------:R-:W-:Y:S01]  /*2d90*/  @!P1 IMAD R18, R12, UR21, R0 ;  /* 0x000000150c129c24 */ /* 0x000fe2000f8e0200 */
[----:B------:R-:W-:Y:S01]  /*2da0*/  LEA R0, R246, UR4, 0x1 ;  /* 0x00000004f6007c11 */ /* 0x000fe2000f8e08ff */
[----:B------:R-:W-:Y:S01]  /*2db0*/  @!P1 IMAD.WIDE.U32 R12, R12, UR20, R14 ;  /* 0x000000140c0c9c25 */ /* 0x000fe2000f8e000e */
[----:B------:R-:W-:-:S02]  /*2dc0*/  CS2R R110, SRZ ;  /* 0x00000000006e7805 */ /* 0x000fc4000001ff00 */
[----:B------:R-:W-:Y:S02]  /*2dd0*/  CS2R R108, SRZ ;  /* 0x00000000006c7805 */ /* 0x000fe4000001ff00 */
[----:B------:R-:W-:Y:S01]  /*2de0*/  CS2R R114, SRZ ;  /* 0x0000000000727805 */ /* 0x000fe2000001ff00 */
[----:B------:R-:W-:Y:S01]  /*2df0*/  @!P2 IMAD R14, R240, UR21, R3 ;  /* 0x00000015f00eac24 */ /* 0x000fe2000f8e0203 */
[----:B------:R-:W-:Y:S01]  /*2e00*/  CS2R R112, SRZ ;  /* 0x0000000000707805 */ /* 0x000fe2000001ff00 */
[----:B------:R-:W-:Y:S01]  /*2e10*/  VIADD R3, R246, 0x1800 ;  /* 0x00001800f6037836 */ /* 0x000fe20000000000 */
[----:B------:R-:W-:Y:S01]  /*2e20*/  CS2R R106, SRZ ;  /* 0x00000000006a7805 */ /* 0x000fe2000001ff00 */
[----:B------:R-:W-:Y:S01]  /*2e30*/  IMAD.SHL.U32 R245, R241, 0x4, RZ ;  /* 0x00000004f1f57824 */ /* 0x000fe200078e00ff */
[----:B------:R-:W-:Y:S01]  /*2e40*/  @P3 STS [R0+0x6000], RZ ;  /* 0x006000ff00003388 */ /* 0x000fe20000000800 */
[----:B------:R-:W-:Y:S02]  /*2e50*/  CS2R R104, SRZ ;  /* 0x0000000000687805 */ /* 0x000fe4000001ff00 */
[----:B------:R-:W-:-:S02]  /*2e60*/  SEL R3, R3, R246, !P0 ;  /* 0x000000f603037207 */ /* 0x000fc40004000000 */
[----:B------:R-:W-:Y:S01]  /*2e70*/  CS2R R102, SRZ ;  /* 0x0000000000667805 */ /* 0x000fe2000001ff00 */
[----:B------:R-:W-:Y:S01]  /*2e80*/  @P3 STS [R0+0x6004], RZ ;  /* 0x006004ff00003388 */ /* 0x000fe20000000800 */
[----:B------:R-:W-:Y:S02]  /*2e90*/  CS2R R100, SRZ ;  /* 0x0000000000647805 */ /* 0x000fe4000001ff00 */
[----:B------:R-:W-:Y:S01]  /*2ea0*/  LEA R206, R3, UR4, 0x1 ;  /* 0x0000000403ce7c11 */ /* 0x000fe2000f8e08ff */
[----:B------:R-:W-:Y:S01]  /*2eb0*/  @!P2 IMAD.IADD R3, R11, 0x1, R14 ;  /* 0x000000010b03a824 */ /* 0x000fe200078e020e */
[----:B------:R-:W-:Y:S01]  /*2ec0*/  @P3 STS.64 [R0+0x6008], RZ ;  /* 0x006008ff00003388 */ /* 0x000fe20000000a00 */
        /* <DEDUP_REMOVED lines=22> */
[----:B------:R-:W-:Y:S01]  /*3030*/  @!P3 LDGSTS.E.BYPASS.LTC128B.128 [R0+0x8000], desc[UR10][R202.64+0x80] ;  /* 0x08000080ca00bfae */ /* 0x000fe2000b901d4a */
[----:B------:R-:W-:-:S02]  /*3040*/  CS2R R68, SRZ ;  /* 0x0000000000447805 */ /* 0x000fc4000001ff00 */
[----:B------:R-:W-:Y:S02]  /*3050*/  CS2R R62, SRZ ;  /* 0x00000000003e7805 */ /* 0x000fe4000001ff00 */
[----:B------:R-:W-:Y:S01]  /*3060*/  CS2R R60, SRZ ;  /* 0x00000000003c7805 */ /* 0x000fe2000001ff00 */
        /* <DEDUP_REMOVED lines=18> */
[----:B------:R-:W-:Y:S01]  /*3190*/  CS2R R36, SRZ ;  /* 0x0000000000247805 */ /* 0x000fe2000001ff00 */
[----:B------:R-:W-:Y:S01]  /*31a0*/  UIMAD UR39, UR35, 0x18, URZ ;  /* 0x00000018232778a4 */ /* 0x000fe2000f8e023f */
[----:B------:R-:W-:Y:S01]  /*31b0*/  @P3 STS [R206+0x1004], RZ ;  /* 0x001004ffce003388 */ /* 0x000fe20000000800 */
[----:B------:R-:W-:Y:S01]  /*31c0*/  USHF.L.U32 UR38, UR35, 0x5, URZ ;  /* 0x0000000523267899 */ /* 0x000fe2000800063f */
[----:B------:R-:W-:-:S02]  /*31d0*/  ULDC UR8, c[0x0][0x2ec] ;  /* 0x0000bb0000087ab9 */ /* 0x000fc40000000800 */
        /* <DEDUP_REMOVED lines=12> */
[----:B--2---:R-:W-:-:S03]  /*32a0*/  @!P2 LEA R6, P3, R10, R6, 0x1 ;  /* 0x000000060a06a211 */ /* 0x004fc600078608ff */
[----:B------:R-:W-:Y:S01]  /*32b0*/  @P2 STS [R0+0x9000], RZ ;  /* 0x009000ff00002388 */ /* 0x000fe20000000800 */
[----:B------:R-:W-:Y:S01]  /*32c0*/  @!P2 LEA.HI.X R7, R10, R7, R3, 0x1, P3 ;  /* 0x000000070a07a211 */ /* 0x000fe200018f0c03 */
[----:B------:R-:W-:Y:S02]  /*32d0*/  @!P1 IMAD.IADD R3, R13, 0x1, R18 ;  /* 0x000000010d039824 */ /* 0x000fe400078e0212 */
        /* <DEDUP_REMOVED lines=19> */
[----:B-1----:R-:W-:-:S03]  /*3410*/  @!P1 LEA R4, P3, R12, R16, 0x1 ;  /* 0x000000100c049211 */ /* 0x002fc600078608ff */
[----:B------:R-:W-:Y:S01]  /*3420*/  @P2 STS [R0+0xf000], RZ ;  /* 0x00f000ff00002388 */ /* 0x000fe20000000800 */
[----:B------:R-:W-:Y:S01]  /*3430*/  @!P1 LEA.HI.X R5, R12, R17, R3, 0x1, P3 ;  /* 0x000000110c059211 */ /* 0x000fe200018f0c03 */
[----:B------:R-:W-:Y:S02]  /*3440*/  VIADD R3, R241, 0x28 ;  /* 0x00000028f1037836 */ /* 0x000fe40000000000 */
        /* <DEDUP_REMOVED lines=8> */
[----:B--2---:R-:W-:-:S03]  /*34d0*/  SHF.R.S32.HI R8, RZ, 0x1f, R241 ;  /* 0x0000001fff087819 */ /* 0x004fc600000114f1 */
        /* <DEDUP_REMOVED lines=42> */
[----:B------:R-:W-:Y:S01]  /*3780*/  SHF.L.U64.HI R244, R241, 0x2, R8 ;  /* 0x00000002f1f47819 */ /* 0x000fe20000010208 */
[----:B------:R-:W-:Y:S01]  /*3790*/  UIADD3 UR23, UR20, UR24, URZ ;  /* 0x0000001814177290 */ /* 0x000fe2000fffe03f */
[----:B------:R-:W-:Y:S01]  /*37a0*/  LEA R3, R0, UR4, 0x1 ;  /* 0x0000000400037c11 */ /* 0x000fe2000f8e08ff */
[----:B------:R-:W-:-:S02]  /*37b0*/  UIADD3 UR41, UR5, -UR34, URZ ;  /* 0x8000002205297290 */ /* 0x000fc4000fffe03f */
[----:B------:R-:W-:Y:S02]  /*37c0*/  UIMAD UR35, UR35, 0x38, URZ ;  /* 0x00000038232378a4 */ /* 0x000fe4000f8e023f */
[----:B------:R-:W-:Y:S02]  /*37d0*/  UIADD3 UR34, UR20, UR28, URZ ;  /* 0x0000001c14227290 */ /* 0x000fe4000fffe03f */
[----:B------:R-:W-:Y:S01]  /*37e0*/  UIADD3 UR33, UR20, UR23, URZ ;  /* 0x0000001714217290 */ /* 0x000fe2000fffe03f */
[----:B-1----:R-:W-:-:S11]  /*37f0*/  ULDC UR5, c[0x0][0x39c] ;  /* 0x0000e70000057ab9 */ /* 0x002fd60000000800 */
.L_x_1161:
        /* <DEDUP_REMOVED lines=197> */
.L_x_1157:
        /* <DEDUP_REMOVED lines=21> */
[----:B------:R-:W-:Y:S01]  /*45a0*/  VIADD R9, R0, 0x18 ;  /* 0x0000001800097836 */ /* 0x000fe20000000000 */
        /* <DEDUP_REMOVED lines=106> */
.L_x_1158:
        /* <DEDUP_REMOVED lines=11> */
[----:B------:R1:W-:Y:S01]  /*4d00*/  MUFU.EX2 R196, R0 ;  /* 0x0000000000c47308 */ /* 0x0003e20000000800 */
[----:B------:R-:W-:Y:S02]  /*4d10*/  PLOP3.LUT P1, PT, PT, PT, UP3, 0x80, 0x0 ;  /* 0x000000000000781c */ /* 0x000fe40003f2f038 */
        /* <DEDUP_REMOVED lines=97> */
[----:B------:R-:W-:Y:S08]  /*5330*/  LDSM.16.M88.4 R32, [R175+0x6000] ;  /* 0x00600000af20783b */ /* 0x000ff00000000200 */
[----:B------:R-:W2:Y:S08]  /*5340*/  LDSM.16.M88.4 R16, [R172+0xf000] ;  /* 0x00f00000ac10783b */ /* 0x000eb00000000200 */
[----:B------:R-:W3:Y:S01]  /*5350*/  LDSM.16.M88.4 R28, [R175+0x6800] ;  /* 0x00680000af1c783b */ /* 0x000ee20000000200 */
[----:B-1----:R-:W-:Y:S07]  /*5360*/  FFMA.FTZ R0, -R148, R148, 1 ;  /* 0x3f80000094007423 */ /* 0x002fee0000010194 */
[----:B------:R-:W1:Y:S01]  /*5370*/  LDSM.16.M88.4 R132, [R172+0xf400] ;  /* 0x00f40000ac84783b */ /* 0x000e620000000200 */
[----:B------:R-:W-:Y:S07]  /*5380*/  FMUL.FTZ R0, R0, UR5 ;  /* 0x0000000500007c20 */ /* 0x000fee0008410000 */
[----:B------:R-:W-:Y:S08]  /*5390*/  LDSM.16.M88.4 R136, [R176+0x6000] ;  /* 0x00600000b088783b */ /* 0x000ff00000000200 */
        /* <DEDUP_REMOVED lines=70> */
[----:B------:R-:W-:Y:S01]  /*5800*/  FADD.FTZ R8, -R185, R8 ;  /* 0x00000008b9087221 */ /* 0x000fe20000010100 */
[----:B------:R-:W1:Y:S01]  /*5810*/  LDSM.16.M88.4 R4, [R173+0x13400] ;  /* 0x01340000ad04783b */ /* 0x000e620000000200 */
[----:B------:R-:W-:Y:S01]  /*5820*/  FADD.FTZ R10, -R184, R10 ;  /* 0x0000000ab80a7221 */ /* 0x000fe20000010100 */
[----:B------:R-:W-:Y:S01]  /*5830*/  FMUL.FTZ R132, R132, R0 ;  /* 0x0000000084847220 */ /* 0x000fe20000410000 */
[----:B------:R-:W-:Y:S01]  /*5840*/  FADD.FTZ R11, -R184, R11 ;  /* 0x0000000bb80b7221 */ /* 0x000fe20000010100 */
[----:B------:R-:W-:Y:S01]  /*5850*/  FFMA.FTZ R0, -R149, R149, 1 ;  /* 0x3f80000095007423 */ /* 0x000fe20000010195 */
[----:B------:R-:W-:Y:S01]  /*5860*/  FADD.FTZ R9, -R185, R9 ;  /* 0x00000009b9097221 */ /* 0x000fe20000010100 */
[----:B------:R-:W-:Y:S01]  /*5870*/  FMUL.FTZ R146, R208, R8 ;  /* 0x00000008d0927220 */ /* 0x000fe20000410000 */
[----:B------:R-:W-:Y:S01]  /*5880*/  FMUL.FTZ R144, R207, R10 ;  /* 0x0000000acf907220 */ /* 0x000fe20000410000 */
[----:B------:R-:W-:Y:S01]  /*5890*/  FMUL.FTZ R135, R197, R11 ;  /* 0x0000000bc5877220 */ /* 0x000fe20000410000 */
[----:B------:R-:W-:Y:S01]  /*58a0*/  FFMA.FTZ R10, -R152, R152, 1 ;  /* 0x3f800000980a7423 */ /* 0x000fe20000010198 */
[----:B------:R-:W-:Y:S01]  /*58b0*/  FFMA.FTZ R8, -R150, R150, 1 ;  /* 0x3f80000096087423 */ /* 0x000fe20000010196 */
[----:B------:R-:W-:Y:S01]  /*58c0*/  FMUL.FTZ R0, R0, UR5 ;  /* 0x0000000500007c20 */ /* 0x000fe20008410000 */
[----:B------:R-:W-:Y:S01]  /*58d0*/  FMUL.FTZ R145, R145, R9 ;  /* 0x0000000991917220 */ /* 0x000fe20000410000 */
[----:B------:R-:W-:Y:S01]  /*58e0*/  FFMA.FTZ R9, -R151, R151, 1 ;  /* 0x3f80000097097423 */ /* 0x000fe20000010197 */
[----:B------:R-:W-:Y:S01]  /*58f0*/  FMUL.FTZ R10, R10, UR5 ;  /* 0x000000050a0a7c20 */ /* 0x000fe20008410000 */
[----:B------:R-:W-:Y:S01]  /*5900*/  FMUL.FTZ R8, R8, UR5 ;  /* 0x0000000508087c20 */ /* 0x000fe20008410000 */
[----:B------:R-:W-:Y:S01]  /*5910*/  FADD.FTZ R13, -R185, R13 ;  /* 0x0000000db90d7221 */ /* 0x000fe20000010100 */
[----:B------:R-:W-:Y:S01]  /*5920*/  FMUL.FTZ R135, R135, R0 ;  /* 0x0000000087877220 */ /* 0x000fe20000410000 */
[----:B------:R-:W-:Y:S01]  /*5930*/  FADD.FTZ R15, -R184, R15 ;  /* 0x0000000fb80f7221 */ /* 0x000fe20000010100 */
[----:B------:R-:W-:Y:S01]  /*5940*/  FFMA.FTZ R0, -R160, R160, 1 ;  /* 0x3f800000a0007423 */ /* 0x000fe200000101a0 */
[----:B------:R-:W-:Y:S01]  /*5950*/  FMUL.FTZ R9, R9, UR5 ;  /* 0x0000000509097c20 */ /* 0x000fe20008410000 */
[----:B------:R-:W-:Y:S01]  /*5960*/  FMUL.FTZ R11, R196, R10 ;  /* 0x0000000ac40b7220 */ /* 0x000fe20000410000 */
[----:B------:R-:W-:Y:S01]  /*5970*/  FMUL.FTZ R134, R147, R8 ;  /* 0x0000000893867220 */ /* 0x000fe20000410000 */
[----:B------:R-:W-:Y:S01]  /*5980*/  FMUL.FTZ R148, R211, R13 ;  /* 0x0000000dd3947220 */ /* 0x000fe20000410000 */
[----:B------:R-:W-:Y:S01]  /*5990*/  FMUL.FTZ R13, R209, R15 ;  /* 0x0000000fd10d7220 */ /* 0x000fe20000410000 */
[----:B------:R-:W-:Y:S01]  /*59a0*/  FFMA.FTZ R10, -R155, R155, 1 ;  /* 0x3f8000009b0a7423 */ /* 0x000fe2000001019b */
[----:B------:R-:W-:Y:S01]  /*59b0*/  FFMA.FTZ R8, -R153, R153, 1 ;  /* 0x3f80000099087423 */ /* 0x000fe20000010199 */
[----:B------:R-:W-:Y:S01]  /*59c0*/  F2FP.F16.F32.PACK_AB R132, R132, R134 ;  /* 0x000000868484723e */ /* 0x000fe200000000ff */
[----:B------:R-:W-:Y:S01]  /*59d0*/  FMUL.FTZ R0, R0, UR5 ;  /* 0x0000000500007c20 */ /* 0x000fe20008410000 */
[----:B------:R-:W-:Y:S01]  /*59e0*/  FMUL.FTZ R133, R133, R9 ;  /* 0x0000000985857220 */ /* 0x000fe20000410000 */
[----:B------:R-:W-:Y:S01]  /*59f0*/  FADD.FTZ R14, -R184, R14 ;  /* 0x0000000eb80e7221 */ /* 0x000fe20000010100 */
[----:B------:R-:W-:Y:S01]  /*5a00*/  FFMA.FTZ R9, -R154, R154, 1 ;  /* 0x3f8000009a097423 */ /* 0x000fe2000001019a */
[----:B------:R-:W-:Y:S01]  /*5a10*/  FMUL.FTZ R10, R10, UR5 ;  /* 0x000000050a0a7c20 */ /* 0x000fe20008410000 */
[----:B------:R-:W-:Y:S01]  /*5a20*/  FMUL.FTZ R8, R8, UR5 ;  /* 0x0000000508087c20 */ /* 0x000fe20008410000 */
[----:B------:R-:W-:Y:S01]  /*5a30*/  FMUL.FTZ R13, R13, R0 ;  /* 0x000000000d0d7220 */ /* 0x000fe20000410000 */
[----:B------:R-:W-:Y:S01]  /*5a40*/  FADD.FTZ R12, -R185, R12 ;  /* 0x0000000cb90c7221 */ /* 0x000fe20000010100 */
[----:B------:R-:W-:Y:S01]  /*5a50*/  FMUL.FTZ R147, R210, R14 ;  /* 0x0000000ed2937220 */ /* 0x000fe20000410000 */
[----:B------:R-:W-:Y:S01]  /*5a60*/  FADD.FTZ R19, -R187, R19 ;  /* 0x00000013bb137221 */ /* 0x000fe20000010100 */
[----:B------:R-:W-:Y:S01]  /*5a70*/  FFMA.FTZ R0, -R164, R164, 1 ;  /* 0x3f800000a4007423 */ /* 0x000fe200000101a4 */
[----:B------:R-:W-:Y:S01]  /*5a80*/  FMUL.FTZ R9, R9, UR5 ;  /* 0x0000000509097c20 */ /* 0x000fe20008410000 */
[-C--:B-1----:R-:W-:Y:S03]  /*5a90*/  HMMA.16816.F32 R20, R140, R4.reuse, R20 ;  /* 0x000000048c14723c */ /* 0x082fe60000001814 */
[----:B------:R-:W-:Y:S01]  /*5aa0*/  FMUL.FTZ R15, R146, R10 ;  /* 0x0000000a920f7220 */ /* 0x000fe20000410000 */
[----:B------:R-:W-:Y:S01]  /*5ab0*/  FMUL.FTZ R144, R144, R8 ;  /* 0x0000000890907220 */ /* 0x000fe20000410000 */
[----:B------:R-:W-:Y:S01]  /*5ac0*/  FMUL.FTZ R150, R212, R12 ;  /* 0x0000000cd4967220 */ /* 0x000fe20000410000 */
[C---:B------:R-:W-:Y:S05]  /*5ad0*/  HMMA.16816.F32 R24, R136.reuse, R4, R24 ;  /* 0x000000048818723c */ /* 0x040fea0000001818 */
[----:B------:R-:W-:Y:S01]  /*5ae0*/  FMUL.FTZ R19, R213, R19 ;  /* 0x00000013d5137220 */ /* 0x000fe20000410000 */
[-C--:B------:R-:W-:Y:S05]  /*5af0*/  HMMA.16816.F32 R28, R136, R6.reuse, R28 ;  /* 0x00000006881c723c */ /* 0x080fea000000181c */
[----:B------:R-:W-:Y:S01]  /*5b00*/  FFMA.FTZ R5, -R162, R162, 1 ;  /* 0x3f800000a2057423 */ /* 0x000fe200000101a2 */
[----:B------:R-:W-:Y:S01]  /*5b10*/  FFMA.FTZ R4, -R161, R161, 1 ;  /* 0x3f800000a1047423 */ /* 0x000fe200000101a1 */
[----:B------:R-:W-:Y:S01]  /*5b20*/  FFMA.FTZ R8, -R163, R163, 1 ;  /* 0x3f800000a3087423 */ /* 0x000fe200000101a3 */
[----:B------:R-:W-:Y:S01]  /*5b30*/  FMUL.FTZ R0, R0, UR5 ;  /* 0x0000000500007c20 */ /* 0x000fe20008410000 */
[----:B------:R-:W-:Y:S04]  /*5b40*/  HMMA.16816.F32 R32, R140, R6, R32 ;  /* 0x000000068c20723c */ /* 0x000fe80000001820 */
[----:B------:R-:W-:Y:S01]  /*5b50*/  FMUL.FTZ R5, R5, UR5 ;  /* 0x0000000505057c20 */ /* 0x000fe20008410000 */
[----:B------:R-:W-:Y:S01]  /*5b60*/  FMUL.FTZ R4, R4, UR5 ;  /* 0x0000000504047c20 */ /* 0x000fe20008410000 */
[----:B------:R-:W-:Y:S01]  /*5b70*/  FMUL.FTZ R12, R145, R9 ;  /* 0x00000009910c7220 */ /* 0x000fe20000410000 */
[----:B------:R-:W-:Y:S01]  /*5b80*/  FADD.FTZ R16, -R186, R16 ;  /* 0x00000010ba107221 */ /* 0x000fe20000010100 */
[----:B------:R-:W-:Y:S03]  /*5b90*/  FMUL.FTZ R14, R148, R5 ;  /* 0x00000005940e7220 */ /* 0x000fe60000410000 */
[----:B------:R-:W-:Y:S01]  /*5ba0*/  FMUL.FTZ R10, R147, R4 ;  /* 0x00000004930a7220 */ /* 0x000fe20000410000 */
[----:B------:R-:W-:Y:S01]  /*5bb0*/  FADD.FTZ R17, -R186, R17 ;  /* 0x00000011ba117221 */ /* 0x000fe20000010100 */
[----:B------:R-:W-:Y:S01]  /*5bc0*/  FADD.FTZ R18, -R187, R18 ;  /* 0x00000012bb127221 */ /* 0x000fe20000010100 */
[----:B------:R-:W-:Y:S01]  /*5bd0*/  FFMA.FTZ R5, -R166, R166, 1 ;  /* 0x3f800000a6057423 */ /* 0x000fe200000101a6 */
[----:B------:R-:W-:Y:S01]  /*5be0*/  FFMA.FTZ R4, -R165, R165, 1 ;  /* 0x3f800000a5047423 */ /* 0x000fe200000101a5 */
[----:B------:R-:W-:Y:S01]  /*5bf0*/  F2FP.F16.F32.PACK_AB R133, R133, R11 ;  /* 0x0000000b8585723e */ /* 0x000fe200000000ff */
[----:B------:R-:W-:Y:S01]  /*5c00*/  FMUL.FTZ R8, R8, UR5 ;  /* 0x0000000508087c20 */ /* 0x000fe20008410000 */
[C---:B------:R-:W-:Y:S01]  /*5c10*/  FADD.FTZ R20, -R186.reuse, R20 ;  /* 0x00000014ba147221 */ /* 0x040fe20000010100 */
[----:B------:R-:W-:Y:S01]  /*5c20*/  FADD.FTZ R21, -R186, R21 ;  /* 0x00000015ba157221 */ /* 0x000fe20000010100 */
[----:B------:R-:W-:Y:S01]  /*5c30*/  FMUL.FTZ R19, R19, R0 ;  /* 0x0000000013137220 */ /* 0x000fe20000410000 */
[----:B------:R-:W-:Y:S01]  /*5c40*/  FMUL.FTZ R11, R222, R16 ;  /* 0x00000010de0b7220 */ /* 0x000fe20000410000 */
[----:B------:R-:W-:Y:S01]  /*5c50*/  FMUL.FTZ R17, R220, R17 ;  /* 0x00000011dc117220 */ /* 0x000fe20000410000 */
[----:B------:R-:W-:Y:S01]  /*5c60*/  FMUL.FTZ R18, R218, R18 ;  /* 0x00000012da127220 */ /* 0x000fe20000410000 */
[----:B------:R-:W-:Y:S01]  /*5c70*/  FADD.FTZ R23, -R187, R23 ;  /* 0x00000017bb177221 */ /* 0x000fe20000010100 */
[----:B------:R-:W-:Y:S01]  /*5c80*/  FMUL.FTZ R5, R5, UR5 ;  /* 0x0000000505057c20 */ /* 0x000fe20008410000 */
[----:B------:R-:W-:Y:S01]  /*5c90*/  FMUL.FTZ R4, R4, UR5 ;  /* 0x0000000504047c20 */ /* 0x000fe20008410000 */
[----:B------:R-:W-:Y:S01]  /*5ca0*/  FFMA.FTZ R0, -R168, R168, 1 ;  /* 0x3f800000a8007423 */ /* 0x000fe200000101a8 */
[----:B------:R-:W-:Y:S01]  /*5cb0*/  F2FP.F16.F32.PACK_AB R16, R12, R15 ;  /* 0x0000000f0c10723e */ /* 0x000fe200000000ff */
[----:B------:R-:W-:Y:S01]  /*5cc0*/  FMUL.FTZ R9, R150, R8 ;  /* 0x0000000896097220 */ /* 0x000fe20000410000 */
[----:B------:R-:W-:Y:S01]  /*5cd0*/  F2FP.F16.F32.PACK_AB R15, R135, R144 ;  /* 0x00000090870f723e */ /* 0x000fe200000000ff */
[----:B------:R-:W-:Y:S01]  /*5ce0*/  FMUL.FTZ R135, R221, R20 ;  /* 0x00000014dd877220 */ /* 0x000fe20000410000 */
[----:B------:R-:W-:Y:S01]  /*5cf0*/  FMUL.FTZ R134, R219, R21 ;  /* 0x00000015db867220 */ /* 0x000fe20000410000 */
[----:B------:R-:W-:Y:S01]  /*5d00*/  FMUL.FTZ R21, R216, R23 ;  /* 0x00000017d8157220 */ /* 0x000fe20000410000 */
[----:B------:R-:W-:Y:S01]  /*5d10*/  FFMA.FTZ R8, -R167, R167, 1 ;  /* 0x3f800000a7087423 */ /* 0x000fe200000101a7 */
[----:B------:R-:W-:Y:S01]  /*5d20*/  FMUL.FTZ R12, R17, R5 ;  /* 0x00000005110c7220 */ /* 0x000fe20000410000 */
[----:B------:R-:W-:Y:S01]  /*5d30*/  FMUL.FTZ R20, R18, R4 ;  /* 0x0000000412147220 */ /* 0x000fe20000410000 */
[----:B------:R-:W-:Y:S01]  /*5d40*/  FMUL.FTZ R0, R0, UR5 ;  /* 0x0000000500007c20 */ /* 0x000fe20008410000 */
[----:B------:R-:W-:Y:S01]  /*5d50*/  FADD.FTZ R22, -R187, R22 ;  /* 0x00000016bb167221 */ /* 0x000fe20000010100 */
[----:B------:R-:W-:Y:S01]  /*5d60*/  FFMA.FTZ R5, -R170, R170, 1 ;  /* 0x3f800000aa057423 */ /* 0x000fe200000101aa */
[----:B------:R-:W-:Y:S01]  /*5d70*/  FFMA.FTZ R4, -R169, R169, 1 ;  /* 0x3f800000a9047423 */ /* 0x000fe200000101a9 */
[----:B------:R-:W-:Y:S01]  /*5d80*/  FMUL.FTZ R8, R8, UR5 ;  /* 0x0000000508087c20 */ /* 0x000fe20008410000 */
[----:B------:R-:W-:Y:S01]  /*5d90*/  FMUL.FTZ R17, R21, R0 ;  /* 0x0000000015117220 */ /* 0x000fe20000410000 */
[----:B------:R-:W-:Y:S01]  /*5da0*/  FMUL.FTZ R22, R217, R22 ;  /* 0x00000016d9167220 */ /* 0x000fe20000410000 */
[----:B------:R-:W-:Y:S01]  /*5db0*/  FADD.FTZ R27, -R184, R27 ;  /* 0x0000001bb81b7221 */ /* 0x000fe20000010100 */
[----:B------:R-:W-:Y:S01]  /*5dc0*/  FMUL.FTZ R5, R5, UR5 ;  /* 0x0000000505057c20 */ /* 0x000fe20008410000 */
[----:B------:R-:W-:Y:S01]  /*5dd0*/  FMUL.FTZ R4, R4, UR5 ;  /* 0x0000000504047c20 */ /* 0x000fe20008410000 */
[----:B------:R-:W-:Y:S01]  /*5de0*/  FFMA.FTZ R0, -R156, R156, 1 ;  /* 0x3f8000009c007423 */ /* 0x000fe2000001019c */
[----:B------:R-:W-:Y:S01]  /*5df0*/  FMUL.FTZ R11, R11, R8 ;  /* 0x000000080b0b7220 */ /* 0x000fe20000410000 */
[----:B------:R-:W-:Y:S01]  /*5e00*/  FADD.FTZ R24, -R185, R24 ;  /* 0x00000018b9187221 */ /* 0x000fe20000010100 */
[----:B------:R-:W-:Y:S01]  /*5e10*/  FMUL.FTZ R23, R223, R27 ;  /* 0x0000001bdf177220 */ /* 0x000fe20000410000 */
[----:B------:R-:W-:Y:S01]  /*5e20*/  FMUL.FTZ R8, R134, R5 ;  /* 0x0000000586087220 */ /* 0x000fe20000410000 */
[----:B------:R-:W-:Y:S01]  /*5e30*/  FMUL.FTZ R18, R22, R4 ;  /* 0x0000000416127220 */ /* 0x000fe20000410000 */
[----:B------:R-:W-:Y:S01]  /*5e40*/  FMUL.FTZ R0, R0, UR5 ;  /* 0x0000000500007c20 */ /* 0x000fe20008410000 */
[----:B------:R-:W-:Y:S01]  /*5e50*/  FADD.FTZ R25, -R185, R25 ;  /* 0x00000019b9197221 */ /* 0x000fe20000010100 */
[----:B------:R-:W-:Y:S01]  /*5e60*/  FADD.FTZ R26, -R184, R26 ;  /* 0x0000001ab81a7221 */ /* 0x000fe20000010100 */
[----:B------:R-:W-:Y:S01]  /*5e70*/  FFMA.FTZ R6, -R171, R171, 1 ;  /* 0x3f800000ab067423 */ /* 0x000fe200000101ab */
[----:B------:R-:W-:Y:S01]  /*5e80*/  FFMA.FTZ R5, -R189, R189, 1 ;  /* 0x3f800000bd057423 */ /* 0x000fe200000101bd */
[----:B------:R-:W-:Y:S01]  /*5e90*/  FFMA.FTZ R4, -R188, R188, 1 ;  /* 0x3f800000bc047423 */ /* 0x000fe200000101bc */
[----:B------:R-:W-:Y:S01]  /*5ea0*/  F2FP.F16.F32.PACK_AB R13, R13, R10 ;  /* 0x0000000a0d0d723e */ /* 0x000fe200000000ff */
[----:B------:R-:W-:Y:S01]  /*5eb0*/  FMUL.FTZ R10, R226, R24 ;  /* 0x00000018e20a7220 */ /* 0x000fe20000410000 */
[----:B------:R-:W-:Y:S01]  /*5ec0*/  F2FP.F16.F32.PACK_AB R14, R14, R9 ;  /* 0x000000090e0e723e */ /* 0x000fe200000000ff */
[----:B------:R-:W-:Y:S01]  /*5ed0*/  FMUL.FTZ R23, R23, R0 ;  /* 0x0000000017177220 */ /* 0x000fe20000410000 */
[----:B------:R-:W-:Y:S01]  /*5ee0*/  FADD.FTZ R31, -R184, R31 ;  /* 0x0000001fb81f7221 */ /* 0x000fe20000010100 */
[----:B------:R-:W-:Y:S01]  /*5ef0*/  FMUL.FTZ R9, R225, R25 ;  /* 0x00000019e1097220 */ /* 0x000fe20000410000 */
        /* <DEDUP_REMOVED lines=29> */
[----:B------:R-:W-:Y:S01]  /*60d0*/  FMUL.FTZ R18, R0, UR5 ;  /* 0x0000000500127c20 */ /* 0x000fe20008410000 */
[----:B------:R-:W-:Y:S01]  /*60e0*/  FADD.FTZ R28, -R185, R28 ;  /* 0x0000001cb91c7221 */ /* 0x000fe20000010100 */
[C---:B------:R-:W-:Y:S01]  /*60f0*/  FADD.FTZ R32, -R186.reuse, R32 ;  /* 0x00000020ba207221 */ /* 0x040fe20000010100 */
[----:B------:R-:W-:Y:S01]  /*6100*/  FADD.FTZ R33, -R186, R33 ;  /* 0x00000021ba217221 */ /* 0x000fe20000010100 */
        /* <DEDUP_REMOVED lines=45> */
.L_x_1159:
[----:B------:R-:W-:Y:S01]  /*63e0*/  STS [R200+0x15000], R133 ;  /* 0x01500085c8007388 */ /* 0x000fe20000000800 */
[----:B------:R-:W-:Y:S03]  /*63f0*/  LEA R160, R246, UR4, 0x1 ;  /* 0x00000004f6a07c11 */ /* 0x000fe6000f8e08ff */
        /* <DEDUP_REMOVED lines=102> */
.L_x_1160:
[----:B------:R-:W-:Y:S01]  /*6a60*/  LDSM.16.M88.4 R24, [R177] ;  /* 0x00000000b118783b */ /* 0x000fe20000000200 */
[C---:B------:R-:W-:Y:S01]  /*6a70*/  LEA R197, P0, R239.reuse, R214, 0x2 ;  /* 0x000000d6efc57211 */ /* 0x040fe200078010ff */
[----:B------:R-:W-:Y:S02]  /*6a80*/  ULOP3.LUT UR9, UR7, 0x1, URZ, 0xc0, !UPT ;  /* 0x0000000107097892 */ /* 0x000fe4000f8ec03f */
[----:B------:R-:W2:Y:S01]  /*6a90*/  LDSM.16.MT88.4 R8, [R0+0x9000] ;  /* 0x009000000008783b */ /* 0x000ea20000004200 */
[----:B------:R-:W-:Y:S01]  /*6aa0*/  LEA.HI.X.SX32 R196, R239, R215, 0x2, P0 ;  /* 0x000000d7efc47211 */ /* 0x000fe200000f16ff */
[----:B------:R-:W-:Y:S02]  /*6ab0*/  UISETP.NE.U32.AND UP0, UPT, UR9, 0x1, UPT ;  /* 0x000000010900788c */ /* 0x000fe4000bf05070 */
[----:B------:R-:W3:Y:S01]  /*6ac0*/  LDSM.16.MT88.4 R16, [R0+0xb000] ;  /* 0x00b000000010783b */ /* 0x000ee20000004200 */
[----:B------:R-:W-:Y:S02]  /*6ad0*/  UISETP.GT.AND UP2, UPT, UR7, UR22, UPT ;  /* 0x000000160700728c */ /* 0x000fe4000bf44270 */
[----:B------:R-:W-:Y:S01]  /*6ae0*/  UIADD3 UR7, UR7, -0x1, URZ ;  /* 0xffffffff07077890 */ /* 0x000fe2000fffe03f */
        /* <DEDUP_REMOVED lines=433> */
.L_x_1162:
        /* <DEDUP_REMOVED lines=19> */
.L_x_1163:
[----:B------:R-:W-:Y:S01]  /*8730*/  BAR.SYNC.DEFER_BLOCKING 0x0 ;  /* 0x0000000000007b1d */ /* 0x000fe20000010000 */
[----:B------:R-:W-:Y:S01]  /*8740*/  USHF.R.S32.HI UR7, URZ, 0x1f, UR5 ;  /* 0x0000001f3f077899 */ /* 0x000fe20008011405 */
[--C-:B-1----:R-:W-:Y:S01]  /*8750*/  SHF.R.S32.HI R7, RZ, 0x1f, R250.reuse ;  /* 0x0000001fff077819 */ /* 0x102fe200000114fa */
[----:B------:R-:W-:Y:S01]  /*8760*/  IMAD.U32 R0, RZ, RZ, UR8 ;  /* 0x00000008ff007e24 */ /* 0x000fe2000f8e00ff */
[----:B------:R-:W-:Y:S01]  /*8770*/  UIMAD UR6, UR40, -0x80, UR6 ;  /* 0xffffff80280678a4 */ /* 0x000fe2000f8e0206 */
[----:B------:R-:W-:Y:S01]  /*8780*/  IMAD.MOV.U32 R6, RZ, RZ, R250 ;  /* 0x000000ffff067224 */ /* 0x000fe200078e00fa */
[----:B------:R-:W-:Y:S01]  /*8790*/  UIMAD UR15, UR7, UR8, URZ ;  /* 0x00000008070f72a4 */ /* 0x000fe2000f8e023f */
[----:B------:R-:W-:Y:S01]  /*87a0*/  IADD3 R3, R240, 0x40, RZ ;  /* 0x00000040f0037810 */ /* 0x000fe20007ffe0ff */
        /* <DEDUP_REMOVED lines=38> */
.L_x_1165:
[----:B------:R-:W-:Y:S05]  /*8a10*/  BSYNC B0 ;  /* 0x0000000000007941 */ /* 0x000fea0003800000 */
.L_x_1164:
        /* <DEDUP_REMOVED lines=16> */
.L_x_1167:
[----:B------:R-:W-:Y:S05]  /*8b20*/  BSYNC B0 ;  /* 0x0000000000007941 */ /* 0x000fea0003800000 */
.L_x_1166:
        /* <DEDUP_REMOVED lines=31> */
.L_x_1169:
[----:B------:R-:W-:Y:S05]  /*8d20*/  BSYNC B0 ;  /* 0x0000000000007941 */ /* 0x000fea0003800000 */
.L_x_1168:
        /* <DEDUP_REMOVED lines=14> */
.L_x_1156:
[----:B------:R-:W-:Y:S05]  /*8e10*/  BSYNC B1 ;  /* 0x0000000000017941 */ /* 0x000fea0003800000 */
.L_x_1142:
        /* <DEDUP_REMOVED lines=8> */
.L_x_1170:
[----:B------:R-:W-:Y:S05]  /*8ea0*/  EXIT ;  /* 0x000000000000794d */ /* 0x000fea0003800000 */
.L_x_1172:
        /* <DEDUP_REMOVED lines=13> */
.L_x_1314:


//--------------------- .text._ZN5flash44flash_bwd_dq_dk_dv_loop_seqk_parallel_kernelI23Flash_bwd_kernel_traitsILi96ELi64ELi128ELi8ELi2ELi4ELi4ELb0ELb0EN7cutlass6half_tE19Flash_kernel_traitsILi96ELi64ELi128ELi8ES3_EELb1ELb0ELb1ELb1ELb0ELb0ELb0EEEvNS_16Flash_bwd_paramsE --------------------------
	.section	.text._ZN5flash44flash_bwd_dq_dk_dv_loop_seqk_parallel_kernelI23Flash_bwd_kernel_traitsILi96ELi64ELi128ELi8ELi2ELi4ELi4ELb0ELb0EN7cutlass6half_tE19Flash_kernel_traitsILi96ELi64ELi128ELi8ES3_EELb1ELb0ELb1ELb1ELb0ELb0ELb0EEEvNS_16Flash_bwd_paramsE,"ax",@progbits
	.align	128
        .global         _ZN5flash44flash_bwd_dq_dk_dv_loop_seqk_parallel_kernelI23Flash_bwd_kernel_traitsILi96ELi64ELi128ELi8ELi2ELi4ELi4ELb0ELb0EN7cutlass6half_tE19Flash_kernel_traitsILi96ELi64ELi128ELi8ES3_EELb1ELb0ELb1ELb1ELb0ELb0ELb0EEEvNS_16Flash_bwd_paramsE
        .type           _ZN5flash44flash_bwd_dq_dk_dv_loop_seqk_parallel_kernelI23Flash_bwd_kernel_traitsILi96ELi64ELi128ELi8ELi2ELi4ELi4ELb0ELb0EN7cutlass6half_tE19Flash_kernel_traitsILi96ELi64ELi128ELi8ES3_EELb1ELb0ELb1ELb1ELb0ELb0ELb0EEEvNS_16Flash_bwd_paramsE,@function
        .size           _ZN5flash44flash_bwd_dq_dk_dv_loop_seqk_parallel_kernelI23Flash_bwd_kernel_traitsILi96ELi64ELi128ELi8ELi2ELi4ELi4ELb0ELb0EN7cutlass6half_tE19Flash_kernel_traitsILi96ELi64ELi128ELi8ES3_EELb1ELb0ELb1ELb1ELb0ELb0ELb0EEEvNS_16Flash_bwd_paramsE,(.L_x_1315 - _ZN5flash44flash_bwd_dq_dk_dv_loop_seqk_parallel_kernelI23Flash_bwd_kernel_traitsILi96ELi64ELi128ELi8ELi2ELi4ELi4ELb0ELb0EN7cutlass6half_tE19Flash_kernel_traitsILi96ELi64ELi128ELi8ES3_EELb1ELb0ELb1ELb1ELb0ELb0ELb0EEEvNS_16Flash_bwd_paramsE)
        .other          _ZN5flash44flash_bwd_dq_dk_dv_loop_seqk_parallel_kernelI23Flash_bwd_kernel_traitsILi96ELi64ELi128ELi8ELi2ELi4ELi4ELb0ELb0EN7cutlass6half_tE19Flash_kernel_traitsILi96ELi64ELi128ELi8ES3_EELb1ELb0ELb1ELb1ELb0ELb0ELb0EEEvNS_16Flash_bwd_paramsE,@"STO_CUDA_ENTRY STV_DEFAULT"
_ZN5flash44flash_bwd_dq_dk_dv_loop_seqk_parallel_kernelI23Flash_bwd_kernel_traitsILi96ELi64ELi128ELi8ELi2ELi4ELi4ELb0ELb0EN7cutlass6half_tE19Flash_kernel_traitsILi96ELi64ELi128ELi8ES3_EELb1ELb0ELb1ELb1ELb0ELb0ELb0EEEvNS_16Flash_bwd_paramsE:
.text._ZN5flash44flash_bwd_dq_dk_dv_loop_seqk_parallel_kernelI23Flash_bwd_kernel_traitsILi96ELi64ELi128ELi8ELi2ELi4ELi4ELb0ELb0EN7cutlass6half_tE19Flash_kernel_traitsILi96ELi64ELi128ELi8ES3_EELb1ELb0ELb1ELb1ELb0ELb0ELb0EEEvNS_16Flash_bwd_paramsE:
        /* <DEDUP_REMOVED lines=22> */
[----:B---3--:R-:W-:-:S02]  /*0160*/  USHF.R.S32.HI UR5, URZ, 0x1f, UR6 ;  /* 0x0000001f3f057899 */ /* 0x008fc40008011406 */
[----:B------:R-:W-:Y:S01]  /*0170*/  USHF.R.S32.HI UR6, URZ, 0x1f, UR6 ;  /* 0x0000001f3f067899 */ /* 0x000fe20008011406 */
[CC--:B------:R-:W-:Y:S02]  /*0180*/  LEA.HI R0, R2.reuse, R9.reuse, RZ, 0x4 ;  /* 0x0000000902007211 */ /* 0x0c0fe400078f20ff */
[CC--:B------:R-:W-:Y:S02]  /*0190*/  LEA.HI R18, R2.reuse, R9.reuse, RZ, 0x3 ;  /* 0x0000000902127211 */ /* 0x0c0fe400078f18ff */
[CC--:B------:R-:W-:Y:S01]  /*01a0*/  LEA.HI R6, R2.reuse, R9.reuse, RZ, 0x2 ;  /* 0x0000000902067211 */ /* 0x0c0fe200078f10ff */
[----:B----4-:R-:W-:Y:S01]  /*01b0*/  USHF.L.U32 UR7, UR61, 0x7, URZ ;  /* 0x000000073d077899 */ /* 0x010fe2000800063f */
[----:B------:R-:W-:Y:S02]  /*01c0*/  SHF.R.S32.HI R3, RZ, 0x4, R0 ;  /* 0x00000004ff037819 */ /* 0x000fe40000011400 */
[CC--:B------:R-:W-:Y:S02]  /*01d0*/  LEA.HI R8, R2.reuse, R9.reuse, RZ, 0x5 ;  /* 0x0000000902087211 */ /* 0x0c0fe400078f28ff */
[----:B------:R-:W-:-:S02]  /*01e0*/  LEA.HI R249, R2, R9, RZ, 0x6 ;  /* 0x0000000902f97211 */ /* 0x000fc400078f30ff */
[----:B------:R-:W-:Y:S02]  /*01f0*/  LEA.HI R12, R2, R9, RZ, 0x7 ;  /* 0x00000009020c7211 */ /* 0x000fe400078f38ff */
[----:B------:R-:W-:Y:S02]  /*0200*/  LOP3.LUT R2, R18, 0xfffffff8, RZ, 0xc0, !PT ;  /* 0xfffffff812027812 */ /* 0x000fe400078ec0ff */
[C---:B------:R-:W-:Y:S02]  /*0210*/  LOP3.LUT R4, R0.reuse, 0xfffffff0, RZ, 0xc0, !PT ;  /* 0xfffffff000047812 */ /* 0x040fe400078ec0ff */
[----:B------:R-:W-:Y:S01]  /*0220*/  SHF.R.S32.HI R7, RZ, 0x3, R18 ;  /* 0x00000003ff077819 */ /* 0x000fe20000011412 */
[----:B------:R-:W-:Y:S01]  /*0230*/  IMAD.IADD R10, R9, 0x1, -R2 ;  /* 0x00000001090a7824 */ /* 0x000fe200078e0a02 */
[----:B------:R-:W-:Y:S02]  /*0240*/  LEA.HI R0, R0, R3, RZ, 0x1 ;  /* 0x0000000300007211 */ /* 0x000fe400078f08ff */
[----:B------:R-:W-:Y:S01]  /*0250*/  LOP3.LUT R11, R6, 0xfffffffc, RZ, 0xc0, !PT ;  /* 0xfffffffc060b7812 */ /* 0x000fe200078ec0ff */
[----:B------:R-:W-:Y:S01]  /*0260*/  IMAD.SHL.U32 R7, R7, 0x40, RZ ;  /* 0x0000004007077824 */ /* 0x000fe200078e00ff */
[----:B------:R-:W-:Y:S01]  /*0270*/  LOP3.LUT R2, R0, 0xfffffffe, RZ, 0xc0, !PT ;  /* 0xfffffffe00027812 */ /* 0x000fe200078ec0ff */
[C---:B------:R-:W-:Y:S01]  /*0280*/  IMAD.IADD R0, R9.reuse, 0x1, -R4 ;  /* 0x0000000109007824 */ /* 0x040fe200078e0a04 */
[----:B------:R-:W-:Y:S01]  /*0290*/  LOP3.LUT R5, R8, 0xffffffe0, RZ, 0xc0, !PT ;  /* 0xffffffe008057812 */ /* 0x000fe200078ec0ff */
[----:B------:R-:W-:Y:S01]  /*02a0*/  IMAD.IADD R11, R9, 0x1, -R11 ;  /* 0x00000001090b7824 */ /* 0x000fe200078e0a0b */
[----:B------:R-:W-:Y:S01]  /*02b0*/  SHF.R.S32.HI R244, RZ, 0x2, R6 ;  /* 0x00000002fff47819 */ /* 0x000fe20000011406 */
[----:B------:R-:W-:Y:S01]  /*02c0*/  IMAD.IADD R13, R3, 0x1, -R2 ;  /* 0x00000001030d7824 */ /* 0x000fe200078e0a02 */
[----:B------:R-:W-:Y:S01]  /*02d0*/  LOP3.LUT R2, R7, 0xc0, RZ, 0xc0, !PT ;  /* 0x000000c007027812 */ /* 0x000fe200078ec0ff */
[----:B------:R-:W-:Y:S01]  /*02e0*/  IMAD.SHL.U32 R228, R11, 0x8, RZ ;  /* 0x000000080be47824 */ /* 0x000fe200078e00ff */
[----:B------:R-:W-:Y:S01]  /*02f0*/  SHF.R.S32.HI R249, RZ, 0x6, R249 ;  /* 0x00000006fff97819 */ /* 0x000fe200000114f9 */
[----:B------:R-:W-:Y:S01]  /*0300*/  IMAD.IADD R5, R9, 0x1, -R5 ;  /* 0x0000000109057824 */ /* 0x000fe200078e0a05 */
[----:B------:R-:W-:-:S02]  /*0310*/  SHF.R.S32.HI R9, RZ, 0x1f, R0 ;  /* 0x0000001fff097819 */ /* 0x000fc40000011400 */
[----:B------:R-:W-:Y:S01]  /*0320*/  SHF.R.U32.HI R4, RZ, 0x3, R2 ;  /* 0x00000003ff047819 */ /* 0x000fe20000011602 */
[----:B------:R-:W-:Y:S01]  /*0330*/  IMAD.SHL.U32 R17, R249, 0x20, RZ ;  /* 0x00000020f9117824 */ /* 0x000fe200078e00ff */
[----:B------:R-:W-:Y:S02]  /*0340*/  LOP3.LUT R3, R2, 0x18, R228, 0xf8, !PT ;  /* 0x0000001802037812 */ /* 0x000fe400078ef8e4 */
[----:B------:R-:W-:Y:S02]  /*0350*/  LEA.HI R14, R9, R0, RZ, 0x3 ;  /* 0x00000000090e7211 */ /* 0x000fe400078f18ff */
[----:B------:R-:W-:Y:S02]  /*0360*/  LOP3.LUT R245, R3, R4, RZ, 0x3c, !PT ;  /* 0x0000000403f57212 */ /* 0x000fe400078e3cff */
[----:B------:R-:W-:Y:S02]  /*0370*/  LEA.HI R2, R0, R0, RZ, 0x1 ;  /* 0x0000000000027211 */ /* 0x000fe400078f08ff */
[----:B------:R-:W-:-:S02]  /*0380*/  LOP3.LUT R3, R14, 0xfffffff8, RZ, 0xc0, !PT ;  /* 0xfffffff80e037812 */ /* 0x000fc400078ec0ff */
[----:B------:R-:W-:Y:S02]  /*0390*/  SHF.R.S32.HI R7, RZ, 0x1f, R5 ;  /* 0x0000001fff077819 */ /* 0x000fe40000011405 */
[----:B------:R-:W-:Y:S01]  /*03a0*/  LOP3.LUT R4, R2, 0x7fffffe, RZ, 0xc0, !PT ;  /* 0x07fffffe02047812 */ /* 0x000fe200078ec0ff */
[----:B------:R-:W-:Y:S01]  /*03b0*/  IMAD.IADD R15, R0, 0x1, -R3 ;  /* 0x00000001000f7824 */ /* 0x000fe200078e0a03 */
[----:B------:R-:W-:Y:S02]  /*03c0*/  LEA.HI R3, R6, R244, RZ, 0x1 ;  /* 0x000000f406037211 */ /* 0x000fe400078f08ff */
[----:B------:R-:W-:Y:S01]  /*03d0*/  LEA.HI R236, R7, R5, RZ, 0x2 ;  /* 0x0000000507ec7211 */ /* 0x000fe200078f10ff */
[----:B------:R-:W-:Y:S01]  /*03e0*/  IMAD.IADD R20, R0, 0x1, -R4 ;  /* 0x0000000100147824 */ /* 0x000fe200078e0a04 */
[----:B------:R-:W-:Y:S02]  /*03f0*/  LEA.HI R9, R10, R10, RZ, 0x1 ;  /* 0x0000000a0a097211 */ /* 0x000fe400078f08ff */
[----:B------:R-:W-:-:S02]  /*0400*/  SHF.R.S32.HI R5, RZ, 0x1f, R6 ;  /* 0x0000001fff057819 */ /* 0x000fc40000011406 */
[----:B------:R-:W-:Y:S02]  /*0410*/  LOP3.LUT R4, R3, 0x7fffffe, RZ, 0xc0, !PT ;  /* 0x07fffffe03047812 */ /* 0x000fe400078ec0ff */
[----:B------:R-:W-:Y:S02]  /*0420*/  LOP3.LUT R3, R9, 0x7fffffe, RZ, 0xc0, !PT ;  /* 0x07fffffe09037812 */ /* 0x000fe400078ec0ff */
[----:B------:R-:W-:Y:S01]  /*0430*/  LEA.HI R0, R5, R244, RZ, 0x3 ;  /* 0x000000f405007211 */ /* 0x000fe200078f18ff */
[----:B------:R-:W-:Y:S01]  /*0440*/  IMAD.IADD R6, R244, 0x1, -R4 ;  /* 0x00000001f4067824 */ /* 0x000fe200078e0a04 */
[--C-:B------:R-:W-:Y:S01]  /*0450*/  SHF.R.S32.HI R7, RZ, 0x1, R2.reuse ;  /* 0x00000001ff077819 */ /* 0x100fe20000011402 */
[----:B------:R-:W-:Y:S01]  /*0460*/  IMAD.IADD R3, R10, 0x1, -R3 ;  /* 0x000000010a037824 */ /* 0x000fe200078e0a03 */
[----:B------:R-:W-:Y:S01]  /*0470*/  SHF.R.S32.HI R5, RZ, 0x1f, R2 ;  /* 0x0000001fff057819 */ /* 0x000fe20000011402 */
[----:B------:R-:W-:Y:S01]  /*0480*/  IMAD R2, R249, 0x4, R13 ;  /* 0x00000004f9027824 */ /* 0x000fe200078e020d */
[----:B------:R-:W-:-:S02]  /*0490*/  SHF.R.S32.HI R251, RZ, 0x5, R8 ;  /* 0x00000005fffb7819 */ /* 0x000fc40000011408 */
[----:B------:R-:W-:Y:S01]  /*04a0*/  LEA.HI R4, R5, R7, RZ, 0x2 ;  /* 0x0000000705047211 */ /* 0x000fe200078f10ff */
[----:B------:R-:W-:Y:S01]  /*04b0*/  IMAD R176, R2, 0x8, R3 ;  /* 0x0000000802b07824 */ /* 0x000fe200078e0203 */
[----:B------:R-:W-:Y:S01]  /*04c0*/  LOP3.LUT R0, R0, 0xfffffff8, RZ, 0xc0, !PT ;  /* 0xfffffff800007812 */ /* 0x000fe200078ec0ff */
[----:B------:R-:W-:Y:S01]  /*04d0*/  IMAD R5, R251, 0x8, R6 ;  /* 0x00000008fb057824 */ /* 0x000fe200078e0206 */
[----:B------:R-:W-:Y:S02]  /*04e0*/  LOP3.LUT R3, R4, 0xfffffffc, RZ, 0xc0, !PT ;  /* 0xfffffffc04037812 */ /* 0x000fe400078ec0ff */
[----:B------:R-:W-:Y:S01]  /*04f0*/  SHF.R.S32.HI R2, RZ, 0x1f, R8 ;  /* 0x0000001fff027819 */ /* 0x000fe20000011408 */
[----:B------:R-:W-:Y:S01]  /*0500*/  IMAD.IADD R0, R244, 0x1, -R0 ;  /* 0x00000001f4007824 */ /* 0x000fe200078e0a00 */
[----:B------:R-:W-:Y:S01]  /*0510*/  SHF.R.S32.HI R12, RZ, 0x7, R12 ;  /* 0x00000007ff0c7819 */ /* 0x000fe2000001140c */
[----:B------:R-:W-:Y:S01]  /*0520*/  IMAD.IADD R16, R7, 0x1, -R3 ;  /* 0x0000000107107824 */ /* 0x000fe200078e0a03 */
[-C--:B------:R-:W-:Y:S01]  /*0530*/  LEA.HI R3, R8, R251.reuse, RZ, 0x1 ;  /* 0x000000fb08037211 */ /* 0x080fe200078f08ff */
[----:B------:R-:W-:Y:S01]  /*0540*/  IMAD.U32 R245, R5, 0x20, R245 ;  /* 0x0000002005f57824 */ /* 0x000fe200078e00f5 */
[----:B------:R-:W-:Y:S01]  /*0550*/  LEA.HI R2, R2, R251, RZ, 0x2 ;  /* 0x000000fb02027211 */ /* 0x000fe200078f10ff */
[----:B------:R-:W-:Y:S01]  /*0560*/  IMAD.SHL.U32 R5, R10, 0x40, RZ ;  /* 0x000000400a057824 */ /* 0x000fe200078e00ff */
[----:B------:R-:W-:Y:S01]  /*0570*/  LOP3.LUT R4, R3, 0xfffffffe, RZ, 0xc0, !PT ;  /* 0xfffffffe03047812 */ /* 0x000fe200078ec0ff */
[----:B------:R-:W-:Y:S01]  /*0580*/  IMAD.SHL.U32 R8, R11, 0x2, RZ ;  /* 0x000000020b087824 */ /* 0x000fe200078e00ff */
[----:B------:R-:W-:-:S02]  /*0590*/  SHF.R.S32.HI R3, RZ, 0x1, R9 ;  /* 0x00000001ff037819 */ /* 0x000fc40000011409 */
[----:B------:R-:W-:Y:S01]  /*05a0*/  LOP3.LUT R2, R2, 0xfffffffc, RZ, 0xc0, !PT ;  /* 0xfffffffc02027812 */ /* 0x000fe200078ec0ff */
[----:B------:R-:W-:Y:S01]  /*05b0*/  IMAD.IADD R250, R251, 0x1, -R4 ;  /* 0x00000001fbfa7824 */ /* 0x000fe200078e0a04 */
[C---:B------:R-:W-:Y:S02]  /*05c0*/  LEA.HI R10, R0.reuse, R0, RZ, 0x1 ;  /* 0x00000000000a7211 */ /* 0x040fe400078f08ff */
[----:B------:R-:W-:Y:S01]  /*05d0*/  LOP3.LUT R7, R5, 0x1c0, RZ, 0xc0, !PT ;  /* 0x000001c005077812 */ /* 0x000fe200078ec0ff */
[----:B------:R-:W-:Y:S01]  /*05e0*/  IMAD.SHL.U32 R5, R3, 0x40, RZ ;  /* 0x0000004003057824 */ /* 0x000fe200078e00ff */
[----:B------:R-:W-:Y:S01]  /*05f0*/  LOP3.LUT R6, R0, 0x1, RZ, 0xc0, !PT ;  /* 0x0000000100067812 */ /* 0x000fe200078ec0ff */
[----:B------:R-:W-:Y:S01]  /*0600*/  IMAD.IADD R2, R251, 0x1, -R2 ;  /* 0x00000001fb027824 */ /* 0x000fe200078e0a02 */
[----:B------:R-:W-:Y:S02]  /*0610*/  LOP3.LUT P4, RZ, R3, 0x2, RZ, 0xc0, !PT ;  /* 0x0000000203ff7812 */ /* 0x000fe4000788c0ff */
[----:B------:R-:W-:Y:S01]  /*0620*/  LOP3.LUT R3, R10, 0x3fffffe, RZ, 0xc0, !PT ;  /* 0x03fffffe0a037812 */ /* 0x000fe200078ec0ff */
[----:B------:R-:W-:Y:S01]  /*0630*/  IMAD R11, R2, 0x200, R8 ;  /* 0x00000200020b7824 */ /* 0x000fe200078e0208 */
[----:B------:R-:W-:Y:S01]  /*0640*/  ISETP.NE.U32.AND P3, PT, R6, 0x1, PT ;  /* 0x000000010600780c */ /* 0x000fe20003f65070 */
[----:B------:R-:W-:Y:S01]  /*0650*/  IMAD.SHL.U32 R6, R2, 0x10, RZ ;  /* 0x0000001002067824 */ /* 0x000fe200078e00ff */
[----:B------:R-:W-:Y:S01]  /*0660*/  SHF.R.S32.HI R4, RZ, 0x3, R14 ;  /* 0x00000003ff047819 */ /* 0x000fe2000001140e */
[C---:B------:R-:W-:Y:S01]  /*0670*/  IMAD.IADD R14, R0.reuse, 0x1, -R3 ;  /* 0x00000001000e7824 */ /* 0x040fe200078e0a03 */
[C---:B------:R-:W-:Y:S01]  /*0680*/  LOP3.LUT P2, RZ, R0.reuse, 0x2, RZ, 0xc0, !PT ;  /* 0x0000000200ff7812 */ /* 0x040fe2000784c0ff */
[----:B------:R-:W-:Y:S01]  /*0690*/  IMAD.SHL.U32 R0, R0, 0x40, RZ ;  /* 0x0000004000007824 */ /* 0x000fe200078e00ff */
[----:B------:R-:W-:Y:S01]  /*06a0*/  LOP3.LUT R3, R5, 0xc0, RZ, 0xc0, !PT ;  /* 0x000000c005037812 */ /* 0x000fe200078ec0ff */
[----:B------:R-:W-:Y:S01]  /*06b0*/  IMAD R20, R4, 0x8, R20 ;  /* 0x0000000804147824 */ /* 0x000fe200078e0214 */
[----:B------:R-:W-:Y:S01]  /*06c0*/  LOP3.LUT R5, R7, 0x30, R6, 0xf8, !PT ;  /* 0x0000003007057812 */ /* 0x000fe200078ef806 */
        /* <DEDUP_REMOVED lines=32> */
[----:B------:R-:W-:-:S02]  /*08d0*/  SHF.R.U32.HI R179, RZ, 0x3, R3 ;  /* 0x00000003ffb37819 */ /* 0x000fc40000011603 */
[----:B------:R-:W-:Y:S02]  /*08e0*/  LOP3.LUT R0, R0, 0xc0, RZ, 0xc0, !PT ;  /* 0x000000c000007812 */ /* 0x000fe400078ec0ff */
[----:B------:R-:W-:Y:S02]  /*08f0*/  SHF.R.U32.HI R6, RZ, 0x3, R2 ;  /* 0x00000003ff067819 */ /* 0x000fe40000011602 */
[----:B------:R-:W-:Y:S02]  /*0900*/  SHF.R.U32.HI R8, RZ, 0x3, R0 ;  /* 0x00000003ff087819 */ /* 0x000fe40000011600 */
[----:B------:R-:W-:Y:S02]  /*0910*/  LOP3.LUT R9, R7, 0x10, R9, 0xf8, !PT ;  /* 0x0000001007097812 */ /* 0x000fe400078ef809 */
[--C-:B------:R-:W-:Y:S02]  /*0920*/  LOP3.LUT R179, R179, R3, R4.reuse, 0x1e, !PT ;  /* 0x00000003b3b37212 */ /* 0x100fe400078e1e04 */
[----:B------:R-:W-:-:S02]  /*0930*/  LOP3.LUT R3, R6, R2, R4, 0x1e, !PT ;  /* 0x0000000206037212 */ /* 0x000fc400078e1e04 */
        /* <DEDUP_REMOVED lines=12> */
[----:B------:R-:W-:Y:S01]  /*0a00*/  SEL R181, R181, 0xffffffc0, !P6 ;  /* 0xffffffc0b5b57807 */ /* 0x000fe20007000000 */
[----:B------:R-:W-:Y:S01]  /*0a10*/  IMAD.IADD R8, R8, 0x1, R11 ;  /* 0x0000000108087824 */ /* 0x000fe200078e020b */
[----:B------:R-:W-:Y:S01]  /*0a20*/  SHF.R.S32.HI R236, RZ, 0x2, R236 ;  /* 0x00000002ffec7819 */ /* 0x000fe200000114ec */
[----:B------:R-:W-:Y:S01]  /*0a30*/  VIADD R225, R227, 0x20 ;  /* 0x00000020e3e17836 */ /* 0x000fe20000000000 */
[----:B------:R-:W-:Y:S01]  /*0a40*/  LOP3.LUT P0, RZ, R16, 0x2, RZ, 0xc0, !PT ;  /* 0x0000000210ff7812 */ /* 0x000fe2000780c0ff */
[----:B------:R-:W-:Y:S01]  /*0a50*/  IMAD.U32 R0, RZ, RZ, UR5 ;  /* 0x00000005ff007e24 */ /* 0x000fe2000f8e00ff */
[----:B------:R-:W-:Y:S01]  /*0a60*/  UIADD3 UR5, UR4, 0x9000, URZ ;  /* 0x0000900004057890 */ /* 0x000fe2000fffe03f */
[----:B------:R-:W-:Y:S01]  /*0a70*/  IMAD.U32 R0, RZ, RZ, UR6 ;  /* 0x00000006ff007e24 */ /* 0x000fe2000f8e00ff */
[----:B------:R-:W-:Y:S01]  /*0a80*/  UIADD3 UR6, UR4, 0x15000, URZ ;  /* 0x0001500004067890 */ /* 0x000fe2000fffe03f */
[----:B------:R-:W-:Y:S01]  /*0a90*/  SEL R177, R183, 0xffffffe0, !P4 ;  /* 0xffffffe0b7b17807 */ /* 0x000fe20006000000 */
[----:B------:R-:W-:Y:S01]  /*0aa0*/  @P2 VIADD R225, R227, 0xffffffe0 ;  /* 0xffffffe0e3e12836 */ /* 0x000fe20000000000 */
[----:B------:R-:W-:Y:S01]  /*0ab0*/  SEL R183, R183, 0xffffffe0, !P0 ;  /* 0xffffffe0b7b77807 */ /* 0x000fe20004000000 */
[----:B------:R-:W-:Y:S01]  /*0ac0*/  IMAD.IADD R226, R227, 0x1, R224 ;  /* 0x00000001e3e27824 */ /* 0x000fe200078e02e0 */
[----:B------:R-:W-:Y:S01]  /*0ad0*/  LEA R246, R8, UR5, 0x1 ;  /* 0x0000000508f67c11 */ /* 0x000fe2000f8e08ff */
[----:B------:R-:W-:Y:S01]  /*0ae0*/  IMAD.IADD R185, R4, 0x1, R3 ;  /* 0x0000000104b97824 */ /* 0x000fe200078e0203 */
[----:B------:R-:W-:Y:S01]  /*0af0*/  LEA R179, R179, UR6, 0x1 ;  /* 0x00000006b3b37c11 */ /* 0x000fe2000f8e08ff */
[----:B------:R-:W-:Y:S01]  /*0b00*/  IMAD R236, R250, 0x10, R236 ;  /* 0x00000010faec7824 */ /* 0x000fe200078e02ec */
[----:B------:R-:W-:Y:S01]  /*0b10*/  LEA R2, R5, UR4, 0x1 ;  /* 0x0000000405027c11 */ /* 0x000fe2000f8e08ff */
[----:B------:R-:W-:Y:S01]  /*0b20*/  VIADD R247, R246, 0x20 ;  /* 0x00000020f6f77836 */ /* 0x000fe20000000000 */
[----:B------:R-:W-:Y:S01]  /*0b30*/  IADD3 R177, R177, UR5, R176 ;  /* 0x00000005b1b17c10 */ /* 0x000fe2000fffe0b0 */
[----:B------:R-:W-:-:S02]  /*0b40*/  IMAD.IADD R180, R179, 0x1, R180 ;  /* 0x00000001b3b47824 */ /* 0x000fc400078e02b4 */
[----:B------:R-:W-:Y:S02]  /*0b50*/  IMAD.IADD R182, R179, 0x1, R181 ;  /* 0x00000001b3b67824 */ /* 0x000fe400078e02b5 */
[----:B------:R-:W-:Y:S02]  /*0b60*/  IMAD.IADD R224, R224, 0x1, R225 ;  /* 0x00000001e0e07824 */ /* 0x000fe400078e02e1 */
[----:B------:R-:W-:Y:S02]  /*0b70*/  IMAD.IADD R181, R180, 0x1, R181 ;  /* 0x00000001b4b57824 */ /* 0x000fe400078e02b5 */
[----:B------:R-:W-:-:S07]  /*0b80*/  @P1 VIADD R247, R246, 0xffffffe0 ;  /* 0xffffffe0f6f71836 */ /* 0x000fce0000000000 */
.L_x_1216:
        /* <DEDUP_REMOVED lines=28> */
[----:B------:R-:W-:Y:S01]  /*0d50*/  PLOP3.LUT P3, PT, PT, PT, UP0, 0x80, 0x0 ;  /* 0x000000000000781c */ /* 0x000fe20003f6f008 */
[----:B------:R-:W-:Y:S02]  /*0d60*/  UIADD3 UR6, UP1, UR16, UR12, URZ ;  /* 0x0000000c10067290 */ /* 0x000fe4000ff3e03f */
[----:B------:R-:W-:Y:S01]  /*0d70*/  UISETP.EQ.OR.EX UP4, UPT, UR13, URZ, !UP2, UP4 ;  /* 0x0000003f0d00728c */ /* 0x000fe2000d782740 */
[----:B------:R-:W2:Y:S01]  /*0d80*/  @P1 LDG.E R8, desc[UR10][R6.64] ;  /* 0x0000000a06081981 */ /* 0x000ea2000c1e1900 */
[----:B------:R-:W-:Y:S01]  /*0d90*/  UIADD3.X UR5, UR5, UR13, URZ, UP1, !UPT ;  /* 0x0000000d05057290 */ /* 0x000fe20008ffe43f */
[----:B------:R-:W-:Y:S01]  /*0da0*/  UMOV UR58, URZ ;  /* 0x0000003f003a7c82 */ /* 0x000fe20008000000 */
[----:B------:R-:W-:-:S02]  /*0db0*/  @!UP3 ULDC.64 UR8, c[0x0][0x318] ;  /* 0x0000c6000008bab9 */ /* 0x000fc40000000a00 */
[----:B------:R-:W-:Y:S01]  /*0dc0*/  PLOP3.LUT P2, PT, PT, PT, UP4, 0x80, 0x0 ;  /* 0x000000000000781c */ /* 0x000fe20003f4f048 */
[----:B------:R1:W3:Y:S02]  /*0dd0*/  @P0 LDG.E R6, desc[UR10][R4.64] ;  /* 0x0000000a04060981 */ /* 0x0002e4000c1e1900 */
[----:B-1----:R-:W-:Y:S02]  /*0de0*/  IMAD.U32 R4, RZ, RZ, UR15 ;  /* 0x0000000fff047e24 */ /* 0x002fe4000f8e00ff */
[----:B------:R-:W-:-:S05]  /*0df0*/  IMAD.U32 R5, RZ, RZ, UR14 ;  /* 0x0000000eff057e24 */ /* 0x000fca000f8e00ff */
[----:B------:R-:W4:Y:S04]  /*0e00*/  @P3 LDG.E R7, desc[UR10][R4.64] ;  /* 0x0000000a04073981 */ /* 0x000f28000c1e1900 */
        /* <DEDUP_REMOVED lines=27> */
.L_x_1173:
        /* <DEDUP_REMOVED lines=14> */
[----:B------:R-:W-:-:S02]  /*10a0*/  UIMAD UR20, UR61, UR13, UR12 ;  /* 0x0000000d3d1472a4 */ /* 0x000fc4000f8e020c */
[----:B------:R-:W-:Y:S01]  /*10b0*/  UIADD3 UR8, UR9, 0x80, UR26 ;  /* 0x0000008009087890 */ /* 0x000fe2000fffe01a */
[----:B------:R-:W-:Y:S02]  /*10c0*/  @!UP2 ULDC.64 UR12, c[0x0][0x418] ;  /* 0x00010600000caab9 */ /* 0x000fe40000000a00 */
[----:B------:R-:W3:Y:S01]  /*10d0*/  S2UR UR48, SR_CTAID.Z ;  /* 0x00000000003079c3 */ /* 0x000ee20000002700 */
[----:B------:R-:W-:Y:S01]  /*10e0*/  @!UP2 UIMAD.WIDE.U32 UR40, UR61, UR12, URZ ;  /* 0x0000000c3d28a2a5 */ /* 0x000fe2000f8e003f */
[----:B------:R-:W-:Y:S02]  /*10f0*/  ULDC UR55, c[0x0][0x2d4] ;  /* 0x0000b50000377ab9 */ /* 0x000fe40000000800 */
[----:B------:R-:W-:Y:S01]  /*1100*/  @UP1 ULDC.64 UR24, c[0x0][0x248] ;  /* 0x0000920000181ab9 */ /* 0x000fe20000000a00 */
[----:B------:R-:W-:Y:S02]  /*1110*/  USHF.R.S32.HI UR31, URZ, 0x1f, UR55 ;  /* 0x0000001f3f1f7899 */ /* 0x000fe40008011437 */
        /* <DEDUP_REMOVED lines=12> */
[----:B---3--:R-:W-:Y:S02]  /*11e0*/  IABS R3, UR48 ;  /* 0x0000003000037c13 */ /* 0x008fe40008000000 */
        /* <DEDUP_REMOVED lines=28> */
[----:B------:R-:W-:-:S02]  /*13b0*/  USHF.L.U64.HI UR22, UR61, 0x7, UR54 ;  /* 0x000000073d167899 */ /* 0x000fc40008010236 */
        /* <DEDUP_REMOVED lines=8> */
[----:B------:R-:W-:-:S02]  /*1440*/  USEL UR47, UR18, UR16, !UP2 ;  /* 0x00000010122f7287 */ /* 0x000fc4000d000000 */
[----:B------:R-:W-:Y:S01]  /*1450*/  IADD3 R4, -R0, RZ, RZ ;  /* 0x000000ff00047210 */ /* 0x000fe20007ffe1ff */
[----:B------:R-:W-:Y:S01]  /*1460*/  @UP1 UMOV UR32, UR12 ;  /* 0x0000000c00201c82 */ /* 0x000fe20008000000 */
[----:B------:R-:W-:Y:S02]  /*1470*/  UIMAD UR21, UR7, UR37, URZ ;  /* 0x00000025071572a4 */ /* 0x000fe4000f8e023f */
[----:B------:R-:W-:Y:S01]  /*1480*/  UIMAD.WIDE UR12, UR57, UR56, URZ ;  /* 0x00000038390c72a5 */ /* 0x000fe2000f8e023f */
[C---:B------:R-:W-:Y:S01]  /*1490*/  IMAD R3, R6.reuse, R4, R3 ;  /* 0x0000000406037224 */ /* 0x040fe200078e0203 */
[----:B------:R-:W-:Y:S02]  /*14a0*/  USEL UR22, UR22, URZ, UP0 ;  /* 0x0000003f16167287 */ /* 0x000fe40008000000 */
[----:B------:R-:W-:Y:S02]  /*14b0*/  @UP3 UIMAD UR18, UR61, UR44, URZ ;  /* 0x0000002c3d1232a4 */ /* 0x000fe4000f8e023f */
[----:B------:R-:W-:Y:S01]  /*14c0*/  ISETP.GT.U32.AND P1, PT, R6, R3, PT ;  /* 0x000000030600720c */ /* 0x000fe20003f24070 */
[----:B------:R-:W-:-:S02]  /*14d0*/  UISETP.LT.AND UP0, UPT, UR8, UR5, UPT ;  /* 0x000000050800728c */ /* 0x000fc4000bf01270 */
[----:B------:R-:W-:Y:S02]  /*14e0*/  @UP2 UIADD3 UR45, UR17, UR21, URZ ;  /* 0x00000015112d2290 */ /* 0x000fe4000fffe03f */
[----:B------:R-:W-:Y:S02]  /*14f0*/  UIMAD UR19, UR13, UR14, URZ ;  /* 0x0000000e0d1372a4 */ /* 0x000fe4000f8e023f */
[----:B------:R-:W-:Y:S02]  /*1500*/  @UP3 USEL UR18, UR18, UR7, !UP2 ;  /* 0x0000000712123287 */ /* 0x000fe4000d000000 */
[----:B------:R-:W-:Y:S02]  /*1510*/  UIMAD.WIDE.U32 UR16, UR12, UR14, URZ ;  /* 0x0000000e0c1072a5 */ /* 0x000fe4000f8e003f */
[----:B------:R-:W-:Y:S02]  /*1520*/  USEL UR38, UR8, UR5, UP0 ;  /* 0x0000000508267287 */ /* 0x000fe40008000000 */
[----:B------:R-:W-:Y:S01]  /*1530*/  @!P1 IMAD.IADD R3, R3, 0x1, -R6 ;  /* 0x0000000103039824 */ /* 0x000fe200078e0a06 */
[----:B------:R-:W-:Y:S01]  /*1540*/  @UP3 ULDC UR14, c[0x0][0x2e4] ;  /* 0x0000b900000e3ab9 */ /* 0x000fe20000000800 */
[----:B------:R-:W-:Y:S01]  /*1550*/  @!UP3 UIMAD UR20, UR61, UR56, UR48 ;  /* 0x000000383d14b2a4 */ /* 0x000fe2000f8e0230 */
[----:B------:R-:W-:Y:S01]  /*1560*/  @!P1 VIADD R0, R0, 0x1 ;  /* 0x0000000100009836 */ /* 0x000fe20000000000 */
[----:B------:R-:W-:Y:S01]  /*1570*/  @UP3 UIMAD UR29, UR48, UR14, UR18 ;  /* 0x0000000e301d32a4 */ /* 0x000fe2000f8e0212 */
[----:B------:R-:W-:Y:S01]  /*1580*/  ISETP.GE.U32.AND P0, PT, R3, R6, PT ;  /* 0x000000060300720c */ /* 0x000fe20003f06070 */
[----:B------:R-:W-:Y:S01]  /*1590*/  UIMAD UR19, UR12, UR15, UR19 ;  /* 0x0000000f0c1372a4 */ /* 0x000fe2000f8e0213 */
[----:B------:R-:W-:Y:S01]  /*15a0*/  LOP3.LUT R3, R7, UR48, RZ, 0x3c, !PT ;  /* 0x0000003007037c12 */ /* 0x000fe2000f8e3cff */
[----:B------:R-:W-:Y:S01]  /*15b0*/  ULEA UR18, UR38, 0xffffffc0, 0x6 ;  /* 0xffffffc026127891 */ /* 0x000fe2000f8e303f */
[----:B------:R-:W-:Y:S01]  /*15c0*/  PLOP3.LUT P1, PT, PT, PT, UP1, 0x80, 0x0 ;  /* 0x000000000000781c */ /* 0x000fe20003f2f018 */
[----:B------:R-:W-:Y:S01]  /*15d0*/  @!UP3 UIMAD UR29, UR20, UR44, URZ ;  /* 0x0000002c141db2a4 */ /* 0x000fe2000f8e023f */
[----:B------:R-:W-:Y:S01]  /*15e0*/  ISETP.GE.AND P2, PT, R3, RZ, PT ;  /* 0x000000ff0300720c */ /* 0x000fe20003f46270 */
[----:B------:R-:W-:-:S02]  /*15f0*/  UIMAD.WIDE.U32 UR14, UR12, UR7, URZ ;  /* 0x000000070c0e72a5 */ /* 0x000fc4000f8e003f */
[----:B------:R-:W-:Y:S02]  /*1600*/  UIADD3 UR44, UR17, UR19, URZ ;  /* 0x00000013112c7290 */ /* 0x000fe4000fffe03f */
[----:B------:R-:W-:Y:S02]  /*1610*/  USHF.R.S32.HI UR17, URZ, 0x1f, UR18 ;  /* 0x0000001f3f117899 */ /* 0x000fe40008011412 */
[----:B------:R-:W-:Y:S01]  /*1620*/  UIADD3 UR5, UP0, UR18, UR30, URZ ;  /* 0x0000001e12057290 */ /* 0x000fe2000ff1e03f */
[----:B------:R-:W-:Y:S01]  /*1630*/  @P0 IADD3 R0, R0, 0x1, RZ ;  /* 0x0000000100000810 */ /* 0x000fe20007ffe0ff */
[----:B------:R-:W-:Y:S01]  /*1640*/  USEL UR52, UR16, UR14, !UP2 ;  /* 0x0000000e10347287 */ /* 0x000fe2000d000000 */
[----:B------:R-:W-:Y:S01]  /*1650*/  PLOP3.LUT P0, PT, PT, PT, UP3, 0x80, 0x0 ;  /* 0x000000000000781c */ /* 0x000fe20003f0f038 */
[----:B------:R-:W-:Y:S02]  /*1660*/  UIADD3.X UR16, UR17, UR22, URZ, UP0, !UPT ;  /* 0x0000001611107290 */ /* 0x000fe400087fe43f */
[----:B------:R-:W-:Y:S01]  /*1670*/  UIMAD UR8, UR13, UR5, URZ ;  /* 0x000000050d0872a4 */ /* 0x000fe2000f8e023f */
[----:B------:R-:W-:Y:S01]  /*1680*/  IMAD.MOV.U32 R13, RZ, RZ, R0 ;  /* 0x000000ffff0d7224 */ /* 0x000fe200078e0000 */
[----:B------:R-:W-:-:S02]  /*1690*/  @UP1 UIADD3 UR27, UR58, UR59, URZ ;  /* 0x0000003b3a1b1290 */ /* 0x000fc4000fffe03f */
[----:B------:R-:W-:Y:S02]  /*16a0*/  @!UP2 UIADD3 UR46, UR41, UR23, URZ ;  /* 0x00000017292ea290 */ /* 0x000fe4000fffe03f */
[----:B------:R-:W-:Y:S01]  /*16b0*/  UIMAD.WIDE.U32 UR20, UR12, UR5, URZ ;  /* 0x000000050c1472a5 */ /* 0x000fe2000f8e003f */
[----:B------:R-:W-:Y:S01]  /*16c0*/  @!P2 IADD3 R13, -R13, RZ, RZ ;  /* 0x000000ff0d0da210 */ /* 0x000fe20007ffe1ff */
[----:B------:R-:W-:Y:S01]  /*16d0*/  @UP1 ULDC.64 UR22, c[0x0][0x250] ;  /* 0x0000940000161ab9 */ /* 0x000fe20000000a00 */
[----:B------:R-:W-:Y:S01]  /*16e0*/  UIMAD UR14, UR13, UR7, URZ ;  /* 0x000000070d0e72a4 */ /* 0x000fe2000f8e023f */
[----:B------:R-:W-:Y:S01]  /*16f0*/  @!P3 LOP3.LUT R13, RZ, R7, RZ, 0x33, !PT ;  /* 0x00000007ff0db212 */ /* 0x000fe200078e33ff */
[----:B------:R-:W-:Y:S02]  /*1700*/  UIMAD UR5, UR12, UR16, UR8 ;  /* 0x000000100c0572a4 */ /* 0x000fe4000f8e0208 */
[----:B------:R-:W-:Y:S02]  /*1710*/  @UP1 UIMAD.WIDE.U32 UR12, UR27, UR22, URZ ;  /* 0x000000161b0c12a5 */ /* 0x000fe4000f8e003f */
[----:B------:R-:W-:-:S02]  /*1720*/  UIMAD UR34, UR48, UR57, URZ ;  /* 0x00000039302272a4 */ /* 0x000fc4000f8e023f */
[----:B------:R-:W-:Y:S02]  /*1730*/  @UP1 UIMAD UR8, UR27, UR23, URZ ;  /* 0x000000171b0812a4 */ /* 0x000fe4000f8e023f */
[----:B------:R-:W-:Y:S02]  /*1740*/  USHF.R.S32.HI UR35, URZ, 0x1f, UR26 ;  /* 0x0000001f3f237899 */ /* 0x000fe4000801141a */
[----:B------:R-:W-:Y:S02]  /*1750*/  @UP2 UIADD3 UR44, UR15, UR14, URZ ;  /* 0x0000000e0f2c2290 */ /* 0x000fe4000fffe03f */
        /* <DEDUP_REMOVED lines=19> */
.L_x_1175:
        /* <DEDUP_REMOVED lines=13> */
.L_x_1176:
        /* <DEDUP_REMOVED lines=12> */
.L_x_1177:
[----:B------:R-:W1:Y:S02]  /*1a20*/  S2UR UR5, SR_CTAID.Z ;  /* 0x00000000000579c3 */ /* 0x000e640000002700 */
[----:B-1----:R-:W-:-:S04]  /*1a30*/  UIMAD UR5, UR61, UR56, UR5 ;  /* 0x000000383d0572a4 */ /* 0x002fc8000f8e0205 */
[----:B------:R-:W-:-:S12]  /*1a40*/  UIMAD UR5, UR5, UR55, URZ ;  /* 0x00000037050572a4 */ /* 0x000fd8000f8e023f */
.L_x_1178:
[----:B------:R-:W1:Y:S01]  /*1a50*/  S2UR UR16, SR_CTAID.Z ;  /* 0x00000000001079c3 */ /* 0x000e620000002700 */
[----:B------:R-:W2:Y:S01]  /*1a60*/  S2R R16, SR_TID.X ;  /* 0x0000000000107919 */ /* 0x000ea20000002100 */
[----:B------:R-:W-:Y:S01]  /*1a70*/  SHF.R.S32.HI R22, RZ, 0x1f, R244 ;  /* 0x0000001fff167819 */ /* 0x000fe200000114f4 */
[----:B------:R-:W-:Y:S01]  /*1a80*/  UIADD3 UR39, UR18, UR5, URZ ;  /* 0x0000000512277290 */ /* 0x000fe2000fffe03f */
[----:B------:R-:W-:Y:S01]  /*1a90*/  IADD3 R0, P0, R244, UR18, RZ ;  /* 0x00000012f4007c10 */ /* 0x000fe2000ff1e0ff */
[----:B------:R-:W-:Y:S01]  /*1aa0*/  ULDC.64 UR14, c[0x0][0x258] ;  /* 0x00009600000e7ab9 */ /* 0x000fe20000000a00 */
[--C-:B------:R-:W-:Y:S01]  /*1ab0*/  SHF.R.S32.HI R229, RZ, 0x1f, R228.reuse ;  /* 0x0000001fffe57819 */ /* 0x100fe200000114e4 */
[----:B------:R-:W-:Y:S01]  /*1ac0*/  UIADD3 UR19, -UR6, UR9, UR26 ;  /* 0x0000000906137290 */ /* 0x000fe2000fffe11a */
[----:B------:R-:W3:Y:S01]  /*1ad0*/  S2UR UR55, SR_CTAID.Z ;  /* 0x00000000003779c3 */ /* 0x000ee20000002700 */
[----:B------:R-:W-:Y:S01]  /*1ae0*/  IADD3.X R3, R22, UR17, RZ, P0, !PT ;  /* 0x0000001116037c10 */ /* 0x000fe200087fe4ff */
[----:B------:R-:W-:Y:S01]  /*1af0*/  UIMAD UR8, UR57, UR56, URZ ;  /* 0x00000038390872a4 */ /* 0x000fe2000f8e023f */
[----:B------:R-:W-:Y:S01]  /*1b00*/  IADD3 R4, P0, R228, UR12, RZ ;  /* 0x0000000ce4047c10 */ /* 0x000fe2000ff1e0ff */
[----:B------:R-:W-:Y:S01]  /*1b10*/  ULDC.64 UR12, c[0x0][0x420] ;  /* 0x00010800000c7ab9 */ /* 0x000fe20000000a00 */
[----:B------:R-:W-:Y:S01]  /*1b20*/  IMAD.WIDE.U32 R6, R0, UR36, R228 ;  /* 0x0000002400067c25 */ /* 0x000fe2000f8e00e4 */
[----:B------:R-:W-:Y:S01]  /*1b30*/  UIMAD UR5, UR17, UR12, URZ ;  /* 0x0000000c110572a4 */ /* 0x000fe2000f8e023f */
[----:B------:R-:W-:Y:S01]  /*1b40*/  IADD3.X R5, R229, UR46, RZ, P0, !PT ;  /* 0x0000002ee5057c10 */ /* 0x000fe200087fe4ff */
[----:B------:R-:W-:Y:S01]  /*1b50*/  ULDC UR57, c[0x0][0x398] ;  /* 0x0000e60000397ab9 */ /* 0x000fe20000000800 */
[----:B------:R-:W-:Y:S01]  /*1b60*/  IMAD R3, R3, UR36, RZ ;  /* 0x0000002403037c24 */ /* 0x000fe2000f8e02ff */
[----:B------:R-:W-:Y:S01]  /*1b70*/  UIMAD UR5, UR18, UR13, UR5 ;  /* 0x0000000d120572a4 */ /* 0x000fe2000f8e0205 */
[----:B------:R-:W-:Y:S01]  /*1b80*/  IADD3 R6, P0, R6, UR47, RZ ;  /* 0x0000002f06067c10 */ /* 0x000fe2000ff1e0ff */
[----:B------:R-:W-:Y:S01]  /*1b90*/  USHF.L.U32 UR31, UR8, 0x6, URZ ;  /* 0x00000006081f7899 */ /* 0x000fe2000800063f */
[----:B------:R-:W-:Y:S01]  /*1ba0*/  IMAD R3, R0, UR37, R3 ;  /* 0x0000002500037c24 */ /* 0x000fe2000f8e0203 */
[----:B------:R-:W-:Y:S01]  /*1bb0*/  ULDC.64 UR40, c[0x0][0x478] ;  /* 0x00011e0000287ab9 */ /* 0x000fe20000000a00 */
[----:B------:R-:W-:Y:S01]  /*1bc0*/  IMAD.U32 R0, RZ, RZ, UR12 ;  /* 0x0000000cff007e24 */ /* 0x000fe2000f8e00ff */
[----:B-1----:R-:W-:Y:S01]  /*1bd0*/  USHF.R.S32.HI UR28, URZ, 0x1f, UR16 ;  /* 0x0000001f3f1c7899 */ /* 0x002fe20008011410 */
[----:B------:R-:W-:Y:S01]  /*1be0*/  IMAD.U32 R8, RZ, RZ, UR14 ;  /* 0x0000000eff087e24 */ /* 0x000fe2000f8e00ff */
[----:B------:R-:W-:Y:S01]  /*1bf0*/  IADD3.X R7, R7, UR45, R3, P0, !PT ;  /* 0x0000002d07077c10 */ /* 0x000fe200087fe403 */
[----:B------:R-:W-:Y:S01]  /*1c00*/  IMAD.WIDE.U32 R4, R0, UR18, R4 ;  /* 0x0000001200047c25 */ /* 0x000fe2000f8e0004 */
[----:B------:R-:W-:Y:S01]  /*1c10*/  UIMAD UR16, UR28, UR14, URZ ;  /* 0x0000000e1c1072a4 */ /* 0x000fe2000f8e023f */
[----:B------:R-:W-:Y:S01]  /*1c20*/  BSSY B1, `(.L_x_1174) ;  /* 0x000091e000017945 */ /* 0x000fe20003800000 */
[----:B------:R-:W-:Y:S01]  /*1c30*/  UIADD3 UR34, UP2, UP0, UR20, UR31, UR34 ;  /* 0x0000001f14227290 */ /* 0x000fe2000f85e022 */
[----:B------:R-:W-:Y:S01]  /*1c40*/  VIADD R5, R5, UR5 ;  /* 0x0000000505057c36 */ /* 0x000fe20008000000 */
[----:B------:R-:W-:Y:S01]  /*1c50*/  UIADD3 UR5, UR19, -UR57, URZ ;  /* 0x8000003913057290 */ /* 0x000fe2000fffe03f */
[----:B--2---:R-:W-:Y:S01]  /*1c60*/  SHF.R.S32.HI R3, RZ, 0x1f, R16 ;  /* 0x0000001fff037819 */ /* 0x004fe20000011410 */
[----:B---3--:R-:W-:Y:S01]  /*1c70*/  UIMAD UR37, UR55, UR15, UR16 ;  /* 0x0000000f372572a4 */ /* 0x008fe2000f8e0210 */
[----:B------:R-:W-:Y:S01]  /*1c80*/  IMAD.WIDE.U32 R6, R8, UR55, R6 ;  /* 0x0000003708067c25 */ /* 0x000fe2000f8e0006 */
[----:B------:R-:W-:Y:S01]  /*1c90*/  USHF.R.S32.HI UR47, URZ, 0x1f, UR5 ;  /* 0x0000001f3f2f7899 */ /* 0x000fe20008011405 */
[----:B------:R-:W-:Y:S01]  /*1ca0*/  LEA.HI R3, R3, R16, RZ, 0x5 ;  /* 0x0000001003037211 */ /* 0x000fe200078f28ff */
[----:B------:R-:W-:Y:S01]  /*1cb0*/  ULDC.64 UR16, c[0x0][0x428] ;  /* 0x00010a0000107ab9 */ /* 0x000fe20000000a00 */
[----:B------:R-:W-:Y:S01]  /*1cc0*/  UIADD3 UR36, UR18, UR29, URZ ;  /* 0x0000001d12247290 */ /* 0x000fe2000fffe03f */
[----:B------:R-:W-:Y:S01]  /*1cd0*/  IMAD.U32 R0, RZ, RZ, UR16 ;  /* 0x00000010ff007e24 */ /* 0x000fe2000f8e00ff */
[----:B------:R-:W-:Y:S01]  /*1ce0*/  UIMAD UR15, UR28, UR16, URZ ;  /* 0x000000101c0f72a4 */ /* 0x000fe2000f8e023f */
[----:B------:R-:W-:Y:S01]  /*1cf0*/  LOP3.LUT R3, R3, 0xffffffe0, RZ, 0xc0, !PT ;  /* 0xffffffe003037812 */ /* 0x000fe200078ec0ff */
[----:B------:R-:W-:Y:S01]  /*1d00*/  ULEA.HI UR47, UR47, UR5, URZ, 0x6 ;  /* 0x000000052f2f7291 */ /* 0x000fe2000f8f303f */
[----:B------:R-:W-:Y:S01]  /*1d10*/  IMAD.WIDE.U32 R4, R0, UR55, R4 ;  /* 0x0000003700047c25 */ /* 0x000fe2000f8e0004 */
[----:B------:R-:W-:-:S02]  /*1d20*/  UIMAD UR17, UR55, UR17, UR15 ;  /* 0x00000011371172a4 */ /* 0x000fc4000f8e020f */
[----:B------:R-:W-:Y:S01]  /*1d30*/  USHF.R.S32.HI UR15, URZ, 0x1f, UR31 ;  /* 0x0000001f3f0f7899 */ /* 0x000fe2000801141f */
[----:B------:R-:W-:Y:S01]  /*1d40*/  IMAD.IADD R16, R16, 0x1, -R3 ;  /* 0x0000000110107824 */ /* 0x000fe200078e0a03 */
[----:B------:R-:W-:Y:S01]  /*1d50*/  USHF.R.S32.HI UR47, URZ, 0x6, UR47 ;  /* 0x000000063f2f7899 */ /* 0x000fe2000801142f */
[----:B------:R-:W-:Y:S01]  /*1d60*/  IMAD R0, R22, UR12, RZ ;  /* 0x0000000c16007c24 */ /* 0x000fe2000f8e02ff */
[----:B------:R-:W-:Y:S01]  /*1d70*/  UIADD3.X UR5, UR48, UR15, UR49, UP2, UP0 ;  /* 0x0000000f30057290 */ /* 0x000fe200097e0431 */
[----:B------:R-:W-:Y:S01]  /*1d80*/  IMAD R3, R251, UR8, R16 ;  /* 0x00000008fb037c24 */ /* 0x000fe2000f8e0210 */
[----:B------:R-:W-:Y:S01]  /*1d90*/  UISETP.LT.AND UP0, UPT, URZ, UR47, UPT ;  /* 0x0000002f3f00728c */ /* 0x000fe2000bf01270 */
[----:B------:R-:W-:Y:S01]  /*1da0*/  IMAD R9, R244, UR13, R0 ;  /* 0x0000000df4097c24 */ /* 0x000fe2000f8e0200 */
[----:B------:R-:W-:Y:S01]  /*1db0*/  UIADD3 UR14, UP3, UP2, UR51, UR34, UR52 ;  /* 0x00000022330e7290 */ /* 0x000fe2000fa7e034 */
[----:B------:R-:W-:Y:S01]  /*1dc0*/  VIADD R5, R5, UR17 ;  /* 0x0000001105057c36 */ /* 0x000fe20008000000 */
[----:B------:R-:W-:Y:S01]  /*1dd0*/  USEL UR47, URZ, UR47, !UP0 ;  /* 0x0000002f3f2f7287 */ /* 0x000fe2000c000000 */
[----:B------:R-:W-:Y:S01]  /*1de0*/  VIADD R14, R228, 0x20 ;  /* 0x00000020e40e7836 */ /* 0x000fe20000000000 */
[----:B------:R-:W-:Y:S01]  /*1df0*/  UIADD3.X UR5, UR50, UR5, UR44, UP3, UP2 ;  /* 0x0000000532057290 */ /* 0x000fe20009fe442c */
[----:B------:R-:W-:Y:S01]  /*1e00*/  IMAD.WIDE.U32 R4, R244, UR12, R4 ;  /* 0x0000000cf4047c25 */ /* 0x000fe2000f8e0004 */
[----:B------:R-:W-:Y:S01]  /*1e10*/  UISETP.GT.AND UP0, UPT, UR38, UR47, UPT ;  /* 0x0000002f2600728c */ /* 0x000fe2000bf04270 */
[----:B------:R-:W-:Y:S01]  /*1e20*/  IADD3 R0, P0, R3, UR14, RZ ;  /* 0x0000000e03007c10 */ /* 0x000fe2000ff1e0ff */
[----:B------:R-:W-:Y:S01]  /*1e30*/  ULDC.64 UR20, c[0x0][0x3e0] ;  /* 0x0000f80000147ab9 */ /* 0x000fe20000000a00 */
[----:B------:R-:W-:Y:S01]  /*1e40*/  UIMAD.WIDE UR12, UR39, 0x4, UR40 ;  /* 0x00000004270c78a5 */ /* 0x000fe2000f8e0228 */
[----:B------:R-:W-:Y:S01]  /*1e50*/  IMAD.IADD R5, R5, 0x1, R9 ;  /* 0x0000000105057824 */ /* 0x000fe200078e0209 */
[----:B------:R-:W-:Y:S01]  /*1e60*/  LEA.HI.X.SX32 R8, R3, UR5, 0x1, P0 ;  /* 0x0000000503087c11 */ /* 0x000fe200080f0eff */
[----:B------:R-:W-:Y:S01]  /*1e70*/  ULDC.64 UR28, c[0x0][0x210] ;  /* 0x00008400001c7ab9 */ /* 0x000fe20000000a00 */
[----:B------:R-:W-:Y:S01]  /*1e80*/  PLOP3.LUT P0, PT, PT, PT, UP0, 0x80, 0x0 ;  /* 0x000000000000781c */ /* 0x000fe20003f0f008 */
[----:B------:R-:W-:Y:S01]  /*1e90*/  ULDC.64 UR18, c[0x0][0x400] ;  /* 0x0001000000127ab9 */ /* 0x000fe20000000a00 */
[----:B------:R-:W-:Y:S01]  /*1ea0*/  VIADD R3, R7, UR37 ;  /* 0x0000002507037c36 */ /* 0x000fe20008000000 */
[----:B------:R-:W-:Y:S01]  /*1eb0*/  LEA R232, P3, R4, UR20, 0x1 ;  /* 0x0000001404e87c11 */ /* 0x000fe2000f8608ff */
[----:B------:R-:W-:Y:S01]  /*1ec0*/  ULDC.64 UR42, c[0x0][0x2b0] ;  /* 0x0000ac00002a7ab9 */ /* 0x000fe20000000a00 */
[----:B------:R-:W-:Y:S01]  /*1ed0*/  LEA R233, P4, R6, UR28, 0x1 ;  /* 0x0000001c06e97c11 */ /* 0x000fe2000f8808ff */
[----:B------:R-:W-:Y:S01]  /*1ee0*/  UIADD3 UR7, UR38, -0x1, URZ ;  /* 0xffffffff26077890 */ /* 0x000fe2000fffe03f */
[----:B------:R-:W-:Y:S01]  /*1ef0*/  LEA R173, P2, R0, UR18, 0x2 ;  /* 0x0000001200ad7c11 */ /* 0x000fe2000f8410ff */
[----:B------:R-:W-:Y:S01]  /*1f00*/  UIMAD.WIDE UR16, UR36, 0x4, UR42 ;  /* 0x00000004241078a5 */ /* 0x000fe2000f8e022a */
[----:B------:R-:W-:Y:S01]  /*1f10*/  LEA.HI.X R230, R4, UR21, R5, 0x1, P3 ;  /* 0x0000001504e67c11 */ /* 0x000fe200098f0c05 */
[----:B------:R-:W-:Y:S01]  /*1f20*/  UMOV UR21, UR12 ;  /* 0x0000000c00157c82 */ /* 0x000fe20008000000 */
[----:B------:R-:W-:Y:S01]  /*1f30*/  LEA.HI.X R231, R6, UR29, R3, 0x1, P4 ;  /* 0x0000001d06e77c11 */ /* 0x000fe2000a0f0c03 */
[----:B------:R-:W-:Y:S01]  /*1f40*/  UMOV UR20, UR13 ;  /* 0x0000000d00147c82 */ /* 0x000fe20008000000 */
[----:B------:R-:W-:Y:S01]  /*1f50*/  LEA.HI.X R172, R0, UR19, R8, 0x2, P2 ;  /* 0x0000001300ac7c11 */ /* 0x000fe200090f1408 */
[----:B------:R-:W-:Y:S01]  /*1f60*/  VIADD R15, R228, 0x40 ;  /* 0x00000040e40f7836 */ /* 0x000fe20000000000 */
        /* <DEDUP_REMOVED lines=20> */
.L_x_1180:
        /* <DEDUP_REMOVED lines=17> */
[----:B------:R-:W-:-:S03]  /*21c0*/  UIADD3 UR16, UR15, UR5, URZ ;  /* 0x000000050f107290 */ /* 0x000fc6000fffe03f */
[----:B------:R-:W-:-:S09]  /*21d0*/  UMOV UR5, UR14 ;  /* 0x0000000e00057c82 */ /* 0x000fd20008000000 */
.L_x_1181:
        /* <DEDUP_REMOVED lines=10> */
[----:B------:R-:W-:Y:S02]  /*2280*/  IADD3 R6, P0, R4, UR18, RZ ;  /* 0x0000001204067c10 */ /* 0x000fe4000ff1e0ff */
[----:B------:R-:W-:Y:S02]  /*2290*/  ISETP.GE.AND P3, PT, R3, UR6, PT ;  /* 0x0000000603007c0c */ /* 0x000fe4000bf66270 */
[----:B------:R-:W-:Y:S01]  /*22a0*/  IADD3.X R7, R5, UR19, R0, P0, !PT ;  /* 0x0000001305077c10 */ /* 0x000fe200087fe400 */
        /* <DEDUP_REMOVED lines=25> */
.L_x_1183:
[----:B------:R-:W-:Y:S05]  /*2440*/  BSYNC B0 ;  /* 0x0000000000007941 */ /* 0x000fea0003800000 */
.L_x_1182:
        /* <DEDUP_REMOVED lines=19> */
.L_x_1185:
[----:B------:R-:W-:Y:S05]  /*2580*/  BSYNC B0 ;  /* 0x0000000000007941 */ /* 0x000fea0003800000 */
.L_x_1184:
        /* <DEDUP_REMOVED lines=34> */
.L_x_1187:
[----:B------:R-:W-:Y:S05]  /*27b0*/  BSYNC B0 ;  /* 0x0000000000007941 */ /* 0x000fea0003800000 */
.L_x_1186:
        /* <DEDUP_REMOVED lines=20> */
.L_x_1179:
        /* <DEDUP_REMOVED lines=47> */
.L_x_1190:
[----:B------:R-:W-:Y:S05]  /*2bf0*/  BSYNC B0 ;  /* 0x0000000000007941 */ /* 0x000fea0003800000 */
.L_x_1189:
        /* <DEDUP_REMOVED lines=16> */
.L_x_1192:
        /* <DEDUP_REMOVED lines=35> */
.L_x_1193:
[----:B------:R-:W-:Y:S05]  /*2f30*/  BSYNC B0 ;  /* 0x0000000000007941 */ /* 0x000fea0003800000 */
.L_x_1191:
[----:B------:R-:W-:Y:S01]  /*2f40*/  UIMAD UR12, UR35, UR24, URZ ;  /* 0x00000018230c72a4 */ /* 0x000fe2000f8e023f */
[----:B--23--:R-:W-:Y:S01]  /*2f50*/  IMAD.U32 R4, RZ, RZ, UR24 ;  /* 0x00000018ff047e24 */ /* 0x00cfe2000f8e00ff */
[----:B------:R-:W-:Y:S01]  /*2f60*/  ULDC.64 UR14, c[0x0][0x260] ;  /* 0x00009800000e7ab9 */ /* 0x000fe20000000a00 */
[----:B------:R-:W-:Y:S01]  /*2f70*/  VIADD R8, R236, 0x8 ;  /* 0x00000008ec087836 */ /* 0x000fe20000000000 */
        /* <DEDUP_REMOVED lines=64> */
.L_x_1195:
[----:B------:R-:W-:Y:S05]  /*3380*/  BSYNC B0 ;  /* 0x0000000000007941 */ /* 0x000fea0003800000 */
.L_x_1194:
        /* <DEDUP_REMOVED lines=44> */
.L_x_1197:
[----:B------:R-:W-:Y:S05]  /*3650*/  BSYNC B0 ;  /* 0x0000000000007941 */ /* 0x000fea0003800000 */
.L_x_1196:
        /* <DEDUP_REMOVED lines=56> */
.L_x_1199:
[----:B------:R-:W-:Y:S05]  /*39e0*/  BSYNC B0 ;  /* 0x0000000000007941 */ /* 0x000fea0003800000 */
.L_x_1198:
        /* <DEDUP_REMOVED lines=41> */
.L_x_1201:
[----:B------:R-:W-:Y:S05]  /*3c80*/  BSYNC B0 ;  /* 0x0000000000007941 */ /* 0x000fea0003800000 */
.L_x_1200:
[----:B------:R-:W4:Y:S01]  /*3c90*/  S2UR UR5, SR_CTAID.Z ;  /* 0x00000000000579c3 */ /* 0x000f220000002700 */
[----:B------:R-:W-:Y:S01]  /*3ca0*/  ULDC.64 UR14, c[0x0][0x3c8] ;  /* 0x0000f200000e7ab9 */ /* 0x000fe20000000a00 */
[----:B------:R-:W-:Y:S01]  /*3cb0*/  ISETP.NE.AND P4, PT, R19, RZ, PT ;  /* 0x000000ff1300720c */ /* 0x000fe20003f85270 */
[----:B------:R-:W-:Y:S01]  /*3cc0*/  UISETP.NE.U32.AND UP1, UPT, UR14, URZ, UPT ;  /* 0x0000003f0e00728c */ /* 0x000fe2000bf25070 */
[----:B------:R-:W-:Y:S02]  /*3cd0*/  ISETP.NE.AND P3, PT, R21, RZ, PT ;  /* 0x000000ff1500720c */ /* 0x000fe40003f65270 */
[----:B------:R-:W-:Y:S01]  /*3ce0*/  ISETP.NE.AND P2, PT, R20, RZ, PT ;  /* 0x000000ff1400720c */ /* 0x000fe20003f45270 */
[----:B------:R-:W-:Y:S01]  /*3cf0*/  UISETP.NE.AND.EX UP1, UPT, UR15, URZ, UPT, UP1 ;  /* 0x0000003f0f00728c */ /* 0x000fe2000bf25310 */
[----:B------:R-:W4:Y:S08]  /*3d00*/  S2UR UR22, SR_CTAID.Z ;  /* 0x00000000001679c3 */ /* 0x000f300000002700 */
[----:B------:R-:W4:Y:S01]  /*3d10*/  LDC.64 R12, c[0x0][0x3b8] ;  /* 0x0000ee00ff0c7b82 */ /* 0x000f220000000a00 */
[----:B------:R-:W-:Y:S01]  /*3d20*/  PLOP3.LUT P1, PT, PT, PT, UP1, 0x80, 0x0 ;  /* 0x000000000000781c */ /* 0x000fe20003f2f018 */
[----:B------:R-:W-:Y:S01]  /*3d30*/  @UP1 ULDC.64 UR18, c[0x0][0x3d0] ;  /* 0x0000f40000121ab9 */ /* 0x000fe20000000a00 */
[----:B-123--:R-:W-:Y:S01]  /*3d40*/  IMAD.MOV.U32 R8, RZ, RZ, 0x4 ;  /* 0x00000004ff087424 */ /* 0x00efe200078e00ff */
[----:B------:R-:W0:Y:S01]  /*3d50*/  LDGDEPBAR ;  /* 0x00000000000079af */ /* 0x000e220000000000 */
[----:B------:R-:W-:-:S02]  /*3d60*/  IMAD.MOV.U32 R239, RZ, RZ, 0x7f800000 ;  /* 0x7f800000ffef7424 */ /* 0x000fc400078e00ff */
[----:B------:R-:W-:Y:S01]  /*3d70*/  IMAD.MOV.U32 R240, RZ, RZ, 0x7f800000 ;  /* 0x7f800000fff07424 */ /* 0x000fe200078e00ff */
[----:B----4-:R-:W-:Y:S02]  /*3d80*/  USHF.R.S32.HI UR12, URZ, 0x1f, UR5 ;  /* 0x0000001f3f0c7899 */ /* 0x010fe40008011405 */
[----:B------:R-:W-:Y:S01]  /*3d90*/  @UP1 UIMAD UR5, UR54, UR18, URZ ;  /* 0x00000012360512a4 */ /* 0x000fe2000f8e023f */
[----:B------:R-:W1:Y:S01]  /*3da0*/  S2R R0, SR_TID.X ;  /* 0x0000000000007919 */ /* 0x000e620000002100 */
[----:B------:R-:W-:Y:S01]  /*3db0*/  IMAD.SHL.U32 R212, R249, 0x20, RZ ;  /* 0x00000020f9d47824 */ /* 0x000fe200078e00ff */
[----:B------:R-:W-:Y:S02]  /*3dc0*/  USHF.L.U32 UR23, UR8, 0x4, URZ ;  /* 0x0000000408177899 */ /* 0x000fe4000800063f */
[----:B------:R-:W-:Y:S01]  /*3dd0*/  @UP1 UMOV UR13, UR12 ;  /* 0x0000000c000d1c82 */ /* 0x000fe20008000000 */
[----:B------:R-:W-:Y:S01]  /*3de0*/  @UP1 UMOV UR12, UR22 ;  /* 0x00000016000c1c82 */ /* 0x000fe20008000000 */
[----:B------:R-:W-:-:S02]  /*3df0*/  @UP1 UIMAD UR5, UR61, UR19, UR5 ;  /* 0x000000133d0512a4 */ /* 0x000fc4000f8e0205 */
[----:B------:R-:W-:Y:S01]  /*3e00*/  @UP1 UIMAD.WIDE.U32 UR12, UR61, UR18, UR12 ;  /* 0x000000123d0c12a5 */ /* 0x000fe2000f8e000c */
[----:B------:R-:W-:Y:S02]  /*3e10*/  IMAD.MOV.U32 R241, RZ, RZ, 0x7f800000 ;  /* 0x7f800000fff17424 */ /* 0x000fe400078e00ff */
[----:B------:R-:W-:Y:S01]  /*3e20*/  IMAD.MOV.U32 R238, RZ, RZ, 0x7f800000 ;  /* 0x7f800000ffee7424 */ /* 0x000fe200078e00ff */
[----:B------:R-:W-:Y:S01]  /*3e30*/  @UP1 ULEA UR14, UP0, UR12, UR14, 0x2 ;  /* 0x0000000e0c0e1291 */ /* 0x000fe2000f80103f */
[----:B------:R-:W2:Y:S01]  /*3e40*/  LDG.E.64 R6, desc[UR10][R12.64+0x8] ;  /* 0x0000080a0c067981 */ /* 0x000ea2000c1e1b00 */
[----:B------:R-:W-:Y:S01]  /*3e50*/  @UP1 UIADD3 UR5, UR13, UR5, URZ ;  /* 0x000000050d051290 */ /* 0x000fe2000fffe03f */
[----:B------:R-:W-:Y:S01]  /*3e60*/  IMAD R242, RZ, RZ, -UR31 ;  /* 0x8000001ffff27e24 */ /* 0x000fe2000f8e02ff */
[----:B------:R-:W-:Y:S01]  /*3e70*/  CS2R R126, SRZ ;  /* 0x00000000007e7805 */ /* 0x000fe2000001ff00 */
[----:B------:R-:W-:Y:S01]  /*3e80*/  IMAD.MOV.U32 R237, RZ, RZ, R223 ;  /* 0x000000ffffed7224 */ /* 0x000fe200078e00df */
[----:B------:R-:W-:Y:S01]  /*3e90*/  @UP1 ULEA.HI.X UR15, UR12, UR15, UR5, 0x2, UP0 ;  /* 0x0000000f0c0f1291 */ /* 0x000fe200080f1405 */
[----:B------:R-:W-:Y:S01]  /*3ea0*/  IMAD.U32 R4, RZ, RZ, UR14 ;  /* 0x0000000eff047e24 */ /* 0x000fe2000f8e00ff */
[----:B------:R-:W-:Y:S01]  /*3eb0*/  CS2R R124, SRZ ;  /* 0x00000000007c7805 */ /* 0x000fe2000001ff00 */
[----:B------:R-:W-:Y:S01]  /*3ec0*/  @!P6 IMAD.WIDE R8, R18, R8, UR16 ;  /* 0x000000101208ee25 */ /* 0x000fe2000f8e0208 */
[----:B------:R-:W-:Y:S01]  /*3ed0*/  @UP1 ULDC UR5, c[0x0][0x2e8] ;  /* 0x0000ba0000051ab9 */ /* 0x000fe20000000800 */
[----:B------:R-:W-:-:S02]  /*3ee0*/  CS2R R130, SRZ ;  /* 0x0000000000827805 */ /* 0x000fc4000001ff00 */
[----:B------:R-:W-:Y:S01]  /*3ef0*/  CS2R R128, SRZ ;  /* 0x0000000000807805 */ /* 0x000fe2000001ff00 */
[----:B------:R-:W-:Y:S01]  /*3f00*/  IMAD.U32 R5, RZ, RZ, UR15 ;  /* 0x0000000fff057e24 */ /* 0x000fe2000f8e00ff */
[----:B------:R-:W5:Y:S01]  /*3f10*/  @!P6 LDG.E R239, desc[UR10][R8.64] ;  /* 0x0000000a08efe981 */ /* 0x000f62000c1e1900 */
[----:B------:R-:W-:Y:S02]  /*3f20*/  CS2R R122, SRZ ;  /* 0x00000000007a7805 */ /* 0x000fe4000001ff00 */
[----:B------:R-:W-:Y:S02]  /*3f30*/  CS2R R120, SRZ ;  /* 0x0000000000787805 */ /* 0x000fe4000001ff00 */
[----:B------:R-:W-:Y:S01]  /*3f40*/  CS2R R118, SRZ ;  /* 0x0000000000767805 */ /* 0x000fe2000001ff00 */
[----:B------:R3:W4:Y:S01]  /*3f50*/  @P1 LDG.E R10, desc[UR10][R4.64] ;  /* 0x0000000a040a1981 */ /* 0x000722000c1e1900 */
[----:B------:R-:W-:Y:S02]  /*3f60*/  CS2R R116, SRZ ;  /* 0x0000000000747805 */ /* 0x000fe4000001ff00 */
[----:B------:R-:W-:-:S02]  /*3f70*/  CS2R R110, SRZ ;  /* 0x00000000006e7805 */ /* 0x000fc4000001ff00 */
[----:B------:R-:W-:Y:S02]  /*3f80*/  CS2R R108, SRZ ;  /* 0x00000000006c7805 */ /* 0x000fe4000001ff00 */
[----:B------:R-:W-:Y:S02]  /*3f90*/  CS2R R114, SRZ ;  /* 0x0000000000727805 */ /* 0x000fe4000001ff00 */
[----:B------:R-:W-:Y:S02]  /*3fa0*/  CS2R R112, SRZ ;  /* 0x0000000000707805 */ /* 0x000fe4000001ff00 */
[----:B------:R-:W-:Y:S02]  /*3fb0*/  CS2R R106, SRZ ;  /* 0x00000000006a7805 */ /* 0x000fe4000001ff00 */
[----:B------:R-:W-:Y:S01]  /*3fc0*/  CS2R R104, SRZ ;  /* 0x0000000000687805 */ /* 0x000fe2000001ff00 */
[----:B------:R-:W4:Y:S01]  /*3fd0*/  LDG.E.64 R12, desc[UR10][R12.64] ;  /* 0x0000000a0c0c7981 */ /* 0x000f22000c1e1b00 */
        /* <DEDUP_REMOVED lines=16> */
[----:B---3--:R-:W-:Y:S01]  /*40e0*/  IMAD.MOV.U32 R4, RZ, RZ, 0x4 ;  /* 0x00000004ff047424 */ /* 0x008fe200078e00ff */
[----:B------:R-:W-:Y:S02]  /*40f0*/  CS2R R70, SRZ ;  /* 0x0000000000467805 */ /* 0x000fe4000001ff00 */
[----:B------:R-:W-:Y:S02]  /*4100*/  CS2R R68, SRZ ;  /* 0x0000000000447805 */ /* 0x000fe4000001ff00 */
[----:B------:R-:W-:Y:S01]  /*4110*/  CS2R R62, SRZ ;  /* 0x00000000003e7805 */ /* 0x000fe2000001ff00 */
[----:B------:R-:W-:Y:S01]  /*4120*/  IMAD.WIDE R4, R236, R4, UR16 ;  /* 0x00000010ec047e25 */ /* 0x000fe2000f8e0204 */
[----:B------:R-:W-:-:S02]  /*4130*/  CS2R R60, SRZ ;  /* 0x00000000003c7805 */ /* 0x000fc4000001ff00 */
[----:B------:R-:W-:Y:S02]  /*4140*/  CS2R R66, SRZ ;  /* 0x0000000000427805 */ /* 0x000fe4000001ff00 */
[----:B------:R-:W-:Y:S02]  /*4150*/  CS2R R64, SRZ ;  /* 0x0000000000407805 */ /* 0x000fe4000001ff00 */
[----:B------:R-:W-:Y:S01]  /*4160*/  CS2R R58, SRZ ;  /* 0x00000000003a7805 */ /* 0x000fe2000001ff00 */
[----:B------:R3:W5:Y:S01]  /*4170*/  @!P4 LDG.E R240, desc[UR10][R4.64] ;  /* 0x0000000a04f0c981 */ /* 0x000762000c1e1900 */
[----:B------:R-:W4:Y:S01]  /*4180*/  @P1 MUFU.RCP R3, UR5 ;  /* 0x0000000500031d08 */ /* 0x000f220008001000 */
[----:B-1----:R-:W-:Y:S01]  /*4190*/  IMAD.SHL.U32 R0, R0, 0x2, RZ ;  /* 0x0000000200007824 */ /* 0x002fe200078e00ff */
[----:B------:R-:W-:Y:S01]  /*41a0*/  UIMAD UR5, UR61, UR56, UR22 ;  /* 0x000000383d0572a4 */ /* 0x000fe2000f8e0216 */
[----:B------:R3:W5:Y:S01]  /*41b0*/  @!P3 LDG.E R241, desc[UR10][R4.64+0x20] ;  /* 0x0000200a04f1b981 */ /* 0x000762000c1e1900 */
[----:B------:R-:W-:-:S02]  /*41c0*/  CS2R R56, SRZ ;  /* 0x0000000000387805 */ /* 0x000fc4000001ff00 */
[----:B------:R-:W-:Y:S02]  /*41d0*/  CS2R R54, SRZ ;  /* 0x0000000000367805 */ /* 0x000fe4000001ff00 */
[----:B------:R-:W-:Y:S01]  /*41e0*/  LOP3.LUT R212, R212, 0x6, R0, 0xf8, !PT ;  /* 0x00000006d4d47812 */ /* 0x000fe200078ef800 */
[----:B------:R-:W-:Y:S01]  /*41f0*/  USHF.L.U32 UR5, UR5, 0x5, URZ ;  /* 0x0000000505057899 */ /* 0x000fe2000800063f */
[----:B------:R-:W-:Y:S01]  /*4200*/  IMAD.U32 R0, RZ, RZ, UR53 ;  /* 0x00000035ff007e24 */ /* 0x000fe2000f8e00ff */
[----:B------:R-:W-:Y:S01]  /*4210*/  USHF.L.U32 UR22, UR8, 0x3, URZ ;  /* 0x0000000308167899 */ /* 0x000fe2000800063f */
[----:B------:R3:W5:Y:S01]  /*4220*/  @!P2 LDG.E R238, desc[UR10][R4.64+0x80] ;  /* 0x0000800a04eea981 */ /* 0x000762000c1e1900 */
[----:B------:R-:W-:Y:S01]  /*4230*/  USHF.R.S32.HI UR13, URZ, 0x1f, UR5 ;  /* 0x0000001f3f0d7899 */ /* 0x000fe20008011405 */
[----:B------:R-:W-:Y:S01]  /*4240*/  IMAD R212, R0, 0x80, R212 ;  /* 0x0000008000d47824 */ /* 0x000fe200078e02d4 */
[----:B------:R-:W-:Y:S02]  /*4250*/  UIADD3 UR33, UR23, 0x40, URZ ;  /* 0x0000004017217890 */ /* 0x000fe4000fffe03f */
[----:B------:R-:W-:Y:S01]  /*4260*/  UIADD3 UR29, UR23, 0x20, URZ ;  /* 0x00000020171d7890 */ /* 0x000fe2000fffe03f */
[----:B------:R-:W-:Y:S01]  /*4270*/  SHF.R.S32.HI R0, RZ, 0x1f, R16 ;  /* 0x0000001fff007819 */ /* 0x000fe20000011410 */
[----:B------:R-:W-:-:S02]  /*4280*/  UIADD3 UR32, UR22, UR33, URZ ;  /* 0x0000002116207290 */ /* 0x000fc4000fffe03f */
[----:B------:R-:W-:Y:S02]  /*4290*/  UIADD3 UR28, UR22, UR29, URZ ;  /* 0x0000001d161c7290 */ /* 0x000fe4000fffe03f */
[----:B------:R-:W-:Y:S01]  /*42a0*/  UIADD3 UR31, UR22, UR32, URZ ;  /* 0x00000020161f7290 */ /* 0x000fe2000fffe03f */
[----:B------:R-:W-:Y:S02]  /*42b0*/  CS2R R52, SRZ ;  /* 0x0000000000347805 */ /* 0x000fe4000001ff00 */
[----:B------:R-:W-:Y:S02]  /*42c0*/  CS2R R46, SRZ ;  /* 0x00000000002e7805 */ /* 0x000fe4000001ff00 */
[----:B------:R-:W-:Y:S01]  /*42d0*/  CS2R R44, SRZ ;  /* 0x00000000002c7805 */ /* 0x000fe2000001ff00 */
[----:B------:R-:W-:Y:S01]  /*42e0*/  UIADD3 UR30, UR22, UR31, URZ ;  /* 0x0000001f161e7290 */ /* 0x000fe2000fffe03f */
[----:B------:R-:W-:Y:S02]  /*42f0*/  CS2R R50, SRZ ;  /* 0x0000000000327805 */ /* 0x000fe4000001ff00 */
[----:B------:R-:W-:-:S02]  /*4300*/  CS2R R48, SRZ ;  /* 0x0000000000307805 */ /* 0x000fc4000001ff00 */
[----:B------:R-:W-:Y:S01]  /*4310*/  CS2R R42, SRZ ;  /* 0x00000000002a7805 */ /* 0x000fe2000001ff00 */
[----:B------:R-:W-:Y:S01]  /*4320*/  UIADD3 UR27, UR22, UR30, URZ ;  /* 0x0000001e161b7290 */ /* 0x000fe2000fffe03f */
[----:B------:R-:W-:Y:S02]  /*4330*/  CS2R R40, SRZ ;  /* 0x0000000000287805 */ /* 0x000fe4000001ff00 */
[----:B------:R-:W-:Y:S02]  /*4340*/  CS2R R38, SRZ ;  /* 0x0000000000267805 */ /* 0x000fe4000001ff00 */
[----:B------:R-:W-:Y:S01]  /*4350*/  CS2R R36, SRZ ;  /* 0x0000000000247805 */ /* 0x000fe2000001ff00 */
[----:B------:R-:W-:Y:S01]  /*4360*/  ULDC UR15, c[0x0][0x394] ;  /* 0x0000e500000f7ab9 */ /* 0x000fe20000000800 */
[----:B------:R-:W-:Y:S02]  /*4370*/  UIMAD UR51, UR8, 0x18, URZ ;  /* 0x00000018083378a4 */ /* 0x000fe4000f8e023f */
[----:B------:R-:W-:-:S02]  /*4380*/  USHF.L.U32 UR50, UR8, 0x5, URZ ;  /* 0x0000000508327899 */ /* 0x000fc4000800063f */
        /* <DEDUP_REMOVED lines=8> */
[----:B------:R-:W-:Y:S01]  /*4410*/  UIADD3 UR13, UR26, UR9, URZ ;  /* 0x000000091a0d7290 */ /* 0x000fe2000fffe03f */
[----:B------:R-:W-:Y:S01]  /*4420*/  VIADD R0, R184, 0x1800 ;  /* 0x00001800b8007836 */ /* 0x000fe20000000000 */
[----:B------:R-:W-:Y:S01]  /*4430*/  UIADD3 UR26, UR22, UR28, URZ ;  /* 0x0000001c161a7290 */ /* 0x000fe2000fffe03f */
[----:B----4-:R-:W-:-:S05]  /*4440*/  @P1 FMUL.FTZ R3, R10, R3 ;  /* 0x000000030a031220 */ /* 0x010fca0000410000 */
[----:B------:R-:W-:Y:S01]  /*4450*/  @P1 R2UR UR14, R3 ;  /* 0x00000000030e12ca */ /* 0x000fe200000e0000 */
[----:B------:R-:W-:Y:S01]  /*4460*/  VIADD R3, R185, 0x1800 ;  /* 0x00001800b9037836 */ /* 0x000fe20000000000 */
[----:B------:R-:W-:Y:S02]  /*4470*/  R2UR UR12, R12 ;  /* 0x000000000c0c72ca */ /* 0x000fe400000e0000 */
[----:B------:R-:W-:Y:S01]  /*4480*/  R2UR UR52, R13 ;  /* 0x000000000d3472ca */ /* 0x000fe200000e0000 */
[----:B------:R-:W-:Y:S01]  /*4490*/  UIADD3 UR25, UR22, UR26, URZ ;  /* 0x0000001a16197290 */ /* 0x000fe2000fffe03f */
[----:B------:R-:W-:Y:S01]  /*44a0*/  SEL R0, R0, R184, !P0 ;  /* 0x000000b800007207 */ /* 0x000fe20004000000 */
[----:B------:R-:W-:Y:S01]  /*44b0*/  UIADD3 UR13, -UR6, 0x80, UR13 ;  /* 0x00000080060d7890 */ /* 0x000fe2000fffe10d */
[----:B------:R-:W-:Y:S01]  /*44c0*/  SEL R178, R3, R185, !P0 ;  /* 0x000000b903b27207 */ /* 0x000fe20004000000 */
[----:B------:R-:W-:Y:S01]  /*44d0*/  UIADD3 UR24, UR22, UR25, URZ ;  /* 0x0000001916187290 */ /* 0x000fe2000fffe03f */
[----:B------:R-:W-:-:S02]  /*44e0*/  LEA R3, R0, UR4, 0x1 ;  /* 0x0000000400037c11 */ /* 0x000fc4000f8e08ff */
[----:B------:R-:W-:Y:S01]  /*44f0*/  LEA R178, R178, UR4, 0x1 ;  /* 0x00000004b2b27c11 */ /* 0x000fe2000f8e08ff */
[----:B------:R-:W-:Y:S01]  /*4500*/  UMOV UR5, URZ ;  /* 0x0000003f00057c82 */ /* 0x000fe20008000000 */
[----:B------:R-:W-:Y:S01]  /*4510*/  UIADD3 UR54, UR13, -UR57, URZ ;  /* 0x800000390d367290 */ /* 0x000fe2000fffe03f */
[----:B------:R-:W-:Y:S01]  /*4520*/  LOP3.LUT R243, R243, UR12, RZ, 0x3c, !PT ;  /* 0x0000000cf3f37c12 */ /* 0x000fe2000f8e3cff */
[----:B------:R-:W-:Y:S02]  /*4530*/  UIADD3 UR45, UR12, -0x4ab325aa, URZ ;  /* 0xb54cda560c2d7890 */ /* 0x000fe4000fffe03f */
[----:B------:R-:W-:Y:S02]  /*4540*/  UIADD3 UR43, UR12, 0x1715609d, URZ ;  /* 0x1715609d0c2b7890 */ /* 0x000fe4000fffe03f */
[----:B------:R-:W-:Y:S02]  /*4550*/  UIADD3 UR41, UR12, 0x78dde6e4, URZ ;  /* 0x78dde6e40c297890 */ /* 0x000fe4000fffe03f */
[----:B------:R-:W-:-:S02]  /*4560*/  UIADD3 UR39, UR12, -0x255992d5, URZ ;  /* 0xdaa66d2b0c277890 */ /* 0x000fc4000fffe03f */
[----:B------:R-:W-:Y:S02]  /*4570*/  UIADD3 UR56, UR12, 0x3c6ef372, URZ ;  /* 0x3c6ef3720c387890 */ /* 0x000fe4000fffe03f */
[----:B------:R-:W-:Y:S02]  /*4580*/  UIADD3 UR37, UR12, -0x61c88647, URZ ;  /* 0x9e3779b90c257890 */ /* 0x000fe4000fffe03f */
[----:B------:R-:W-:Y:S02]  /*4590*/  UIADD3 UR46, UR52, 0x646e171e, URZ ;  /* 0x646e171e342e7890 */ /* 0x000fe4000fffe03f */
[----:B------:R-:W-:Y:S02]  /*45a0*/  UIADD3 UR44, UR52, -0x56f99767, URZ ;  /* 0xa9066899342c7890 */ /* 0x000fe4000fffe03f */
[----:B------:R-:W-:Y:S02]  /*45b0*/  UIADD3 UR42, UR52, -0x126145ec, URZ ;  /* 0xed9eba14342a7890 */ /* 0x000fe4000fffe03f */
[----:B------:R-:W-:-:S02]  /*45c0*/  UIADD3 UR40, UR52, 0x32370b8f, URZ ;  /* 0x32370b8f34287890 */ /* 0x000fc4000fffe03f */
[----:B------:R-:W-:Y:S02]  /*45d0*/  UIADD3 UR38, UR52, 0x76cf5d0a, URZ ;  /* 0x76cf5d0a34267890 */ /* 0x000fe4000fffe03f */
[----:B------:R-:W-:Y:S01]  /*45e0*/  UIADD3 UR55, UR52, -0x4498517b, URZ ;  /* 0xbb67ae8534377890 */ /* 0x000fe2000fffe03f */
[----:B------:R-:W-:Y:S01]  /*45f0*/  @UP1 UMOV UR5, UR14 ;  /* 0x0000000e00051c82 */ /* 0x000fe20008000000 */
[----:B------:R-:W-:Y:S01]  /*4600*/  UIADD3 UR34, UR22, UR24, URZ ;  /* 0x0000001816227290 */ /* 0x000fe2000fffe03f */
[----:B------:R-:W-:Y:S01]  /*4610*/  ULDC UR57, c[0x0][0x2d0] ;  /* 0x0000b40000397ab9 */ /* 0x000fe20000000800 */
[----:B------:R-:W-:Y:S01]  /*4620*/  ULDC.U8 UR13, c[0x0][0x388] ;  /* 0x0000e200000d7ab9 */ /* 0x000fe20000000000 */
[----:B---3--:R-:W-:-:S09]  /*4630*/  ULDC UR12, c[0x0][0x2ec] ;  /* 0x0000bb00000c7ab9 */ /* 0x008fd20000000800 */
.L_x_1206:
[----:B------:R-:W0:Y:S01]  /*4640*/  LDGDEPBAR ;  /* 0x00000000000079af */ /* 0x000e220000000000 */
[----:B------:R-:W-:Y:S01]  /*4650*/  IMAD.U32 R4, RZ, RZ, UR21 ;  /* 0x00000015ff047e24 */ /* 0x000fe2000f8e00ff */
[----:B------:R-:W-:Y:S01]  /*4660*/  USHF.L.U32 UR8, UR7, 0x6, URZ ;  /* 0x0000000607087899 */ /* 0x000fe2000800063f */
[----:B------:R-:W-:Y:S01]  /*4670*/  IMAD.U32 R5, RZ, RZ, UR20 ;  /* 0x00000014ff057e24 */ /* 0x000fe2000f8e00ff */
[----:B------:R-:W-:Y:S01]  /*4680*/  ULDC UR14, c[0x0][0x394] ;  /* 0x0000e500000e7ab9 */ /* 0x000fe20000000800 */
[----:B------:R-:W-:Y:S01]  /*4690*/  IMAD.IADD R0, R183, 0x1, R178 ;  /* 0x00000001b7007824 */ /* 0x000fe200078e02b2 */
[C---:B------:R-:W-:Y:S01]  /*46a0*/  LEA R4, P0, R236.reuse, R4, 0x2 ;  /* 0x00000004ec047211 */ /* 0x040fe200078010ff */
[----:B------:R-:W-:Y:S01]  /*46b0*/  IMAD.MOV.U32 R234, RZ, RZ, R173 ;  /* 0x000000ffffea7224 */ /* 0x000fe200078e00ad */
[----:B------:R-:W-:Y:S01]  /*46c0*/  UISETP.GE.AND UP0, UPT, UR8, UR54, UPT ;  /* 0x000000360800728c */ /* 0x000fe2000bf06270 */
[----:B------:R-:W-:Y:S01]  /*46d0*/  IMAD.MOV.U32 R235, RZ, RZ, R172 ;  /* 0x000000ffffeb7224 */ /* 0x000fe200078e00ac */
[C---:B------:R-:W-:Y:S01]  /*46e0*/  LEA.HI.X.SX32 R5, R236.reuse, R5, 0x2, P0 ;  /* 0x00000005ec057211 */ /* 0x040fe200000f16ff */
[----:B------:R-:W-:Y:S04]  /*46f0*/  DEPBAR.LE SB0, 0x0 ;  /* 0x000080000000791a */ /* 0x000fe80000000000 */
[----:B------:R-:W-:Y:S06]  /*4700*/  BAR.SYNC.DEFER_BLOCKING 0x0 ;  /* 0x0000000000007b1d */ /* 0x000fec0000010000 */
[----:B------:R-:W-:Y:S06]  /*4710*/  LDSM.16.M88.4 R32, [R178] ;  /* 0x00000000b220783b */ /* 0x000fec0000000200 */
[----:B------:R-:W1:Y:S06]  /*4720*/  LDSM.16.M88.4 R16, [R176+UR4+0x9000] ;  /* 0x00900004b010783b */ /* 0x000e6c0008000200 */
[----:B------:R-:W2:Y:S06]  /*4730*/  LDSM.16.M88.4 R28, [R178+0x800] ;  /* 0x00080000b21c783b */ /* 0x000eac0000000200 */
[----:B-----5:R-:W5:Y:S06]  /*4740*/  LDG.E R189, desc[UR10][R4.64] ;  /* 0x0000000a04bd7981 */ /* 0x020f6c000c1e1900 */
[----:B------:R-:W5:Y:S06]  /*4750*/  LDG.E R188, desc[UR10][R4.64+0x20] ;  /* 0x0000200a04bc7981 */ /* 0x000f6c000c1e1900 */
[----:B------:R-:W5:Y:S06]  /*4760*/  LDG.E R187, desc[UR10][R4.64+0x80] ;  /* 0x0000800a04bb7981 */ /* 0x000f6c000c1e1900 */
[----:B------:R1:W5:Y:S06]  /*4770*/  LDG.E R186, desc[UR10][R4.64+0xa0] ;  /* 0x0000a00a04ba7981 */ /* 0x00036c000c1e1900 */
[----:B------:R-:W3:Y:S06]  /*4780*/  LDSM.16.M88.4 R132, [R176+UR4+0x9400] ;  /* 0x00940004b084783b */ /* 0x000eec0008000200 */
[----:B------:R-:W-:Y:S06]  /*4790*/  LDSM.16.M88.4 R136, [R0] ;  /* 0x000000000088783b */ /* 0x000fec0000000200 */
[----:B------:R-:W4:Y:S06]  /*47a0*/  LDSM.16.M88.4 R140, [R177] ;  /* 0x00000000b18c783b */ /* 0x000f2c0000000200 */
[----:B------:R-:W4:Y:S01]  /*47b0*/  LDSM.16.M88.4 R144, [R0+0x800] ;  /* 0x000800000090783b */ /* 0x000f220000000200 */
[-C--:B-1----:R-:W-:Y:S05]  /*47c0*/  HMMA.16816.F32 R4, R32, R16.reuse, RZ ;  /* 0x000000102004723c */ /* 0x082fea00000018ff */
[----:B------:R-:W1:Y:S01]  /*47d0*/  LDSM.16.M88.4 R148, [R177+0x400] ;  /* 0x00040000b194783b */ /* 0x000e620000000200 */
[C---:B--2---:R-:W-:Y:S05]  /*47e0*/  HMMA.16816.F32 R8, R28.reuse, R16, RZ ;  /* 0x000000101c08723c */ /* 0x044fea00000018ff */
[----:B------:R-:W-:Y:S01]  /*47f0*/  LDSM.16.M88.4 R152, [R178+0x1000] ;  /* 0x00100000b298783b */ /* 0x000fe20000000200 */
[-C--:B------:R-:W-:Y:S05]  /*4800*/  HMMA.16816.F32 R12, R28, R18.reuse, RZ ;  /* 0x000000121c0c723c */ /* 0x080fea00000018ff */
[----:B------:R-:W2:Y:S01]  /*4810*/  LDSM.16.M88.4 R156, [R176+UR4+0xb000] ;  /* 0x00b00004b09c783b */ /* 0x000ea20008000200 */
[C---:B------:R-:W-:Y:S05]  /*4820*/  HMMA.16816.F32 R16, R32.reuse, R18, RZ ;  /* 0x000000122010723c */ /* 0x040fea00000018ff */
[----:B------:R-:W2:Y:S01]  /*4830*/  LDSM.16.M88.4 R160, [R178+0x1800] ;  /* 0x00180000b2a0783b */ /* 0x000ea20000000200 */
[-C--:B---3--:R-:W-:Y:S05]  /*4840*/  HMMA.16816.F32 R20, R32, R132.reuse, RZ ;  /* 0x000000842014723c */ /* 0x088fea00000018ff */
[----:B------:R-:W3:Y:S01]  /*4850*/  LDSM.16.M88.4 R164, [R176+UR4+0xb400] ;  /* 0x00b40004b0a4783b */ /* 0x000ee20008000200 */
[C---:B------:R-:W-:Y:S05]  /*4860*/  HMMA.16816.F32 R24, R28.reuse, R132, RZ ;  /* 0x000000841c18723c */ /* 0x040fea00000018ff */
[----:B------:R-:W-:Y:S01]  /*4870*/  LDSM.16.M88.4 R168, [R177+0x2400] ;  /* 0x00240000b1a8783b */ /* 0x000fe20000000200 */
[-C--:B------:R-:W-:Y:S06]  /*4880*/  HMMA.16816.F32 R28, R28, R134.reuse, RZ ;  /* 0x000000861c1c723c */ /* 0x080fec00000018ff */
[----:B------:R-:W-:Y:S01]  /*4890*/  HMMA.16816.F32 R32, R32, R134, RZ ;  /* 0x000000862020723c */ /* 0x000fe200000018ff */
[----:B------:R-:W-:Y:S05]  /*48a0*/  LDSM.16.M88.4 R132, [R0+0x1000] ;  /* 0x001000000084783b */ /* 0x000fea0000000200 */
[-C--:B----4-:R-:W-:Y:S06]  /*48b0*/  HMMA.16816.F32 R4, R136, R140.reuse, R4 ;  /* 0x0000008c8804723c */ /* 0x090fec0000001804 */
[C---:B------:R-:W-:Y:S06]  /*48c0*/  HMMA.16816.F32 R8, R144.reuse, R140, R8 ;  /* 0x0000008c9008723c */ /* 0x040fec0000001808 */
[-C--:B------:R-:W-:Y:S06]  /*48d0*/  HMMA.16816.F32 R12, R144, R142.reuse, R12 ;  /* 0x0000008e900c723c */ /* 0x080fec000000180c */
[C---:B------:R-:W-:Y:S01]  /*48e0*/  HMMA.16816.F32 R16, R136.reuse, R142, R16 ;  /* 0x0000008e8810723c */ /* 0x040fe20000001810 */
[----:B------:R-:W4:Y:S05]  /*48f0*/  LDSM.16.M88.4 R140, [R177+0x2000] ;  /* 0x00200000b18c783b */ /* 0x000f2a0000000200 */
[-C--:B-1----:R-:W-:Y:S06]  /*4900*/  HMMA.16816.F32 R20, R136, R148.reuse, R20 ;  /* 0x000000948814723c */ /* 0x082fec0000001814 */
[C---:B------:R-:W-:Y:S06]  /*4910*/  HMMA.16816.F32 R24, R144.reuse, R148, R24 ;  /* 0x000000949018723c */ /* 0x040fec0000001818 */
[-C--:B------:R-:W-:Y:S01]  /*4920*/  HMMA.16816.F32 R28, R144, R150.reuse, R28 ;  /* 0x00000096901c723c */ /* 0x080fe2000000181c */
[----:B------:R-:W1:Y:S05]  /*4930*/  LDSM.16.M88.4 R144, [R0+0x1800] ;  /* 0x001800000090783b */ /* 0x000e6a0000000200 */
[----:B------:R-:W-:Y:S01]  /*4940*/  HMMA.16816.F32 R32, R136, R150, R32 ;  /* 0x000000968820723c */ /* 0x000fe20000001820 */
[----:B------:R-:W-:Y:S05]  /*4950*/  LDSM.16.M88.4 R136, [R178+0x2000] ;  /* 0x00200000b288783b */ /* 0x000fea0000000200 */
[-C--:B--2---:R-:W-:Y:S01]  /*4960*/  HMMA.16816.F32 R4, R152, R156.reuse, R4 ;  /* 0x0000009c9804723c */ /* 0x084fe20000001804 */
[----:B------:R-:W2:Y:S05]  /*4970*/  LDSM.16.M88.4 R148, [R176+UR4+0xd000] ;  /* 0x00d00004b094783b */ /* 0x000eaa0008000200 */
[C---:B------:R-:W-:Y:S06]  /*4980*/  HMMA.16816.F32 R8, R160.reuse, R156, R8 ;  /* 0x0000009ca008723c */ /* 0x040fec0000001808 */
[-C--:B------:R-:W-:Y:S06]  /*4990*/  HMMA.16816.F32 R12, R160, R158.reuse, R12 ;  /* 0x0000009ea00c723c */ /* 0x080fec000000180c */
[C---:B------:R-:W-:Y:S01]  /*49a0*/  HMMA.16816.F32 R16, R152.reuse, R158, R16 ;  /* 0x0000009e9810723c */ /* 0x040fe20000001810 */
[----:B------:R-:W2:Y:S05]  /*49b0*/  LDSM.16.M88.4 R156, [R178+0x2800] ;  /* 0x00280000b29c783b */ /* 0x000eaa0000000200 */
[-C--:B---3--:R-:W-:Y:S06]  /*49c0*/  HMMA.16816.F32 R20, R152, R164.reuse, R20 ;  /* 0x000000a49814723c */ /* 0x088fec0000001814 */
[C---:B------:R-:W-:Y:S06]  /*49d0*/  HMMA.16816.F32 R24, R160.reuse, R164, R24 ;  /* 0x000000a4a018723c */ /* 0x040fec0000001818 */
[-C--:B------:R-:W-:Y:S01]  /*49e0*/  HMMA.16816.F32 R28, R160, R166.reuse, R28 ;  /* 0x000000a6a01c723c */ /* 0x080fe2000000181c */
[----:B------:R-:W3:Y:S05]  /*49f0*/  LDSM.16.M88.4 R160, [R176+UR4+0xd400] ;  /* 0x00d40004b0a0783b */ /* 0x000eea0008000200 */
[----:B------:R-:W-:Y:S06]  /*4a00*/  HMMA.16816.F32 R32, R152, R166, R32 ;  /* 0x000000a69820723c */ /* 0x000fec0000001820 */
[-C--:B----4-:R-:W-:Y:S06]  /*4a10*/  HMMA.16816.F32 R4, R132, R140.reuse, R4 ;  /* 0x0000008c8404723c */ /* 0x090fec0000001804 */
        /* <DEDUP_REMOVED lines=9> */
[----:B------:R-:W-:Y:S05]  /*4ab0*/  LDSM.16.M88.4 R132, [R0+0x2000] ;  /* 0x002000000084783b */ /* 0x000fea0000000200 */
[-C--:B--2---:R-:W-:Y:S06]  /*4ac0*/  HMMA.16816.F32 R4, R136, R148.reuse, R4 ;  /* 0x000000948804723c */ /* 0x084fec0000001804 */
[C---:B------:R-:W-:Y:S06]  /*4ad0*/  HMMA.16816.F32 R8, R156.reuse, R148, R8 ;  /* 0x000000949c08723c */ /* 0x040fec0000001808 */
[-C--:B------:R-:W-:Y:S05]  /*4ae0*/  HMMA.16816.F32 R12, R156, R150.reuse, R12 ;  /* 0x000000969c0c723c */ /* 0x080fea000000180c */
[----:B------:R-:W-:Y:S01]  /*4af0*/  IADD3 R148, R236, -UR9, -R212 ;  /* 0x80000009ec947c10 */ /* 0x000fe2000fffe8d4 */
[C---:B------:R-:W-:Y:S05]  /*4b00*/  HMMA.16816.F32 R16, R136.reuse, R150, R16 ;  /* 0x000000968810723c */ /* 0x040fea0000001810 */
[----:B------:R-:W-:Y:S01]  /*4b10*/  VIADD R148, R148, UR6 ;  /* 0x0000000694947c36 */ /* 0x000fe20008000000 */
[-C--:B---3--:R-:W-:Y:S05]  /*4b20*/  HMMA.16816.F32 R20, R136, R160.reuse, R20 ;  /* 0x000000a08814723c */ /* 0x088fea0000001814 */
[----:B------:R-:W-:Y:S01]  /*4b30*/  VIADD R148, R148, UR8 ;  /* 0x0000000894947c36 */ /* 0x000fe20008000000 */
[C---:B------:R-:W-:Y:S05]  /*4b40*/  HMMA.16816.F32 R24, R156.reuse, R160, R24 ;  /* 0x000000a09c18723c */ /* 0x040fea0000001818 */
[----:B------:R-:W-:Y:S01]  /*4b50*/  VIADD R152, R148, 0xffffffff ;  /* 0xffffffff94987836 */ /* 0x000fe20000000000 */
[-C--:B------:R-:W-:Y:S04]  /*4b60*/  HMMA.16816.F32 R28, R156, R162.reuse, R28 ;  /* 0x000000a29c1c723c */ /* 0x080fe8000000181c */
[----:B------:R-:W-:Y:S01]  /*4b70*/  ISETP.GE.AND P3, PT, R152, RZ, PT ;  /* 0x000000ff9800720c */ /* 0x000fe20003f66270 */
[C---:B------:R-:W-:Y:S01]  /*4b80*/  VIADD R151, R148.reuse, 0x8 ;  /* 0x0000000894977836 */ /* 0x040fe20000000000 */
[----:B------:R-:W-:Y:S01]  /*4b90*/  HMMA.16816.F32 R32, R136, R162, R32 ;  /* 0x000000a28820723c */ /* 0x000fe20000001820 */
[----:B------:R-:W1:Y:S03]  /*4ba0*/  LDSM.16.M88.4 R136, [R177+0x4000] ;  /* 0x00400000b188783b */ /* 0x000e660000000200 */
[----:B------:R-:W-:Y:S01]  /*4bb0*/  ISETP.GE.AND P2, PT, R151, RZ, PT ;  /* 0x000000ff9700720c */ /* 0x000fe20003f46270 */
[C---:B------:R-:W-:Y:S02]  /*4bc0*/  VIADD R150, R148.reuse, 0x7 ;  /* 0x0000000794967836 */ /* 0x040fe40000000000 */
[----:B------:R-:W-:Y:S03]  /*4bd0*/  VIADD R149, R148, 0x28 ;  /* 0x0000002894957836 */ /* 0x000fe60000000000 */
[----:B------:R-:W-:Y:S01]  /*4be0*/  ISETP.GE.AND P6, PT, R150, RZ, PT ;  /* 0x000000ff9600720c */ /* 0x000fe20003fc6270 */
[C---:B------:R-:W-:Y:S01]  /*4bf0*/  VIADD R153, R148.reuse, 0x27 ;  /* 0x0000002794997836 */ /* 0x040fe20000000000 */
[----:B------:R-:W-:Y:S01]  /*4c00*/  ISETP.GE.AND P1, PT, R149, RZ, PT ;  /* 0x000000ff9500720c */ /* 0x000fe20003f26270 */
[C---:B------:R-:W-:Y:S01]  /*4c10*/  VIADD R155, R148.reuse, 0x20 ;  /* 0x00000020949b7836 */ /* 0x040fe20000000000 */
[C---:B------:R-:W-:Y:S01]  /*4c20*/  @!P3 IADD3 R152, -R148.reuse, 0x1, RZ ;  /* 0x000000019498b810 */ /* 0x040fe20007ffe1ff */
[C---:B------:R-:W-:Y:S01]  /*4c30*/  VIADD R154, R148.reuse, 0x1f ;  /* 0x0000001f949a7836 */ /* 0x040fe20000000000 */
[----:B------:R-:W-:Y:S01]  /*4c40*/  ISETP.GE.AND P0, PT, R153, RZ, PT ;  /* 0x000000ff9900720c */ /* 0x000fe20003f06270 */
[C---:B------:R-:W-:Y:S01]  /*4c50*/  VIADD R157, R148.reuse, 0x18 ;  /* 0x00000018949d7836 */ /* 0x040fe20000000000 */
[C---:B------:R-:W-:Y:S01]  /*4c60*/  @!P2 IADD3 R151, -R148.reuse, -0x8, RZ ;  /* 0xfffffff89497a810 */ /* 0x040fe20007ffe1ff */
[C---:B------:R-:W-:Y:S01]  /*4c70*/  VIADD R156, R148.reuse, 0x17 ;  /* 0x00000017949c7836 */ /* 0x040fe20000000000 */
[----:B------:R-:W-:Y:S01]  /*4c80*/  ISETP.GE.AND P5, PT, R155, RZ, PT ;  /* 0x000000ff9b00720c */ /* 0x000fe20003fa6270 */
[----:B------:R-:W-:Y:S01]  /*4c90*/  VIADD R159, R148, 0xfffffff8 ;  /* 0xfffffff8949f7836 */ /* 0x000fe20000000000 */
        /* <DEDUP_REMOVED lines=8> */
[----:B------:R-:W-:Y:S01]  /*4d20*/  ISETP.GE.AND P6, PT, R159, RZ, PT ;  /* 0x000000ff9f00720c */ /* 0x000fe20003fc6270 */
[C---:B------:R-:W-:Y:S01]  /*4d30*/  VIADD R163, R148.reuse, 0xf ;  /* 0x0000000f94a37836 */ /* 0x040fe20000000000 */
[C---:B------:R-:W-:Y:S01]  /*4d40*/  @!P1 IADD3 R149, -R148.reuse, -0x28, RZ ;  /* 0xffffffd894959810 */ /* 0x040fe20007ffe1ff */
[----:B------:R-:W-:Y:S01]  /*4d50*/  VIADD R165, R148, 0xffffffe8 ;  /* 0xffffffe894a57836 */ /* 0x000fe20000000000 */
[----:B------:R-:W-:Y:S01]  /*4d60*/  ISETP.GE.AND P1, PT, R158, RZ, PT ;  /* 0x000000ff9e00720c */ /* 0x000fe20003f26270 */
[C---:B------:R-:W-:Y:S01]  /*4d70*/  VIADD R164, R148.reuse, 0xffffffe7 ;  /* 0xffffffe794a47836 */ /* 0x040fe20000000000 */
[----:B------:R-:W-:Y:S02]  /*4d80*/  @!P0 IADD3 R153, -R148, -0x27, RZ ;  /* 0xffffffd994998810 */ /* 0x000fe40007ffe1ff */
[----:B------:R-:W-:Y:S02]  /*4d90*/  ISETP.GE.AND P0, PT, R160, RZ, PT ;  /* 0x000000ffa000720c */ /* 0x000fe40003f06270 */
[C---:B------:R-:W-:Y:S01]  /*4da0*/  @!P5 IADD3 R155, -R148.reuse, -0x20, RZ ;  /* 0xffffffe0949bd810 */ /* 0x040fe20007ffe1ff */
[-C--:B-1----:R-:W-:Y:S05]  /*4db0*/  HMMA.16816.F32 R4, R132, R136.reuse, R4 ;  /* 0x000000888404723c */ /* 0x082fea0000001804 */
[C---:B------:R-:W-:Y:S01]  /*4dc0*/  @!P4 IADD3 R154, -R148.reuse, -0x1f, RZ ;  /* 0xffffffe1949ac810 */ /* 0x040fe20007ffe1ff */
[C---:B------:R-:W-:Y:S04]  /*4dd0*/  HMMA.16816.F32 R8, R140.reuse, R136, R8 ;  /* 0x000000888c08723c */ /* 0x040fe80000001808 */
[----:B------:R-:W-:Y:S02]  /*4de0*/  ISETP.GE.AND P5, PT, R161, RZ, PT ;  /* 0x000000ffa100720c */ /* 0x000fe40003fa6270 */
[----:B------:R-:W-:Y:S01]  /*4df0*/  @!P3 IADD3 R157, -R148, -0x18, RZ ;  /* 0xffffffe8949db810 */ /* 0x000fe20007ffe1ff */
[-C--:B------:R-:W-:Y:S03]  /*4e00*/  HMMA.16816.F32 R12, R140, R138.reuse, R12 ;  /* 0x0000008a8c0c723c */ /* 0x080fe6000000180c */
[----:B------:R-:W-:Y:S02]  /*4e10*/  ISETP.GE.AND P4, PT, R162, RZ, PT ;  /* 0x000000ffa200720c */ /* 0x000fe40003f86270 */
[C---:B------:R-:W-:Y:S01]  /*4e20*/  @!P2 IADD3 R156, -R148.reuse, -0x17, RZ ;  /* 0xffffffe9949ca810 */ /* 0x040fe20007ffe1ff */
[C---:B------:R-:W-:Y:S04]  /*4e30*/  HMMA.16816.F32 R16, R132.reuse, R138, R16 ;  /* 0x0000008a8410723c */ /* 0x040fe80000001810 */
[----:B------:R-:W-:Y:S02]  /*4e40*/  ISETP.GE.AND P3, PT, R163, RZ, PT ;  /* 0x000000ffa300720c */ /* 0x000fe40003f66270 */
[----:B------:R-:W-:Y:S01]  /*4e50*/  @!P6 IADD3 R159, -R148, 0x8, RZ ;  /* 0x00000008949fe810 */ /* 0x000fe20007ffe1ff */
[-C--:B------:R-:W-:Y:S03]  /*4e60*/  HMMA.16816.F32 R20, R132, R144.reuse, R20 ;  /* 0x000000908414723c */ /* 0x080fe60000001814 */
[----:B------:R-:W-:Y:S02]  /*4e70*/  ISETP.GE.AND P2, PT, R165, RZ, PT ;  /* 0x000000ffa500720c */ /* 0x000fe40003f46270 */
[----:B------:R-:W-:Y:S01]  /*4e80*/  ISETP.GE.AND P6, PT, R164, RZ, PT ;  /* 0x000000ffa400720c */ /* 0x000fe20003fc6270 */
[C---:B------:R-:W-:Y:S05]  /*4e90*/  HMMA.16816.F32 R24, R140.reuse, R144, R24 ;  /* 0x000000908c18723c */ /* 0x040fea0000001818 */
[C---:B------:R-:W-:Y:S01]  /*4ea0*/  @!P1 IADD3 R158, -R148.reuse, 0x9, RZ ;  /* 0x00000009949e9810 */ /* 0x040fe20007ffe1ff */
[-C--:B------:R-:W-:Y:S05]  /*4eb0*/  HMMA.16816.F32 R28, R140, R146.reuse, R28 ;  /* 0x000000928c1c723c */ /* 0x080fea000000181c */
[----:B------:R-:W-:Y:S01]  /*4ec0*/  @!P0 IADD3 R160, -R148, 0x10, RZ ;  /* 0x0000001094a08810 */ /* 0x000fe20007ffe1ff */
[----:B------:R-:W-:Y:S01]  /*4ed0*/  HMMA.16816.F32 R32, R132, R146, R32 ;  /* 0x000000928420723c */ /* 0x000fe20000001820 */
[----:B------:R-:W-:Y:S04]  /*4ee0*/  PLOP3.LUT P0, PT, PT, PT, UP0, 0x80, 0x0 ;  /* 0x000000000000781c */ /* 0x000fe80003f0f008 */
[----:B------:R-:W-:Y:S02]  /*4ef0*/  I2FP.F32.S32 R0, R159 ;  /* 0x0000009f00007245 */ /* 0x000fe40000201400 */
[----:B------:R-:W-:Y:S04]  /*4f00*/  I2FP.F32.S32 R132, R158 ;  /* 0x0000009e00847245 */ /* 0x000fe80000201400 */
[----:B------:R-:W-:Y:S01]  /*4f10*/  IABS R136, R148 ;  /* 0x0000009400887213 */ /* 0x000fe20000000000 */
[----:B------:R-:W-:Y:S01]  /*4f20*/  FFMA.FTZ R16, R0, -UR5, R16 ;  /* 0x8000000500107c23 */ /* 0x000fe20008010010 */
[----:B------:R-:W-:Y:S01]  /*4f30*/  @!P5 IADD3 R161, -R148, 0x11, RZ ;  /* 0x0000001194a1d810 */ /* 0x000fe20007ffe1ff */
[----:B------:R-:W-:Y:S01]  /*4f40*/  FFMA.FTZ R17, R132, -UR5, R17 ;  /* 0x8000000584117c23 */ /* 0x000fe20008010011 */
[----:B------:R-:W-:Y:S01]  /*4f50*/  @!P4 IADD3 R162, -R148, -0x10, RZ ;  /* 0xfffffff094a2c810 */ /* 0x000fe20007ffe1ff */
[----:B------:R-:W-:Y:S01]  /*4f60*/  FFMA.FTZ R22, R0, -UR5, R22 ;  /* 0x8000000500167c23 */ /* 0x000fe20008010016 */
[----:B------:R-:W-:Y:S01]  /*4f70*/  @!P3 IADD3 R163, -R148, -0xf, RZ ;  /* 0xfffffff194a3b810 */ /* 0x000fe20007ffe1ff */
[----:B------:R-:W-:Y:S01]  /*4f80*/  FFMA.FTZ R23, R132, -UR5, R23 ;  /* 0x8000000584177c23 */ /* 0x000fe20008010017 */
        /* <DEDUP_REMOVED lines=59> */
.L_x_1202:
[----:B------:R-:W-:Y:S01]  /*5340*/  VIADD R134, R236, UR8 ;  /* 0x00000008ec867c36 */ /* 0x000fe20008000000 */
[----:B------:R-:W-:Y:S01]  /*5350*/  UIADD3 UR8, -UR14, UR6, -UR9 ;  /* 0x000000060e087290 */ /* 0x000fe2000fffe909 */
[----:B------:R-:W-:Y:S01]  /*5360*/  VIADD R143, R212, 0x1 ;  /* 0x00000001d48f7836 */ /* 0x000fe20000000000 */
[----:B------:R-:W-:Y:S01]  /*5370*/  UMOV UR19, UR14 ;  /* 0x0000000e00137c82 */ /* 0x000fe20008000000 */
[C---:B------:R-:W-:Y:S02]  /*5380*/  VIADD R133, R134.reuse, 0x8 ;  /* 0x0000000886857836 */ /* 0x040fe40000000000 */
[C---:B------:R-:W-:Y:S01]  /*5390*/  VIADD R135, R134.reuse, 0x20 ;  /* 0x0000002086877836 */ /* 0x040fe20000000000 */
[C---:B------:R-:W-:Y:S01]  /*53a0*/  VIADDMNMX R132, R134.reuse, UR8, RZ, !PT ;  /* 0x0000000886847c46 */ /* 0x040fe2000f8001ff */
[----:B------:R-:W-:Y:S01]  /*53b0*/  VIADD R136, R134, 0x28 ;  /* 0x0000002886887836 */ /* 0x000fe20000000000 */
[----:B------:R-:W-:Y:S01]  /*53c0*/  VIADDMNMX R133, R133, UR8, RZ, !PT ;  /* 0x0000000885857c46 */ /* 0x000fe2000f8001ff */
[C---:B------:R-:W-:Y:S01]  /*53d0*/  VIADD R142, R212.reuse, 0x8 ;  /* 0x00000008d48e7836 */ /* 0x040fe20000000000 */
[----:B------:R-:W-:Y:S01]  /*53e0*/  VIADDMNMX R135, R135, UR8, RZ, !PT ;  /* 0x0000000887877c46 */ /* 0x000fe2000f8001ff */
[----:B------:R-:W-:Y:S01]  /*53f0*/  VIADD R141, R212, 0x9 ;  /* 0x00000009d48d7836 */ /* 0x000fe20000000000 */
[----:B------:R-:W-:Y:S01]  /*5400*/  VIADDMNMX R136, R136, UR8, RZ, !PT ;  /* 0x0000000888887c46 */ /* 0x000fe2000f8001ff */
[----:B------:R-:W-:Y:S01]  /*5410*/  UIADD3 UR8, UR6, 0x1, -UR9 ;  /* 0x0000000106087890 */ /* 0x000fe2000fffe809 */
[CC--:B------:R-:W-:Y:S01]  /*5420*/  ISETP.GE.AND P2, PT, R212.reuse, R132.reuse, PT ;  /* 0x00000084d400720c */ /* 0x0c0fe20003f46270 */
[----:B------:R-:W-:Y:S01]  /*5430*/  VIADD R140, R212, 0x10 ;  /* 0x00000010d48c7836 */ /* 0x000fe20000000000 */
[-C--:B------:R-:W-:Y:S01]  /*5440*/  ISETP.GE.AND P1, PT, R143, R132.reuse, PT ;  /* 0x000000848f00720c */ /* 0x080fe20003f26270 */
[----:B------:R-:W-:Y:S01]  /*5450*/  UIADD3 UR8, UR8, UR60, URZ ;  /* 0x0000003c08087290 */ /* 0x000fe2000fffe03f */
[-C--:B------:R-:W-:Y:S01]  /*5460*/  ISETP.GE.AND P0, PT, R142, R132.reuse, PT ;  /* 0x000000848e00720c */ /* 0x080fe20003f06270 */
[C---:B------:R-:W-:Y:S01]  /*5470*/  VIADD R139, R212.reuse, 0x11 ;  /* 0x00000011d48b7836 */ /* 0x040fe20000000000 */
[-C--:B------:R-:W-:Y:S01]  /*5480*/  ISETP.GE.AND P6, PT, R141, R132.reuse, PT ;  /* 0x000000848d00720c */ /* 0x080fe20003fc6270 */
[----:B------:R-:W-:Y:S01]  /*5490*/  VIADD R138, R212, 0x18 ;  /* 0x00000018d48a7836 */ /* 0x000fe20000000000 */
[-C--:B------:R-:W-:Y:S01]  /*54a0*/  ISETP.GE.AND P5, PT, R140, R132.reuse, PT ;  /* 0x000000848c00720c */ /* 0x080fe20003fa6270 */
[----:B------:R-:W-:Y:S01]  /*54b0*/  IMAD.U32 R0, RZ, RZ, UR8 ;  /* 0x00000008ff007e24 */ /* 0x000fe2000f8e00ff */
[-C--:B------:R-:W-:Y:S01]  /*54c0*/  ISETP.GE.AND P4, PT, R139, R132.reuse, PT ;  /* 0x000000848b00720c */ /* 0x080fe20003f86270 */
[----:B------:R-:W-:Y:S01]  /*54d0*/  VIADD R137, R212, 0x19 ;  /* 0x00000019d4897836 */ /* 0x000fe20000000000 */
[----:B------:R-:W-:Y:S01]  /*54e0*/  ISETP.GE.AND P3, PT, R138, R132, PT ;  /* 0x000000848a00720c */ /* 0x000fe20003f66270 */
[----:B------:R-:W-:Y:S01]  /*54f0*/  IMAD.U32 R144, RZ, RZ, UR8 ;  /* 0x00000008ff907e24 */ /* 0x000fe2000f8e00ff */
[----:B------:R-:W-:Y:S01]  /*5500*/  VIADDMNMX R0, R134, R0, UR6, PT ;  /* 0x0000000686007e46 */ /* 0x000fe2000b800100 */
[----:B------:R-:W-:Y:S02]  /*5510*/  IMAD.U32 R145, RZ, RZ, UR8 ;  /* 0x00000008ff917e24 */ /* 0x000fe4000f8e00ff */
[----:B------:R-:W-:Y:S01]  /*5520*/  IMAD.U32 R146, RZ, RZ, UR8 ;  /* 0x00000008ff927e24 */ /* 0x000fe2000f8e00ff */
[-C--:B------:R-:W-:Y:S02]  /*5530*/  ISETP.GE.OR P2, PT, R212, R0.reuse, !P2 ;  /* 0x00000000d400720c */ /* 0x080fe40005746670 */
[----:B------:R-:W-:Y:S02]  /*5540*/  ISETP.GE.OR P1, PT, R143, R0, !P1 ;  /* 0x000000008f00720c */ /* 0x000fe40004f26670 */
[----:B------:R-:W-:Y:S02]  /*5550*/  FSEL R4, R4, -INF , !P2 ;  /* 0xff80000004047808 */ /* 0x000fe40005000000 */
[----:B------:R-:W-:Y:S02]  /*5560*/  ISETP.GE.AND P2, PT, R137, R132, PT ;  /* 0x000000848900720c */ /* 0x000fe40003f46270 */
[-C--:B------:R-:W-:Y:S02]  /*5570*/  ISETP.GE.OR P0, PT, R142, R0.reuse, !P0 ;  /* 0x000000008e00720c */ /* 0x080fe40004706670 */
[-C--:B------:R-:W-:Y:S02]  /*5580*/  ISETP.GE.OR P6, PT, R141, R0.reuse, !P6 ;  /* 0x000000008d00720c */ /* 0x080fe400077c6670 */
[-C--:B------:R-:W-:Y:S02]  /*5590*/  ISETP.GE.OR P5, PT, R140, R0.reuse, !P5 ;  /* 0x000000008c00720c */ /* 0x080fe40006fa6670 */
[-C--:B------:R-:W-:Y:S02]  /*55a0*/  ISETP.GE.OR P4, PT, R139, R0.reuse, !P4 ;  /* 0x000000008b00720c */ /* 0x080fe40006786670 */
[-C--:B------:R-:W-:Y:S02]  /*55b0*/  ISETP.GE.OR P3, PT, R138, R0.reuse, !P3 ;  /* 0x000000008a00720c */ /* 0x080fe40005f66670 */
[----:B------:R-:W-:Y:S02]  /*55c0*/  ISETP.GE.OR P2, PT, R137, R0, !P2 ;  /* 0x000000008900720c */ /* 0x000fe40005746670 */
[--C-:B------:R-:W-:Y:S02]  /*55d0*/  IADD3 R0, R144, 0x8, R134.reuse ;  /* 0x0000000890007810 */ /* 0x100fe40007ffe086 */
[----:B------:R-:W-:Y:S02]  /*55e0*/  FSEL R5, R5, -INF , !P1 ;  /* 0xff80000005057808 */ /* 0x000fe40004800000 */
[----:B------:R-:W-:Y:S02]  /*55f0*/  FSEL R16, R16, -INF , !P0 ;  /* 0xff80000010107808 */ /* 0x000fe40004000000 */
[----:B------:R-:W-:Y:S02]  /*5600*/  FSEL R17, R17, -INF , !P6 ;  /* 0xff80000011117808 */ /* 0x000fe40007000000 */
[-C--:B------:R-:W-:Y:S02]  /*5610*/  ISETP.GE.AND P1, PT, R212, R133.reuse, PT ;  /* 0x00000085d400720c */ /* 0x080fe40003f26270 */
[-C--:B------:R-:W-:Y:S02]  /*5620*/  ISETP.GE.AND P0, PT, R143, R133.reuse, PT ;  /* 0x000000858f00720c */ /* 0x080fe40003f06270 */
[-C--:B------:R-:W-:Y:S02]  /*5630*/  ISETP.GE.AND P6, PT, R142, R133.reuse, PT ;  /* 0x000000858e00720c */ /* 0x080fe40003fc6270 */
[----:B------:R-:W-:Y:S02]  /*5640*/  VIMNMX R0, R0, UR6, PT ;  /* 0x0000000600007c48 */ /* 0x000fe4000bfe0100 */
[--C-:B------:R-:W-:Y:S02]  /*5650*/  IADD3 R132, R145, 0x20, R134.reuse ;  /* 0x0000002091847810 */ /* 0x100fe40007ffe086 */
[-C--:B------:R-:W-:Y:S02]  /*5660*/  ISETP.GE.OR P1, PT, R212, R0.reuse, !P1 ;  /* 0x00000000d400720c */ /* 0x080fe40004f26670 */
        /* <DEDUP_REMOVED lines=13> */
[----:B------:R-:W-:Y:S02]  /*5740*/  ISETP.GE.AND P1, PT, R137, R133, PT ;  /* 0x000000858900720c */ /* 0x000fe40003f26270 */
        /* <DEDUP_REMOVED lines=10> */
[----:B------:R-:W-:Y:S02]  /*57f0*/  IADD3 R134, R146, 0x28, R134 ;  /* 0x0000002892867810 */ /* 0x000fe40007ffe086 */
        /* <DEDUP_REMOVED lines=50> */
.L_x_1203:
[C---:B------:R-:W-:Y:S01]  /*5b20*/  FSETP.NEU.FTZ.AND P1, PT, R240.reuse, -INF , PT ;  /* 0xff800000f000780b */ /* 0x040fe20003f3d000 */
[----:B------:R-:W-:Y:S01]  /*5b30*/  FMUL.FTZ R133, R240, 1.4426950216293334961 ;  /* 0x3fb8aa3bf0857820 */ /* 0x000fe20000410000 */
[----:B------:R-:W-:Y:S01]  /*5b40*/  FSETP.NEU.FTZ.AND P0, PT, R241, -INF , PT ;  /* 0xff800000f100780b */ /* 0x000fe20003f1d000 */
[----:B------:R-:W-:Y:S02]  /*5b50*/  IMAD.SHL.U32 R172, R185, 0x2, RZ ;  /* 0x00000002b9ac7824 */ /* 0x000fe400078e00ff */
[----:B------:R-:W-:Y:S01]  /*5b60*/  FMUL.FTZ R132, R241, 1.4426950216293334961 ;  /* 0x3fb8aa3bf1847820 */ /* 0x000fe20000410000 */
[----:B------:R-:W-:Y:S01]  /*5b70*/  IMAD.WIDE.U32 R136, R248, -0x2daee0ad, RZ ;  /* 0xd2511f53f8887825 */ /* 0x000fe200078e00ff */
[----:B------:R-:W-:Y:S01]  /*5b80*/  FSEL R133, R133, RZ, P1 ;  /* 0x000000ff85857208 */ /* 0x000fe20000800000 */
[----:B------:R-:W-:Y:S02]  /*5b90*/  UISETP.GT.AND UP2, UPT, UR7, UR47, UPT ;  /* 0x0000002f0700728c */ /* 0x000fe4000bf44270 */
[----:B------:R-:W-:Y:S01]  /*5ba0*/  FSEL R132, R132, RZ, P0 ;  /* 0x000000ff84847208 */ /* 0x000fe20000000000 */
[----:B------:R-:W-:Y:S01]  /*5bb0*/  IMAD.U32 R0, RZ, RZ, UR53 ;  /* 0x00000035ff007e24 */ /* 0x000fe2000f8e00ff */
[----:B------:R-:W-:Y:S01]  /*5bc0*/  FSETP.NEU.FTZ.AND P0, PT, R238, -INF , PT ;  /* 0xff800000ee00780b */ /* 0x000fe20003f1d000 */
[--C-:B------:R-:W-:Y:S01]  /*5bd0*/  FFMA.FTZ R16, R16, UR12, -R133.reuse ;  /* 0x0000000c10107c23 */ /* 0x100fe20008010885 */
[----:B------:R-:W-:Y:S01]  /*5be0*/  FFMA.FTZ R4, R4, UR12, -R133 ;  /* 0x0000000c04047c23 */ /* 0x000fe20008010885 */
[--C-:B------:R-:W-:Y:S01]  /*5bf0*/  FFMA.FTZ R19, R19, UR12, -R132.reuse ;  /* 0x0000000c13137c23 */ /* 0x100fe20008010884 */
[--C-:B------:R-:W-:Y:S01]  /*5c00*/  FFMA.FTZ R18, R18, UR12, -R132.reuse ;  /* 0x0000000c12127c23 */ /* 0x100fe20008010884 */
[----:B------:R1:W2:Y:S01]  /*5c10*/  MUFU.EX2 R218, R16 ;  /* 0x0000001000da7308 */ /* 0x0002a20000000800 */
[----:B------:R-:W-:Y:S02]  /*5c20*/  IMAD R0, R0, 0x4, R249 ;  /* 0x0000000400007824 */ /* 0x000fe400078e02f9 */
[--C-:B------:R-:W-:Y:S01]  /*5c30*/  FFMA.FTZ R7, R7, UR12, -R132.reuse ;  /* 0x0000000c07077c23 */ /* 0x100fe20008010884 */
[----:B------:R-:W-:Y:S01]  /*5c40*/  FFMA.FTZ R35, R35, UR12, -R132 ;  /* 0x0000000c23237c23 */ /* 0x000fe20008010884 */
[--C-:B------:R-:W-:Y:S01]  /*5c50*/  FFMA.FTZ R32, R32, UR12, -R133.reuse ;  /* 0x0000000c20207c23 */ /* 0x100fe20008010885 */
[--C-:B------:R-:W-:Y:S01]  /*5c60*/  FFMA.FTZ R20, R20, UR12, -R133.reuse ;  /* 0x0000000c14147c23 */ /* 0x100fe20008010885 */
[----:B------:R-:W-:Y:S01]  /*5c70*/  LOP3.LUT R0, R0, UR52, RZ, 0x3c, !PT ;  /* 0x0000003400007c12 */ /* 0x000fe2000f8e3cff */
[--C-:B------:R-:W-:Y:S02]  /*5c80*/  FFMA.FTZ R194, R5, UR12, -R133.reuse ;  /* 0x0000000c05c27c23 */ /* 0x100fe40008010885 */
[----:B------:R-:W3:Y:S01]  /*5c90*/  MUFU.EX2 R219, R19 ;  /* 0x0000001300db7308 */ /* 0x000ee20000000800 */
[--C-:B------:R-:W-:Y:S01]  /*5ca0*/  FFMA.FTZ R207, R33, UR12, -R133.reuse ;  /* 0x0000000c21cf7c23 */ /* 0x100fe20008010885 */
[----:B------:R-:W-:Y:S01]  /*5cb0*/  LOP3.LUT R0, R137, R0, RZ, 0x3c, !PT ;  /* 0x0000000089007212 */ /* 0x000fe200078e3cff */
[----:B------:R-:W-:Y:S02]  /*5cc0*/  IMAD.U32 R134, RZ, RZ, UR7 ;  /* 0x00000007ff867e24 */ /* 0x000fe4000f8e00ff */
[--C-:B------:R-:W-:Y:S01]  /*5cd0*/  FFMA.FTZ R17, R17, UR12, -R133.reuse ;  /* 0x0000000c11117c23 */ /* 0x100fe20008010885 */
[----:B------:R-:W-:Y:S01]  /*5ce0*/  FFMA.FTZ R133, R21, UR12, -R133 ;  /* 0x0000000c15857c23 */ /* 0x000fe20008010885 */
[----:B------:R-:W-:Y:S03]  /*5cf0*/  IMAD R134, R134, 0x4, R250 ;  /* 0x0000000486867824 */ /* 0x000fe600078e02fa */
[----:B------:R4:W-:Y:S01]  /*5d00*/  MUFU.EX2 R216, R18 ;  /* 0x0000001200d87308 */ /* 0x0009e20000000800 */
[----:B-1----:R-:W-:Y:S05]  /*5d10*/  FMUL.FTZ R16, R238, 1.4426950216293334961 ;  /* 0x3fb8aa3bee107820 */ /* 0x002fea0000410000 */
[----:B------:R-:W-:Y:S02]  /*5d20*/  FSEL R16, R16, RZ, P0 ;  /* 0x000000ff10107208 */ /* 0x000fe40000000000 */
[----:B------:R-:W-:Y:S02]  /*5d30*/  FSETP.NEU.FTZ.AND P0, PT, R239, -INF , PT ;  /* 0xff800000ef00780b */ /* 0x000fe40003f1d000 */
[----:B------:R1:W-:Y:S01]  /*5d40*/  MUFU.EX2 R210, R7 ;  /* 0x0000000700d27308 */ /* 0x0003e20000000800 */
[--C-:B------:R-:W-:Y:S01]  /*5d50*/  FFMA.FTZ R28, R28, UR12, -R16.reuse ;  /* 0x0000000c1c1c7c23 */ /* 0x100fe20008010810 */
[--C-:B------:R-:W-:Y:S01]  /*5d60*/  FFMA.FTZ R12, R12, UR12, -R16.reuse ;  /* 0x0000000c0c0c7c23 */ /* 0x100fe20008010810 */
[--C-:B------:R-:W-:Y:S01]  /*5d70*/  FFMA.FTZ R196, R13, UR12, -R16.reuse ;  /* 0x0000000c0dc47c23 */ /* 0x100fe20008010810 */
[--C-:B------:R-:W-:Y:S01]  /*5d80*/  FFMA.FTZ R190, R9, UR12, -R16.reuse ;  /* 0x0000000c09be7c23 */ /* 0x100fe20008010810 */
[--C-:B------:R-:W-:Y:S01]  /*5d90*/  FFMA.FTZ R24, R24, UR12, -R16.reuse ;  /* 0x0000000c18187c23 */ /* 0x100fe20008010810 */
[----:B------:R-:W-:Y:S01]  /*5da0*/  FFMA.FTZ R25, R25, UR12, -R16 ;  /* 0x0000000c19197c23 */ /* 0x000fe20008010810 */
[----:B----4-:R-:W-:Y:S04]  /*5db0*/  IMAD.WIDE.U32 R18, R0, -0x326172a9, RZ ;  /* 0xcd9e8d5700127825 */ /* 0x010fe800078e00ff */
[----:B------:R-:W-:Y:S01]  /*5dc0*/  FMUL.FTZ R0, R239, 1.4426950216293334961 ;  /* 0x3fb8aa3bef007820 */ /* 0x000fe20000410000 */
[----:B------:R4:W3:Y:S04]  /*5dd0*/  MUFU.EX2 R220, R28 ;  /* 0x0000001c00dc7308 */ /* 0x0008e80000000800 */
[----:B------:R-:W-:Y:S02]  /*5de0*/  FSEL R0, R0, RZ, P0 ;  /* 0x000000ff00007208 */ /* 0x000fe40000000000 */
[----:B-1----:R-:W-:Y:S04]  /*5df0*/  LOP3.LUT R7, R136, UR55, RZ, 0x3c, !PT ;  /* 0x0000003788077c12 */ /* 0x002fe8000f8e3cff */
[----:B------:R1:W-:Y:S01]  /*5e00*/  MUFU.EX2 R213, R12 ;  /* 0x0000000c00d57308 */ /* 0x0003e20000000800 */
[C---:B------:R-:W-:Y:S02]  /*5e10*/  VIADD R136, R134.reuse, 0x2 ;  /* 0x0000000286887836 */ /* 0x040fe40000000000 */
[--C-:B------:R-:W-:Y:S01]  /*5e20*/  FFMA.FTZ R15, R15, UR12, -R0.reuse ;  /* 0x0000000c0f0f7c23 */ /* 0x100fe20008010800 */
[----:B------:R-:W-:Y:S04]  /*5e30*/  IMAD.WIDE.U32 R134, R134, -0x326172a9, RZ ;  /* 0xcd9e8d5786867825 */ /* 0x000fe800078e00ff */
[--C-:B------:R-:W-:Y:S01]  /*5e40*/  FFMA.FTZ R31, R31, UR12, -R0.reuse ;  /* 0x0000000c1f1f7c23 */ /* 0x100fe20008010800 */
[----:B------:R-:W-:Y:S01]  /*5e50*/  FFMA.FTZ R11, R11, UR12, -R0 ;  /* 0x0000000c0b0b7c23 */ /* 0x000fe20008010800 */
[----:B------:R-:W-:Y:S01]  /*5e60*/  IMAD.WIDE.U32 R136, R136, -0x326172a9, RZ ;  /* 0xcd9e8d5788887825 */ /* 0x000fe200078e00ff */
[-C--:B------:R-:W-:Y:S01]  /*5e70*/  LOP3.LUT R135, R135, R243.reuse, RZ, 0x3c, !PT ;  /* 0x000000f387877212 */ /* 0x080fe200078e3cff */
[----:B------:R2:W-:Y:S01]  /*5e80*/  MUFU.EX2 R209, R4 ;  /* 0x0000000400d17308 */ /* 0x0005e20000000800 */
[C---:B----4-:R-:W-:Y:S01]  /*5e90*/  LOP3.LUT R28, R19.reuse, UR37, R134, 0x96, !PT ;  /* 0x00000025131c7c12 */ /* 0x050fe2000f8e9686 */
[----:B------:R-:W-:Y:S01]  /*5ea0*/  FFMA.FTZ R14, R14, UR12, -R0 ;  /* 0x0000000c0e0e7c23 */ /* 0x000fe20008010800 */
[----:B------:R-:W-:Y:S01]  /*5eb0*/  LOP3.LUT R140, R19, UR37, R136, 0x96, !PT ;  /* 0x00000025138c7c12 */ /* 0x000fe2000f8e9688 */
[----:B------:R-:W-:Y:S04]  /*5ec0*/  IMAD.WIDE.U32 R134, R135, -0x2daee0ad, RZ ;  /* 0xd2511f5387867825 */ /* 0x000fe800078e00ff */
[--C-:B------:R-:W-:Y:S01]  /*5ed0*/  FFMA.FTZ R193, R10, UR12, -R0.reuse ;  /* 0x0000000c0ac17c23 */ /* 0x100fe20008010800 */
[----:B------:R-:W-:Y:S01]  /*5ee0*/  FFMA.FTZ R27, R27, UR12, -R0 ;  /* 0x0000000c1b1b7c23 */ /* 0x000fe20008010800 */
[----:B-1----:R-:W-:Y:S01]  /*5ef0*/  LOP3.LUT R12, R137, R243, RZ, 0x3c, !PT ;  /* 0x000000f3890c7212 */ /* 0x002fe200078e3cff */
[----:B------:R1:W-:Y:S01]  /*5f00*/  MUFU.EX2 R211, R15 ;  /* 0x0000000f00d37308 */ /* 0x0003e20000000800 */
[----:B------:R-:W-:Y:S01]  /*5f10*/  LOP3.LUT R135, R7, R135, RZ, 0x3c, !PT ;  /* 0x0000008707877212 */ /* 0x000fe200078e3cff */
[----:B------:R-:W-:Y:S04]  /*5f20*/  IMAD.WIDE.U32 R136, R28, -0x2daee0ad, RZ ;  /* 0xd2511f531c887825 */ /* 0x000fe800078e00ff */
[----:B------:R-:W-:Y:S01]  /*5f30*/  FFMA.FTZ R28, R6, UR12, -R132 ;  /* 0x0000000c061c7c23 */ /* 0x000fe20008010884 */
[--C-:B------:R-:W-:Y:S01]  /*5f40*/  FFMA.FTZ R26, R26, UR12, -R0.reuse ;  /* 0x0000000c1a1a7c23 */ /* 0x100fe20008010800 */
[----:B------:R-:W-:Y:S04]  /*5f50*/  IMAD.WIDE.U32 R140, R140, -0x2daee0ad, RZ ;  /* 0xd2511f538c8c7825 */ /* 0x000fe800078e00ff */
[----:B------:R-:W-:Y:S01]  /*5f60*/  FFMA.FTZ R0, R30, UR12, -R0 ;  /* 0x0000000c1e007c23 */ /* 0x000fe20008010800 */
[----:B------:R4:W-:Y:S01]  /*5f70*/  MUFU.EX2 R221, R35 ;  /* 0x0000002300dd7308 */ /* 0x0009e20000000800 */
[----:B--2---:R-:W-:Y:S01]  /*5f80*/  LOP3.LUT R4, R18, UR56, RZ, 0x3c, !PT ;  /* 0x0000003812047c12 */ /* 0x004fe2000f8e3cff */
[----:B------:R-:W-:Y:S01]  /*5f90*/  IMAD.WIDE.U32 R18, R12, -0x2daee0ad, RZ ;  /* 0xd2511f530c127825 */ /* 0x000fe200078e00ff */
[----:B------:R-:W-:Y:S03]  /*5fa0*/  LOP3.LUT R12, R137, UR38, R134, 0x96, !PT ;  /* 0x00000026890c7c12 */ /* 0x000fe6000f8e9686 */
[----:B------:R-:W-:Y:S01]  /*5fb0*/  IMAD.WIDE.U32 R134, R135, -0x326172a9, RZ ;  /* 0xcd9e8d5787867825 */ /* 0x000fe200078e00ff */
[----:B------:R-:W-:Y:S03]  /*5fc0*/  LOP3.LUT R7, R7, R19, RZ, 0x3c, !PT ;  /* 0x0000001307077212 */ /* 0x000fe600078e3cff */
[----:B------:R2:W3:Y:S01]  /*5fd0*/  MUFU.EX2 R222, R32 ;  /* 0x0000002000de7308 */ /* 0x0004e20000000800 */
[----:B------:R-:W-:Y:S01]  /*5fe0*/  LOP3.LUT R138, R141, UR38, R18, 0x96, !PT ;  /* 0x000000268d8a7c12 */ /* 0x000fe2000f8e9612 */
[--C-:B------:R-:W-:Y:S01]  /*5ff0*/  FFMA.FTZ R19, R34, UR12, -R132.reuse ;  /* 0x0000000c22137c23 */ /* 0x100fe20008010884 */
[--C-:B-1----:R-:W-:Y:S01]  /*6000*/  FFMA.FTZ R15, R23, UR12, -R132.reuse ;  /* 0x0000000c170f7c23 */ /* 0x102fe20008010884 */
[----:B------:R-:W-:Y:S01]  /*6010*/  FFMA.FTZ R132, R22, UR12, -R132 ;  /* 0x0000000c16847c23 */ /* 0x000fe20008010884 */
[----:B------:R-:W-:Y:S05]  /*6020*/  IMAD.WIDE.U32 R22, R12, -0x326172a9, RZ ;  /* 0xcd9e8d570c167825 */ /* 0x000fea00078e00ff */
[----:B------:R1:W-:Y:S01]  /*6030*/  MUFU.EX2 R217, R19 ;  /* 0x0000001300d97308 */ /* 0x0003e20000000800 */
[----:B----4-:R-:W-:Y:S01]  /*6040*/  LOP3.LUT R35, R4, R135, RZ, 0x3c, !PT ;  /* 0x0000008704237212 */ /* 0x010fe200078e3cff */
[----:B------:R-:W-:Y:S01]  /*6050*/  IMAD.WIDE.U32 R138, R138, -0x326172a9, RZ ;  /* 0xcd9e8d578a8a7825 */ /* 0x000fe200078e00ff */
[----:B------:R-:W-:Y:S03]  /*6060*/  LOP3.LUT R134, R23, UR39, R134, 0x96, !PT ;  /* 0x0000002717867c12 */ /* 0x000fe6000f8e9686 */
[----:B------:R-:W-:Y:S04]  /*6070*/  IMAD.WIDE.U32 R6, R7, -0x326172a9, RZ ;  /* 0xcd9e8d5707067825 */ /* 0x000fe800078e00ff */
[----:B------:R4:W-:Y:S01]  /*6080*/  MUFU.EX2 R215, R20 ;  /* 0x0000001400d77308 */ /* 0x0009e20000000800 */
[----:B------:R-:W-:Y:S01]  /*6090*/  IMAD.WIDE.U32 R34, R35, -0x2daee0ad, RZ ;  /* 0xd2511f5323227825 */ /* 0x000fe200078e00ff */
[----:B------:R-:W-:Y:S02]  /*60a0*/  LOP3.LUT R4, R4, R7, RZ, 0x3c, !PT ;  /* 0x0000000704047212 */ /* 0x000fe400078e3cff */
[----:B--2---:R-:W-:Y:S01]  /*60b0*/  LOP3.LUT R32, R139, UR39, R6, 0x96, !PT ;  /* 0x000000278b207c12 */ /* 0x004fe2000f8e9606 */
[----:B------:R-:W-:Y:S01]  /*60c0*/  IMAD.WIDE.U32 R6, R134, -0x2daee0ad, RZ ;  /* 0xd2511f5386067825 */ /* 0x000fe200078e00ff */
[----:B------:R-:W-:Y:S04]  /*60d0*/  LOP3.LUT R18, R35, UR40, R136, 0x96, !PT ;  /* 0x0000002823127c12 */ /* 0x000fe8000f8e9688 */
[----:B------:R-:W-:Y:S01]  /*60e0*/  MUFU.EX2 R204, R28 ;  /* 0x0000001c00cc7308 */ /* 0x000fe20000000800 */
[----:B------:R-:W-:Y:S01]  /*60f0*/  IMAD.WIDE.U32 R32, R32, -0x2daee0ad, RZ ;  /* 0xd2511f5320207825 */ /* 0x000fe200078e00ff */
[----:B------:R-:W-:Y:S03]  /*6100*/  LOP3.LUT R12, R7, UR42, R34, 0x96, !PT ;  /* 0x0000002a070c7c12 */ /* 0x000fe6000f8e9622 */
[--C-:B------:R-:W-:Y:S01]  /*6110*/  FFMA.FTZ R7, R8, UR12, -R16.reuse ;  /* 0x0000000c08077c23 */ /* 0x100fe20008010810 */
[----:B-1----:R-:W-:Y:S04]  /*6120*/  IMAD.WIDE.U32 R18, R18, -0x326172a9, RZ ;  /* 0xcd9e8d5712127825 */ /* 0x002fe800078e00ff */
[----:B------:R-:W-:Y:S01]  /*6130*/  FFMA.FTZ R16, R29, UR12, -R16 ;  /* 0x0000000c1d107c23 */ /* 0x000fe20008010810 */
[----:B------:R-:W-:Y:S01]  /*6140*/  MUFU.EX2 R202, R11 ;  /* 0x0000000b00ca7308 */ /* 0x000fe20000000800 */
[----:B------:R-:W-:Y:S01]  /*6150*/  IMAD.WIDE.U32 R4, R4, -0x2daee0ad, RZ ;  /* 0xd2511f5304047825 */ /* 0x000fe200078e00ff */
[----:B----4-:R-:W-:Y:S03]  /*6160*/  LOP3.LUT R20, R19, UR41, R22, 0x96, !PT ;  /* 0x0000002913147c12 */ /* 0x010fe6000f8e9616 */
[----:B------:R-:W-:Y:S01]  /*6170*/  IMAD.WIDE.U32 R12, R12, -0x326172a9, RZ ;  /* 0xcd9e8d570c0c7825 */ /* 0x000fe200078e00ff */
[----:B------:R-:W-:Y:S04]  /*6180*/  LOP3.LUT R5, R5, UR40, R140, 0x96, !PT ;  /* 0x0000002805057c12 */ /* 0x000fe8000f8e968c */
[----:B------:R1:W-:Y:S01]  /*6190*/  MUFU.EX2 R203, R7 ;  /* 0x0000000700cb7308 */ /* 0x0003e20000000800 */
[----:B------:R-:W-:Y:S01]  /*61a0*/  LOP3.LUT R22, R33, UR42, R4, 0x96, !PT ;  /* 0x0000002a21167c12 */ /* 0x000fe2000f8e9604 */
[----:B------:R-:W-:Y:S01]  /*61b0*/  IMAD.WIDE.U32 R20, R20, -0x2daee0ad, RZ ;  /* 0xd2511f5314147825 */ /* 0x000fe200078e00ff */
[----:B------:R-:W-:Y:S03]  /*61c0*/  LOP3.LUT R8, R13, UR43, R18, 0x96, !PT ;  /* 0x0000002b0d087c12 */ /* 0x000fe6000f8e9612 */
[----:B------:R-:W-:Y:S01]  /*61d0*/  IMAD.WIDE.U32 R4, R5, -0x326172a9, RZ ;  /* 0xcd9e8d5705047825 */ /* 0x000fe200078e00ff */
[----:B------:R-:W-:Y:S03]  /*61e0*/  LOP3.LUT R6, R21, UR44, R6, 0x96, !PT ;  /* 0x0000002c15067c12 */ /* 0x000fe6000f8e9606 */
[----:B------:R2:W-:Y:S01]  /*61f0*/  MUFU.EX2 R214, R15 ;  /* 0x0000000f00d67308 */ /* 0x0005e20000000800 */
[----:B------:R-:W-:Y:S01]  /*6200*/  IMAD.WIDE.U32 R22, R22, -0x326172a9, RZ ;  /* 0xcd9e8d5716167825 */ /* 0x000fe200078e00ff */
[----:B------:R-:W-:Y:S03]  /*6210*/  LOP3.LUT R138, R5, UR41, R138, 0x96, !PT ;  /* 0x00000029058a7c12 */ /* 0x000fe6000f8e968a */
[----:B------:R-:W-:Y:S01]  /*6220*/  IMAD.WIDE.U32 R8, R8, -0x2daee0ad, RZ ;  /* 0xd2511f5308087825 */ /* 0x000fe200078e00ff */
[----:B------:R-:W-:Y:S04]  /*6230*/  LOP3.LUT R4, R23, UR43, R4, 0x96, !PT ;  /* 0x0000002b17047c12 */ /* 0x000fe8000f8e9604 */
[----:B------:R4:W-:Y:S01]  /*6240*/  MUFU.EX2 R200, R14 ;  /* 0x0000000e00c87308 */ /* 0x0009e20000000800 */
[----:B-1----:R-:W-:Y:S01]  /*6250*/  IMAD.WIDE.U32 R6, R6, -0x326172a9, RZ ;  /* 0xcd9e8d5706067825 */ /* 0x002fe200078e00ff */
[----:B------:R-:W-:Y:S02]  /*6260*/  LOP3.LUT R13, R8, 0xff, RZ, 0xc0, !PT ;  /* 0x000000ff080d7812 */ /* 0x000fe400078ec0ff */
[----:B------:R-:W-:Y:S01]  /*6270*/  SHF.R.U32.HI R18, RZ, 0x10, R8 ;  /* 0x00000010ff127819 */ /* 0x000fe20000011608 */
[----:B------:R-:W-:Y:S01]  /*6280*/  IMAD.WIDE.U32 R10, R138, -0x2daee0ad, RZ ;  /* 0xd2511f538a0a7825 */ /* 0x000fe200078e00ff */
[C---:B------:R-:W-:Y:S04]  /*6290*/  LOP3.LUT R19, R6.reuse, 0xffff, RZ, 0xc0, !PT ;  /* 0x0000ffff06137812 */ /* 0x040fe800078ec0ff */
[----:B------:R1:W-:Y:S01]  /*62a0*/  MUFU.EX2 R208, R17 ;  /* 0x0000001100d07308 */ /* 0x0003e20000000800 */
[----:B--2---:R-:W-:Y:S01]  /*62b0*/  LOP3.LUT R15, R6, 0xff, RZ, 0xc0, !PT ;  /* 0x000000ff060f7812 */ /* 0x004fe200078ec0ff */
[----:B------:R-:W-:Y:S01]  /*62c0*/  IMAD.WIDE.U32 R4, R4, -0x2daee0ad, RZ ;  /* 0xd2511f5304047825 */ /* 0x000fe200078e00ff */
[----:B------:R-:W-:Y:S02]  /*62d0*/  LOP3.LUT R32, R11, UR44, R32, 0x96, !PT ;  /* 0x0000002c0b207c12 */ /* 0x000fe4000f8e9620 */
[----:B------:R-:W-:Y:S02]  /*62e0*/  LOP3.LUT R11, R9, UR46, R20, 0x96, !PT ;  /* 0x0000002e090b7c12 */ /* 0x000fe4000f8e9614 */
[----:B------:R-:W-:Y:S03]  /*62f0*/  LOP3.LUT R20, R8, 0xffff, RZ, 0xc0, !PT ;  /* 0x0000ffff08147812 */ /* 0x000fe600078ec0ff */
[----:B------:R-:W-:Y:S01]  /*6300*/  MUFU.EX2 R206, R132 ;  /* 0x0000008400ce7308 */ /* 0x000fe20000000800 */
[----:B----4-:R-:W-:Y:S02]  /*6310*/  SHF.R.U32.HI R14, RZ, 0x18, R6 ;  /* 0x00000018ff0e7819 */ /* 0x010fe40000011606 */
[----:B------:R-:W-:Y:S02]  /*6320*/  ISETP.LE.U32.AND P6, PT, R15, UR13, PT ;  /* 0x0000000d0f007c0c */ /* 0x000fe4000bfc3070 */
[----:B------:R-:W-:Y:S02]  /*6330*/  LOP3.LUT R12, R7, UR45, R12, 0x96, !PT ;  /* 0x0000002d070c7c12 */ /* 0x000fe4000f8e960c */
[----:B------:R-:W-:Y:S03]  /*6340*/  LOP3.LUT R10, R5, UR46, R10, 0x96, !PT ;  /* 0x0000002e050a7c12 */ /* 0x000fe6000f8e960a */
[----:B------:R-:W-:Y:S01]  /*6350*/  MUFU.EX2 R201, R133 ;  /* 0x0000008500c97308 */ /* 0x000fe20000000800 */
[----:B-1----:R-:W-:Y:S02]  /*6360*/  SHF.R.U32.HI R17, RZ, 0x10, R6 ;  /* 0x00000010ff117819 */ /* 0x002fe40000011606 */
[C---:B------:R-:W-:Y:S02]  /*6370*/  LOP3.LUT R6, R4.reuse, 0xff, RZ, 0xc0, !PT ;  /* 0x000000ff04067812 */ /* 0x040fe400078ec0ff */
[--C-:B------:R-:W-:Y:S02]  /*6380*/  SHF.R.U32.HI R9, RZ, 0x18, R4.reuse ;  /* 0x00000018ff097819 */ /* 0x100fe40000011604 */
[----:B------:R-:W-:Y:S03]  /*6390*/  SHF.R.U32.HI R21, RZ, 0x10, R4 ;  /* 0x00000010ff157819 */ /* 0x000fe60000011604 */
[----:B------:R-:W1:Y:S01]  /*63a0*/  MUFU.EX2 R205, R31 ;  /* 0x0000001f00cd7308 */ /* 0x000e620000000800 */
[----:B------:R-:W-:Y:S01]  /*63b0*/  LOP3.LUT R23, R4, 0xffff, RZ, 0xc0, !PT ;  /* 0x0000ffff04177812 */ /* 0x000fe200078ec0ff */
[----:B------:R-:W-:Y:S01]  /*63c0*/  IMAD.WIDE.U32 R4, R32, -0x326172a9, RZ ;  /* 0xcd9e8d5720047825 */ /* 0x000fe200078e00ff */
[----:B------:R-:W-:Y:S02]  /*63d0*/  SHF.R.U32.HI R7, RZ, 0x18, R8 ;  /* 0x00000018ff077819 */ /* 0x000fe40000011608 */
[----:B------:R-:W-:Y:S02]  /*63e0*/  ISETP.LE.U32.AND P5, PT, R14, UR13, PT ;  /* 0x0000000d0e007c0c */ /* 0x000fe4000bfa3070 */
[----:B------:R-:W-:Y:S03]  /*63f0*/  ISETP.LE.U32.AND P1, PT, R13, UR13, PT ;  /* 0x0000000d0d007c0c */ /* 0x000fe6000bf23070 */
[----:B------:R-:W-:Y:S01]  /*6400*/  MUFU.EX2 R197, R16 ;  /* 0x0000001000c57308 */ /* 0x000fe20000000800 */
[----:B------:R-:W-:Y:S02]  /*6410*/  ISETP.LE.U32.AND P3, PT, R7, UR13, PT ;  /* 0x0000000d07007c0c */ /* 0x000fe4000bf63070 */
[C---:B------:R-:W-:Y:S02]  /*6420*/  LOP3.LUT R7, R4.reuse, 0xff, RZ, 0xc0, !PT ;  /* 0x000000ff04077812 */ /* 0x040fe400078ec0ff */
[--C-:B------:R-:W-:Y:S02]  /*6430*/  SHF.R.U32.HI R8, RZ, 0x18, R4.reuse ;  /* 0x00000018ff087819 */ /* 0x100fe40000011604 */
[----:B------:R-:W-:Y:S03]  /*6440*/  SHF.R.U32.HI R13, RZ, 0x10, R4 ;  /* 0x00000010ff0d7819 */ /* 0x000fe60000011604 */
[----:B------:R-:W-:Y:S01]  /*6450*/  MUFU.EX2 R191, R0 ;  /* 0x0000000000bf7308 */ /* 0x000fe20000000800 */
[----:B------:R-:W-:Y:S02]  /*6460*/  LOP3.LUT R14, R4, 0xffff, RZ, 0xc0, !PT ;  /* 0x0000ffff040e7812 */ /* 0x000fe400078ec0ff */
[----:B------:R-:W-:Y:S02]  /*6470*/  ISETP.LE.U32.AND P4, PT, R6, UR13, PT ;  /* 0x0000000d06007c0c */ /* 0x000fe4000bf83070 */
[----:B------:R-:W-:Y:S02]  /*6480*/  SHF.R.U32.HI R4, RZ, 0x18, R12 ;  /* 0x00000018ff047819 */ /* 0x000fe4000001160c */
[----:B------:R-:W-:Y:S03]  /*6490*/  LOP3.LUT R6, R5, UR45, R22, 0x96, !PT ;  /* 0x0000002d05067c12 */ /* 0x000fe6000f8e9616 */
[----:B------:R-:W2:Y:S01]  /*64a0*/  MUFU.EX2 R199, R24 ;  /* 0x0000001800c77308 */ /* 0x000ea20000000800 */
[----:B------:R-:W-:Y:S02]  /*64b0*/  LOP3.LUT R5, R12, 0xff, RZ, 0xc0, !PT ;  /* 0x000000ff0c057812 */ /* 0x000fe400078ec0ff */
[----:B------:R-:W-:Y:S02]  /*64c0*/  ISETP.LE.U32.AND P2, PT, R4, UR13, PT ;  /* 0x0000000d04007c0c */ /* 0x000fe4000bf43070 */
[----:B------:R-:W-:Y:S02]  /*64d0*/  LOP3.LUT R4, R17, 0xff, RZ, 0xc0, !PT ;  /* 0x000000ff11047812 */ /* 0x000fe400078ec0ff */
[----:B------:R-:W-:Y:S03]  /*64e0*/  ISETP.LE.U32.AND P0, PT, R9, UR13, PT ;  /* 0x0000000d09007c0c */ /* 0x000fe6000bf03070 */
[----:B------:R-:W-:Y:S10]  /*64f0*/  MUFU.EX2 R194, R194 ;  /* 0x000000c200c27308 */ /* 0x000ff40000000800 */
[----:B------:R-:W-:Y:S10]  /*6500*/  MUFU.EX2 R193, R193 ;  /* 0x000000c100c17308 */ /* 0x000ff40000000800 */
[----:B------:R-:W-:Y:S10]  /*6510*/  MUFU.EX2 R196, R196 ;  /* 0x000000c400c47308 */ /* 0x000ff40000000800 */
[----:B------:R-:W-:Y:S10]  /*6520*/  MUFU.EX2 R207, R207 ;  /* 0x000000cf00cf7308 */ /* 0x000ff40000000800 */
[----:B------:R-:W-:Y:S10]  /*6530*/  MUFU.EX2 R190, R190 ;  /* 0x000000be00be7308 */ /* 0x000ff40000000800 */
[----:B------:R-:W4:Y:S10]  /*6540*/  MUFU.EX2 R198, R27 ;  /* 0x0000001b00c67308 */ /* 0x000f340000000800 */
[----:B------:R-:W-:Y:S10]  /*6550*/  MUFU.EX2 R195, R25 ;  /* 0x0000001900c37308 */ /* 0x000ff40000000800 */
[----:B------:R-:W4:Y:S01]  /*6560*/  MUFU.EX2 R192, R26 ;  /* 0x0000001a00c07308 */ /* 0x000f220000000800 */
[----:B------:R-:W-:Y:S01]  /*6570*/  @!P6 FADD.FTZ R218, -R218, -RZ ;  /* 0x800000ffdadae221 */ /* 0x000fe20000010100 */
[----:B------:R-:W-:Y:S01]  /*6580*/  ISETP.LE.U32.AND P6, PT, R5, UR13, PT ;  /* 0x0000000d05007c0c */ /* 0x000fe2000bfc3070 */
[----:B---3--:R-:W-:Y:S01]  /*6590*/  @!P5 FADD.FTZ R219, -R219, -RZ ;  /* 0x800000ffdbdbd221 */ /* 0x008fe20000010100 */
[----:B------:R-:W-:Y:S01]  /*65a0*/  ISETP.LE.U32.AND P5, PT, R4, UR13, PT ;  /* 0x0000000d04007c0c */ /* 0x000fe2000bfa3070 */
        /* <DEDUP_REMOVED lines=8> */
[----:B-1----:R-:W-:Y:S01]  /*6630*/  @!P0 FADD.FTZ R205, -R205, -RZ ;  /* 0x800000ffcdcd8221 */ /* 0x002fe20000010100 */
[----:B------:R-:W-:Y:S01]  /*6640*/  LOP3.LUT R5, R18, 0xff, RZ, 0xc0, !PT ;  /* 0x000000ff12057812 */ /* 0x000fe200078ec0ff */
[----:B------:R-:W-:Y:S01]  /*6650*/  @!P6 FADD.FTZ R209, -R209, -RZ ;  /* 0x800000ffd1d1e221 */ /* 0x000fe20000010100 */
[----:B------:R-:W-:Y:S01]  /*6660*/  ISETP.LE.U32.AND P2, PT, R4, UR13, PT ;  /* 0x0000000d04007c0c */ /* 0x000fe2000bf43070 */
[----:B------:R-:W-:Y:S01]  /*6670*/  @!P5 FADD.FTZ R216, -R216, -RZ ;  /* 0x800000ffd8d8d221 */ /* 0x000fe20000010100 */
[----:B------:R-:W-:Y:S02]  /*6680*/  LOP3.LUT R4, R10, 0xff, RZ, 0xc0, !PT ;  /* 0x000000ff0a047812 */ /* 0x000fe400078ec0ff */
[----:B------:R-:W-:Y:S01]  /*6690*/  ISETP.LE.U32.AND P6, PT, R5, UR13, PT ;  /* 0x0000000d05007c0c */ /* 0x000fe2000bfc3070 */
[----:B------:R-:W-:Y:S01]  /*66a0*/  @!P1 FADD.FTZ R213, -R213, -RZ ;  /* 0x800000ffd5d59221 */ /* 0x000fe20000010100 */
[----:B------:R-:W-:Y:S01]  /*66b0*/  SHF.R.U32.HI R5, RZ, 0x10, R12 ;  /* 0x00000010ff057819 */ /* 0x000fe2000001160c */
[----:B------:R-:W-:Y:S01]  /*66c0*/  @!P4 FADD.FTZ R215, -R215, -RZ ;  /* 0x800000ffd7d7c221 */ /* 0x000fe20000010100 */
[----:B------:R-:W-:Y:S02]  /*66d0*/  ISETP.LE.U32.AND P5, PT, R4, UR13, PT ;  /* 0x0000000d04007c0c */ /* 0x000fe4000bfa3070 */
[----:B------:R-:W-:Y:S02]  /*66e0*/  SHF.R.U32.HI R4, RZ, 0x8, R19 ;  /* 0x00000008ff047819 */ /* 0x000fe40000011613 */
[----:B------:R-:W-:Y:S01]  /*66f0*/  LOP3.LUT R5, R5, 0xff, RZ, 0xc0, !PT ;  /* 0x000000ff05057812 */ /* 0x000fe200078ec0ff */
[----:B------:R-:W-:Y:S01]  /*6700*/  @!P2 FADD.FTZ R214, -R214, -RZ ;  /* 0x800000ffd6d6a221 */ /* 0x000fe20000010100 */
[----:B------:R-:W-:Y:S02]  /*6710*/  LOP3.LUT R4, R4, 0xffff, RZ, 0xc0, !PT ;  /* 0x0000ffff04047812 */ /* 0x000fe400078ec0ff */
[----:B------:R-:W-:Y:S01]  /*6720*/  ISETP.LE.U32.AND P1, PT, R5, UR13, PT ;  /* 0x0000000d05007c0c */ /* 0x000fe2000bf23070 */
[----:B------:R-:W-:Y:S01]  /*6730*/  @!P6 FADD.FTZ R217, -R217, -RZ ;  /* 0x800000ffd9d9e221 */ /* 0x000fe20000010100 */
[----:B------:R-:W-:Y:S02]  /*6740*/  ISETP.LE.U32.AND P4, PT, R4, UR13, PT ;  /* 0x0000000d04007c0c */ /* 0x000fe4000bf83070 */
[----:B------:R-:W-:Y:S01]  /*6750*/  LOP3.LUT R4, R6, 0xff, RZ, 0xc0, !PT ;  /* 0x000000ff06047812 */ /* 0x000fe200078ec0ff */
[----:B--2---:R-:W-:Y:S01]  /*6760*/  @!P5 FADD.FTZ R199, -R199, -RZ ;  /* 0x800000ffc7c7d221 */ /* 0x004fe20000010100 */
[----:B------:R-:W-:Y:S02]  /*6770*/  ISETP.LE.U32.AND P3, PT, R8, UR13, PT ;  /* 0x0000000d08007c0c */ /* 0x000fe4000bf63070 */
[----:B------:R-:W-:Y:S02]  /*6780*/  SHF.R.U32.HI R5, RZ, 0x18, R6 ;  /* 0x00000018ff057819 */ /* 0x000fe40000011606 */
[----:B------:R-:W-:Y:S02]  /*6790*/  ISETP.LE.U32.AND P2, PT, R4, UR13, PT ;  /* 0x0000000d04007c0c */ /* 0x000fe4000bf43070 */
[----:B------:R-:W-:Y:S01]  /*67a0*/  LOP3.LUT R4, R13, 0xff, RZ, 0xc0, !PT ;  /* 0x000000ff0d047812 */ /* 0x000fe200078ec0ff */
[----:B------:R-:W-:Y:S01]  /*67b0*/  @!P1 FADD.FTZ R204, -R204, -RZ ;  /* 0x800000ffcccc9221 */ /* 0x000fe20000010100 */
[----:B------:R-:W-:Y:S01]  /*67c0*/  ISETP.LE.U32.AND P6, PT, R5, UR13, PT ;  /* 0x0000000d05007c0c */ /* 0x000fe2000bfc3070 */
[----:B------:R-:W-:Y:S01]  /*67d0*/  @!P4 FADD.FTZ R208, -R208, -RZ ;  /* 0x800000ffd0d0c221 */ /* 0x000fe20000010100 */
[----:B------:R-:W-:Y:S02]  /*67e0*/  SHF.R.U32.HI R5, RZ, 0x10, R11 ;  /* 0x00000010ff057819 */ /* 0x000fe4000001160b */
[----:B------:R-:W-:Y:S01]  /*67f0*/  ISETP.LE.U32.AND P1, PT, R4, UR13, PT ;  /* 0x0000000d04007c0c */ /* 0x000fe2000bf23070 */
[----:B------:R-:W-:Y:S01]  /*6800*/  @!P3 FADD.FTZ R211, -R211, -RZ ;  /* 0x800000ffd3d3b221 */ /* 0x000fe20000010100 */
[----:B------:R-:W-:Y:S02]  /*6810*/  LOP3.LUT R4, R5, 0xff, RZ, 0xc0, !PT ;  /* 0x000000ff05047812 */ /* 0x000fe400078ec0ff */
[----:B------:R-:W-:Y:S01]  /*6820*/  SHF.R.U32.HI R5, RZ, 0x8, R20 ;  /* 0x00000008ff057819 */ /* 0x000fe20000011614 */
[----:B------:R-:W-:Y:S01]  /*6830*/  @!P2 FADD.FTZ R203, -R203, -RZ ;  /* 0x800000ffcbcba221 */ /* 0x000fe20000010100 */
[----:B------:R-:W-:Y:S02]  /*6840*/  SHF.R.U32.HI R7, RZ, 0x18, R10 ;  /* 0x00000018ff077819 */ /* 0x000fe4000001160a */
[----:B------:R-:W-:Y:S01]  /*6850*/  LOP3.LUT R12, R12, 0xffff, RZ, 0xc0, !PT ;  /* 0x0000ffff0c0c7812 */ /* 0x000fe200078ec0ff */
[----:B------:R-:W-:Y:S01]  /*6860*/  @!P6 FADD.FTZ R202, -R202, -RZ ;  /* 0x800000ffcacae221 */ /* 0x000fe20000010100 */
[----:B------:R-:W-:Y:S02]  /*6870*/  ISETP.LE.U32.AND P3, PT, R7, UR13, PT ;  /* 0x0000000d07007c0c */ /* 0x000fe4000bf63070 */
[----:B------:R-:W-:Y:S01]  /*6880*/  ISETP.LE.U32.AND P4, PT, R4, UR13, PT ;  /* 0x0000000d04007c0c */ /* 0x000fe2000bf83070 */
[----:B------:R-:W-:Y:S01]  /*6890*/  @!P1 FADD.FTZ R200, -R200, -RZ ;  /* 0x800000ffc8c89221 */ /* 0x000fe20000010100 */
[----:B------:R-:W-:Y:S02]  /*68a0*/  LOP3.LUT R5, R5, 0xffff, RZ, 0xc0, !PT ;  /* 0x0000ffff05057812 */ /* 0x000fe400078ec0ff */
[----:B------:R-:W-:Y:S02]  /*68b0*/  SHF.R.U32.HI R7, RZ, 0x10, R6 ;  /* 0x00000010ff077819 */ /* 0x000fe40000011606 */
[----:B------:R-:W-:Y:S02]  /*68c0*/  SHF.R.U32.HI R4, RZ, 0x8, R12 ;  /* 0x00000008ff047819 */ /* 0x000fe4000001160c */
[----:B------:R-:W-:Y:S02]  /*68d0*/  ISETP.LE.U32.AND P2, PT, R5, UR13, PT ;  /* 0x0000000d05007c0c */ /* 0x000fe4000bf43070 */
[----:B------:R-:W-:Y:S01]  /*68e0*/  LOP3.LUT R5, R7, 0xff, RZ, 0xc0, !PT ;  /* 0x000000ff07057812 */ /* 0x000fe200078ec0ff */
[----:B----4-:R-:W-:Y:S01]  /*68f0*/  @!P3 FADD.FTZ R198, -R198, -RZ ;  /* 0x800000ffc6c6b221 */ /* 0x010fe20000010100 */
        /* <DEDUP_REMOVED lines=9> */
[----:B------:R-:W-:Y:S01]  /*6990*/  ISETP.LE.U32.AND P4, PT, R5, UR13, PT ;  /* 0x0000000d05007c0c */ /* 0x000fe2000bf83070 */
[----:B------:R-:W-:Y:S01]  /*69a0*/  @!P1 FADD.FTZ R193, -R193, -RZ ;  /* 0x800000ffc1c19221 */ /* 0x000fe20000010100 */
[----:B------:R-:W-:Y:S01]  /*69b0*/  LOP3.LUT R4, R4, 0xffff, RZ, 0xc0, !PT ;  /* 0x0000ffff04047812 */ /* 0x000fe200078ec0ff */
[----:B------:R-:W-:Y:S01]  /*69c0*/  @!P6 FADD.FTZ R194, -R194, -RZ ;  /* 0x800000ffc2c2e221 */ /* 0x000fe20000010100 */
[----:B------:R-:W-:Y:S02]  /*69d0*/  SHF.R.U32.HI R5, RZ, 0x10, R10 ;  /* 0x00000010ff057819 */ /* 0x000fe4000001160a */
[----:B------:R-:W-:Y:S02]  /*69e0*/  ISETP.LE.U32.AND P6, PT, R4, UR13, PT ;  /* 0x0000000d04007c0c */ /* 0x000fe4000bfc3070 */
[----:B------:R-:W-:Y:S02]  /*69f0*/  LOP3.LUT R4, R21, 0xff, RZ, 0xc0, !PT ;  /* 0x000000ff15047812 */ /* 0x000fe400078ec0ff */
[----:B------:R-:W-:Y:S02]  /*6a00*/  LOP3.LUT R5, R5, 0xff, RZ, 0xc0, !PT ;  /* 0x000000ff05057812 */ /* 0x000fe400078ec0ff */
[----:B------:R-:W-:Y:S01]  /*6a10*/  ISETP.LE.U32.AND P1, PT, R4, UR13, PT ;  /* 0x0000000d04007c0c */ /* 0x000fe2000bf23070 */
[----:B------:R-:W-:Y:S01]  /*6a20*/  @!P4 FADD.FTZ R196, -R196, -RZ ;  /* 0x800000ffc4c4c221 */ /* 0x000fe20000010100 */
[----:B------:R-:W-:Y:S02]  /*6a30*/  SHF.R.U32.HI R4, RZ, 0x8, R23 ;  /* 0x00000008ff047819 */ /* 0x000fe40000011617 */
[----:B------:R-:W-:Y:S02]  /*6a40*/  ISETP.LE.U32.AND P4, PT, R5, UR13, PT ;  /* 0x0000000d05007c0c */ /* 0x000fe4000bf83070 */
[----:B------:R-:W-:Y:S01]  /*6a50*/  LOP3.LUT R5, R4, 0xffff, RZ, 0xc0, !PT ;  /* 0x0000ffff04057812 */ /* 0x000fe200078ec0ff */
[----:B------:R-:W-:Y:S01]  /*6a60*/  @!P6 FADD.FTZ R190, -R190, -RZ ;  /* 0x800000ffbebee221 */ /* 0x000fe20000010100 */
[----:B------:R-:W-:Y:S02]  /*6a70*/  F2FP.RELU.F16.F32.PACK_AB R4, R210, R204 ;  /* 0x000000ccd204723e */ /* 0x000fe400000008ff */
[----:B------:R-:W-:Y:S02]  /*6a80*/  LOP3.LUT R11, R11, 0xffff, RZ, 0xc0, !PT ;  /* 0x0000ffff0b0b7812 */ /* 0x000fe400078ec0ff */
[----:B------:R-:W-:Y:S01]  /*6a90*/  F2FP.RELU.F16.F32.PACK_AB R8, R194, R209 ;  /* 0x000000d1c208723e */ /* 0x000fe200000008ff */
[----:B------:R1:W-:Y:S01]  /*6aa0*/  STS [R227+0x19400], R4 ;  /* 0x01940004e3007388 */ /* 0x0003e20000000800 */
[----:B------:R-:W-:Y:S01]  /*6ab0*/  SHF.R.U32.HI R11, RZ, 0x8, R11 ;  /* 0x00000008ff0b7819 */ /* 0x000fe2000001160b */
[----:B------:R-:W-:Y:S01]  /*6ac0*/  @!P1 FADD.FTZ R191, -R191, -RZ ;  /* 0x800000ffbfbf9221 */ /* 0x000fe20000010100 */
[----:B------:R-:W-:Y:S01]  /*6ad0*/  F2FP.RELU.F16.F32.PACK_AB R7, R190, R203 ;  /* 0x000000cbbe07723e */ /* 0x000fe200000008ff */
[----:B------:R-:W-:Y:S01]  /*6ae0*/  STS [R227+0x19000], R8 ;  /* 0x01900008e3007388 */ /* 0x000fe20000000800 */
[----:B------:R-:W-:Y:S01]  /*6af0*/  LOP3.LUT R6, R11, 0xffff, RZ, 0xc0, !PT ;  /* 0x0000ffff0b067812 */ /* 0x000fe200078ec0ff */
[----:B------:R-:W-:Y:S01]  /*6b00*/  @!P4 FADD.FTZ R192, -R192, -RZ ;  /* 0x800000ffc0c0c221 */ /* 0x000fe20000010100 */
[----:B------:R-:W-:Y:S02]  /*6b10*/  F2FP.RELU.F16.F32.PACK_AB R0, R207, R222 ;  /* 0x000000decf00723e */ /* 0x000fe400000008ff */
[----:B------:R-:W-:Y:S02]  /*6b20*/  ISETP.LE.U32.AND P2, PT, R6, UR13, PT ;  /* 0x0000000d06007c0c */ /* 0x000fe4000bf43070 */
[----:B------:R-:W-:Y:S02]  /*6b30*/  LOP3.LUT R6, R10, 0xffff, RZ, 0xc0, !PT ;  /* 0x0000ffff0a067812 */ /* 0x000fe400078ec0ff */
[----:B------:R-:W-:Y:S02]  /*6b40*/  FSETP.GE.FTZ.AND P1, PT, R204, RZ, PT ;  /* 0x000000ffcc00720b */ /* 0x000fe40003f36000 */
[----:B------:R-:W-:Y:S02]  /*6b50*/  SHF.R.U32.HI R6, RZ, 0x8, R6 ;  /* 0x00000008ff067819 */ /* 0x000fe40000011606 */
[----:B------:R-:W-:Y:S02]  /*6b60*/  FSETP.GE.FTZ.AND P0, PT, R210, RZ, PT ;  /* 0x000000ffd200720b */ /* 0x000fe40003f16000 */
[----:B------:R-:W-:Y:S02]  /*6b70*/  LOP3.LUT R6, R6, 0xffff, RZ, 0xc0, !PT ;  /* 0x0000ffff06067812 */ /* 0x000fe400078ec0ff */
[----:B------:R-:W-:Y:S01]  /*6b80*/  FSETP.GE.FTZ.AND P3, PT, R209, RZ, PT ;  /* 0x000000ffd100720b */ /* 0x000fe20003f76000 */
[----:B------:R-:W-:Y:S01]  /*6b90*/  @!P2 FADD.FTZ R201, -R201, -RZ ;  /* 0x800000ffc9c9a221 */ /* 0x000fe20000010100 */
[----:B------:R-:W-:Y:S02]  /*6ba0*/  ISETP.LE.U32.AND P2, PT, R5, UR13, PT ;  /* 0x0000000d05007c0c */ /* 0x000fe4000bf43070 */
[----:B------:R-:W-:Y:S02]  /*6bb0*/  F2FP.RELU.F16.F32.PACK_AB R5, R208, R218 ;  /* 0x000000dad005723e */ /* 0x000fe400000008ff */
[----:B-1----:R-:W-:Y:S02]  /*6bc0*/  F2FP.RELU.F16.F32.PACK_AB R4, R219, R216 ;  /* 0x000000d8db04723e */ /* 0x002fe400000008ff */
[----:B------:R-:W-:Y:S01]  /*6bd0*/  ISETP.LE.U32.AND P6, PT, R6, UR13, PT ;  /* 0x0000000d06007c0c */ /* 0x000fe2000bfc3070 */
[----:B------:R1:W-:Y:S01]  /*6be0*/  STS [R226+0x19000], R5 ;  /* 0x01900005e2007388 */ /* 0x0003e20000000800 */
[----:B------:R-:W-:Y:S03]  /*6bf0*/  F2FP.RELU.F16.F32.PACK_AB R6, R202, R193 ;  /* 0x000000c1ca06723e */ /* 0x000fe600000008ff */
[----:B------:R2:W-:Y:S02]  /*6c00*/  STS [R226+0x19400], R4 ;  /* 0x01940004e2007388 */ /* 0x0005e40000000800 */
[----:B------:R-:W-:Y:S01]  /*6c10*/  @!P2 FADD.FTZ R197, -R197, -RZ ;  /* 0x800000ffc5c5a221 */ /* 0x000fe20000010100 */
[----:B------:R-:W-:Y:S01]  /*6c20*/  FSETP.GE.FTZ.AND P2, PT, R194, RZ, PT ;  /* 0x000000ffc200720b */ /* 0x000fe20003f56000 */
[----:B------:R3:W-:Y:S04]  /*6c30*/  STS [R227+0x1a000], R7 ;  /* 0x01a00007e3007388 */ /* 0x0007e80000000800 */
[----:B------:R4:W-:Y:S01]  /*6c40*/  STS [R227+0x1a400], R6 ;  /* 0x01a40006e3007388 */ /* 0x0009e20000000800 */
[----:B------:R-:W-:Y:S01]  /*6c50*/  @!P6 FADD.FTZ R195, -R195, -RZ ;  /* 0x800000ffc3c3e221 */ /* 0x000fe20000010100 */
[----:B-1----:R-:W-:Y:S02]  /*6c60*/  F2FP.RELU.F16.F32.PACK_AB R5, R201, R215 ;  /* 0x000000d7c905723e */ /* 0x002fe400000008ff */
[----:B--2---:R-:W-:Y:S02]  /*6c70*/  F2FP.RELU.F16.F32.PACK_AB R4, R214, R206 ;  /* 0x000000ced604723e */ /* 0x004fe400000008ff */
[----:B---3--:R-:W-:Y:S02]  /*6c80*/  F2FP.RELU.F16.F32.PACK_AB R7, R196, R213 ;  /* 0x000000d5c407723e */ /* 0x008fe400000008ff */
[----:B----4-:R-:W-:Y:S03]  /*6c90*/  F2FP.RELU.F16.F32.PACK_AB R6, R211, R200 ;  /* 0x000000c8d306723e */ /* 0x010fe600000008ff */
[----:B------:R-:W-:Y:S04]  /*6ca0*/  STS [R226+0x1a000], R7 ;  /* 0x01a00007e2007388 */ /* 0x000fe80000000800 */
[----:B------:R1:W-:Y:S04]  /*6cb0*/  STS [R226+0x1a400], R6 ;  /* 0x01a40006e2007388 */ /* 0x0003e80000000800 */
[----:B------:R2:W-:Y:S04]  /*6cc0*/  STS [R225+0x19000], R5 ;  /* 0x01900005e1007388 */ /* 0x0005e80000000800 */
[----:B------:R3:W-:Y:S04]  /*6cd0*/  STS [R225+0x19400], R4 ;  /* 0x01940004e1007388 */ /* 0x0007e80000000800 */
[----:B------:R4:W-:Y:S01]  /*6ce0*/  STS [R224+0x19000], R0 ;  /* 0x01900000e0007388 */ /* 0x0009e20000000800 */
[----:B-1----:R-:W-:Y:S02]  /*6cf0*/  F2FP.RELU.F16.F32.PACK_AB R6, R195, R199 ;  /* 0x000000c7c306723e */ /* 0x002fe400000008ff */
[----:B--2---:R-:W-:Y:S02]  /*6d00*/  F2FP.RELU.F16.F32.PACK_AB R5, R198, R192 ;  /* 0x000000c0c605723e */ /* 0x004fe400000008ff */
[----:B---3--:R-:W-:Y:S02]  /*6d10*/  F2FP.RELU.F16.F32.PACK_AB R4, R197, R220 ;  /* 0x000000dcc504723e */ /* 0x008fe400000008ff */
[----:B----4-:R-:W-:Y:S05]  /*6d20*/  F2FP.RELU.F16.F32.PACK_AB R0, R221, R217 ;  /* 0x000000d9dd00723e */ /* 0x010fea00000008ff */
[----:B------:R1:W-:Y:S04]  /*6d30*/  STS [R224+0x19400], R0 ;  /* 0x01940000e0007388 */ /* 0x0003e80000000800 */
[----:B------:R-:W-:Y:S04]  /*6d40*/  STS [R225+0x1a000], R6 ;  /* 0x01a00006e1007388 */ /* 0x000fe80000000800 */
[----:B------:R-:W-:Y:S04]  /*6d50*/  STS [R225+0x1a400], R5 ;  /* 0x01a40005e1007388 */ /* 0x000fe80000000800 */
[----:B------:R-:W-:Y:S01]  /*6d60*/  STS [R224+0x1a000], R4 ;  /* 0x01a00004e0007388 */ /* 0x000fe20000000800 */
[----:B-1----:R-:W-:Y:S05]  /*6d70*/  F2FP.RELU.F16.F32.PACK_AB R0, R205, R191 ;  /* 0x000000bfcd00723e */ /* 0x002fea00000008ff */
        /* <DEDUP_REMOVED lines=27> */
[----:B------:R-:W2:Y:S05]  /*6f30*/  LDSM.16.M88.4 R168, [R177+0x8000] ;  /* 0x00800000b1a8783b */ /* 0x000eaa0000000200 */
[-C--:B------:R-:W-:Y:S06]  /*6f40*/  HMMA.16816.F32 R12, R144, R142.reuse, R12 ;  /* 0x0000008e900c723c */ /* 0x080fec000000180c */
[C---:B------:R-:W-:Y:S01]  /*6f50*/  HMMA.16816.F32 R16, R136.reuse, R142, R16 ;  /* 0x0000008e8810723c */ /* 0x040fe20000001810 */
[----:B------:R-:W4:Y:S05]  /*6f60*/  LDSM.16.M88.4 R140, [R0+0x1800] ;  /* 0x00180000008c783b */ /* 0x000f2a0000000200 */
[-C--:B---3--:R-:W-:Y:S06]  /*6f70*/  HMMA.16816.F32 R20, R136, R148.reuse, R20 ;  /* 0x000000948814723c */ /* 0x088fec0000001814 */
[C---:B------:R-:W-:Y:S06]  /*6f80*/  HMMA.16816.F32 R24, R144.reuse, R148, R24 ;  /* 0x000000949018723c */ /* 0x040fec0000001818 */
[-C--:B------:R-:W-:Y:S01]  /*6f90*/  HMMA.16816.F32 R28, R144, R150.reuse, R28 ;  /* 0x00000096901c723c */ /* 0x080fe2000000181c */
[----:B------:R-:W-:Y:S05]  /*6fa0*/  LDSM.16.M88.4 R144, [R172+UR4+0x8000] ;  /* 0x00800004ac90783b */ /* 0x000fea0008000200 */
[----:B------:R-:W-:Y:S03]  /*6fb0*/  HMMA.16816.F32 R32, R136, R150, R32 ;  /* 0x000000968820723c */ /* 0x000fe60000001820 */
[----:B------:R-:W3:Y:S03]  /*6fc0*/  LDSM.16.M88.4 R136, [R177+0x8400] ;  /* 0x00840000b188783b */ /* 0x000ee60000000200 */
[-C--:B------:R-:W-:Y:S05]  /*6fd0*/  HMMA.16816.F32 R4, R152, R156.reuse, R4 ;  /* 0x0000009c9804723c */ /* 0x080fea0000001804 */
[----:B------:R-:W3:Y:S01]  /*6fe0*/  LDSM.16.M88.4 R148, [R176+UR4+0x13000] ;  /* 0x01300004b094783b */ /* 0x000ee20008000200 */
[C---:B-1----:R-:W-:Y:S06]  /*6ff0*/  HMMA.16816.F32 R8, R160.reuse, R156, R8 ;  /* 0x0000009ca008723c */ /* 0x042fec0000001808 */
[-C--:B------:R-:W-:Y:S01]  /*7000*/  HMMA.16816.F32 R12, R160, R158.reuse, R12 ;  /* 0x0000009ea00c723c */ /* 0x080fe2000000180c */
[----:B------:R-:W1:Y:S05]  /*7010*/  LDSM.16.M88.4 R172, [R172+UR4+0x8800] ;  /* 0x00880004acac783b */ /* 0x000e6a0008000200 */
[C---:B------:R-:W-:Y:S03]  /*7020*/  HMMA.16816.F32 R16, R152.reuse, R158, R16 ;  /* 0x0000009e9810723c */ /* 0x040fe60000001810 */
[----:B------:R-:W-:Y:S03]  /*7030*/  LDSM.16.M88.4 R156, [R177+0xa000] ;  /* 0x00a00000b19c783b */ /* 0x000fe60000000200 */
[-C--:B------:R-:W-:Y:S06]  /*7040*/  HMMA.16816.F32 R20, R152, R132.reuse, R20 ;  /* 0x000000849814723c */ /* 0x080fec0000001814 */
[C---:B------:R-:W-:Y:S06]  /*7050*/  HMMA.16816.F32 R24, R160.reuse, R132, R24 ;  /* 0x00000084a018723c */ /* 0x040fec0000001818 */
[-C--:B------:R-:W-:Y:S01]  /*7060*/  HMMA.16816.F32 R28, R160, R134.reuse, R28 ;  /* 0x00000086a01c723c */ /* 0x080fe2000000181c */
[----:B------:R-:W-:Y:S05]  /*7070*/  LDSM.16.M88.4 R160, [R0+0x2800] ;  /* 0x0028000000a0783b */ /* 0x000fea0000000200 */
[----:B------:R-:W-:Y:S03]  /*7080*/  HMMA.16816.F32 R32, R152, R134, R32 ;  /* 0x000000869820723c */ /* 0x000fe60000001820 */
[----:B------:R-:W1:Y:S03]  /*7090*/  LDSM.16.M88.4 R132, [R176+UR4+0x13400] ;  /* 0x01340004b084783b */ /* 0x000e660008000200 */
[-C--:B--2---:R-:W-:Y:S05]  /*70a0*/  HMMA.16816.F32 R4, R164, R168.reuse, R4 ;  /* 0x000000a8a404723c */ /* 0x084fea0000001804 */
[----:B------:R-:W2:Y:S01]  /*70b0*/  LDSM.16.M88.4 R152, [R0+0x2000] ;  /* 0x002000000098783b */ /* 0x000ea20000000200 */
[C---:B----4-:R-:W-:Y:S06]  /*70c0*/  HMMA.16816.F32 R8, R140.reuse, R168, R8 ;  /* 0x000000a88c08723c */ /* 0x050fec0000001808 */
[-C--:B------:R-:W-:Y:S06]  /*70d0*/  HMMA.16816.F32 R12, R140, R170.reuse, R12 ;  /* 0x000000aa8c0c723c */ /* 0x080fec000000180c */
[C---:B------:R-:W-:Y:S06]  /*70e0*/  HMMA.16816.F32 R16, R164.reuse, R170, R16 ;  /* 0x000000aaa410723c */ /* 0x040fec0000001810 */
[-C--:B---3--:R-:W-:Y:S06]  /*70f0*/  HMMA.16816.F32 R20, R164, R136.reuse, R20 ;  /* 0x00000088a414723c */ /* 0x088fec0000001814 */
[C---:B------:R-:W-:Y:S06]  /*7100*/  HMMA.16816.F32 R24, R140.reuse, R136, R24 ;  /* 0x000000888c18723c */ /* 0x040fec0000001818 */
[-C--:B------:R-:W-:Y:S06]  /*7110*/  HMMA.16816.F32 R28, R140, R138.reuse, R28 ;  /* 0x0000008a8c1c723c */ /* 0x080fec000000181c */
[----:B------:R-:W-:Y:S06]  /*7120*/  HMMA.16816.F32 R32, R164, R138, R32 ;  /* 0x0000008aa420723c */ /* 0x000fec0000001820 */
[-C--:B------:R-:W-:Y:S06]  /*7130*/  HMMA.16816.F32 R4, R144, R148.reuse, R4 ;  /* 0x000000949004723c */ /* 0x080fec0000001804 */
[C---:B-1----:R-:W-:Y:S06]  /*7140*/  HMMA.16816.F32 R8, R172.reuse, R148, R8 ;  /* 0x00000094ac08723c */ /* 0x042fec0000001808 */
[-C--:B------:R-:W-:Y:S06]  /*7150*/  HMMA.16816.F32 R12, R172, R150.reuse, R12 ;  /* 0x00000096ac0c723c */ /* 0x080fec000000180c */
[C---:B------:R-:W-:Y:S06]  /*7160*/  HMMA.16816.F32 R16, R144.reuse, R150, R16 ;  /* 0x000000969010723c */ /* 0x040fec0000001810 */
[-C--:B------:R-:W-:Y:S06]  /*7170*/  HMMA.16816.F32 R20, R144, R132.reuse, R20 ;  /* 0x000000849014723c */ /* 0x080fec0000001814 */
[C---:B------:R-:W-:Y:S06]  /*7180*/  HMMA.16816.F32 R24, R172.reuse, R132, R24 ;  /* 0x00000084ac18723c */ /* 0x040fec0000001818 */
[-C--:B------:R-:W-:Y:S06]  /*7190*/  HMMA.16816.F32 R28, R172, R134.reuse, R28 ;  /* 0x00000086ac1c723c */ /* 0x080fec000000181c */
[----:B------:R-:W-:Y:S01]  /*71a0*/  HMMA.16816.F32 R32, R144, R134, R32 ;  /* 0x000000869020723c */ /* 0x000fe20000001820 */
[----:B------:R-:W1:Y:S05]  /*71b0*/  LDSM.16.M88.4 R132, [R177+0xa400] ;  /* 0x00a40000b184783b */ /* 0x000e6a0000000200 */
[-C--:B--2---:R-:W-:Y:S06]  /*71c0*/  HMMA.16816.F32 R4, R152, R156.reuse, R4 ;  /* 0x0000009c9804723c */ /* 0x084fec0000001804 */
[C---:B------:R-:W-:Y:S06]  /*71d0*/  HMMA.16816.F32 R8, R160.reuse, R156, R8 ;  /* 0x0000009ca008723c */ /* 0x040fec0000001808 */
[-C--:B------:R-:W-:Y:S06]  /*71e0*/  HMMA.16816.F32 R12, R160, R158.reuse, R12 ;  /* 0x0000009ea00c723c */ /* 0x080fec000000180c */
[C---:B------:R-:W-:Y:S06]  /*71f0*/  HMMA.16816.F32 R16, R152.reuse, R158, R16 ;  /* 0x0000009e9810723c */ /* 0x040fec0000001810 */
[C---:B-----5:R-:W-:Y:S01]  /*7200*/  FADD.FTZ R136, -R189.reuse, R4 ;  /* 0x00000004bd887221 */ /* 0x060fe20000010100 */
[----:B------:R-:W-:Y:S01]  /*7210*/  FADD.FTZ R5, -R189, R5 ;  /* 0x00000005bd057221 */ /* 0x000fe20000010100 */
[----:B------:R-:W-:Y:S03]  /*7220*/  FADD.FTZ R4, -R188, R6 ;  /* 0x00000006bc047221 */ /* 0x000fe60000010100 */
        /* <DEDUP_REMOVED lines=18> */
[----:B------:R-:W-:Y:S01]  /*7350*/  FSETP.GE.FTZ.AND P2, PT, R196, RZ, PT ;  /* 0x000000ffc400720b */ /* 0x000fe20003f56000 */
[----:B------:R-:W-:Y:S01]  /*7360*/  FMUL.FTZ R8, R204, R4 ;  /* 0x00000004cc087220 */ /* 0x000fe20000410000 */
[----:B------:R-:W-:Y:S01]  /*7370*/  FSEL R4, R139, R186, P1 ;  /* 0x000000ba8b047208 */ /* 0x000fe20000800000 */
[----:B------:R-:W-:Y:S01]  /*7380*/  FMUL.FTZ R7, R210, R0 ;  /* 0x00000000d2077220 */ /* 0x000fe20000410000 */
[----:B------:R-:W-:Y:S01]  /*7390*/  FSEL R0, R11, R186, P0 ;  /* 0x000000ba0b007208 */ /* 0x000fe20000000000 */
[----:B------:R-:W-:Y:S01]  /*73a0*/  VIADD R162, R228, 0x20 ;  /* 0x00000020e4a27836 */ /* 0x000fe20000000000 */
[----:B------:R-:W-:Y:S01]  /*73b0*/  FSETP.GE.FTZ.AND P1, PT, R200, RZ, PT ;  /* 0x000000ffc800720b */ /* 0x000fe20003f36000 */
[----:B------:R-:W-:Y:S04]  /*73c0*/  HMMA.16816.F32 R32, R152, R134, R32 ;  /* 0x000000869820723c */ /* 0x000fe80000001820 */
[----:B------:R-:W-:Y:S01]  /*73d0*/  FSETP.GE.FTZ.AND P0, PT, R211, RZ, PT ;  /* 0x000000ffd300720b */ /* 0x000fe20003f16000 */
[----:B------:R-:W-:Y:S01]  /*73e0*/  FADD.FTZ R14, -R186, R14 ;  /* 0x0000000eba0e7221 */ /* 0x000fe20000010100 */
[----:B------:R-:W-:Y:S01]  /*73f0*/  FMUL.FTZ R9, R209, R6 ;  /* 0x00000006d1097220 */ /* 0x000fe20000410000 */
[----:B------:R-:W-:Y:S01]  /*7400*/  FSEL R6, R138, R187, P3 ;  /* 0x000000bb8a067208 */ /* 0x000fe20001800000 */
[----:B------:R-:W-:Y:S01]  /*7410*/  FADD.FTZ R10, -R186, R15 ;  /* 0x0000000fba0a7221 */ /* 0x000fe20000010100 */
[----:B------:R-:W-:Y:S02]  /*7420*/  FSETP.GE.FTZ.AND P3, PT, R213, RZ, PT ;  /* 0x000000ffd500720b */ /* 0x000fe40003f76000 */
[----:B------:R-:W-:Y:S01]  /*7430*/  F2FP.F16.F32.PACK_AB R136, R136, R9 ;  /* 0x000000098888723e */ /* 0x000fe200000000ff */
[C---:B------:R-:W-:Y:S01]  /*7440*/  FADD.FTZ R12, -R187.reuse, R12 ;  /* 0x0000000cbb0c7221 */ /* 0x040fe20000010100 */
[----:B------:R-:W-:Y:S01]  /*7450*/  FADD.FTZ R13, -R187, R13 ;  /* 0x0000000dbb0d7221 */ /* 0x000fe20000010100 */
[----:B------:R-:W-:Y:S01]  /*7460*/  FMUL.FTZ R190, R190, R5 ;  /* 0x00000005bebe7220 */ /* 0x000fe20000410000 */
[----:B------:R-:W-:Y:S01]  /*7470*/  FSEL R5, R14, R186, P1 ;  /* 0x000000ba0e057208 */ /* 0x000fe20000800000 */
        /* <DEDUP_REMOVED lines=24> */
[----:B------:R-:W-:Y:S01]  /*7600*/  FADD.FTZ R20, -R189, R20 ;  /* 0x00000014bd147221 */ /* 0x000fe20000010100 */
        /* <DEDUP_REMOVED lines=126> */
.L_x_1204:
        /* <DEDUP_REMOVED lines=125> */
.L_x_1205:
[----:B------:R-:W-:Y:S01]  /*85c0*/  LDSM.16.M88.4 R24, [R179] ;  /* 0x00000000b318783b */ /* 0x000fe20000000200 */
[----:B------:R-:W-:Y:S01]  /*85d0*/  IMAD.MOV.U32 R5, RZ, RZ, 0x4 ;  /* 0x00000004ff057424 */ /* 0x000fe200078e00ff */
[----:B------:R-:W-:Y:S01]  /*85e0*/  LEA R173, P1, R242, R234, 0x2 ;  /* 0x000000eaf2ad7211 */ /* 0x000fe200078210ff */
[----:B--2---:R-:W-:Y:S01]  /*85f0*/  @P0 VIADD R4, R236, 0xffffffc0 ;  /* 0xffffffc0ec040836 */ /* 0x004fe20000000000 */
[----:B------:R-:W1:Y:S01]  /*8600*/  LDSM.16.MT88.4 R8, [R0+0x9000] ;  /* 0x009000000008783b */ /* 0x000e620000004200 */
[----:B------:R-:W-:Y:S01]  /*8610*/  @UP2 UIADD3 UR14, UP0, UR16, -0x100, URZ ;  /* 0xffffff00100e2890 */ /* 0x000fe2000ff1e03f */
[----:B------:R-:W-:Y:S01]  /*8620*/  LEA.HI.X.SX32 R172, R242, R235, 0x2, P1 ;  /* 0x000000ebf2ac7211 */ /* 0x000fe200008f16ff */
[----:B------:R-:W-:Y:S01]  /*8630*/  @P0 IMAD.WIDE R160, R4, R5, UR16 ;  /* 0x0000001004a00e25 */ /* 0x000fe2000f8e0205 */
[----:B------:R-:W2:Y:S01]  /*8640*/  LDSM.16.MT88.4 R16, [R0+0xb000] ;  /* 0x00b000000010783b */ /* 0x000ea20000004200 */
[----:B------:R-:W-:Y:S02]  /*8650*/  @UP2 UIADD3.X UR8, UR17, -0x1, URZ, UP0, !UPT ;  /* 0xffffffff11082890 */ /* 0x000fe400087fe43f */
[----:B------:R-:W-:Y:S01]  /*8660*/  UISETP.GT.AND UP1, UPT, UR7, UR47, UPT ;  /* 0x0000002f0700728c */ /* 0x000fe2000bf24270 */
[----:B------:R-:W3:Y:S01]  /*8670*/  LDSM.16.MT88.4 R28, [R0+0xd000] ;  /* 0x00d00000001c783b */ /* 0x000ee20000004200 */
[----:B------:R-:W-:Y:S03]  /*8680*/  @UP2 UMOV UR16, UR14 ;  /* 0x0000000e00102c82 */ /* 0x000fe60008000000 */
[----:B------:R-:W-:Y:S01]  /*8690*/  LDSM.16.M88.4 R32, [R180] ;  /* 0x00000000b420783b */ /* 0x000fe20000000200 */
[----:B------:R-:W-:Y:S01]  /*86a0*/  @UP2 UMOV UR17, UR8 ;  /* 0x0000000800112c82 */ /* 0x000fe20008000000 */
[----:B------:R-:W-:Y:S02]  /*86b0*/  ULOP3.LUT UR8, UR7, 0x1, URZ, 0xc0, !UPT ;  /* 0x0000000107087892 */ /* 0x000fe4000f8ec03f */
[----:B------:R-:W4:Y:S01]  /*86c0*/  LDSM.16.MT88.4 R132, [R0+0x9400] ;  /* 0x009400000084783b */ /* 0x000f220000004200 */
[----:B------:R-:W-:Y:S02]  /*86d0*/  UIADD3 UR7, UR7, -0x1, URZ ;  /* 0xffffffff07077890 */ /* 0x000fe4000fffe03f */
[----:B------:R-:W-:Y:S01]  /*86e0*/  UISETP.NE.U32.AND UP0, UPT, UR8, 0x1, UPT ;  /* 0x000000010800788c */ /* 0x000fe2000bf05070 */
        /* <DEDUP_REMOVED lines=475> */
.L_x_1207:
        /* <DEDUP_REMOVED lines=20> */
.L_x_1208:
[----:B------:R-:W1:Y:S08]  /*a5e0*/  S2UR UR16, SR_CTAID.Z ;  /* 0x00000000001079c3 */ /* 0x000e700000002700 */
        /* <DEDUP_REMOVED lines=8> */
[----:B------:R-:W-:Y:S01]  /*a670*/  BSSY B0, `(.L_x_1209) ;  /* 0x000002b000007945 */ /* 0x000fe20003800000 */
[----:B------:R-:W-:Y:S01]  /*a680*/  IMAD.WIDE.U32 R4, R3, UR5, R6 ;  /* 0x0000000503047c25 */ /* 0x000fe2000f8e0006 */
[----:B------:R-:W-:Y:S01]  /*a690*/  UIMAD UR15, UR5, UR9, UR15 ;  /* 0x00000009050f72a4 */ /* 0x000fe2000f8e020f */
[----:B------:R-:W-:-:S02]  /*a6a0*/  ISETP.GE.AND P4, PT, R244, UR6, PT ;  /* 0x00000006f4007c0c */ /* 0x000fc4000bf86270 */
[----:B------:R-:W-:Y:S02]  /*a6b0*/  ISETP.GE.AND P3, PT, R8, UR6, PT ;  /* 0x0000000608007c0c */ /* 0x000fe4000bf66270 */
[----:B------:R-:W-:Y:S01]  /*a6c0*/  IADD3 R4, P0, R4, UR19, RZ ;  /* 0x0000001304047c10 */ /* 0x000fe2000ff1e0ff */
[----:B------:R-:W-:Y:S01]  /*a6d0*/  IMAD.U32 R3, RZ, RZ, UR15 ;  /* 0x0000000fff037e24 */ /* 0x000fe2000f8e00ff */
[----:B------:R-:W-:-:S04]  /*a6e0*/  SHF.R.S32.HI R25, RZ, 0x1f, R244 ;  /* 0x0000001fff197819 */ /* 0x000fc800000114f4 */
[----:B------:R-:W-:Y:S01]  /*a6f0*/  IADD3.X R5, R5, UR20, R3, P0, !PT ;  /* 0x0000001405057c10 */ /* 0x000fe200087fe403 */
[----:B-1----:R-:W-:Y:S01]  /*a700*/  USHF.R.S32.HI UR21, URZ, 0x1f, UR16 ;  /* 0x0000001f3f157899 */ /* 0x002fe20008011410 */
[----:B------:R1:W2:Y:S02]  /*a710*/  LDS.128 R36, [R0+0xa000] ;  /* 0x00a0000000247984 */ /* 0x0002a40000000c00 */
[----:B------:R-:W-:Y:S02]  /*a720*/  ULDC.64 UR16, c[0x0][0x468] ;  /* 0x00011a0000107ab9 */ /* 0x000fe40000000a00 */
[----:B------:R1:W3:Y:S01]  /*a730*/  LDS.128 R32, [R0+0xc000] ;  /* 0x00c0000000207984 */ /* 0x0002e20000000c00 */
[----:B------:R-:W-:Y:S01]  /*a740*/  UIMAD UR15, UR21, UR16, URZ ;  /* 0x00000010150f72a4 */ /* 0x000fe2000f8e023f */
[----:B------:R-:W-:Y:S02]  /*a750*/  IMAD.U32 R3, RZ, RZ, UR16 ;  /* 0x00000010ff037e24 */ /* 0x000fe4000f8e00ff */
[----:B------:R1:W4:Y:S02]  /*a760*/  LDS.128 R28, [R0+0xe000] ;  /* 0x00e00000001c7984 */ /* 0x0003240000000c00 */
[----:B------:R-:W1:Y:S02]  /*a770*/  S2UR UR21, SR_CTAID.Z ;  /* 0x00000000001579c3 */ /* 0x000e640000002700 */
[----:B------:R2:W2:Y:S04]  /*a780*/  LDS.128 R48, [R0+0x10000] ;  /* 0x0100000000307984 */ /* 0x0004a80000000c00 */
[----:B------:R2:W2:Y:S04]  /*a790*/  LDS.128 R44, [R0+0x12000] ;  /* 0x01200000002c7984 */ /* 0x0004a80000000c00 */
[----:B------:R2:W2:Y:S01]  /*a7a0*/  LDS.128 R40, [R0+0x14000] ;  /* 0x0140000000287984 */ /* 0x0004a20000000c00 */
[----:B-1----:R-:W-:Y:S01]  /*a7b0*/  UIMAD UR17, UR21, UR17, UR15 ;  /* 0x00000011151172a4 */ /* 0x002fe2000f8e020f */
[----:B------:R-:W-:-:S05]  /*a7c0*/  IMAD.WIDE.U32 R8, R3, UR21, R4 ;  /* 0x0000001503087c25 */ /* 0x000fca000f8e0004 */
[----:B------:R-:W-:Y:S01]  /*a7d0*/  IADD3 R24, R9, UR17, RZ ;  /* 0x0000001109187c10 */ /* 0x000fe2000fffe0ff */
[----:B------:R-:W-:Y:S06]  /*a7e0*/  @P4 BRA `(.L_x_1210) ;  /* 0x00000000004c4947 */ /* 0x000fec0003800000 */
[----:B------:R-:W-:Y:S01]  /*a7f0*/  ULDC UR15, c[0x0][0x2d0] ;  /* 0x0000b400000f7ab9 */ /* 0x000fe20000000800 */
[----:B------:R-:W1:Y:S01]  /*a800*/  LDS.128 R20, [R0+0xb000] ;  /* 0x00b0000000147984 */ /* 0x000e620000000c00 */
[----:B------:R-:W-:Y:S01]  /*a810*/  ISETP.GE.AND P2, PT, R228, UR15, PT ;  /* 0x0000000fe4007c0c */ /* 0x000fe2000bf46270 */
[----:B------:R-:W-:Y:S01]  /*a820*/  IMAD R3, R25, UR8, RZ ;  /* 0x0000000819037c24 */ /* 0x000fe2000f8e02ff */
[----:B------:R-:W-:Y:S01]  /*a830*/  MOV R5, R24 ;  /* 0x0000001800057202 */ /* 0x000fe20000000f00 */
[----:B------:R-:W3:Y:S01]  /*a840*/  LDS.128 R16, [R0+0xd000] ;  /* 0x00d0000000107984 */ /* 0x000ee20000000c00 */
[----:B------:R-:W-:Y:S01]  /*a850*/  IMAD.MOV.U32 R4, RZ, RZ, R8 ;  /* 0x000000ffff047224 */ /* 0x000fe200078e0008 */
[----:B------:R-:W-:Y:S01]  /*a860*/  ISETP.GE.AND P1, PT, R162, UR15, PT ;  /* 0x0000000fa2007c0c */ /* 0x000fe2000bf26270 */
[C---:B------:R-:W-:Y:S01]  /*a870*/  IMAD R3, R244.reuse, UR9, R3 ;  /* 0x00000009f4037c24 */ /* 0x040fe2000f8e0203 */
[----:B------:R-:W-:Y:S01]  /*a880*/  ISETP.GE.AND P0, PT, R163, UR15, PT ;  /* 0x0000000fa3007c0c */ /* 0x000fe2000bf06270 */
[----:B------:R-:W-:Y:S01]  /*a890*/  IMAD.WIDE.U32 R10, R244, UR8, R4 ;  /* 0x00000008f40a7c25 */ /* 0x000fe2000f8e0004 */
[----:B------:R-:W-:-:S03]  /*a8a0*/  ULDC.64 UR16, c[0x0][0x3f0] ;  /* 0x0000fc0000107ab9 */ /* 0x000fc60000000a00 */
[----:B------:R-:W-:Y:S01]  /*a8b0*/  IMAD.IADD R3, R3, 0x1, R11 ;  /* 0x0000000103037824 */ /* 0x000fe200078e020b */
[----:B------:R-:W4:Y:S01]  /*a8c0*/  @!P2 LDS.128 R12, [R0+0x9000] ;  /* 0x00900000000ca984 */ /* 0x000f220000000c00 */
[----:B------:R-:W-:-:S04]  /*a8d0*/  LEA R4, P5, R10, UR16, 0x1 ;  /* 0x000000100a047c11 */ /* 0x000fc8000f8a08ff */
[----:B------:R-:W-:-:S05]  /*a8e0*/  LEA.HI.X R5, R10, UR17, R3, 0x1, P5 ;  /* 0x000000110a057c11 */ /* 0x000fca000a8f0c03 */
[----:B-1----:R1:W-:Y:S04]  /*a8f0*/  @!P1 STG.E.128 desc[UR10][R4.64+0x40], R20 ;  /* 0x0000401404009986 */ /* 0x0023e8000c101d0a */
[----:B---3--:R1:W-:Y:S04]  /*a900*/  @!P0 STG.E.128 desc[UR10][R4.64+0x80], R16 ;  /* 0x0000801004008986 */ /* 0x0083e8000c101d0a */
[----:B----4-:R1:W-:Y:S02]  /*a910*/  @!P2 STG.E.128 desc[UR10][R4.64], R12 ;  /* 0x0000000c0400a986 */ /* 0x0103e4000c101d0a */
.L_x_1210:
[----:B------:R-:W-:Y:S05]  /*a920*/  BSYNC B0 ;  /* 0x0000000000007941 */ /* 0x000fea0003800000 */
.L_x_1209:
[----:B------:R-:W-:Y:S04]  /*a930*/  BSSY B0, `(.L_x_1211) ;  /* 0x0000014000007945 */ /* 0x000fe80003800000 */
[----:B------:R-:W-:Y:S05]  /*a940*/  @P3 BRA `(.L_x_1212) ;  /* 0x0000000000483947 */ /* 0x000fea0003800000 */
[----:B------:R-:W-:Y:S01]  /*a950*/  IADD3 R3, P0, R244, 0x40, RZ ;  /* 0x00000040f4037810 */ /* 0x000fe20007f1e0ff */
[----:B------:R-:W-:Y:S01]  /*a960*/  ULDC UR6, c[0x0][0x2d0] ;  /* 0x0000b40000067ab9 */ /* 0x000fe20000000800 */
[----:B-1----:R-:W-:Y:S01]  /*a970*/  MOV R5, R24 ;  /* 0x0000001800057202 */ /* 0x002fe20000000f00 */
        /* <DEDUP_REMOVED lines=12> */
[----:B--2---:R1:W-:Y:S04]  /*aa40*/  @!P2 STG.E.128 desc[UR10][R4.64], R36 ;  /* 0x000000240400a986 */ /* 0x0043e8000c101d0a */
[----:B---3--:R1:W-:Y:S04]  /*aa50*/  @!P1 STG.E.128 desc[UR10][R4.64+0x40], R32 ;  /* 0x0000402004009986 */ /* 0x0083e8000c101d0a */
[----:B----4-:R1:W-:Y:S02]  /*aa60*/  @!P0 STG.E.128 desc[UR10][R4.64+0x80], R28 ;  /* 0x0000801c04008986 */ /* 0x0103e4000c101d0a */
.L_x_1212:
[----:B------:R-:W-:Y:S05]  /*aa70*/  BSYNC B0 ;  /* 0x0000000000007941 */ /* 0x000fea0003800000 */
.L_x_1211:
[----:B------:R-:W2:Y:S01]  /*aa80*/  S2UR UR6, SR_CTAID.Z ;  /* 0x00000000000679c3 */ /* 0x000ea20000002700 */
[----:B------:R-:W-:Y:S01]  /*aa90*/  IMAD.U32 R3, RZ, RZ, UR12 ;  /* 0x0000000cff037e24 */ /* 0x000fe2000f8e00ff */
[----:B------:R-:W-:Y:S01]  /*aaa0*/  UIMAD UR7, UR7, UR12, URZ ;  /* 0x0000000c070772a4 */ /* 0x000fe2000f8e023f */
[----:B-1----:R-:W1:Y:S01]  /*aab0*/  LDS.128 R20, [R0+0xf000] ;  /* 0x00f0000000147984 */ /* 0x002e620000000c00 */
[----:B------:R-:W-:Y:S01]  /*aac0*/  BSSY B0, `(.L_x_1213) ;  /* 0x0000021000007945 */ /* 0x000fe20003800000 */
[----:B------:R-:W-:Y:S01]  /*aad0*/  IMAD.WIDE.U32 R6, R3, UR5, R6 ;  /* 0x0000000503067c25 */ /* 0x000fe2000f8e0006 */
[----:B------:R-:W-:Y:S01]  /*aae0*/  UIMAD UR5, UR5, UR13, UR7 ;  /* 0x0000000d050572a4 */ /* 0x000fe2000f8e0207 */
[----:B------:R-:W1:Y:S01]  /*aaf0*/  LDS.128 R16, [R0+0x11000] ;  /* 0x0110000000107984 */ /* 0x000e620000000c00 */
[----:B------:R-:W3:Y:S01]  /*ab00*/  S2UR UR8, SR_CTAID.Z ;  /* 0x00000000000879c3 */ /* 0x000ee20000002700 */
[----:B------:R-:W-:Y:S02]  /*ab10*/  IADD3 R6, P0, R6, UR14, RZ ;  /* 0x0000000e06067c10 */ /* 0x000fe4000ff1e0ff */
[----:B------:R4:W1:Y:S01]  /*ab20*/  LDS.128 R12, [R0+0x13000] ;  /* 0x01300000000c7984 */ /* 0x0008620000000c00 */
[----:B--2---:R-:W-:-:S03]  /*ab30*/  USHF.R.S32.HI UR9, URZ, 0x1f, UR6 ;  /* 0x0000001f3f097899 */ /* 0x004fc60008011406 */
[----:B------:R-:W-:Y:S01]  /*ab40*/  ULDC.64 UR6, c[0x0][0x470] ;  /* 0x00011c0000067ab9 */ /* 0x000fe20000000a00 */
[----:B----4-:R-:W-:Y:S01]  /*ab50*/  IMAD.U32 R0, RZ, RZ, UR5 ;  /* 0x00000005ff007e24 */ /* 0x010fe2000f8e00ff */
[----:B------:R-:W-:-:S04]  /*ab60*/  UIMAD UR5, UR9, UR6, URZ ;  /* 0x00000006090572a4 */ /* 0x000fc8000f8e023f */
[----:B------:R-:W-:Y:S01]  /*ab70*/  IADD3.X R7, R7, UR18, R0, P0, !PT ;  /* 0x0000001207077c10 */ /* 0x000fe200087fe400 */
[----:B---3--:R-:W-:Y:S01]  /*ab80*/  UIMAD UR7, UR8, UR7, UR5 ;  /* 0x00000007080772a4 */ /* 0x008fe2000f8e0205 */
[----:B------:R-:W-:-:S05]  /*ab90*/  MOV R0, UR6 ;  /* 0x0000000600007c02 */ /* 0x000fca0008000f00 */
[----:B------:R-:W-:-:S05]  /*aba0*/  IMAD.WIDE.U32 R6, R0, UR8, R6 ;  /* 0x0000000800067c25 */ /* 0x000fca000f8e0006 */
[----:B------:R-:W-:Y:S01]  /*abb0*/  IADD3 R3, R7, UR7, RZ ;  /* 0x0000000707037c10 */ /* 0x000fe2000fffe0ff */
[----:B-1----:R-:W-:Y:S06]  /*abc0*/  @P4 BRA `(.L_x_1214) ;  /* 0x0000000000404947 */ /* 0x002fec0003800000 */
        /* <DEDUP_REMOVED lines=16> */
.L_x_1214:
[----:B------:R-:W-:Y:S05]  /*acd0*/  BSYNC B0 ;  /* 0x0000000000007941 */ /* 0x000fea0003800000 */
.L_x_1213:
        /* <DEDUP_REMOVED lines=18> */
.L_x_1188:
[----:B------:R-:W-:Y:S05]  /*ae00*/  BSYNC B1 ;  /* 0x0000000000017941 */ /* 0x000fea0003800000 */
.L_x_1174:
[----:B------:R-:W-:Y:S01]  /*ae10*/  R2UR UR6, R252 ;  /* 0x00000000fc0672ca */ /* 0x000fe200000e0000 */
[----:B------:R-:W-:Y:S02]  /*ae20*/  ULDC UR5, c[0x0][0xc] ;  /* 0x0000030000057ab9 */ /* 0x000fe40000000800 */
[----:B------:R-:W-:-:S10]  /*ae30*/  UIADD3 UR53, UR5, UR53, URZ ;  /* 0x0000003505357290 */ /* 0x000fd4000fffe03f */
[----:B------:R-:W-:-:S06]  /*ae40*/  UISETP.GE.AND UP0, UPT, UR53, UR6, UPT ;  /* 0x000000063500728c */ /* 0x000fcc000bf06270 */
[----:B------:R-:W-:-:S13]  /*ae50*/  PLOP3.LUT P0, PT, PT, PT, UP0, 0x80, 0x0 ;  /* 0x000000000000781c */ /* 0x000fda0003f0f008 */
[----:B------:R-:W-:Y:S05]  /*ae60*/  @P0 BRA `(.L_x_1215) ;  /* 0x0000000000040947 */ /* 0x000fea0003800000 */
[----:B------:R-:W-:Y:S05]  /*ae70*/  BRA `(.L_x_1216) ;  /* 0xffffff5c00447947 */ /* 0x000fea000383ffff */
.L_x_1215:
[----:B------:R-:W-:Y:S05]  /*ae80*/  EXIT ;  /* 0x000000000000794d */ /* 0x000fea0003800000 */
.L_x_1217:
        /* <DEDUP_REMOVED lines=15> */
.L_x_1315:


//--------------------- .text._ZN5flash44flash_bwd_dq_dk_dv_loop_seqk_parallel_kernelI23Flash_bwd_kernel_traitsILi96ELi64ELi128ELi8ELi2ELi4ELi4ELb0ELb0EN7cutlass6half_tE19Flash_kernel_traitsILi96ELi64ELi128ELi8ES3_EELb0ELb0ELb1ELb1ELb0ELb0ELb1EEEvNS_16Flash_bwd_paramsE --------------------------
	.section	.text._ZN5flash44flash_bwd_dq_dk_dv_loop_seqk_parallel_kernelI23Flash_bwd_kernel_traitsILi96ELi64ELi128ELi8ELi2ELi4ELi4ELb0ELb0EN7cutlass6half_tE19Flash_kernel_traitsILi96ELi64ELi128ELi8ES3_EELb0ELb0ELb1ELb1ELb0ELb0ELb1EEEvNS_16Flash_bwd_paramsE,"ax",@progbits
	.align	128
        .global         _ZN5flash44flash_bwd_dq_dk_dv_loop_seqk_parallel_kernelI23Flash_bwd_kernel_traitsILi96ELi64ELi128ELi8ELi2ELi4ELi4ELb0ELb0EN7cutlass6half_tE19Flash_kernel_traitsILi96ELi64ELi128ELi8ES3_EELb0ELb0ELb1ELb1ELb0ELb0ELb1EEEvNS_16Flash_bwd_paramsE
        .type           _ZN5flash44flash_bwd_dq_dk_dv_loop_seqk_parallel_kernelI23Flash_bwd_kernel_traitsILi96ELi64ELi128ELi8ELi2ELi4ELi4ELb0ELb0EN7cutlass6half_tE19Flash_kernel_traitsILi96ELi64ELi128ELi8ES3_EELb0ELb0ELb1ELb1ELb0ELb0ELb1EEEvNS_16Flash_bwd_paramsE,@function
        .size           _ZN5flash44flash_bwd_dq_dk_dv_loop_seqk_parallel_kernelI23Flash_bwd_kernel_traitsILi96ELi64ELi128ELi8ELi2ELi4ELi4ELb0ELb0EN7cutlass6half_tE19Flash_kernel_traitsILi96ELi64ELi128ELi8ES3_EELb0ELb0ELb1ELb1ELb0ELb0ELb1EEEvNS_16Flash_bwd_paramsE,(.L_x_1316 - _ZN5flash44flash_bwd_dq_dk_dv_loop_seqk_parallel_kernelI23Flash_bwd_kernel_traitsILi96ELi64ELi128ELi8ELi2ELi4ELi4ELb0ELb0EN7cutlass6half_tE19Flash_kernel_traitsILi96ELi64ELi128ELi8ES3_EELb0ELb0ELb1ELb1ELb0ELb0ELb1EEEvNS_16Flash_bwd_paramsE)
        .other          _ZN5flash44flash_bwd_dq_dk_dv_loop_seqk_parallel_kernelI23Flash_bwd_kernel_traitsILi96ELi64ELi128ELi8ELi2ELi4ELi4ELb0ELb0EN7cutlass6half_tE19Flash_kernel_traitsILi96ELi64ELi128ELi8ES3_EELb0ELb0ELb1ELb1ELb0ELb0ELb1EEEvNS_16Flash_bwd_paramsE,@"STO_CUDA_ENTRY STV_DEFAULT"
_ZN5flash44flash_bwd_dq_dk_dv_loop_seqk_parallel_kernelI23Flash_bwd_kernel_traitsILi96ELi64ELi128ELi8ELi2ELi4ELi4ELb0ELb0EN7cutlass6half_tE19Flash_kernel_traitsILi96ELi64ELi128ELi8ES3_EELb0ELb0ELb1ELb1ELb0ELb0ELb1EEEvNS_16Flash_bwd_paramsE:
.text._ZN5flash44flash_bwd_dq_dk_dv_loop_seqk_parallel_kernelI23Flash_bwd_kernel_traitsILi96ELi64ELi128ELi8ELi2ELi4ELi4ELb0ELb0EN7cutlass6half_tE19Flash_kernel_traitsILi96ELi64ELi128ELi8ES3_EELb0ELb0ELb1ELb1ELb0ELb0ELb1EEEvNS_16Flash_bwd_paramsE:
        /* <DEDUP_REMOVED lines=48> */
[----:B------:R-:W-:Y:S02]  /*0300*/  LEA.HI R7, R3, R0, RZ, 0x1 ;  /* 0x0000000003077211 */ /* 0x000fe400078f08ff */
        /* <DEDUP_REMOVED lines=9> */
[C---:B------:R-:W-:Y:S02]  /*03a0*/  IMAD.IADD R187, R0.reuse, 0x1, -R8 ;  /* 0x0000000100bb7824 */ /* 0x040fe400078e0a08 */
        /* <DEDUP_REMOVED lines=12> */
[--C-:B------:R-:W-:Y:S02]  /*0470*/  SHF.R.S32.HI R3, RZ, 0x1, R2.reuse ;  /* 0x00000001ff037819 */ /* 0x100fe40000011402 */
[----:B------:R-:W-:Y:S02]  /*0480*/  SHF.R.S32.HI R8, RZ, 0x1f, R2 ;  /* 0x0000001fff087819 */ /* 0x000fe40000011402 */
[----:B------:R-:W-:Y:S02]  /*0490*/  LEA.HI R0, R0, R246, RZ, 0x3 ;  /* 0x000000f600007211 */ /* 0x000fe400078f18ff */
[----:B------:R-:W-:Y:S02]  /*04a0*/  LEA.HI R244, R7, R10, RZ, 0x2 ;  /* 0x0000000a07f47211 */ /* 0x000fe400078f10ff */
[----:B------:R-:W-:Y:S02]  /*04b0*/  LOP3.LUT R2, R2, 0x7fffffe, RZ, 0xc0, !PT ;  /* 0x07fffffe02027812 */ /* 0x000fe400078ec0ff */
[----:B------:R-:W-:-:S02]  /*04c0*/  SHF.R.S32.HI R4, RZ, 0x6, R16 ;  /* 0x00000006ff047819 */ /* 0x000fc40000011410 */
[----:B------:R-:W-:Y:S01]  /*04d0*/  LOP3.LUT R7, R5, 0x3fffffe, RZ, 0xc0, !PT ;  /* 0x03fffffe05077812 */ /* 0x000fe200078ec0ff */
[----:B------:R-:W-:Y:S01]  /*04e0*/  IMAD.IADD R20, R6, 0x1, -R2 ;  /* 0x0000000106147824 */ /* 0x000fe200078e0a02 */
[----:B------:R-:W-:Y:S01]  /*04f0*/  LEA.HI R9, R8, R3, RZ, 0x2 ;  /* 0x0000000308097211 */ /* 0x000fe200078f10ff */
[----:B------:R-:W-:Y:S01]  /*0500*/  IMAD R2, R4, 0x4, R14 ;  /* 0x0000000404027824 */ /* 0x000fe200078e020e */
[----:B------:R-:W-:Y:S01]  /*0510*/  LOP3.LUT R0, R0, 0xfffffff8, RZ, 0xc0, !PT ;  /* 0xfffffff800007812 */ /* 0x000fe200078ec0ff */
[----:B------:R-:W-:Y:S01]  /*0520*/  IMAD.IADD R11, R15, 0x1, -R7 ;  /* 0x000000010f0b7824 */ /* 0x000fe200078e0a07 */
[----:B------:R-:W-:Y:S01]  /*0530*/  LOP3.LUT R9, R9, 0xfffffffc, RZ, 0xc0, !PT ;  /* 0xfffffffc09097812 */ /* 0x000fe200078ec0ff */
[----:B------:R-:W-:Y:S01]  /*0540*/  IMAD.SHL.U32 R16, R4, 0x20, RZ ;  /* 0x0000002004107824 */ /* 0x000fe200078e00ff */
[----:B------:R-:W-:Y:S01]  /*0550*/  SHF.R.S32.HI R10, RZ, 0x1f, R6 ;  /* 0x0000001fff0a7819 */ /* 0x000fe20000011406 */
[----:B------:R-:W-:Y:S01]  /*0560*/  IMAD.IADD R0, R246, 0x1, -R0 ;  /* 0x00000001f6007824 */ /* 0x000fe200078e0a00 */
[----:B------:R-:W-:Y:S01]  /*0570*/  SHF.R.S32.HI R244, RZ, 0x2, R244 ;  /* 0x00000002fff47819 */ /* 0x000fe200000114f4 */
[----:B------:R-:W-:Y:S01]  /*0580*/  IMAD R176, R2, 0x8, R11 ;  /* 0x0000000802b07824 */ /* 0x000fe200078e020b */
[----:B------:R-:W-:Y:S01]  /*0590*/  SHF.R.S32.HI R2, RZ, 0x1, R5 ;  /* 0x00000001ff027819 */ /* 0x000fe20000011405 */
[----:B------:R-:W-:Y:S01]  /*05a0*/  IMAD.IADD R17, R3, 0x1, -R9 ;  /* 0x0000000103117824 */ /* 0x000fe200078e0a09 */
[----:B------:R-:W-:Y:S01]  /*05b0*/  LEA.HI R10, R10, R6, RZ, 0x3 ;  /* 0x000000060a0a7211 */ /* 0x000fe200078f18ff */
[----:B------:R-:W-:Y:S01]  /*05c0*/  IMAD.SHL.U32 R3, R15, 0x40, RZ ;  /* 0x000000400f037824 */ /* 0x000fe200078e00ff */
[----:B------:R-:W-:Y:S01]  /*05d0*/  LEA.HI R15, R0, R0, RZ, 0x1 ;  /* 0x00000000000f7211 */ /* 0x000fe200078f08ff */
[----:B------:R-:W-:Y:S01]  /*05e0*/  IMAD.SHL.U32 R4, R2, 0x40, RZ ;  /* 0x0000004002047824 */ /* 0x000fe200078e00ff */
[----:B------:R-:W-:Y:S01]  /*05f0*/  LOP3.LUT R8, R10, 0xfffffff8, RZ, 0xc0, !PT ;  /* 0xfffffff80a087812 */ /* 0x000fe200078ec0ff */
[----:B------:R-:W-:Y:S01]  /*0600*/  IMAD.SHL.U32 R5, R13, 0x10, RZ ;  /* 0x000000100d057824 */ /* 0x000fe200078e00ff */
[----:B------:R-:W-:Y:S01]  /*0610*/  LOP3.LUT R7, R0, 0x1, RZ, 0xc0, !PT ;  /* 0x0000000100077812 */ /* 0x000fe200078ec0ff */
[----:B------:R-:W-:Y:S01]  /*0620*/  IMAD R244, R187, 0x10, R244 ;  /* 0x00000010bbf47824 */ /* 0x000fe200078e02f4 */
[----:B------:R-:W-:Y:S01]  /*0630*/  LOP3.LUT P4, RZ, R2, 0x2, RZ, 0xc0, !PT ;  /* 0x0000000202ff7812 */ /* 0x000fe2000788c0ff */
[----:B------:R-:W-:Y:S01]  /*0640*/  IMAD.IADD R12, R6, 0x1, -R8 ;  /* 0x00000001060c7824 */ /* 0x000fe200078e0a08 */
[----:B------:R-:W-:-:S02]  /*0650*/  LOP3.LUT R2, R15, 0x3fffffe, RZ, 0xc0, !PT ;  /* 0x03fffffe0f027812 */ /* 0x000fc400078ec0ff */
[----:B------:R-:W-:Y:S01]  /*0660*/  ISETP.NE.U32.AND P3, PT, R7, 0x1, PT ;  /* 0x000000010700780c */ /* 0x000fe20003f65070 */
[----:B------:R-:W-:Y:S01]  /*0670*/  IMAD.SHL.U32 R7, R19, 0x2, RZ ;  /* 0x0000000213077824 */ /* 0x000fe200078e00ff */
[----:B------:R-:W-:Y:S01]  /*0680*/  LOP3.LUT R6, R3, 0x1c0, RZ, 0xc0, !PT ;  /* 0x000001c003067812 */ /* 0x000fe200078ec0ff */
[C---:B------:R-:W-:Y:S01]  /*0690*/  IMAD.IADD R19, R0.reuse, 0x1, -R2 ;  /* 0x0000000100137824 */ /* 0x040fe200078e0a02 */
[C---:B------:R-:W-:Y:S01]  /*06a0*/  LOP3.LUT P2, RZ, R0.reuse, 0x2, RZ, 0xc0, !PT ;  /* 0x0000000200ff7812 */ /* 0x040fe2000784c0ff */
[----:B------:R-:W-:Y:S01]  /*06b0*/  IMAD.SHL.U32 R0, R0, 0x40, RZ ;  /* 0x0000004000007824 */ /* 0x000fe200078e00ff */
[----:B------:R-:W-:Y:S01]  /*06c0*/  SHF.R.S32.HI R3, RZ, 0x3, R10 ;  /* 0x00000003ff037819 */ /* 0x000fe2000001140a */
[----:B------:R-:W-:Y:S01]  /*06d0*/  IMAD R10, R13, 0x200, R7 ;  /* 0x000002000d0a7824 */ /* 0x000fe200078e0207 */
[----:B------:R-:W-:Y:S02]  /*06e0*/  LOP3.LUT R2, R4, 0xc0, RZ, 0xc0, !PT ;  /* 0x000000c004027812 */ /* 0x000fe400078ec0ff */
        /* <DEDUP_REMOVED lines=40> */
[----:B------:R-:W-:Y:S01]  /*0970*/  LOP3.LUT R8, R8, R0, R7, 0x1e, !PT ;  /* 0x0000000008087212 */ /* 0x000fe200078e1e07 */
[----:B------:R-:W-:Y:S01]  /*0980*/  IMAD.SHL.U32 R0, R21, 0x20, RZ ;  /* 0x0000002015007824 */ /* 0x000fe200078e00ff */
[----:B------:R-:W-:Y:S02]  /*0990*/  LOP3.LUT R2, R4, R9, R2, 0x1e, !PT ;  /* 0x0000000904027212 */ /* 0x000fe400078e1e02 */
[C---:B------:R-:W-:Y:S01]  /*09a0*/  LOP3.LUT P5, RZ, R12.reuse, 0x2, RZ, 0xc0, !PT ;  /* 0x000000020cff7812 */ /* 0x040fe200078ac0ff */
[----:B------:R-:W-:Y:S01]  /*09b0*/  IMAD R187, R187, 0x200, R0 ;  /* 0x00000200bbbb7824 */ /* 0x000fe200078e0200 */
[----:B------:R-:W-:Y:S01]  /*09c0*/  LOP3.LUT P6, RZ, R12, 0x4, RZ, 0xc0, !PT ;  /* 0x000000040cff7812 */ /* 0x000fe200078cc0ff */
[----:B------:R-:W-:Y:S01]  /*09d0*/  IMAD.IADD R185, R0, 0x1, R2 ;  /* 0x0000000100b97824 */ /* 0x000fe200078e0202 */
[----:B------:R-:W-:Y:S01]  /*09e0*/  LEA R195, R195, UR4, 0x1 ;  /* 0x00000004c3c37c11 */ /* 0x000fe2000f8e08ff */
[----:B------:R-:W-:Y:S01]  /*09f0*/  IMAD.U32 R0, RZ, RZ, UR6 ;  /* 0x00000006ff007e24 */ /* 0x000fe2000f8e00ff */
[----:B------:R-:W-:Y:S01]  /*0a00*/  USHF.R.S32.HI UR6, URZ, 0x1f, UR49 ;  /* 0x0000001f3f067899 */ /* 0x000fe20008011431 */
[----:B------:R-:W-:Y:S01]  /*0a10*/  IMAD.U32 R2, RZ, RZ, UR5 ;  /* 0x00000005ff027e24 */ /* 0x000fe2000f8e00ff */
[----:B------:R-:W-:Y:S01]  /*0a20*/  USHF.R.S32.HI UR5, URZ, 0x1f, UR58 ;  /* 0x0000001f3f057899 */ /* 0x000fe2000801143a */
[----:B------:R-:W-:Y:S01]  /*0a30*/  IMAD.IADD R187, R187, 0x1, R5 ;  /* 0x00000001bbbb7824 */ /* 0x000fe200078e0205 */
[----:B------:R-:W-:Y:S01]  /*0a40*/  LOP3.LUT P0, RZ, R17, 0x2, RZ, 0xc0, !PT ;  /* 0x0000000211ff7812 */ /* 0x000fe2000780c0ff */
[----:B------:R-:W-:Y:S01]  /*0a50*/  IMAD.IADD R8, R8, 0x1, R10 ;  /* 0x0000000108087824 */ /* 0x000fe200078e020a */
[C---:B------:R-:W-:Y:S01]  /*0a60*/  SEL R182, R186.reuse, 0xffffffe0, !P5 ;  /* 0xffffffe0bab67807 */ /* 0x040fe20006800000 */
[----:B------:R-:W-:Y:S01]  /*0a70*/  IMAD.U32 R0, RZ, RZ, UR6 ;  /* 0x00000006ff007e24 */ /* 0x000fe2000f8e00ff */
[----:B------:R-:W-:Y:S01]  /*0a80*/  UIADD3 UR6, UR4, 0x9000, URZ ;  /* 0x0000900004067890 */ /* 0x000fe2000fffe03f */
[----:B------:R-:W-:Y:S01]  /*0a90*/  IMAD.U32 R0, RZ, RZ, UR5 ;  /* 0x00000005ff007e24 */ /* 0x000fe2000f8e00ff */
[----:B------:R-:W-:Y:S01]  /*0aa0*/  UIADD3 UR5, UR4, 0x15000, URZ ;  /* 0x0001500004057890 */ /* 0x000fe2000fffe03f */
[----:B------:R-:W-:Y:S01]  /*0ab0*/  IMAD.SHL.U32 R179, R187, 0x2, RZ ;  /* 0x00000002bbb37824 */ /* 0x000fe200078e00ff */
[----:B------:R-:W-:Y:S01]  /*0ac0*/  SEL R177, R186, 0xffffffe0, !P4 ;  /* 0xffffffe0bab17807 */ /* 0x000fe20006000000 */
[C---:B------:R-:W-:Y:S01]  /*0ad0*/  VIADD R193, R195.reuse, 0x20 ;  /* 0x00000020c3c17836 */ /* 0x040fe20000000000 */
[----:B------:R-:W-:Y:S01]  /*0ae0*/  SEL R192, R192, 0x10, !P3 ;  /* 0x00000010c0c07807 */ /* 0x000fe20005800000 */
[----:B------:R-:W-:Y:S01]  /*0af0*/  @P2 VIADD R193, R195, 0xffffffe0 ;  /* 0xffffffe0c3c12836 */ /* 0x000fe20000000000 */
[----:B------:R-:W-:-:S02]  /*0b00*/  LEA R181, R181, UR5, 0x1 ;  /* 0x00000005b5b57c11 */ /* 0x000fc4000f8e08ff */
[----:B------:R-:W-:Y:S01]  /*0b10*/  SEL R183, R183, 0x40, P6 ;  /* 0x00000040b7b77807 */ /* 0x000fe20003000000 */
[----:B------:R-:W-:Y:S01]  /*0b20*/  IMAD.IADD R194, R195, 0x1, R192 ;  /* 0x00000001c3c27824 */ /* 0x000fe200078e02c0 */
[----:B------:R-:W-:Y:S01]  /*0b30*/  LEA R248, R8, UR6, 0x1 ;  /* 0x0000000608f87c11 */ /* 0x000fe2000f8e08ff */
[C---:B------:R-:W-:Y:S01]  /*0b40*/  IMAD.IADD R182, R181.reuse, 0x1, R182 ;  /* 0x00000001b5b67824 */ /* 0x040fe200078e02b6 */
        /* <DEDUP_REMOVED lines=9> */
[----:B------:R-:W-:Y:S02]  /*0be0*/  @P1 VIADD R249, R248, 0xffffffe0 ;  /* 0xffffffe0f8f91836 */ /* 0x000fe40000000000 */
[----:B------:R-:W-:-:S07]  /*0bf0*/  IMAD.IADD R180, R180, 0x1, R186 ;  /* 0x00000001b4b47824 */ /* 0x000fce00078e02ba */
.L_x_1261:
        /* <DEDUP_REMOVED lines=67> */
.L_x_1218:
        /* <DEDUP_REMOVED lines=89> */
[----:B------:R-:W-:Y:S01]  /*15c0*/  @!UP2 UIADD3 UR51, UR41, UR23, URZ ;  /* 0x000000172933a290 */ /* 0x000fe2000fffe03f */
[----:B------:R-:W-:Y:S01]  /*15d0*/  @!P1 VIADD R0, R0, 0x1 ;  /* 0x0000000100009836 */ /* 0x000fe20000000000 */
[----:B------:R-:W-:Y:S01]  /*15e0*/  @UP3 UIMAD UR23, UR58, UR12, UR18 ;  /* 0x0000000c3a1732a4 */ /* 0x000fe2000f8e0212 */
[----:B------:R-:W-:Y:S01]  /*15f0*/  ISETP.GE.U32.AND P0, PT, R3, R6, PT ;  /* 0x000000060300720c */ /* 0x000fe20003f06070 */
[----:B------:R-:W-:Y:S01]  /*1600*/  UIMAD UR19, UR8, UR13, UR19 ;  /* 0x0000000d081372a4 */ /* 0x000fe2000f8e0213 */
[----:B------:R-:W-:Y:S01]  /*1610*/  LOP3.LUT R3, R7, UR58, RZ, 0x3c, !PT ;  /* 0x0000003a07037c12 */ /* 0x000fe2000f8e3cff */
[----:B------:R-:W-:Y:S01]  /*1620*/  ULEA UR18, UR37, 0xffffffc0, 0x6 ;  /* 0xffffffc025127891 */ /* 0x000fe2000f8e303f */
[----:B------:R-:W-:Y:S01]  /*1630*/  PLOP3.LUT P1, PT, PT, PT, UP1, 0x80, 0x0 ;  /* 0x000000000000781c */ /* 0x000fe20003f2f018 */
[----:B------:R-:W-:Y:S01]  /*1640*/  UIMAD UR50, UR58, UR44, URZ ;  /* 0x0000002c3a3272a4 */ /* 0x000fe2000f8e023f */
        /* <DEDUP_REMOVED lines=12> */
[----:B------:R-:W-:Y:S01]  /*1710*/  @!UP3 UIMAD UR23, UR20, UR34, URZ ;  /* 0x000000221417b2a4 */ /* 0x000fe2000f8e023f */
[----:B------:R-:W-:Y:S01]  /*1720*/  @UP1 ULDC.64 UR24, c[0x0][0x250] ;  /* 0x0000940000181ab9 */ /* 0x000fe20000000a00 */
[----:B------:R-:W-:Y:S01]  /*1730*/  UIMAD.WIDE.U32 UR34, UR8, UR5, URZ ;  /* 0x00000005082272a5 */ /* 0x000fe2000f8e003f */
[----:B------:R-:W-:Y:S01]  /*1740*/  @!P2 IADD3 R13, -R13, RZ, RZ ;  /* 0x000000ff0d0da210 */ /* 0x000fe20007ffe1ff */
[----:B------:R-:W-:Y:S01]  /*1750*/  UIMAD UR12, UR9, UR14, URZ ;  /* 0x0000000e090c72a4 */ /* 0x000fe2000f8e023f */
[----:B------:R-:W-:Y:S01]  /*1760*/  @!P3 LOP3.LUT R13, RZ, R7, RZ, 0x33, !PT ;  /* 0x00000007ff0db212 */ /* 0x000fe200078e33ff */
[----:B------:R-:W-:Y:S02]  /*1770*/  UIMAD UR5, UR8, UR16, UR7 ;  /* 0x00000010080572a4 */ /* 0x000fe4000f8e0207 */
[----:B------:R-:W-:Y:S02]  /*1780*/  @UP1 UIMAD.WIDE.U32 UR8, UR28, UR24, URZ ;  /* 0x000000181c0812a5 */ /* 0x000fe4000f8e003f */
[----:B------:R-:W-:-:S02]  /*1790*/  @UP1 UIMAD UR7, UR28, UR25, URZ ;  /* 0x000000191c0712a4 */ /* 0x000fc4000f8e023f */
[----:B------:R-:W-:Y:S02]  /*17a0*/  USEL UR54, UR32, URZ, UP4 ;  /* 0x0000003f20367287 */ /* 0x000fe4000a000000 */
[----:B------:R-:W-:Y:S02]  /*17b0*/  USHF.R.S32.HI UR33, URZ, 0x1f, UR46 ;  /* 0x0000001f3f217899 */ /* 0x000fe4000801142e */
[----:B------:R-:W-:Y:S02]  /*17c0*/  @UP2 UIADD3 UR44, UR13, UR12, URZ ;  /* 0x0000000c0d2c2290 */ /* 0x000fe4000fffe03f */
[----:B------:R-:W-:Y:S02]  /*17d0*/  USHF.R.S32.HI UR55, URZ, 0x1f, UR50 ;  /* 0x0000001f3f377899 */ /* 0x000fe40008011432 */
        /* <DEDUP_REMOVED lines=17> */
.L_x_1220:
        /* <DEDUP_REMOVED lines=13> */
.L_x_1221:
        /* <DEDUP_REMOVED lines=11> */
.L_x_1222:
[----:B------:R-:W-:Y:S02]  /*1a70*/  ULDC UR5, c[0x0][0x270] ;  /* 0x00009c0000057ab9 */ /* 0x000fe40000000800 */
[----:B------:R-:W-:-:S04]  /*1a80*/  UIMAD UR5, UR49, UR5, UR58 ;  /* 0x00000005310572a4 */ /* 0x000fc8000f8e023a */
[----:B------:R-:W-:-:S12]  /*1a90*/  UIMAD UR5, UR5, UR60, URZ ;  /* 0x0000003c050572a4 */ /* 0x000fd8000f8e023f */
.L_x_1223:
[----:B------:R-:W1:Y:S01]  /*1aa0*/  S2R R22, SR_TID.X ;  /* 0x0000000000167919 */ /* 0x000e620000002100 */
[----:B------:R-:W-:Y:S01]  /*1ab0*/  SHF.R.S32.HI R21, RZ, 0x1f, R246 ;  /* 0x0000001fff157819 */ /* 0x000fe200000114f6 */
[----:B------:R-:W-:Y:S01]  /*1ac0*/  ULDC UR8, c[0x0][0x2dc] ;  /* 0x0000b70000087ab9 */ /* 0x000fe20000000800 */
[----:B------:R-:W-:Y:S01]  /*1ad0*/  IADD3 R0, P0, R246, UR18, RZ ;  /* 0x00000012f6007c10 */ /* 0x000fe2000ff1e0ff */
[----:B------:R-:W-:Y:S01]  /*1ae0*/  ULDC UR9, c[0x0][0x270] ;  /* 0x00009c0000097ab9 */ /* 0x000fe20000000800 */
[--C-:B------:R-:W-:Y:S01]  /*1af0*/  SHF.R.S32.HI R205, RZ, 0x1f, R204.reuse ;  /* 0x0000001fffcd7819 */ /* 0x100fe200000114cc */
[----:B------:R-:W-:Y:S01]  /*1b00*/  UIMAD UR36, UR8, UR9, URZ ;  /* 0x00000009082472a4 */ /* 0x000fe2000f8e023f */
[----:B------:R-:W-:Y:S01]  /*1b10*/  IADD3.X R3, R21, UR17, RZ, P0, !PT ;  /* 0x0000001115037c10 */ /* 0x000fe200087fe4ff */
[----:B------:R-:W-:Y:S01]  /*1b20*/  UIADD3 UR21, UR18, UR5, URZ ;  /* 0x0000000512157290 */ /* 0x000fe2000fffe03f */
[----:B------:R-:W-:Y:S01]  /*1b30*/  IADD3 R4, P0, R204, UR7, RZ ;  /* 0x00000007cc047c10 */ /* 0x000fe2000ff1e0ff */
[----:B------:R-:W-:Y:S01]  /*1b40*/  ULDC.64 UR8, c[0x0][0x420] ;  /* 0x0001080000087ab9 */ /* 0x000fe20000000a00 */
[----:B------:R-:W-:Y:S01]  /*1b50*/  IMAD.WIDE.U32 R6, R0, UR38, R204 ;  /* 0x0000002600067c25 */ /* 0x000fe2000f8e00cc */
[----:B------:R-:W-:Y:S01]  /*1b60*/  UIMAD UR5, UR17, UR8, URZ ;  /* 0x00000008110572a4 */ /* 0x000fe2000f8e023f */
[----:B------:R-:W-:Y:S01]  /*1b70*/  IADD3.X R5, R205, UR51, RZ, P0, !PT ;  /* 0x00000033cd057c10 */ /* 0x000fe200087fe4ff */
[----:B------:R-:W-:Y:S01]  /*1b80*/  USHF.R.S32.HI UR60, URZ, 0x1f, UR58 ;  /* 0x0000001f3f3c7899 */ /* 0x000fe2000801143a */
[----:B------:R-:W-:Y:S01]  /*1b90*/  IMAD R3, R3, UR38, RZ ;  /* 0x0000002603037c24 */ /* 0x000fe2000f8e02ff */
[----:B------:R-:W-:Y:S01]  /*1ba0*/  UIMAD UR5, UR18, UR9, UR5 ;  /* 0x00000009120572a4 */ /* 0x000fe2000f8e0205 */
[----:B------:R-:W-:Y:S01]  /*1bb0*/  IADD3 R6, P0, R6, UR57, RZ ;  /* 0x0000003906067c10 */ /* 0x000fe2000ff1e0ff */
[----:B------:R-:W-:Y:S01]  /*1bc0*/  ULDC.64 UR12, c[0x0][0x258] ;  /* 0x00009600000c7ab9 */ /* 0x000fe20000000a00 */
[----:B------:R-:W-:Y:S01]  /*1bd0*/  IMAD R3, R0, UR39, R3 ;  /* 0x0000002700037c24 */ /* 0x000fe2000f8e0203 */
[----:B------:R-:W-:Y:S01]  /*1be0*/  UIADD3 UR14, -UR6, UR15, UR46 ;  /* 0x0000000f060e7290 */ /* 0x000fe2000fffe12e */
[----:B------:R-:W-:Y:S01]  /*1bf0*/  IMAD.U32 R0, RZ, RZ, UR8 ;  /* 0x00000008ff007e24 */ /* 0x000fe2000f8e00ff */
[----:B------:R-:W-:Y:S01]  /*1c00*/  UIMAD UR7, UR60, UR12, URZ ;  /* 0x0000000c3c0772a4 */ /* 0x000fe2000f8e023f */
[----:B------:R-:W-:Y:S01]  /*1c10*/  IMAD.U32 R9, RZ, RZ, UR12 ;  /* 0x0000000cff097e24 */ /* 0x000fe2000f8e00ff */
[----:B------:R-:W-:Y:S01]  /*1c20*/  ULDC UR35, c[0x0][0x398] ;  /* 0x0000e60000237ab9 */ /* 0x000fe20000000800 */
[----:B------:R-:W-:Y:S01]  /*1c30*/  IMAD.WIDE.U32 R4, R0, UR18, R4 ;  /* 0x0000001200047c25 */ /* 0x000fe2000f8e0004 */
[----:B------:R-:W-:Y:S01]  /*1c40*/  UIMAD UR16, UR58, UR13, UR7 ;  /* 0x0000000d3a1072a4 */ /* 0x000fe2000f8e0207 */
[----:B------:R-:W-:Y:S01]  /*1c50*/  IADD3.X R7, R7, UR47, R3, P0, !PT ;  /* 0x0000002f07077c10 */ /* 0x000fe200087fe403 */
[----:B------:R-:W-:Y:S01]  /*1c60*/  UIADD3 UR20, UR18, UR23, URZ ;  /* 0x0000001712147290 */ /* 0x000fe2000fffe03f */
[----:B------:R-:W-:Y:S01]  /*1c70*/  VIADD R5, R5, UR5 ;  /* 0x0000000505057c36 */ /* 0x000fe20008000000 */
[----:B------:R-:W-:Y:S01]  /*1c80*/  UIADD3 UR5, UR14, -UR35, URZ ;  /* 0x800000230e057290 */ /* 0x000fe2000fffe03f */
[----:B------:R-:W-:Y:S01]  /*1c90*/  BSSY B1, `(.L_x_1219) ;  /* 0x000087c000017945 */ /* 0x000fe20003800000 */
[----:B-1----:R-:W-:Y:S01]  /*1ca0*/  SHF.R.S32.HI R23, RZ, 0x1f, R22 ;  /* 0x0000001fff177819 */ /* 0x002fe20000011416 */
[----:B------:R-:W-:Y:S01]  /*1cb0*/  ULDC.64 UR12, c[0x0][0x428] ;  /* 0x00010a00000c7ab9 */ /* 0x000fe20000000a00 */
[----:B------:R-:W-:Y:S01]  /*1cc0*/  USHF.R.S32.HI UR23, URZ, 0x1f, UR5 ;  /* 0x0000001f3f177899 */ /* 0x000fe20008011405 */
[----:B------:R-:W-:Y:S01]  /*1cd0*/  IMAD.U32 R0, RZ, RZ, UR12 ;  /* 0x0000000cff007e24 */ /* 0x000fe2000f8e00ff */
[----:B------:R-:W-:Y:S01]  /*1ce0*/  LEA.HI R8, R23, R22, RZ, 0x5 ;  /* 0x0000001617087211 */ /* 0x000fe200078f28ff */
[----:B------:R-:W-:Y:S01]  /*1cf0*/  UIMAD UR7, UR60, UR12, URZ ;  /* 0x0000000c3c0772a4 */ /* 0x000fe2000f8e023f */
[----:B------:R-:W-:Y:S01]  /*1d00*/  IMAD.WIDE.U32 R6, R9, UR58, R6 ;  /* 0x0000003a09067c25 */ /* 0x000fe2000f8e0006 */
[----:B------:R-:W-:Y:S01]  /*1d10*/  USHF.L.U32 UR22, UR36, 0x6, URZ ;  /* 0x0000000624167899 */ /* 0x000fe2000800063f */
[----:B------:R-:W-:Y:S01]  /*1d20*/  LOP3.LUT R3, R8, 0xffffffe0, RZ, 0xc0, !PT ;  /* 0xffffffe008037812 */ /* 0x000fe200078ec0ff */
[----:B------:R-:W-:Y:S01]  /*1d30*/  UIMAD UR13, UR58, UR13, UR7 ;  /* 0x0000000d3a0d72a4 */ /* 0x000fe2000f8e0207 */
[----:B------:R-:W-:Y:S01]  /*1d40*/  SHF.R.S32.HI R8, RZ, 0x5, R8 ;  /* 0x00000005ff087819 */ /* 0x000fe20000011408 */
[----:B------:R-:W-:Y:S01]  /*1d50*/  ULEA.HI UR23, UR23, UR5, URZ, 0x6 ;  /* 0x0000000517177291 */ /* 0x000fe2000f8f303f */
[----:B------:R-:W-:Y:S01]  /*1d60*/  IMAD.WIDE.U32 R4, R0, UR58, R4 ;  /* 0x0000003a00047c25 */ /* 0x000fe2000f8e0004 */
[----:B------:R-:W-:-:S02]  /*1d70*/  USHF.R.S32.HI UR7, URZ, 0x1f, UR22 ;  /* 0x0000001f3f077899 */ /* 0x000fc40008011416 */
[----:B------:R-:W-:Y:S01]  /*1d80*/  UIADD3 UR12, UP2, UP0, UR34, UR22, UR50 ;  /* 0x00000016220c7290 */ /* 0x000fe2000f85e032 */
[----:B------:R-:W-:Y:S01]  /*1d90*/  IMAD.IADD R3, R22, 0x1, -R3 ;  /* 0x0000000116037824 */ /* 0x000fe200078e0a03 */
[----:B------:R-:W-:Y:S01]  /*1da0*/  USHF.R.S32.HI UR23, URZ, 0x6, UR23 ;  /* 0x000000063f177899 */ /* 0x000fe20008011417 */
[----:B------:R-:W-:Y:S01]  /*1db0*/  IMAD R0, R21, UR8, RZ ;  /* 0x0000000815007c24 */ /* 0x000fe2000f8e02ff */
[----:B------:R-:W-:Y:S01]  /*1dc0*/  UIADD3.X UR5, UR32, UR7, UR55, UP2, UP0 ;  /* 0x0000000720057290 */ /* 0x000fe200097e0437 */
[----:B------:R-:W-:Y:S01]  /*1dd0*/  IMAD R3, R8, UR36, R3 ;  /* 0x0000002408037c24 */ /* 0x000fe2000f8e0203 */
[----:B------:R-:W-:Y:S01]  /*1de0*/  UIADD3 UR7, UP3, UP2, UR54, UR12, UR56 ;  /* 0x0000000c36077290 */ /* 0x000fe2000fa7e038 */
[----:B------:R-:W-:Y:S01]  /*1df0*/  VIADD R5, R5, UR13 ;  /* 0x0000000d05057c36 */ /* 0x000fe20008000000 */
[----:B------:R-:W-:Y:S01]  /*1e00*/  UISETP.LT.AND UP0, UPT, URZ, UR23, UPT ;  /* 0x000000173f00728c */ /* 0x000fe2000bf01270 */
[C---:B------:R-:W-:Y:S01]  /*1e10*/  IMAD R8, R246.reuse, UR9, R0 ;  /* 0x00000009f6087c24 */ /* 0x040fe2000f8e0200 */
[----:B------:R-:W-:Y:S01]  /*1e20*/  UIADD3.X UR5, UR53, UR5, UR44, UP3, UP2 ;  /* 0x0000000535057290 */ /* 0x000fe20009fe442c */
[----:B------:R-:W-:Y:S01]  /*1e30*/  IMAD.WIDE.U32 R4, R246, UR8, R4 ;  /* 0x00000008f6047c25 */ /* 0x000fe2000f8e0004 */
[----:B------:R-:W-:Y:S01]  /*1e40*/  IADD3 R0, P0, R3, UR7, RZ ;  /* 0x0000000703007c10 */ /* 0x000fe2000ff1e0ff */
[----:B------:R-:W-:Y:S01]  /*1e50*/  USEL UR23, URZ, UR23, !UP0 ;  /* 0x000000173f177287 */ /* 0x000fe2000c000000 */
[----:B------:R-:W-:-:S02]  /*1e60*/  ULDC.64 UR8, c[0x0][0x400] ;  /* 0x0001000000087ab9 */ /* 0x000fc40000000a00 */
[----:B------:R-:W-:Y:S01]  /*1e70*/  LEA.HI.X.SX32 R3, R3, UR5, 0x1, P0 ;  /* 0x0000000503037c11 */ /* 0x000fe200080f0eff */
[----:B------:R-:W-:Y:S01]  /*1e80*/  UISETP.GT.AND UP0, UPT, UR37, UR23, UPT ;  /* 0x000000172500728c */ /* 0x000fe2000bf04270 */
[C---:B------:R-:W-:Y:S01]  /*1e90*/  LEA R191, P0, R0.reuse, UR8, 0x2 ;  /* 0x0000000800bf7c11 */ /* 0x040fe2000f8010ff */
[----:B------:R-:W-:Y:S01]  /*1ea0*/  ULDC.64 UR18, c[0x0][0x210] ;  /* 0x0000840000127ab9 */ /* 0x000fe20000000a00 */
[----:B------:R-:W-:Y:S01]  /*1eb0*/  VIADD R7, R7, UR16 ;  /* 0x0000001007077c36 */ /* 0x000fe20008000000 */
[----:B------:R-:W-:Y:S01]  /*1ec0*/  ULDC.64 UR40, c[0x0][0x478] ;  /* 0x00011e0000287ab9 */ /* 0x000fe20000000a00 */
[----:B------:R-:W-:Y:S01]  /*1ed0*/  LEA.HI.X R190, R0, UR9, R3, 0x2, P0 ;  /* 0x0000000900be7c11 */ /* 0x000fe200080f1403 */
[----:B------:R-:W-:Y:S01]  /*1ee0*/  ULDC.64 UR42, c[0x0][0x2b0] ;  /* 0x0000ac00002a7ab9 */ /* 0x000fe20000000a00 */
[----:B------:R-:W-:Y:S01]  /*1ef0*/  PLOP3.LUT P0, PT, PT, PT, UP0, 0x80, 0x0 ;  /* 0x000000000000781c */ /* 0x000fe20003f0f008 */
[----:B------:R-:W-:Y:S01]  /*1f00*/  UIMAD.WIDE UR12, UR21, 0x4, UR40 ;  /* 0x00000004150c78a5 */ /* 0x000fe2000f8e0228 */
[C---:B------:R-:W-:Y:S01]  /*1f10*/  LEA R209, P2, R6.reuse, UR18, 0x1 ;  /* 0x0000001206d17c11 */ /* 0x040fe2000f8408ff */
[----:B------:R-:W-:Y:S01]  /*1f20*/  ULDC.64 UR16, c[0x0][0x3e0] ;  /* 0x0000f80000107ab9 */ /* 0x000fe20000000a00 */
[----:B------:R-:W-:Y:S01]  /*1f30*/  UIMAD.WIDE UR20, UR20, 0x4, UR42 ;  /* 0x00000004141478a5 */ /* 0x000fe2000f8e022a */
[----:B------:R-:W-:Y:S01]  /*1f40*/  IMAD.IADD R0, R5, 0x1, R8 ;  /* 0x0000000105007824 */ /* 0x000fe200078e0208 */
[----:B------:R-:W-:Y:S01]  /*1f50*/  LEA.HI.X R208, R6, UR19, R7, 0x1, P2 ;  /* 0x0000001306d07c11 */ /* 0x000fe200090f0c07 */
[----:B------:R-:W-:Y:S01]  /*1f60*/  UIADD3 UR8, UR37, -0x1, URZ ;  /* 0xffffffff25087890 */ /* 0x000fe2000fffe03f */
[C---:B------:R-:W-:Y:S01]  /*1f70*/  LEA R207, P2, R4.reuse, UR16, 0x1 ;  /* 0x0000001004cf7c11 */ /* 0x040fe2000f8408ff */
[----:B------:R-:W-:Y:S01]  /*1f80*/  UMOV UR19, UR12 ;  /* 0x0000000c00137c82 */ /* 0x000fe20008000000 */
[----:B------:R-:W-:Y:S01]  /*1f90*/  UMOV UR18, UR13 ;  /* 0x0000000d00127c82 */ /* 0x000fe20008000000 */
[----:B------:R-:W-:Y:S01]  /*1fa0*/  UMOV UR16, UR21 ;  /* 0x0000001500107c82 */ /* 0x000fe20008000000 */
[----:B------:R-:W-:Y:S01]  /*1fb0*/  LEA.HI.X R206, R4, UR17, R0, 0x1, P2 ;  /* 0x0000001104ce7c11 */ /* 0x000fe200090f0c00 */
[----:B------:R-:W-:Y:S01]  /*1fc0*/  UMOV UR17, UR20 ;  /* 0x0000001400117c82 */ /* 0x000fe20008000000 */
[----:B------:R-:W-:-:S02]  /*1fd0*/  VIADD R14, R204, 0x20 ;  /* 0x00000020cc0e7836 */ /* 0x000fc40000000000 */
        /* <DEDUP_REMOVED lines=21> */
.L_x_1225:
        /* <DEDUP_REMOVED lines=19> */
.L_x_1226:
        /* <DEDUP_REMOVED lines=36> */
.L_x_1228:
[----:B------:R-:W-:Y:S05]  /*24a0*/  BSYNC B0 ;  /* 0x0000000000007941 */ /* 0x000fea0003800000 */
.L_x_1227:
        /* <DEDUP_REMOVED lines=19> */
.L_x_1230:
[----:B------:R-:W-:Y:S05]  /*25e0*/  BSYNC B0 ;  /* 0x0000000000007941 */ /* 0x000fea0003800000 */
.L_x_1229:
        /* <DEDUP_REMOVED lines=32> */
.L_x_1232:
[----:B------:R-:W-:Y:S05]  /*27f0*/  BSYNC B0 ;  /* 0x0000000000007941 */ /* 0x000fea0003800000 */
.L_x_1231:
        /* <DEDUP_REMOVED lines=20> */
.L_x_1224:
        /* <DEDUP_REMOVED lines=47> */
.L_x_1235:
[----:B------:R-:W-:Y:S05]  /*2c30*/  BSYNC B0 ;  /* 0x0000000000007941 */ /* 0x000fea0003800000 */
.L_x_1234:
        /* <DEDUP_REMOVED lines=16> */
.L_x_1237:
        /* <DEDUP_REMOVED lines=35> */
.L_x_1238:
[----:B------:R-:W-:Y:S05]  /*2f70*/  BSYNC B0 ;  /* 0x0000000000007941 */ /* 0x000fea0003800000 */
.L_x_1236:
        /* <DEDUP_REMOVED lines=68> */
.L_x_1240:
[----:B------:R-:W-:Y:S05]  /*33c0*/  BSYNC B0 ;  /* 0x0000000000007941 */ /* 0x000fea0003800000 */
.L_x_1239:
        /* <DEDUP_REMOVED lines=44> */
.L_x_1242:
[----:B------:R-:W-:Y:S05]  /*3690*/  BSYNC B0 ;  /* 0x0000000000007941 */ /* 0x000fea0003800000 */
.L_x_1241:
        /* <DEDUP_REMOVED lines=56> */
.L_x_1244:
[----:B------:R-:W-:Y:S05]  /*3a20*/  BSYNC B0 ;  /* 0x0000000000007941 */ /* 0x000fea0003800000 */
.L_x_1243:
        /* <DEDUP_REMOVED lines=41> */
.L_x_1246:
[----:B------:R-:W-:Y:S05]  /*3cc0*/  BSYNC B0 ;  /* 0x0000000000007941 */ /* 0x000fea0003800000 */
.L_x_1245:
[----:B------:R-:W-:Y:S01]  /*3cd0*/  ULDC.64 UR20, c[0x0][0x3c8] ;  /* 0x0000f20000147ab9 */ /* 0x000fe20000000a00 */
[----:B------:R-:W-:Y:S01]  /*3ce0*/  USHF.R.S32.HI UR7, URZ, 0x1f, UR58 ;  /* 0x0000001f3f077899 */ /* 0x000fe2000801143a */
[----:B------:R-:W-:Y:S01]  /*3cf0*/  ISETP.NE.AND P5, PT, R18, RZ, PT ;  /* 0x000000ff1200720c */ /* 0x000fe20003fa5270 */
[----:B------:R-:W-:Y:S01]  /*3d00*/  UISETP.NE.U32.AND UP1, UPT, UR20, URZ, UPT ;  /* 0x0000003f1400728c */ /* 0x000fe2000bf25070 */
[----:B-1-3--:R-:W-:Y:S01]  /*3d10*/  SHF.R.S32.HI R9, RZ, 0x1f, R244 ;  /* 0x0000001fff097819 */ /* 0x00afe200000114f4 */
[----:B------:R-:W0:Y:S01]  /*3d20*/  LDGDEPBAR ;  /* 0x00000000000079af */ /* 0x000e220000000000 */
[----:B------:R-:W-:Y:S01]  /*3d30*/  SHF.R.S32.HI R3, RZ, 0x1f, R16 ;  /* 0x0000001fff037819 */ /* 0x000fe20000011410 */
[----:B------:R-:W-:Y:S01]  /*3d40*/  UISETP.NE.AND.EX UP1, UPT, UR21, URZ, UPT, UP1 ;  /* 0x0000003f1500728c */ /* 0x000fe2000bf25310 */
[----:B------:R-:W-:Y:S01]  /*3d50*/  IMAD.MOV.U32 R241, RZ, RZ, 0x7f800000 ;  /* 0x7f800000fff17424 */ /* 0x000fe200078e00ff */
[----:B------:R-:W-:Y:S02]  /*3d60*/  ISETP.NE.AND P4, PT, R20, RZ, PT ;  /* 0x000000ff1400720c */ /* 0x000fe40003f85270 */
[----:B------:R-:W-:Y:S01]  /*3d70*/  ISETP.NE.AND P3, PT, R19, RZ, PT ;  /* 0x000000ff1300720c */ /* 0x000fe20003f65270 */
[----:B------:R-:W-:Y:S01]  /*3d80*/  IMAD.MOV.U32 R242, RZ, RZ, 0x7f800000 ;  /* 0x7f800000fff27424 */ /* 0x000fe200078e00ff */
[----:B------:R-:W-:Y:S01]  /*3d90*/  PLOP3.LUT P1, PT, PT, PT, UP1, 0x80, 0x0 ;  /* 0x000000000000781c */ /* 0x000fe20003f2f018 */
[----:B------:R-:W-:Y:S01]  /*3da0*/  IMAD.MOV.U32 R243, RZ, RZ, 0x7f800000 ;  /* 0x7f800000fff37424 */ /* 0x000fe200078e00ff */
[----:B------:R-:W-:Y:S01]  /*3db0*/  ULDC UR44, c[0x0][0x2d0] ;  /* 0x0000b400002c7ab9 */ /* 0x000fe20000000800 */
[----:B------:R-:W-:Y:S01]  /*3dc0*/  IMAD.MOV.U32 R240, RZ, RZ, 0x7f800000 ;  /* 0x7f800000fff07424 */ /* 0x000fe200078e00ff */
[----:B------:R-:W-:Y:S01]  /*3dd0*/  ULDC UR47, c[0x0][0x398] ;  /* 0x0000e600002f7ab9 */ /* 0x000fe20000000800 */
[----:B------:R-:W-:Y:S01]  /*3de0*/  @UP1 ULDC.64 UR24, c[0x0][0x3d0] ;  /* 0x0000f40000181ab9 */ /* 0x000fe20000000a00 */
[----:B------:R-:W-:Y:S01]  /*3df0*/  @UP1 UMOV UR12, UR58 ;  /* 0x0000003a000c1c82 */ /* 0x000fe20008000000 */
[----:B------:R-:W-:Y:S01]  /*3e00*/  @UP1 UIMAD UR5, UR59, UR24, URZ ;  /* 0x000000183b0512a4 */ /* 0x000fe2000f8e023f */
[----:B------:R-:W-:-:S02]  /*3e10*/  @UP1 UMOV UR13, UR7 ;  /* 0x00000007000d1c82 */ /* 0x000fc40008000000 */
[----:B------:R-:W-:Y:S02]  /*3e20*/  @UP1 UIMAD.WIDE.U32 UR12, UR49, UR24, UR12 ;  /* 0x00000018310c12a5 */ /* 0x000fe4000f8e000c */
[----:B------:R-:W-:Y:S02]  /*3e30*/  @UP1 UIMAD UR5, UR49, UR25, UR5 ;  /* 0x00000019310512a4 */ /* 0x000fe4000f8e0205 */
[----:B------:R-:W-:Y:S02]  /*3e40*/  @UP1 ULEA UR20, UP0, UR12, UR20, 0x2 ;  /* 0x000000140c141291 */ /* 0x000fe4000f80103f */
[----:B------:R-:W-:Y:S01]  /*3e50*/  @UP1 UIADD3 UR5, UR13, UR5, URZ ;  /* 0x000000050d051290 */ /* 0x000fe2000fffe03f */
[----:B--2---:R-:W-:Y:S01]  /*3e60*/  SHF.L.U64.HI R0, R244, 0x2, R9 ;  /* 0x00000002f4007819 */ /* 0x004fe20000010209 */
[----:B------:R-:W-:Y:S02]  /*3e70*/  IMAD R245, RZ, RZ, -UR22 ;  /* 0x80000016fff57e24 */ /* 0x000fe4000f8e02ff */
[----:B------:R-:W-:Y:S01]  /*3e80*/  IMAD.U32 R188, RZ, RZ, UR52 ;  /* 0x00000034ffbc7e24 */ /* 0x000fe2000f8e00ff */
[----:B------:R-:W-:Y:S01]  /*3e90*/  @UP1 ULEA.HI.X UR21, UR12, UR21, UR5, 0x2, UP0 ;  /* 0x000000150c151291 */ /* 0x000fe200080f1405 */
[----:B------:R-:W-:Y:S01]  /*3ea0*/  IMAD.U32 R4, RZ, RZ, UR20 ;  /* 0x00000014ff047e24 */ /* 0x000fe2000f8e00ff */
[----:B------:R-:W-:Y:S01]  /*3eb0*/  UIADD3 UR41, UR46, UR15, URZ ;  /* 0x0000000f2e297290 */ /* 0x000fe2000fffe03f */
[----:B------:R-:W-:Y:S01]  /*3ec0*/  @UP1 ULDC UR5, c[0x0][0x2e8] ;  /* 0x0000ba0000051ab9 */ /* 0x000fe20000000800 */
[----:B------:R-:W-:Y:S01]  /*3ed0*/  IMAD.MOV.U32 R239, RZ, RZ, R189 ;  /* 0x000000ffffef7224 */ /* 0x000fe200078e00bd */
[----:B------:R-:W-:Y:S01]  /*3ee0*/  CS2R R126, SRZ ;  /* 0x00000000007e7805 */ /* 0x000fe2000001ff00 */
[----:B------:R-:W-:Y:S01]  /*3ef0*/  IMAD.U32 R5, RZ, RZ, UR21 ;  /* 0x00000015ff057e24 */ /* 0x000fe2000f8e00ff */
[----:B------:R-:W-:-:S02]  /*3f00*/  CS2R R124, SRZ ;  /* 0x00000000007c7805 */ /* 0x000fc4000001ff00 */
[----:B------:R-:W-:Y:S02]  /*3f10*/  CS2R R130, SRZ ;  /* 0x0000000000827805 */ /* 0x000fe4000001ff00 */
[----:B------:R-:W-:Y:S02]  /*3f20*/  CS2R R128, SRZ ;  /* 0x0000000000807805 */ /* 0x000fe4000001ff00 */
[----:B------:R-:W-:Y:S01]  /*3f30*/  CS2R R122, SRZ ;  /* 0x00000000007a7805 */ /* 0x000fe2000001ff00 */
[----:B------:R1:W2:Y:S01]  /*3f40*/  @P1 LDG.E R8, desc[UR10][R4.64] ;  /* 0x0000000a04081981 */ /* 0x0002a2000c1e1900 */
        /* <DEDUP_REMOVED lines=24> */
[----:B-1----:R-:W-:Y:S01]  /*40d0*/  IMAD.SHL.U32 R4, R244, 0x4, RZ ;  /* 0x00000004f4047824 */ /* 0x002fe200078e00ff */
[----:B------:R-:W-:Y:S02]  /*40e0*/  CS2R R72, SRZ ;  /* 0x0000000000487805 */ /* 0x000fe4000001ff00 */
[----:B------:R-:W-:Y:S02]  /*40f0*/  CS2R R70, SRZ ;  /* 0x0000000000467805 */ /* 0x000fe4000001ff00 */
[----:B------:R-:W-:-:S02]  /*4100*/  CS2R R68, SRZ ;  /* 0x0000000000447805 */ /* 0x000fc4000001ff00 */
[----:B------:R-:W-:Y:S02]  /*4110*/  CS2R R62, SRZ ;  /* 0x00000000003e7805 */ /* 0x000fe4000001ff00 */
[----:B------:R-:W-:Y:S02]  /*4120*/  IADD3 R4, P2, R4, UR17, RZ ;  /* 0x0000001104047c10 */ /* 0x000fe4000ff5e0ff */
[----:B------:R-:W-:Y:S02]  /*4130*/  CS2R R60, SRZ ;  /* 0x00000000003c7805 */ /* 0x000fe4000001ff00 */
[----:B------:R-:W-:Y:S02]  /*4140*/  CS2R R66, SRZ ;  /* 0x0000000000427805 */ /* 0x000fe4000001ff00 */
[----:B------:R-:W-:Y:S02]  /*4150*/  CS2R R64, SRZ ;  /* 0x0000000000407805 */ /* 0x000fe4000001ff00 */
[----:B------:R-:W-:-:S02]  /*4160*/  IADD3.X R5, R0, UR16, RZ, P2, !PT ;  /* 0x0000001000057c10 */ /* 0x000fc400097fe4ff */
[----:B------:R-:W-:Y:S02]  /*4170*/  CS2R R58, SRZ ;  /* 0x00000000003a7805 */ /* 0x000fe4000001ff00 */
[C---:B------:R-:W-:Y:S02]  /*4180*/  @!P6 LEA R6, P2, R16.reuse, UR17, 0x2 ;  /* 0x000000111006ec11 */ /* 0x040fe4000f8410ff */
[----:B------:R-:W-:Y:S02]  /*4190*/  CS2R R56, SRZ ;  /* 0x0000000000387805 */ /* 0x000fe4000001ff00 */
[----:B------:R-:W-:Y:S01]  /*41a0*/  LEA.HI R0, R23, R22, RZ, 0x6 ;  /* 0x0000001617007211 */ /* 0x000fe200078f30ff */
[----:B------:R-:W-:Y:S01]  /*41b0*/  USHF.L.U32 UR22, UR36, 0x4, URZ ;  /* 0x0000000424167899 */ /* 0x000fe2000800063f */
[----:B------:R-:W-:Y:S01]  /*41c0*/  @!P6 LEA.HI.X R7, R16, UR16, R3, 0x2, P2 ;  /* 0x000000101007ec11 */ /* 0x000fe200090f1403 */
[----:B------:R-:W-:Y:S01]  /*41d0*/  USHF.L.U32 UR21, UR36, 0x3, URZ ;  /* 0x0000000324157899 */ /* 0x000fe2000800063f */
[----:B------:R-:W5:Y:S01]  /*41e0*/  @!P5 LDG.E R242, desc[UR10][R4.64] ;  /* 0x0000000a04f2d981 */ /* 0x000f62000c1e1900 */
[----:B------:R-:W-:-:S02]  /*41f0*/  CS2R R54, SRZ ;  /* 0x0000000000367805 */ /* 0x000fc4000001ff00 */
[----:B------:R-:W-:Y:S02]  /*4200*/  CS2R R52, SRZ ;  /* 0x0000000000347805 */ /* 0x000fe4000001ff00 */
[----:B------:R-:W-:Y:S01]  /*4210*/  CS2R R46, SRZ ;  /* 0x00000000002e7805 */ /* 0x000fe2000001ff00 */
[----:B------:R-:W5:Y:S01]  /*4220*/  @!P6 LDG.E R241, desc[UR10][R6.64] ;  /* 0x0000000a06f1e981 */ /* 0x000f62000c1e1900 */
[----:B------:R-:W2:Y:S01]  /*4230*/  @P1 MUFU.RCP R3, UR5 ;  /* 0x0000000500031d08 */ /* 0x000ea20008001000 */
[----:B------:R-:W-:Y:S01]  /*4240*/  SHF.R.S32.HI R0, RZ, 0x6, R0 ;  /* 0x00000006ff007819 */ /* 0x000fe20000011400 */
[----:B------:R-:W-:Y:S01]  /*4250*/  IMAD.SHL.U32 R22, R22, 0x2, RZ ;  /* 0x0000000216167824 */ /* 0x000fe200078e00ff */
[----:B------:R-:W5:Y:S01]  /*4260*/  @!P4 LDG.E R243, desc[UR10][R4.64+0x20] ;  /* 0x0000200a04f3c981 */ /* 0x000f62000c1e1900 */
[----:B------:R-:W-:Y:S02]  /*4270*/  CS2R R44, SRZ ;  /* 0x00000000002c7805 */ /* 0x000fe4000001ff00 */
[----:B------:R-:W-:Y:S01]  /*4280*/  CS2R R50, SRZ ;  /* 0x0000000000327805 */ /* 0x000fe2000001ff00 */
[----:B------:R-:W-:Y:S01]  /*4290*/  IMAD.SHL.U32 R0, R0, 0x20, RZ ;  /* 0x0000002000007824 */ /* 0x000fe200078e00ff */
[----:B------:R-:W-:Y:S01]  /*42a0*/  UIADD3 UR33, UR22, 0x40, URZ ;  /* 0x0000004016217890 */ /* 0x000fe2000fffe03f */
[----:B------:R1:W5:Y:S01]  /*42b0*/  @!P3 LDG.E R240, desc[UR10][R4.64+0x80] ;  /* 0x0000800a04f0b981 */ /* 0x000362000c1e1900 */
[----:B------:R-:W-:-:S02]  /*42c0*/  UIADD3 UR30, UR22, 0x20, URZ ;  /* 0x00000020161e7890 */ /* 0x000fc4000fffe03f */
[----:B------:R-:W-:Y:S01]  /*42d0*/  LOP3.LUT R0, R0, 0x6, R22, 0xf8, !PT ;  /* 0x0000000600007812 */ /* 0x000fe200078ef816 */
[----:B------:R-:W-:Y:S02]  /*42e0*/  UIADD3 UR32, UR21, UR33, URZ ;  /* 0x0000002115207290 */ /* 0x000fe4000fffe03f */
[----:B------:R-:W-:Y:S02]  /*42f0*/  UIADD3 UR29, UR21, UR30, URZ ;  /* 0x0000001e151d7290 */ /* 0x000fe4000fffe03f */
[----:B------:R-:W-:Y:S01]  /*4300*/  IMAD R188, R188, 0x80, R0 ;  /* 0x00000080bcbc7824 */ /* 0x000fe200078e0200 */
[----:B------:R-:W-:Y:S01]  /*4310*/  UIADD3 UR31, UR21, UR32, URZ ;  /* 0x00000020151f7290 */ /* 0x000fe2000fffe03f */
[----:B------:R-:W-:Y:S01]  /*4320*/  VIADD R0, R244, 0xffffffc0 ;  /* 0xffffffc0f4007836 */ /* 0x000fe20000000000 */
[----:B------:R-:W-:Y:S02]  /*4330*/  UIADD3 UR28, UR21, UR29, URZ ;  /* 0x0000001d151c7290 */ /* 0x000fe4000fffe03f */
[----:B------:R-:W-:-:S02]  /*4340*/  UIADD3 UR25, UR21, UR31, URZ ;  /* 0x0000001f15197290 */ /* 0x000fc4000fffe03f */
[----:B------:R-:W-:Y:S02]  /*4350*/  UIADD3 UR27, UR21, UR28, URZ ;  /* 0x0000001c151b7290 */ /* 0x000fe4000fffe03f */
[----:B------:R-:W-:Y:S01]  /*4360*/  UIADD3 UR42, -UR6, 0x80, UR41 ;  /* 0x00000080062a7890 */ /* 0x000fe2000fffe129 */
[----:B------:R-:W-:Y:S02]  /*4370*/  CS2R R48, SRZ ;  /* 0x0000000000307805 */ /* 0x000fe4000001ff00 */
[----:B------:R-:W-:Y:S02]  /*4380*/  CS2R R42, SRZ ;  /* 0x00000000002a7805 */ /* 0x000fe4000001ff00 */
[----:B------:R-:W-:Y:S02]  /*4390*/  CS2R R40, SRZ ;  /* 0x0000000000287805 */ /* 0x000fe4000001ff00 */
[----:B------:R-:W-:Y:S02]  /*43a0*/  CS2R R38, SRZ ;  /* 0x0000000000267805 */ /* 0x000fe4000001ff00 */
[----:B------:R-:W-:-:S02]  /*43b0*/  CS2R R36, SRZ ;  /* 0x0000000000247805 */ /* 0x000fc4000001ff00 */
[C---:B------:R-:W-:Y:S01]  /*43c0*/  SHF.L.U64.HI R252, R244.reuse, 0x2, R9 ;  /* 0x00000002f4fc7819 */ /* 0x040fe20000010209 */
[----:B------:R-:W-:Y:S01]  /*43d0*/  ULDC UR9, c[0x0][0x394] ;  /* 0x0000e50000097ab9 */ /* 0x000fe20000000800 */
[----:B-1----:R-:W-:Y:S01]  /*43e0*/  VIADD R4, R187, 0x1800 ;  /* 0x00001800bb047836 */ /* 0x002fe20000000000 */
[----:B------:R-:W-:Y:S01]  /*43f0*/  UIMAD UR40, UR36, 0x18, URZ ;  /* 0x00000018242878a4 */ /* 0x000fe2000f8e023f */
[----:B------:R-:W-:Y:S01]  /*4400*/  IMAD.SHL.U32 R5, R244, 0x4, RZ ;  /* 0x00000004f4057824 */ /* 0x000fe200078e00ff */
[----:B------:R-:W-:Y:S02]  /*4410*/  USHF.L.U32 UR39, UR36, 0x5, URZ ;  /* 0x0000000524277899 */ /* 0x000fe4000800063f */
[----:B------:R-:W-:Y:S01]  /*4420*/  SEL R4, R4, R187, !P0 ;  /* 0x000000bb04047207 */ /* 0x000fe20004000000 */
[----:B------:R-:W-:Y:S01]  /*4430*/  UIADD3 UR26, UR21, UR27, URZ ;  /* 0x0000001b151a7290 */ /* 0x000fe2000fffe03f */
[----:B------:R-:W-:Y:S01]  /*4440*/  IMAD.SHL.U32 R250, R0, 0x4, RZ ;  /* 0x0000000400fa7824 */ /* 0x000fe200078e00ff */
[----:B------:R-:W-:Y:S01]  /*4450*/  UIADD3 UR24, UR21, UR25, URZ ;  /* 0x0000001915187290 */ /* 0x000fe2000fffe03f */
[----:B------:R-:W-:Y:S01]  /*4460*/  LEA R178, R4, UR4, 0x1 ;  /* 0x0000000404b27c11 */ /* 0x000fe2000f8e08ff */
[----:B------:R-:W-:Y:S01]  /*4470*/  UMOV UR5, URZ ;  /* 0x0000003f00057c82 */ /* 0x000fe20008000000 */
[----:B------:R-:W-:-:S02]  /*4480*/  UIMAD UR38, UR36, 0x28, URZ ;  /* 0x00000028242678a4 */ /* 0x000fc4000f8e023f */
[----:B------:R-:W-:Y:S02]  /*4490*/  UIMAD UR37, UR36, 0x30, URZ ;  /* 0x00000030242578a4 */ /* 0x000fe4000f8e023f */
[----:B------:R-:W-:Y:S02]  /*44a0*/  UIADD3 UR42, UR42, -UR35, URZ ;  /* 0x800000232a2a7290 */ /* 0x000fe4000fffe03f */
[----:B------:R-:W-:Y:S02]  /*44b0*/  UIADD3 UR43, UR46, 0x80, URZ ;  /* 0x000000802e2b7890 */ /* 0x000fe4000fffe03f */
[----:B------:R-:W-:Y:S02]  /*44c0*/  UIMAD UR36, UR36, 0x38, URZ ;  /* 0x00000038242478a4 */ /* 0x000fe4000f8e023f */
[----:B------:R-:W-:Y:S02]  /*44d0*/  UIADD3 UR35, UR21, UR26, URZ ;  /* 0x0000001a15237290 */ /* 0x000fe4000fffe03f */
[----:B------:R-:W-:Y:S01]  /*44e0*/  UIADD3 UR34, UR21, UR24, URZ ;  /* 0x0000001815227290 */ /* 0x000fe2000fffe03f */
[----:B------:R-:W-:Y:S01]  /*44f0*/  UMOV UR12, UR9 ;  /* 0x00000009000c7c82 */ /* 0x000fe20008000000 */
[----:B------:R-:W-:Y:S01]  /*4500*/  ULDC UR13, c[0x0][0x2ec] ;  /* 0x0000bb00000d7ab9 */ /* 0x000fe20000000800 */
[----:B--2---:R-:W-:-:S05]  /*4510*/  @P1 FMUL.FTZ R3, R8, R3 ;  /* 0x0000000308031220 */ /* 0x004fca0000410000 */
[----:B------:R-:W-:Y:S01]  /*4520*/  @P1 R2UR UR7, R3 ;  /* 0x00000000030712ca */ /* 0x000fe200000e0000 */
[----:B------:R-:W-:-:S05]  /*4530*/  VIADD R3, R185, 0x1800 ;  /* 0x00001800b9037836 */ /* 0x000fca0000000000 */
[----:B------:R-:W-:Y:S02]  /*4540*/  SEL R5, R3, R185, !P0 ;  /* 0x000000b903057207 */ /* 0x000fe40004000000 */
[----:B------:R-:W-:-:S04]  /*4550*/  SHF.R.S32.HI R3, RZ, 0x1f, R0 ;  /* 0x0000001fff037819 */ /* 0x000fc80000011400 */
[----:B------:R-:W-:Y:S02]  /*4560*/  SHF.L.U64.HI R251, R0, 0x2, R3 ;  /* 0x0000000200fb7819 */ /* 0x000fe40000010203 */
[----:B------:R-:W-:Y:S01]  /*4570*/  LEA R3, R5, UR4, 0x1 ;  /* 0x0000000405037c11 */ /* 0x000fe2000f8e08ff */
[----:B------:R-:W-:Y:S01]  /*4580*/  @UP1 UMOV UR5, UR7 ;  /* 0x0000000700051c82 */ /* 0x000fe20008000000 */
[----:B------:R-:W-:-:S05]  /*4590*/  ULDC UR7, c[0x0][0x39c] ;  /* 0x0000e70000077ab9 */ /* 0x000fca0000000800 */
.L_x_1251:
[----:B------:R-:W0:Y:S01]  /*45a0*/  LDGDEPBAR ;  /* 0x00000000000079af */ /* 0x000e220000000000 */
[----:B------:R-:W-:Y:S01]  /*45b0*/  IADD3 R0, R186, R178, RZ ;  /* 0x000000b2ba007210 */ /* 0x000fe20007ffe0ff */
[----:B------:R-:W-:Y:S01]  /*45c0*/  USHF.L.U32 UR9, UR8, 0x6, URZ ;  /* 0x0000000608097899 */ /* 0x000fe2000800063f */
[----:B------:R-:W-:Y:S01]  /*45d0*/  SHF.L.U32 R196, R244, 0x2, RZ ;  /* 0x00000002f4c47819 */ /* 0x000fe200000006ff */
[----:B------:R-:W-:Y:S01]  /*45e0*/  UMOV UR14, UR61 ;  /* 0x0000003d000e7c82 */ /* 0x000fe20008000000 */
[----:B------:R-:W-:Y:S01]  /*45f0*/  MOV R212, R191 ;  /* 0x000000bf00d47202 */ /* 0x000fe20000000f00 */
[----:B------:R-:W-:Y:S01]  /*4600*/  UISETP.GE.AND UP0, UPT, UR9, UR42, UPT ;  /* 0x0000002a0900728c */ /* 0x000fe2000bf06270 */
[----:B------:R-:W-:Y:S01]  /*4610*/  MOV R213, R190 ;  /* 0x000000be00d57202 */ /* 0x000fe20000000f00 */
        /* <DEDUP_REMOVED lines=18> */
[----:B------:R-:W3:Y:S05]  /*4740*/  LDSM.16.M88.4 R160, [R178+0x1800] ;  /* 0x00180000b2a0783b */ /* 0x000eea0000000200 */
[-C--:B------:R-:W-:Y:S03]  /*4750*/  HMMA.16816.F32 R28, R28, R134.reuse, RZ ;  /* 0x000000861c1c723c */ /* 0x080fe600000018ff */
[----:B------:R-:W3:Y:S03]  /*4760*/  LDSM.16.M88.4 R164, [R176+0xb400] ;  /* 0x00b40000b0a4783b */ /* 0x000ee60000000200 */
[----:B------:R-:W-:Y:S05]  /*4770*/  HMMA.16816.F32 R32, R32, R134, RZ ;  /* 0x000000862020723c */ /* 0x000fea00000018ff */
[----:B------:R-:W-:Y:S01]  /*4780*/  LDSM.16.M88.4 R132, [R0+0x1000] ;  /* 0x001000000084783b */ /* 0x000fe20000000200 */
[-C--:B----4-:R-:W-:Y:S06]  /*4790*/  HMMA.16816.F32 R4, R136, R140.reuse, R4 ;  /* 0x0000008c8804723c */ /* 0x090fec0000001804 */
[C---:B-1----:R-:W-:Y:S01]  /*47a0*/  HMMA.16816.F32 R8, R144.reuse, R140, R8 ;  /* 0x0000008c9008723c */ /* 0x042fe20000001808 */
[----:B------:R-:W-:Y:S05]  /*47b0*/  LDSM.16.M88.4 R168, [R0+0x1800] ;  /* 0x0018000000a8783b */ /* 0x000fea0000000200 */
[-C--:B------:R-:W-:Y:S03]  /*47c0*/  HMMA.16816.F32 R12, R144, R142.reuse, R12 ;  /* 0x0000008e900c723c */ /* 0x080fe6000000180c */
[----:B------:R-:W-:Y:S03]  /*47d0*/  LDSM.16.M88.4 R172, [R177+0xb400] ;  /* 0x00b40000b1ac783b */ /* 0x000fe60000000200 */
[C---:B------:R-:W-:Y:S05]  /*47e0*/  HMMA.16816.F32 R16, R136.reuse, R142, R16 ;  /* 0x0000008e8810723c */ /* 0x040fea0000001810 */
[----:B------:R-:W1:Y:S01]  /*47f0*/  LDSM.16.M88.4 R140, [R177+0xb000] ;  /* 0x00b00000b18c783b */ /* 0x000e620000000200 */
        /* <DEDUP_REMOVED lines=11> */
[----:B------:R-:W3:Y:S05]  /*48b0*/  LDSM.16.M88.4 R156, [R176+0xd400] ;  /* 0x00d40000b09c783b */ /* 0x000eea0000000200 */
[-C--:B------:R-:W-:Y:S06]  /*48c0*/  HMMA.16816.F32 R20, R152, R164.reuse, R20 ;  /* 0x000000a49814723c */ /* 0x080fec0000001814 */
[C---:B------:R-:W-:Y:S06]  /*48d0*/  HMMA.16816.F32 R24, R160.reuse, R164, R24 ;  /* 0x000000a4a018723c */ /* 0x040fec0000001818 */
[-C--:B------:R-:W-:Y:S06]  /*48e0*/  HMMA.16816.F32 R28, R160, R166.reuse, R28 ;  /* 0x000000a6a01c723c */ /* 0x080fec000000181c */
        /* <DEDUP_REMOVED lines=12> */
[-C--:B--2---:R-:W-:Y:S06]  /*49b0*/  HMMA.16816.F32 R4, R136, R144.reuse, R4 ;  /* 0x000000908804723c */ /* 0x084fec0000001804 */
[C---:B----4-:R-:W-:Y:S06]  /*49c0*/  HMMA.16816.F32 R8, R148.reuse, R144, R8 ;  /* 0x000000909408723c */ /* 0x050fec0000001808 */
[-C--:B------:R-:W-:Y:S05]  /*49d0*/  HMMA.16816.F32 R12, R148, R146.reuse, R12 ;  /* 0x00000092940c723c */ /* 0x080fea000000180c */
[----:B------:R-:W-:Y:S01]  /*49e0*/  IADD3 R144, P0, R196, UR19, RZ ;  /* 0x00000013c4907c10 */ /* 0x000fe2000ff1e0ff */
[C---:B------:R-:W-:Y:S05]  /*49f0*/  HMMA.16816.F32 R16, R136.reuse, R146, R16 ;  /* 0x000000928810723c */ /* 0x040fea0000001810 */
[----:B------:R-:W-:Y:S01]  /*4a00*/  IADD3.X R145, R252, UR18, RZ, P0, !PT ;  /* 0x00000012fc917c10 */ /* 0x000fe200087fe4ff */
[-C--:B---3--:R-:W-:Y:S05]  /*4a10*/  HMMA.16816.F32 R20, R136, R156.reuse, R20 ;  /* 0x0000009c8814723c */ /* 0x088fea0000001814 */
[----:B-1----:R-:W-:Y:S01]  /*4a20*/  IADD3 R0, R244, -UR15, -R188 ;  /* 0x8000000ff4007c10 */ /* 0x002fe2000fffe8bc */
[C---:B------:R-:W-:Y:S05]  /*4a30*/  HMMA.16816.F32 R24, R148.reuse, R156, R24 ;  /* 0x0000009c9418723c */ /* 0x040fea0000001818 */
[----:B------:R-:W-:Y:S01]  /*4a40*/  IADD3 R0, R0, UR6, RZ ;  /* 0x0000000600007c10 */ /* 0x000fe2000fffe0ff */
[-C--:B------:R-:W-:Y:S01]  /*4a50*/  HMMA.16816.F32 R28, R148, R158.reuse, R28 ;  /* 0x0000009e941c723c */ /* 0x080fe2000000181c */
[----:B-----5:R-:W5:Y:S04]  /*4a60*/  LDG.E R150, desc[UR10][R144.64] ;  /* 0x0000000a90967981 */ /* 0x020f68000c1e1900 */
[----:B------:R-:W5:Y:S01]  /*4a70*/  LDG.E R151, desc[UR10][R144.64+0x20] ;  /* 0x0000200a90977981 */ /* 0x000f62000c1e1900 */
[----:B------:R-:W-:Y:S03]  /*4a80*/  HMMA.16816.F32 R32, R136, R158, R32 ;  /* 0x0000009e8820723c */ /* 0x000fe60000001820 */
[----:B------:R-:W5:Y:S02]  /*4a90*/  LDG.E R149, desc[UR10][R144.64+0x80] ;  /* 0x0000800a90957981 */ /* 0x000f64000c1e1900 */
[----:B------:R-:W-:Y:S01]  /*4aa0*/  IADD3 R0, R0, UR9, RZ ;  /* 0x0000000900007c10 */ /* 0x000fe2000fffe0ff */
[-C--:B------:R-:W-:Y:S01]  /*4ab0*/  HMMA.16816.F32 R4, R140, R152.reuse, R4 ;  /* 0x000000988c04723c */ /* 0x080fe20000001804 */
[----:B------:R1:W5:Y:S04]  /*4ac0*/  LDG.E R148, desc[UR10][R144.64+0xa0] ;  /* 0x0000a00a90947981 */ /* 0x000368000c1e1900 */
[----:B------:R-:W2:Y:S01]  /*4ad0*/  LDSM.16.M88.4 R136, [R177+0xd400] ;  /* 0x00d40000b188783b */ /* 0x000ea20000000200 */
        /* <DEDUP_REMOVED lines=11> */
[----:B------:R-:W-:Y:S05]  /*4b90*/  FMUL.FTZ R9, R9, UR7 ;  /* 0x0000000709097c20 */ /* 0x000fea0008410000 */
[----:B------:R4:W-:Y:S01]  /*4ba0*/  MUFU.TANH R163, R6 ;  /* 0x0000000600a37308 */ /* 0x0009e20000002400 */
[----:B------:R-:W-:Y:S01]  /*4bb0*/  FMUL.FTZ R14, R14, UR7 ;  /* 0x000000070e0e7c20 */ /* 0x000fe20008410000 */
[----:B-1----:R-:W-:Y:S02]  /*4bc0*/  FMUL.FTZ R145, R13, UR7 ;  /* 0x000000070d917c20 */ /* 0x002fe40008410000 */
[----:B------:R-:W-:Y:S01]  /*4bd0*/  FMUL.FTZ R152, R18, UR7 ;  /* 0x0000000712987c20 */ /* 0x000fe20008410000 */
[----:B------:R-:W-:Y:S05]  /*4be0*/  FMUL.FTZ R13, R16, UR7 ;  /* 0x00000007100d7c20 */ /* 0x000fea0008410000 */
[----:B------:R1:W-:Y:S01]  /*4bf0*/  MUFU.TANH R154, R14 ;  /* 0x0000000e009a7308 */ /* 0x0003e20000002400 */
[-C--:B--2---:R-:W-:Y:S03]  /*4c00*/  HMMA.16816.F32 R20, R140, R136.reuse, R20 ;  /* 0x000000888c14723c */ /* 0x084fe60000001814 */
[----:B---3--:R-:W-:Y:S01]  /*4c10*/  FMUL.FTZ R4, R15, UR7 ;  /* 0x000000070f047c20 */ /* 0x008fe20008410000 */
[----:B------:R-:W-:Y:S02]  /*4c20*/  IADD3 R15, R0, 0x8, RZ ;  /* 0x00000008000f7810 */ /* 0x000fe40007ffe0ff */
[C---:B------:R-:W-:Y:S03]  /*4c30*/  HMMA.16816.F32 R24, R132.reuse, R136, R24 ;  /* 0x000000888418723c */ /* 0x040fe60000001818 */
[----:B------:R2:W-:Y:S01]  /*4c40*/  MUFU.TANH R160, R5 ;  /* 0x0000000500a07308 */ /* 0x0005e20000002400 */
[----:B------:R-:W-:Y:S01]  /*4c50*/  ISETP.GE.AND P2, PT, R15, RZ, PT ;  /* 0x000000ff0f00720c */ /* 0x000fe20003f46270 */
[----:B----4-:R-:W-:Y:S01]  /*4c60*/  FMUL.FTZ R6, R12, UR7 ;  /* 0x000000070c067c20 */ /* 0x010fe20008410000 */
[-C--:B------:R-:W-:Y:S07]  /*4c70*/  HMMA.16816.F32 R28, R132, R138.reuse, R28 ;  /* 0x0000008a841c723c */ /* 0x080fee000000181c */
[----:B------:R3:W4:Y:S01]  /*4c80*/  MUFU.TANH R159, R10 ;  /* 0x0000000a009f7308 */ /* 0x0007220000002400 */
[----:B-1----:R-:W-:Y:S01]  /*4c90*/  IADD3 R14, R0, 0x7, RZ ;  /* 0x00000007000e7810 */ /* 0x002fe20007ffe0ff */
[----:B------:R-:W-:Y:S04]  /*4ca0*/  HMMA.16816.F32 R32, R140, R138, R32 ;  /* 0x0000008a8c20723c */ /* 0x000fe80000001820 */
[----:B------:R-:W-:Y:S04]  /*4cb0*/  ISETP.GE.AND P6, PT, R14, RZ, PT ;  /* 0x000000ff0e00720c */ /* 0x000fe80003fc6270 */
[----:B------:R1:W4:Y:S03]  /*4cc0*/  MUFU.TANH R157, R11 ;  /* 0x0000000b009d7308 */ /* 0x0003260000002400 */
[C---:B------:R-:W-:Y:S01]  /*4cd0*/  IADD3 R134, R0.reuse, -0x1, RZ ;  /* 0xffffffff00867810 */ /* 0x040fe20007ffe0ff */
[----:B------:R-:W-:Y:S01]  /*4ce0*/  FMUL.FTZ R135, R19, UR7 ;  /* 0x0000000713877c20 */ /* 0x000fe20008410000 */
[----:B--2---:R-:W-:Y:S02]  /*4cf0*/  IADD3 R5, R0, 0x28, RZ ;  /* 0x0000002800057810 */ /* 0x004fe40007ffe0ff */
[----:B------:R-:W-:Y:S01]  /*4d00*/  ISETP.GE.AND P3, PT, R134, RZ, PT ;  /* 0x000000ff8600720c */ /* 0x000fe20003f66270 */
[----:B------:R-:W-:Y:S01]  /*4d10*/  FMUL.FTZ R12, R17, UR7 ;  /* 0x00000007110c7c20 */ /* 0x000fe20008410000 */
[C---:B------:R-:W-:Y:S01]  /*4d20*/  IADD3 R133, R0.reuse, -0x8, RZ ;  /* 0xfffffff800857810 */ /* 0x040fe20007ffe0ff */
[----:B------:R2:W4:Y:S01]  /*4d30*/  MUFU.TANH R156, R8 ;  /* 0x00000008009c7308 */ /* 0x0005220000002400 */
[----:B---3--:R-:W-:Y:S01]  /*4d40*/  IADD3 R10, R0, 0x1f, RZ ;  /* 0x0000001f000a7810 */ /* 0x008fe20007ffe0ff */
[----:B------:R-:W-:Y:S01]  /*4d50*/  FMUL.FTZ R20, R20, UR7 ;  /* 0x0000000714147c20 */ /* 0x000fe20008410000 */
[----:B------:R-:W-:Y:S01]  /*4d60*/  @!P2 IADD3 R15, -R0, -0x8, RZ ;  /* 0xfffffff8000fa810 */ /* 0x000fe20007ffe1ff */
[----:B------:R-:W-:Y:S01]  /*4d70*/  FMUL.FTZ R22, R22, UR7 ;  /* 0x0000000716167c20 */ /* 0x000fe20008410000 */
[C---:B------:R-:W-:Y:S01]  /*4d80*/  @!P6 IADD3 R14, -R0.reuse, -0x7, RZ ;  /* 0xfffffff9000ee810 */ /* 0x040fe20007ffe1ff */
[----:B------:R-:W-:Y:S01]  /*4d90*/  FMUL.FTZ R27, R27, UR7 ;  /* 0x000000071b1b7c20 */ /* 0x000fe20008410000 */
[----:B------:R-:W-:Y:S03]  /*4da0*/  ISETP.GE.AND P1, PT, R5, RZ, PT ;  /* 0x000000ff0500720c */ /* 0x000fe60003f26270 */
[----:B------:R3:W4:Y:S01]  /*4db0*/  MUFU.TANH R155, R9 ;  /* 0x00000009009b7308 */ /* 0x0007220000002400 */
[C---:B-1----:R-:W-:Y:S01]  /*4dc0*/  IADD3 R11, R0.reuse, 0x20, RZ ;  /* 0x00000020000b7810 */ /* 0x042fe20007ffe0ff */
[----:B------:R-:W-:Y:S01]  /*4dd0*/  FMUL.FTZ R23, R23, UR7 ;  /* 0x0000000717177c20 */ /* 0x000fe20008410000 */
[----:B------:R-:W-:Y:S01]  /*4de0*/  @!P3 IADD3 R134, -R0, 0x1, RZ ;  /* 0x000000010086b810 */ /* 0x000fe20007ffe1ff */
[----:B------:R-:W-:Y:S01]  /*4df0*/  FMUL.FTZ R21, R21, UR7 ;  /* 0x0000000715157c20 */ /* 0x000fe20008410000 */
[----:B------:R-:W-:Y:S01]  /*4e00*/  ISETP.GE.AND P5, PT, R11, RZ, PT ;  /* 0x000000ff0b00720c */ /* 0x000fe20003fa6270 */
[----:B------:R-:W-:Y:S01]  /*4e10*/  FMUL.FTZ R169, R35, UR7 ;  /* 0x0000000723a97c20 */ /* 0x000fe20008410000 */
[----:B------:R-:W-:Y:S03]  /*4e20*/  ISETP.GE.AND P4, PT, R10, RZ, PT ;  /* 0x000000ff0a00720c */ /* 0x000fe60003f86270 */
        /* <DEDUP_REMOVED lines=9> */
[C---:B---3--:R-:W-:Y:S01]  /*4ec0*/  IADD3 R9, R0.reuse, 0x18, RZ ;  /* 0x0000001800097810 */ /* 0x048fe20007ffe0ff */
[----:B------:R-:W-:Y:S01]  /*4ed0*/  FMUL.FTZ R168, R33, UR7 ;  /* 0x0000000721a87c20 */ /* 0x000fe20008410000 */
[----:B------:R-:W-:Y:S01]  /*4ee0*/  IADD3 R19, R0, -0x10, RZ ;  /* 0xfffffff000137810 */ /* 0x000fe20007ffe0ff */
[----:B------:R-:W-:Y:S01]  /*4ef0*/  FMUL.FTZ R142, R25, UR7 ;  /* 0x00000007198e7c20 */ /* 0x000fe20008410000 */
[----:B------:R-:W-:Y:S01]  /*4f00*/  ISETP.GE.AND P3, PT, R9, RZ, PT ;  /* 0x000000ff0900720c */ /* 0x000fe20003f66270 */
[----:B------:R-:W-:Y:S01]  /*4f10*/  FMUL.FTZ R158, R30, UR7 ;  /* 0x000000071e9e7c20 */ /* 0x000fe20008410000 */
[C---:B------:R-:W-:Y:S03]  /*4f20*/  IADD3 R18, R0.reuse, -0x11, RZ ;  /* 0xffffffef00127810 */ /* 0x040fe60007ffe0ff */
[----:B------:R3:W4:Y:S01]  /*4f30*/  MUFU.TANH R140, R6 ;  /* 0x00000006008c7308 */ /* 0x0007220000002400 */
[----:B-1----:R-:W-:Y:S01]  /*4f40*/  IADD3 R4, R0, 0x27, RZ ;  /* 0x0000002700047810 */ /* 0x002fe20007ffe0ff */
[----:B------:R-:W-:Y:S01]  /*4f50*/  FMUL.FTZ R143, R28, UR7 ;  /* 0x000000071c8f7c20 */ /* 0x000fe20008410000 */
[----:B------:R-:W-:Y:S01]  /*4f60*/  IADD3 R17, R0, -0x18, RZ ;  /* 0xffffffe800117810 */ /* 0x000fe20007ffe0ff */
[----:B------:R-:W-:Y:S01]  /*4f70*/  FMUL.FTZ R165, R31, UR7 ;  /* 0x000000071fa57c20 */ /* 0x000fe20008410000 */
[----:B------:R-:W-:Y:S01]  /*4f80*/  ISETP.GE.AND P0, PT, R4, RZ, PT ;  /* 0x000000ff0400720c */ /* 0x000fe20003f06270 */
[----:B------:R-:W-:Y:S01]  /*4f90*/  FMUL.FTZ R166, R32, UR7 ;  /* 0x0000000720a67c20 */ /* 0x000fe20008410000 */
[C---:B------:R-:W-:Y:S03]  /*4fa0*/  IADD3 R16, R0.reuse, -0x19, RZ ;  /* 0xffffffe700107810 */ /* 0x040fe60007ffe0ff */
[----:B------:R-:W-:Y:S01]  /*4fb0*/  MUFU.TANH R144, R20 ;  /* 0x0000001400907308 */ /* 0x000fe20000002400 */
[----:B--2---:R-:W-:Y:S01]  /*4fc0*/  IADD3 R7, R0, 0x10, RZ ;  /* 0x0000001000077810 */ /* 0x004fe20007ffe0ff */
[----:B------:R-:W-:Y:S01]  /*4fd0*/  FMUL.FTZ R167, R34, UR7 ;  /* 0x0000000722a77c20 */ /* 0x000fe20008410000 */
[C---:B------:R-:W-:Y:S02]  /*4fe0*/  @!P1 IADD3 R5, -R0.reuse, -0x28, RZ ;  /* 0xffffffd800059810 */ /* 0x040fe40007ffe1ff */
[C---:B------:R-:W-:Y:S02]  /*4ff0*/  @!P5 IADD3 R11, -R0.reuse, -0x20, RZ ;  /* 0xffffffe0000bd810 */ /* 0x040fe40007ffe1ff */
[C---:B------:R-:W-:Y:S03]  /*5000*/  @!P4 IADD3 R10, -R0.reuse, -0x1f, RZ ;  /* 0xffffffe1000ac810 */ /* 0x040fe60007ffe1ff */
[----:B------:R-:W1:Y:S01]  /*5010*/  MUFU.TANH R153, R135 ;  /* 0x0000008700997308 */ /* 0x000e620000002400 */
[C---:B---3--:R-:W-:Y:S02]  /*5020*/  IADD3 R6, R0.reuse, 0xf, RZ ;  /* 0x0000000f00067810 */ /* 0x048fe40007ffe0ff */
[C---:B------:R-:W-:Y:S02]  /*5030*/  @!P0 IADD3 R4, -R0.reuse, -0x27, RZ ;  /* 0xffffffd900048810 */ /* 0x040fe40007ffe1ff */
[C---:B------:R-:W-:Y:S02]  /*5040*/  @!P3 IADD3 R9, -R0.reuse, -0x18, RZ ;  /* 0xffffffe80009b810 */ /* 0x040fe40007ffe1ff */
[C---:B------:R-:W-:Y:S03]  /*5050*/  @!P2 IADD3 R8, -R0.reuse, -0x17, RZ ;  /* 0xffffffe90008a810 */ /* 0x040fe60007ffe1ff */
[----:B------:R-:W-:Y:S01]  /*5060*/  MUFU.TANH R146, R22 ;  /* 0x0000001600927308 */ /* 0x000fe20000002400 */
[----:B------:R-:W-:Y:S02]  /*5070*/  @!P6 IADD3 R133, -R0, 0x8, RZ ;  /* 0x000000080085e810 */ /* 0x000fe40007ffe1ff */
[----:B------:R-:W-:Y:S02]  /*5080*/  ISETP.GE.AND P1, PT, R132, RZ, PT ;  /* 0x000000ff8400720c */ /* 0x000fe40003f26270 */
[----:B------:R-:W-:Y:S02]  /*5090*/  ISETP.GE.AND P0, PT, R19, RZ, PT ;  /* 0x000000ff1300720c */ /* 0x000fe40003f06270 */
[----:B------:R-:W-:Y:S03]  /*50a0*/  ISETP.GE.AND P5, PT, R18, RZ, PT ;  /* 0x000000ff1200720c */ /* 0x000fe60003fa6270 */
[----:B------:R4:W-:Y:S01]  /*50b0*/  MUFU.TANH R139, R27 ;  /* 0x0000001b008b7308 */ /* 0x0009e20000002400 */
[----:B------:R-:W-:Y:S02]  /*50c0*/  ISETP.GE.AND P4, PT, R7, RZ, PT ;  /* 0x000000ff0700720c */ /* 0x000fe40003f86270 */
[----:B------:R-:W-:Y:S02]  /*50d0*/  ISETP.GE.AND P3, PT, R6, RZ, PT ;  /* 0x000000ff0600720c */ /* 0x000fe40003f66270 */
[----:B------:R-:W-:Y:S02]  /*50e0*/  ISETP.GE.AND P2, PT, R17, RZ, PT ;  /* 0x000000ff1100720c */ /* 0x000fe40003f46270 */
[----:B------:R-:W-:Y:S03]  /*50f0*/  ISETP.GE.AND P6, PT, R16, RZ, PT ;  /* 0x000000ff1000720c */ /* 0x000fe60003fc6270 */
[----:B------:R2:W-:Y:S01]  /*5100*/  MUFU.TANH R147, R23 ;  /* 0x0000001700937308 */ /* 0x0005e20000002400 */
[C---:B------:R-:W-:Y:S02]  /*5110*/  @!P1 IADD3 R132, -R0.reuse, 0x9, RZ ;  /* 0x0000000900849810 */ /* 0x040fe40007ffe1ff */
[C---:B------:R-:W-:Y:S02]  /*5120*/  @!P0 IADD3 R19, -R0.reuse, 0x10, RZ ;  /* 0x0000001000138810 */ /* 0x040fe40007ffe1ff */
[C---:B------:R-:W-:Y:S02]  /*5130*/  @!P5 IADD3 R18, -R0.reuse, 0x11, RZ ;  /* 0x000000110012d810 */ /* 0x040fe40007ffe1ff */
[C---:B------:R-:W-:Y:S03]  /*5140*/  @!P4 IADD3 R7, -R0.reuse, -0x10, RZ ;  /* 0xfffffff00007c810 */ /* 0x040fe60007ffe1ff */
[----:B------:R3:W-:Y:S01]  /*5150*/  MUFU.TANH R35, R21 ;  /* 0x0000001500237308 */ /* 0x0007e20000002400 */
[C---:B------:R-:W-:Y:S01]  /*5160*/  @!P3 IADD3 R6, -R0.reuse, -0xf, RZ ;  /* 0xfffffff10006b810 */ /* 0x040fe20007ffe1ff */
[----:B----4-:R-:W-:Y:S01]  /*5170*/  FFMA.FTZ R27, -R159, R159, 1 ;  /* 0x3f8000009f1b7423 */ /* 0x010fe2000001019f */
[C---:B------:R-:W-:Y:S02]  /*5180*/  @!P2 IADD3 R17, -R0.reuse, 0x18, RZ ;  /* 0x000000180011a810 */ /* 0x040fe40007ffe1ff */
[----:B------:R-:W-:Y:S02]  /*5190*/  @!P6 IADD3 R16, -R0, 0x19, RZ ;  /* 0x000000190010e810 */ /* 0x000fe40007ffe1ff */
[----:B------:R-:W-:Y:S03]  /*51a0*/  IABS R0, R0 ;  /* 0x0000000000007213 */ /* 0x000fe60000000000 */
[----:B------:R4:W-:Y:S01]  /*51b0*/  MUFU.TANH R141, R26 ;  /* 0x0000001a008d7308 */ /* 0x0009e20000002400 */
[----:B------:R-:W-:Y:S02]  /*51c0*/  I2FP.F32.S32 R20, R4 ;  /* 0x0000000400147245 */ /* 0x000fe40000201400 */
[----:B------:R-:W-:Y:S02]  /*51d0*/  MOV R29, R0 ;  /* 0x00000000001d7202 */ /* 0x000fe40000000f00 */
[----:B------:R-:W-:Y:S01]  /*51e0*/  I2FP.F32.S32 R4, R11 ;  /* 0x0000000b00047245 */ /* 0x000fe20000201400 */
[----:B------:R-:W-:Y:S01]  /*51f0*/  FFMA.FTZ R20, R20, -UR5, R157 ;  /* 0x8000000514147c23 */ /* 0x000fe2000801009d */
[----:B------:R-:W-:Y:S03]  /*5200*/  I2FP.F32.S32 R29, R29 ;  /* 0x0000001d001d7245 */ /* 0x000fe60000201400 */
[----:B------:R-:W1:Y:S01]  /*5210*/  MUFU.TANH R152, R152 ;  /* 0x0000009800987308 */ /* 0x000e620000002400 */
[----:B------:R-:W-:Y:S01]  /*5220*/  I2FP.F32.S32 R135, R18 ;  /* 0x0000001200877245 */ /* 0x000fe20000201400 */
[----:B------:R-:W-:Y:S01]  /*5230*/  FFMA.FTZ R18, -R163, R163, 1 ;  /* 0x3f800000a3127423 */ /* 0x000fe200000101a3 */
[----:B------:R-:W-:Y:S02]  /*5240*/  I2FP.F32.S32 R0, R10 ;  /* 0x0000000a00007245 */ /* 0x000fe40000201400 */
[----:B------:R-:W-:Y:S01]  /*5250*/  I2FP.F32.S32 R22, R9 ;  /* 0x0000000900167245 */ /* 0x000fe20000201400 */
[----:B------:R-:W-:Y:S01]  /*5260*/  FFMA.FTZ R9, -R160, R160, 1 ;  /* 0x3f800000a0097423 */ /* 0x000fe200000101a0 */
[----:B--2---:R-:W-:Y:S03]  /*5270*/  I2FP.F32.S32 R23, R134 ;  /* 0x0000008600177245 */ /* 0x004fe60000201400 */
[----:B------:R-:W2:Y:S01]  /*5280*/  MUFU.TANH R12, R12 ;  /* 0x0000000c000c7308 */ /* 0x000ea20000002400 */
[----:B------:R-:W-:Y:S01]  /*5290*/  I2FP.F32.S32 R33, R15 ;  /* 0x0000000f00217245 */ /* 0x000fe20000201400 */
[----:B------:R-:W-:Y:S01]  /*52a0*/  FFMA.FTZ R15, R4, -UR5, R156 ;  /* 0x80000005040f7c23 */ /* 0x000fe2000801009c */
[----:B---3--:R-:W-:Y:S01]  /*52b0*/  I2FP.F32.S32 R21, R5 ;  /* 0x0000000500157245 */ /* 0x008fe20000201400 */
[----:B------:R-:W-:Y:S01]  /*52c0*/  FFMA.FTZ R28, R0, -UR5, R155 ;  /* 0x80000005001c7c23 */ /* 0x000fe2000801009b */
[----:B------:R-:W-:Y:S01]  /*52d0*/  I2FP.F32.S32 R137, R16 ;  /* 0x0000001000897245 */ /* 0x000fe20000201400 */
[----:B------:R-:W-:Y:S01]  /*52e0*/  FFMA.FTZ R16, -R156, R156, 1 ;  /* 0x3f8000009c107423 */ /* 0x000fe2000001019c */
[----:B------:R-:W-:Y:S03]  /*52f0*/  I2FP.F32.S32 R5, R8 ;  /* 0x0000000800057245 */ /* 0x000fe60000201400 */
[----:B------:R-:W-:Y:S01]  /*5300*/  MUFU.TANH R25, R24 ;  /* 0x0000001800197308 */ /* 0x000fe20000002400 */
[----:B------:R-:W-:Y:S01]  /*5310*/  I2FP.F32.S32 R134, R7 ;  /* 0x0000000700867245 */ /* 0x000fe20000201400 */
[----:B------:R-:W-:Y:S01]  /*5320*/  FFMA.FTZ R8, -R161, R161, 1 ;  /* 0x3f800000a1087423 */ /* 0x000fe200000101a1 */
[----:B------:R-:W-:Y:S01]  /*5330*/  I2FP.F32.S32 R30, R19 ;  /* 0x00000013001e7245 */ /* 0x000fe20000201400 */
[----:B------:R-:W-:Y:S01]  /*5340*/  FFMA.FTZ R7, R29, -UR5, R161 ;  /* 0x800000051d077c23 */ /* 0x000fe200080100a1 */
[----:B------:R-:W-:Y:S01]  /*5350*/  FMUL.FTZ R156, R18, UR7 ;  /* 0x00000007129c7c20 */ /* 0x000fe20008410000 */
[----:B------:R-:W-:Y:S01]  /*5360*/  FFMA.FTZ R19, R4, -UR5, R154 ;  /* 0x8000000504137c23 */ /* 0x000fe2000801009a */
[----:B------:R-:W-:Y:S03]  /*5370*/  FFMA.FTZ R18, R0, -UR5, R138 ;  /* 0x8000000500127c23 */ /* 0x000fe6000801008a */
[----:B------:R-:W3:Y:S01]  /*5380*/  MUFU.TANH R13, R13 ;  /* 0x0000000d000d7308 */ /* 0x000ee20000002400 */
[----:B------:R-:W-:Y:S01]  /*5390*/  FMUL.FTZ R161, R27, UR7 ;  /* 0x000000071ba17c20 */ /* 0x000fe20008410000 */
[----:B------:R-:W-:Y:S01]  /*53a0*/  FFMA.FTZ R4, -R138, R138, 1 ;  /* 0x3f8000008a047423 */ /* 0x000fe2000001018a */
[----:B------:R-:W-:Y:S01]  /*53b0*/  FFMA.FTZ R0, -R140, R140, 1 ;  /* 0x3f8000008c007423 */ /* 0x000fe2000001018c */
[----:B------:R-:W-:Y:S01]  /*53c0*/  FFMA.FTZ R27, R22, -UR5, R140 ;  /* 0x80000005161b7c23 */ /* 0x000fe2000801008c */
[----:B------:R-:W-:Y:S01]  /*53d0*/  FFMA.FTZ R21, R21, -UR5, R159 ;  /* 0x8000000515157c23 */ /* 0x000fe2000801009f */
[----:B------:R-:W-:Y:S01]  /*53e0*/  I2FP.F32.S32 R136, R17 ;  /* 0x0000001100887245 */ /* 0x000fe20000201400 */
[----:B------:R-:W-:Y:S03]  /*53f0*/  FMUL.FTZ R159, R8, UR7 ;  /* 0x00000007089f7c20 */ /* 0x000fe60008410000 */
[----:B------:R-:W3:Y:S01]  /*5400*/  MUFU.TANH R24, R142 ;  /* 0x0000008e00187308 */ /* 0x000ee20000002400 */
[----:B------:R-:W-:Y:S01]  /*5410*/  FFMA.FTZ R17, -R162, R162, 1 ;  /* 0x3f800000a2117423 */ /* 0x000fe200000101a2 */
[----:B------:R-:W-:Y:S01]  /*5420*/  FFMA.FTZ R8, -R155, R155, 1 ;  /* 0x3f8000009b087423 */ /* 0x000fe2000001019b */
[----:B------:R-:W-:Y:S01]  /*5430*/  I2FP.F32.S32 R31, R132 ;  /* 0x00000084001f7245 */ /* 0x000fe20000201400 */
[----:B------:R-:W-:Y:S01]  /*5440*/  FFMA.FTZ R132, -R154, R154, 1 ;  /* 0x3f8000009a847423 */ /* 0x000fe2000001019a */
[----:B------:R-:W-:Y:S01]  /*5450*/  FMUL.FTZ R155, R17, UR7 ;  /* 0x00000007119b7c20 */ /* 0x000fe20008410000 */
[----:B------:R-:W-:Y:S01]  /*5460*/  FMUL.FTZ R154, R8, UR7 ;  /* 0x00000007089a7c20 */ /* 0x000fe20008410000 */
[----:B----4-:R-:W-:Y:S03]  /*5470*/  FFMA.FTZ R26, -R157, R157, 1 ;  /* 0x3f8000009d1a7423 */ /* 0x010fe6000001019d */
[----:B------:R4:W-:Y:S01]  /*5480*/  MUFU.TANH R142, R158 ;  /* 0x0000009e008e7308 */ /* 0x0009e20000002400 */
[----:B-1----:R-:W-:Y:S01]  /*5490*/  FFMA.FTZ R8, R23, -UR5, R153 ;  /* 0x8000000517087c23 */ /* 0x002fe20008010099 */
[----:B------:R-:W-:Y:S01]  /*54a0*/  FFMA.FTZ R17, -R153, R153, 1 ;  /* 0x3f80000099117423 */ /* 0x000fe20000010199 */
[----:B------:R-:W-:Y:S01]  /*54b0*/  I2FP.F32.S32 R32, R133 ;  /* 0x0000008500207245 */ /* 0x000fe20000201400 */
[----:B------:R-:W-:Y:S01]  /*54c0*/  FMUL.FTZ R157, R9, UR7 ;  /* 0x00000007099d7c20 */ /* 0x000fe20008410000 */
[----:B------:R-:W-:Y:S01]  /*54d0*/  FMUL.FTZ R153, R0, UR7 ;  /* 0x0000000700997c20 */ /* 0x000fe20008410000 */
[----:B------:R-:W-:Y:S01]  /*54e0*/  FFMA.FTZ R9, R29, -UR5, R152 ;  /* 0x800000051d097c23 */ /* 0x000fe20008010098 */
[----:B--2---:R-:W-:Y:S03]  /*54f0*/  FFMA.FTZ R0, -R12, R12, 1 ;  /* 0x3f8000000c007423 */ /* 0x004fe6000001010c */
[----:B------:R1:W-:Y:S01]  /*5500*/  MUFU.TANH R140, R164 ;  /* 0x000000a4008c7308 */ /* 0x0003e20000002400 */
[----:B------:R-:W-:Y:S01]  /*5510*/  FFMA.FTZ R11, R33, -UR5, R163 ;  /* 0x80000005210b7c23 */ /* 0x000fe200080100a3 */
[----:B------:R-:W-:Y:S01]  /*5520*/  FFMA.FTZ R29, -R146, R146, 1 ;  /* 0x3f800000921d7423 */ /* 0x000fe20000010192 */
[----:B------:R-:W-:Y:S01]  /*5530*/  I2FP.F32.S32 R34, R14 ;  /* 0x0000000e00227245 */ /* 0x000fe20000201400 */
[----:B------:R-:W-:Y:S01]  /*5540*/  FMUL.FTZ R163, R4, UR7 ;  /* 0x0000000704a37c20 */ /* 0x000fe20008410000 */
[----:B------:R-:W-:Y:S01]  /*5550*/  FFMA.FTZ R14, R23, -UR5, R160 ;  /* 0x80000005170e7c23 */ /* 0x000fe200080100a0 */
[----:B---3--:R-:W-:Y:S01]  /*5560*/  FFMA.FTZ R4, -R13, R13, 1 ;  /* 0x3f8000000d047423 */ /* 0x008fe2000001010d */
[----:B------:R-:W-:Y:S03]  /*5570*/  FMUL.FTZ R160, R26, UR7 ;  /* 0x000000071aa07c20 */ /* 0x000fe60008410000 */
[----:B------:R2:W-:Y:S01]  /*5580*/  MUFU.TANH R138, R165 ;  /* 0x000000a5008a7308 */ /* 0x0005e20000002400 */
[----:B----4-:R-:W-:Y:S01]  /*5590*/  FMUL.FTZ R158, R16, UR7 ;  /* 0x00000007109e7c20 */ /* 0x010fe20008410000 */
[C---:B------:R-:W-:Y:S01]  /*55a0*/  FFMA.FTZ R13, R32.reuse, -UR5, R13 ;  /* 0x80000005200d7c23 */ /* 0x040fe2000801000d */
[----:B------:R-:W-:Y:S01]  /*55b0*/  FFMA.FTZ R32, R32, -UR5, R146 ;  /* 0x8000000520207c23 */ /* 0x000fe20008010092 */
[----:B------:R-:W-:Y:S01]  /*55c0*/  FMUL.FTZ R203, R29, UR7 ;  /* 0x000000071dcb7c20 */ /* 0x000fe20008410000 */
[----:B------:R-:W-:Y:S01]  /*55d0*/  PLOP3.LUT P0, PT, PT, PT, UP0, 0x80, 0x0 ;  /* 0x000000000000781c */ /* 0x000fe20003f0f008 */
[----:B------:R-:W-:Y:S01]  /*55e0*/  FFMA.FTZ R133, -R152, R152, 1 ;  /* 0x3f80000098857423 */ /* 0x000fe20000010198 */
[----:B------:R-:W-:Y:S03]  /*55f0*/  FFMA.FTZ R10, R34, -UR5, R162 ;  /* 0x80000005220a7c23 */ /* 0x000fe600080100a2 */
[----:B------:R-:W3:Y:S01]  /*5600*/  MUFU.TANH R145, R145 ;  /* 0x0000009100917308 */ /* 0x000ee20000002400 */
[----:B-1----:R-:W-:Y:S01]  /*5610*/  FMUL.FTZ R164, R132, UR7 ;  /* 0x0000000784a47c20 */ /* 0x002fe20008410000 */
[----:B------:R-:W-:Y:S01]  /*5620*/  FFMA.FTZ R132, R30, -UR5, R144 ;  /* 0x800000051e847c23 */ /* 0x000fe20008010090 */
[----:B------:R-:W-:Y:S01]  /*5630*/  I2FP.F32.S32 R6, R6 ;  /* 0x0000000600067245 */ /* 0x000fe20000201400 */
[----:B------:R-:W-:Y:S01]  /*5640*/  FFMA.FTZ R23, -R147, R147, 1 ;  /* 0x3f80000093177423 */ /* 0x000fe20000010193 */
[----:B------:R-:W-:Y:S01]  /*5650*/  FMUL.FTZ R162, R4, UR7 ;  /* 0x0000000704a27c20 */ /* 0x000fe20008410000 */
[----:B------:R-:W-:Y:S01]  /*5660*/  FFMA.FTZ R4, -R35, R35, 1 ;  /* 0x3f80000023047423 */ /* 0x000fe20000010123 */
[----:B------:R-:W-:Y:S03]  /*5670*/  FMUL.FTZ R170, R17, UR7 ;  /* 0x0000000711aa7c20 */ /* 0x000fe60008410000 */
[----:B------:R-:W1:Y:S01]  /*5680*/  MUFU.TANH R143, R143 ;  /* 0x0000008f008f7308 */ /* 0x000e620000002400 */
[----:B--2---:R-:W-:Y:S01]  /*5690*/  FMUL.FTZ R165, R0, UR7 ;  /* 0x0000000700a57c20 */ /* 0x004fe20008410000 */
[----:B------:R-:W-:Y:S01]  /*56a0*/  FFMA.FTZ R0, -R144, R144, 1 ;  /* 0x3f80000090007423 */ /* 0x000fe20000010190 */
[----:B------:R-:W-:Y:S01]  /*56b0*/  FMUL.FTZ R171, R133, UR7 ;  /* 0x0000000785ab7c20 */ /* 0x000fe20008410000 */
[----:B------:R-:W-:Y:S01]  /*56c0*/  FFMA.FTZ R17, R22, -UR5, R141 ;  /* 0x8000000516117c23 */ /* 0x000fe2000801008d */
[----:B------:R-:W-:Y:S01]  /*56d0*/  FMUL.FTZ R202, R23, UR7 ;  /* 0x0000000717ca7c20 */ /* 0x000fe20008410000 */
[----:B------:R-:W-:Y:S01]  /*56e0*/  FMUL.FTZ R198, R0, UR7 ;  /* 0x0000000700c67c20 */ /* 0x000fe20008410000 */
[----:B------:R-:W-:Y:S03]  /*56f0*/  FFMA.FTZ R0, -R24, R24, 1 ;  /* 0x3f80000018007423 */ /* 0x000fe60000010118 */
[----:B------:R-:W2:Y:S01]  /*5700*/  MUFU.TANH R146, R166 ;  /* 0x000000a600927308 */ /* 0x000ea20000002400 */
[----:B---3--:R-:W-:Y:S01]  /*5710*/  FFMA.FTZ R16, -R145, R145, 1 ;  /* 0x3f80000091107423 */ /* 0x008fe20000010191 */
[C---:B------:R-:W-:Y:S01]  /*5720*/  FFMA.FTZ R26, R5.reuse, -UR5, R145 ;  /* 0x80000005051a7c23 */ /* 0x040fe20008010091 */
[----:B------:R-:W-:Y:S01]  /*5730*/  FMUL.FTZ R173, R4, UR7 ;  /* 0x0000000704ad7c20 */ /* 0x000fe20008410000 */
[----:B------:R-:W-:Y:S01]  /*5740*/  FFMA.FTZ R24, R6, -UR5, R24 ;  /* 0x8000000506187c23 */ /* 0x000fe20008010018 */
[----:B------:R-:W-:Y:S01]  /*5750*/  FMUL.FTZ R152, R16, UR7 ;  /* 0x0000000710987c20 */ /* 0x000fe20008410000 */
[----:B------:R-:W-:Y:S01]  /*5760*/  FFMA.FTZ R16, R5, -UR5, R139 ;  /* 0x8000000505107c23 */ /* 0x000fe2000801008b */
[----:B------:R-:W-:Y:S03]  /*5770*/  FFMA.FTZ R5, -R25, R25, 1 ;  /* 0x3f80000019057423 */ /* 0x000fe60000010119 */
[----:B------:R-:W3:Y:S01]  /*5780*/  MUFU.TANH R145, R167 ;  /* 0x000000a700917308 */ /* 0x000ee20000002400 */
[C---:B------:R-:W-:Y:S01]  /*5790*/  FFMA.FTZ R25, R134.reuse, -UR5, R25 ;  /* 0x8000000586197c23 */ /* 0x040fe20008010019 */
[----:B-1----:R-:W-:Y:S01]  /*57a0*/  FFMA.FTZ R23, R33, -UR5, R143 ;  /* 0x8000000521177c23 */ /* 0x002fe2000801008f */
[----:B------:R-:W-:Y:S01]  /*57b0*/  FFMA.FTZ R134, R134, -UR5, R142 ;  /* 0x8000000586867c23 */ /* 0x000fe2000801008e */
[----:B------:R-:W-:Y:S01]  /*57c0*/  FFMA.FTZ R22, R34, -UR5, R140 ;  /* 0x8000000522167c23 */ /* 0x000fe2000801008c */
[----:B------:R-:W-:Y:S01]  /*57d0*/  FFMA.FTZ R133, R6, -UR5, R138 ;  /* 0x8000000506857c23 */ /* 0x000fe2000801008a */
[----:B------:R-:W-:Y:S01]  /*57e0*/  FMUL.FTZ R174, R5, UR7 ;  /* 0x0000000705ae7c20 */ /* 0x000fe20008410000 */
[----:B------:R-:W-:Y:S03]  /*57f0*/  FMUL.FTZ R172, R0, UR7 ;  /* 0x0000000700ac7c20 */ /* 0x000fe60008410000 */
[----:B------:R-:W1:Y:S01]  /*5800*/  MUFU.TANH R29, R168 ;  /* 0x000000a8001d7308 */ /* 0x000e620000002400 */
[----:B------:R-:W-:Y:S01]  /*5810*/  FFMA.FTZ R141, -R141, R141, 1 ;  /* 0x3f8000008d8d7423 */ /* 0x000fe2000001018d */
[----:B------:R-:W-:Y:S01]  /*5820*/  FFMA.FTZ R139, -R139, R139, 1 ;  /* 0x3f8000008b8b7423 */ /* 0x000fe2000001018b */
[----:B------:R-:W-:Y:S01]  /*5830*/  FFMA.FTZ R143, -R143, R143, 1 ;  /* 0x3f8000008f8f7423 */ /* 0x000fe2000001018f */
[----:B------:R-:W-:Y:S01]  /*5840*/  FFMA.FTZ R142, -R142, R142, 1 ;  /* 0x3f8000008e8e7423 */ /* 0x000fe2000001018e */
[----:B------:R-:W-:Y:S01]  /*5850*/  FFMA.FTZ R140, -R140, R140, 1 ;  /* 0x3f8000008c8c7423 */ /* 0x000fe2000001018c */
[----:B------:R-:W-:Y:S01]  /*5860*/  FFMA.FTZ R138, -R138, R138, 1 ;  /* 0x3f8000008a8a7423 */ /* 0x000fe2000001018a */
[----:B--2---:R-:W-:Y:S03]  /*5870*/  FFMA.FTZ R6, -R146, R146, 1 ;  /* 0x3f80000092067423 */ /* 0x004fe60000010192 */
[----:B------:R-:W2:Y:S01]  /*5880*/  MUFU.TANH R144, R169 ;  /* 0x000000a900907308 */ /* 0x000ea20000002400 */
[----:B---3--:R-:W-:Y:S01]  /*5890*/  FFMA.FTZ R5, -R145, R145, 1 ;  /* 0x3f80000091057423 */ /* 0x008fe20000010191 */
[C---:B------:R-:W-:Y:S01]  /*58a0*/  FFMA.FTZ R12, R31.reuse, -UR5, R12 ;  /* 0x800000051f0c7c23 */ /* 0x040fe2000801000c */
[----:B------:R-:W-:Y:S01]  /*58b0*/  FFMA.FTZ R31, R31, -UR5, R147 ;  /* 0x800000051f1f7c23 */ /* 0x000fe20008010093 */
[----:B------:R-:W-:Y:S01]  /*58c0*/  FFMA.FTZ R35, R135, -UR5, R35 ;  /* 0x8000000587237c23 */ /* 0x000fe20008010023 */
[----:B------:R-:W-:Y:S01]  /*58d0*/  FFMA.FTZ R34, R136, -UR5, R146 ;  /* 0x8000000588227c23 */ /* 0x000fe20008010092 */
[----:B------:R-:W-:Y:S01]  /*58e0*/  FFMA.FTZ R30, R30, -UR5, R145 ;  /* 0x800000051e1e7c23 */ /* 0x000fe20008010091 */
[----:B------:R-:W-:Y:S01]  /*58f0*/  FMUL.FTZ R201, R141, UR7 ;  /* 0x000000078dc97c20 */ /* 0x000fe20008410000 */
[----:B------:R-:W-:Y:S01]  /*5900*/  FMUL.FTZ R200, R139, UR7 ;  /* 0x000000078bc87c20 */ /* 0x000fe20008410000 */
[----:B-1----:R-:W-:Y:S01]  /*5910*/  FFMA.FTZ R4, -R29, R29, 1 ;  /* 0x3f8000001d047423 */ /* 0x002fe2000001011d */
[----:B------:R-:W-:Y:S01]  /*5920*/  FFMA.FTZ R33, R137, -UR5, R29 ;  /* 0x8000000589217c23 */ /* 0x000fe2000801001d */
[----:B------:R-:W-:Y:S01]  /*5930*/  FMUL.FTZ R196, R142, UR7 ;  /* 0x000000078ec47c20 */ /* 0x000fe20008410000 */
[----:B------:R-:W-:Y:S01]  /*5940*/  FMUL.FTZ R166, R140, UR7 ;  /* 0x000000078ca67c20 */ /* 0x000fe20008410000 */
[----:B------:R-:W-:Y:S01]  /*5950*/  FMUL.FTZ R167, R138, UR7 ;  /* 0x000000078aa77c20 */ /* 0x000fe20008410000 */
[----:B------:R-:W-:Y:S01]  /*5960*/  FMUL.FTZ R197, R6, UR7 ;  /* 0x0000000706c57c20 */ /* 0x000fe20008410000 */
[----:B------:R-:W-:Y:S01]  /*5970*/  FMUL.FTZ R199, R5, UR7 ;  /* 0x0000000705c77c20 */ /* 0x000fe20008410000 */
[----:B------:R-:W-:Y:S01]  /*5980*/  FMUL.FTZ R168, R4, UR7 ;  /* 0x0000000704a87c20 */ /* 0x000fe20008410000 */
[----:B--2---:R-:W-:Y:S01]  /*5990*/  FFMA.FTZ R0, -R144, R144, 1 ;  /* 0x3f80000090007423 */ /* 0x004fe20000010190 */
[----:B------:R-:W-:Y:S01]  /*59a0*/  FFMA.FTZ R29, R135, -UR5, R144 ;  /* 0x80000005871d7c23 */ /* 0x000fe20008010090 */
[----:B------:R-:W-:Y:S02]  /*59b0*/  FMUL.FTZ R169, R143, UR7 ;  /* 0x000000078fa97c20 */ /* 0x000fe40008410000 */
        /* <DEDUP_REMOVED lines=11> */
.L_x_1247:
        /* <DEDUP_REMOVED lines=126> */
.L_x_1248:
        /* <DEDUP_REMOVED lines=9> */
[----:B------:R-:W-:Y:S01]  /*62e0*/  FSEL R5, R5, RZ, P0 ;  /* 0x000000ff05057208 */ /* 0x000fe20000000000 */
[--C-:B------:R-:W-:Y:S01]  /*62f0*/  FFMA.FTZ R14, R14, UR13, -R6.reuse ;  /* 0x0000000d0e0e7c23 */ /* 0x100fe20008010806 */
[----:B------:R-:W-:Y:S01]  /*6300*/  FSETP.NEU.FTZ.AND P0, PT, R240, -INF , PT ;  /* 0xff800000f000780b */ /* 0x000fe20003f1d000 */
[----:B------:R-:W-:Y:S01]  /*6310*/  MUFU.EX2 R144, R7 ;  /* 0x0000000700907308 */ /* 0x000fe20000000800 */
[----:B------:R-:W-:Y:S01]  /*6320*/  FFMA.FTZ R132, R132, UR13, -R6 ;  /* 0x0000000d84847c23 */ /* 0x000fe20008010806 */
        /* <DEDUP_REMOVED lines=16> */
[----:B------:R-:W1:Y:S01]  /*6430*/  MUFU.EX2 R146, R14 ;  /* 0x0000000e00927308 */ /* 0x000e620000000800 */
[----:B------:R-:W-:Y:S01]  /*6440*/  FFMA.FTZ R4, R22, UR13, -R4 ;  /* 0x0000000d16047c23 */ /* 0x000fe20008010804 */
[--C-:B------:R-:W-:Y:S01]  /*6450*/  FFMA.FTZ R35, R35, UR13, -R6.reuse ;  /* 0x0000000d23237c23 */ /* 0x100fe20008010806 */
[--C-:B------:R-:W-:Y:S01]  /*6460*/  FFMA.FTZ R34, R34, UR13, -R6.reuse ;  /* 0x0000000d22227c23 */ /* 0x100fe20008010806 */
[--C-:B------:R-:W-:Y:S01]  /*6470*/  FFMA.FTZ R13, R13, UR13, -R6.reuse ;  /* 0x0000000d0d0d7c23 */ /* 0x100fe20008010806 */
[--C-:B------:R-:W-:Y:S01]  /*6480*/  FFMA.FTZ R12, R12, UR13, -R6.reuse ;  /* 0x0000000d0c0c7c23 */ /* 0x100fe20008010806 */
[----:B------:R-:W-:Y:S01]  /*6490*/  FSETP.NEU.FTZ.AND P0, PT, R241, -INF , PT ;  /* 0xff800000f100780b */ /* 0x000fe20003f1d000 */
[----:B------:R-:W-:Y:S03]  /*64a0*/  FFMA.FTZ R6, R33, UR13, -R6 ;  /* 0x0000000d21067c23 */ /* 0x000fe60008010806 */
[----:B------:R1:W-:Y:S01]  /*64b0*/  MUFU.EX2 R235, R5 ;  /* 0x0000000500eb7308 */ /* 0x0003e20000000800 */
[----:B------:R-:W-:Y:S02]  /*64c0*/  FSEL R0, R0, RZ, P0 ;  /* 0x000000ff00007208 */ /* 0x000fe40000000000 */
[----:B------:R-:W-:Y:S03]  /*64d0*/  PLOP3.LUT P0, PT, PT, PT, UP0, 0x80, 0x0 ;  /* 0x000000000000781c */ /* 0x000fe60003f0f008 */
[--C-:B------:R-:W-:Y:S04]  /*64e0*/  FFMA.FTZ R21, R21, UR13, -R0.reuse ;  /* 0x0000000d15157c23 */ /* 0x100fe80008010800 */
        /* <DEDUP_REMOVED lines=8> */
[----:B------:R-:W2:Y:S10]  /*6570*/  MUFU.EX2 R216, R10 ;  /* 0x0000000a00d87308 */ /* 0x000eb40000000800 */
[----:B------:R2:W-:Y:S10]  /*6580*/  MUFU.EX2 R232, R4 ;  /* 0x0000000400e87308 */ /* 0x0005f40000000800 */
[----:B------:R-:W-:Y:S10]  /*6590*/  MUFU.EX2 R233, R13 ;  /* 0x0000000d00e97308 */ /* 0x000ff40000000800 */
[----:B------:R-:W3:Y:S10]  /*65a0*/  MUFU.EX2 R231, R12 ;  /* 0x0000000c00e77308 */ /* 0x000ef40000000800 */
[----:B------:R-:W-:Y:S10]  /*65b0*/  MUFU.EX2 R230, R9 ;  /* 0x0000000900e67308 */ /* 0x000ff40000000800 */
[----:B------:R-:W4:Y:S10]  /*65c0*/  MUFU.EX2 R229, R8 ;  /* 0x0000000800e57308 */ /* 0x000f340000000800 */
        /* <DEDUP_REMOVED lines=18> */
[----:B------:R-:W-:Y:S10]  /*66f0*/  MUFU.EX2 R228, R25 ;  /* 0x0000001900e47308 */ /* 0x000ff40000000800 */
[----:B------:R-:W4:Y:S10]  /*6700*/  MUFU.EX2 R226, R24 ;  /* 0x0000001800e27308 */ /* 0x000f340000000800 */
[----:B------:R-:W-:Y:S10]  /*6710*/  MUFU.EX2 R227, R134 ;  /* 0x0000008600e37308 */ /* 0x000ff40000000800 */
[----:B------:R-:W4:Y:S01]  /*6720*/  MUFU.EX2 R234, R23 ;  /* 0x0000001700ea7308 */ /* 0x000f220000000800 */
[----:B-1----:R-:W-:Y:S02]  /*6730*/  F2FP.F16.F32.PACK_AB R5, R146, R144 ;  /* 0x000000909205723e */ /* 0x002fe400000000ff */
[----:B--2---:R-:W-:Y:S02]  /*6740*/  F2FP.F16.F32.PACK_AB R4, R216, R145 ;  /* 0x00000091d804723e */ /* 0x004fe400000000ff */
        /* <DEDUP_REMOVED lines=30> */
[----:B------:R-:W-:Y:S08]  /*6930*/  LDSM.16.M88.4 R32, [R179+UR4+0x6000] ;  /* 0x00600004b320783b */ /* 0x000ff00008000200 */
[----:B------:R-:W1:Y:S08]  /*6940*/  LDSM.16.M88.4 R16, [R176+0xf000] ;  /* 0x00f00000b010783b */ /* 0x000e700000000200 */
[----:B------:R-:W2:Y:S08]  /*6950*/  LDSM.16.M88.4 R28, [R179+UR4+0x6800] ;  /* 0x00680004b31c783b */ /* 0x000eb00008000200 */
[----:B------:R-:W3:Y:S08]  /*6960*/  LDSM.16.M88.4 R132, [R176+0xf400] ;  /* 0x00f40000b084783b */ /* 0x000ef00000000200 */
[----:B------:R-:W-:Y:S08]  /*6970*/  LDSM.16.M88.4 R136, [R180] ;  /* 0x00000000b488783b */ /* 0x000ff00000000200 */
[----:B------:R-:W4:Y:S01]  /*6980*/  LDSM.16.M88.4 R140, [R177+0xf000] ;  /* 0x00f00000b18c783b */ /* 0x000f220000000200 */
        /* <DEDUP_REMOVED lines=68> */
[----:B------:R-:W-:Y:S01]  /*6dd0*/  FADD.FTZ R8, -R149, R8 ;  /* 0x0000000895087221 */ /* 0x000fe20000010100 */
[----:B------:R-:W1:Y:S01]  /*6de0*/  LDSM.16.M88.4 R144, [R177+0x13400] ;  /* 0x01340000b190783b */ /* 0x000e620000000200 */
[C---:B------:R-:W-:Y:S01]  /*6df0*/  FADD.FTZ R10, -R148.reuse, R10 ;  /* 0x0000000a940a7221 */ /* 0x040fe20000010100 */
[----:B------:R-:W-:Y:S01]  /*6e00*/  FADD.FTZ R11, -R148, R11 ;  /* 0x0000000b940b7221 */ /* 0x000fe20000010100 */
[----:B------:R-:W-:Y:S01]  /*6e10*/  FMUL.FTZ R132, R216, R7 ;  /* 0x00000007d8847220 */ /* 0x000fe20000410000 */
[----:B------:R-:W-:Y:S01]  /*6e20*/  FMUL.FTZ R6, R211, R8 ;  /* 0x00000008d3067220 */ /* 0x000fe20000410000 */
[----:B------:R-:W-:Y:S01]  /*6e30*/  FADD.FTZ R14, -R148, R14 ;  /* 0x0000000e940e7221 */ /* 0x000fe20000010100 */
[----:B------:R-:W-:Y:S01]  /*6e40*/  FADD.FTZ R9, -R149, R9 ;  /* 0x0000000995097221 */ /* 0x000fe20000010100 */
[----:B------:R-:W-:Y:S01]  /*6e50*/  FMUL.FTZ R8, R191, R10 ;  /* 0x0000000abf087220 */ /* 0x000fe20000410000 */
[----:B------:R-:W-:Y:S01]  /*6e60*/  FMUL.FTZ R7, R190, R11 ;  /* 0x0000000bbe077220 */ /* 0x000fe20000410000 */
        /* <DEDUP_REMOVED lines=14> */
[----:B------:R-:W-:Y:S01]  /*6f50*/  FMUL.FTZ R7, R160, R7 ;  /* 0x00000007a0077220 */ /* 0x000fe20000410000 */
[C---:B------:R-:W-:Y:S01]  /*6f60*/  FADD.FTZ R16, -R150.reuse, R16 ;  /* 0x0000001096107221 */ /* 0x040fe20000010100 */
[----:B------:R-:W-:Y:S01]  /*6f70*/  FADD.FTZ R17, -R150, R17 ;  /* 0x0000001196117221 */ /* 0x000fe20000010100 */
[C---:B------:R-:W-:Y:S01]  /*6f80*/  FADD.FTZ R18, -R151.reuse, R18 ;  /* 0x0000001297127221 */ /* 0x040fe20000010100 */
[----:B------:R-:W-:Y:S01]  /*6f90*/  FADD.FTZ R19, -R151, R19 ;  /* 0x0000001397137221 */ /* 0x000fe20000010100 */
[----:B------:R-:W-:Y:S01]  /*6fa0*/  F2FP.F16.F32.PACK_AB R132, R132, R4 ;  /* 0x000000048484723e */ /* 0x000fe200000000ff */
[----:B------:R-:W-:Y:S01]  /*6fb0*/  FMUL.FTZ R6, R158, R6 ;  /* 0x000000069e067220 */ /* 0x000fe20000410000 */
        /* <DEDUP_REMOVED lines=10> */
[-C--:B-1----:R-:W-:Y:S03]  /*7060*/  HMMA.16816.F32 R20, R140, R144.reuse, R20 ;  /* 0x000000908c14723c */ /* 0x082fe60000001814 */
[----:B------:R-:W-:Y:S01]  /*7070*/  F2FP.F16.F32.PACK_AB R17, R5, R6 ;  /* 0x000000060511723e */ /* 0x000fe200000000ff */
[----:B------:R-:W-:Y:S01]  /*7080*/  FMUL.FTZ R6, R162, R9 ;  /* 0x00000009a2067220 */ /* 0x000fe20000410000 */
[----:B------:R-:W-:Y:S01]  /*7090*/  F2FP.F16.F32.PACK_AB R15, R15, R4 ;  /* 0x000000040f0f723e */ /* 0x000fe200000000ff */
[C---:B------:R-:W-:Y:S05]  /*70a0*/  HMMA.16816.F32 R24, R136.reuse, R144, R24 ;  /* 0x000000908818723c */ /* 0x040fea0000001818 */
[----:B------:R-:W-:Y:S01]  /*70b0*/  F2FP.F16.F32.PACK_AB R14, R14, R0 ;  /* 0x000000000e0e723e */ /* 0x000fe200000000ff */
[-C--:B------:R-:W-:Y:S05]  /*70c0*/  HMMA.16816.F32 R28, R136, R146.reuse, R28 ;  /* 0x00000092881c723c */ /* 0x080fea000000181c */
[----:B------:R-:W-:Y:S01]  /*70d0*/  FMUL.FTZ R13, R165, R13 ;  /* 0x0000000da50d7220 */ /* 0x000fe20000410000 */
[----:B------:R-:W-:Y:S05]  /*70e0*/  HMMA.16816.F32 R32, R140, R146, R32 ;  /* 0x000000928c20723c */ /* 0x000fea0000001820 */
[----:B------:R-:W-:Y:S01]  /*70f0*/  FMUL.FTZ R5, R171, R18 ;  /* 0x00000012ab057220 */ /* 0x000fe20000410000 */
[C---:B------:R-:W-:Y:S01]  /*7100*/  FADD.FTZ R20, -R150.reuse, R20 ;  /* 0x0000001496147221 */ /* 0x040fe20000010100 */
        /* <DEDUP_REMOVED lines=37> */
[----:B------:R-:W-:Y:S01]  /*7360*/  IADD3 R161, R204, 0x40, RZ ;  /* 0x00000040cca17810 */ /* 0x000fe20007ffe0ff */
[----:B------:R-:W-:Y:S01]  /*7370*/  FMUL.FTZ R9, R237, R33 ;  /* 0x00000021ed097220 */ /* 0x000fe20000410000 */
[----:B------:R-:W-:Y:S01]  /*7380*/  FMUL.FTZ R20, R236, R34 ;  /* 0x00000022ec147220 */ /* 0x000fe20000410000 */
[----:B------:R-:W-:Y:S01]  /*7390*/  IADD3 R160, R204, 0x20, RZ ;  /* 0x00000020cca07810 */ /* 0x000fe20007ffe0ff */
        /* <DEDUP_REMOVED lines=69> */
.L_x_1249:
        /* <DEDUP_REMOVED lines=123> */
.L_x_1250:
        /* <DEDUP_REMOVED lines=442> */
.L_x_1252:
[----:B------:R-:W-:Y:S01]  /*9b40*/  @UP0 UIADD3 UR5, UR45, UR48, URZ ;  /* 0x000000302d050290 */ /* 0x000fe2000fffe03f */
[----:B-1----:R-:W-:Y:S01]  /*9b50*/  LEA R0, R247, UR4, 0x1 ;  /* 0x00000004f7007c11 */ /* 0x002fe2000f8e08ff */
        /* <DEDUP_REMOVED lines=17> */
.L_x_1253:
        /* <DEDUP_REMOVED lines=50> */
.L_x_1255:
[----:B------:R-:W-:Y:S05]  /*9f90*/  BSYNC B0 ;  /* 0x0000000000007941 */ /* 0x000fea0003800000 */
.L_x_1254:
        /* <DEDUP_REMOVED lines=20> */
.L_x_1257:
[----:B------:R-:W-:Y:S05]  /*a0e0*/  BSYNC B0 ;  /* 0x0000000000007941 */ /* 0x000fea0003800000 */
.L_x_1256:
[----:B------:R-:W-:Y:S01]  /*a0f0*/  UIMAD UR5, UR5, UR12, URZ ;  /* 0x0000000c050572a4 */ /* 0x000fe2000f8e023f */
[----:B------:R-:W-:Y:S01]  /*a100*/  IMAD.U32 R3, RZ, RZ, UR12 ;  /* 0x0000000cff037e24 */ /* 0x000fe2000f8e00ff */
[----:B--2---:R-:W2:Y:S01]  /*a110*/  LDS.128 R20, [R0+0xf000] ;  /* 0x00f0000000147984 */ /* 0x004ea20000000c00 */
[----:B------:R-:W-:Y:S01]  /*a120*/  USHF.R.S32.HI UR8, URZ, 0x1f, UR58 ;  /* 0x0000001f3f087899 */ /* 0x000fe2000801143a */
[----:B------:R-:W-:Y:S01]  /*a130*/  BSSY B0, `(.L_x_1258) ;  /* 0x000001f000007945 */ /* 0x000fe20003800000 */
[----:B------:R-:W-:Y:S01]  /*a140*/  UIMAD UR5, UR46, UR13, UR5 ;  /* 0x0000000d2e0572a4 */ /* 0x000fe2000f8e0205 */
[----:B------:R-:W-:Y:S01]  /*a150*/  IMAD.WIDE.U32 R6, R3, UR46, R6 ;  /* 0x0000002e03067c25 */ /* 0x000fe2000f8e0006 */
[----:B------:R-:W2:Y:S01]  /*a160*/  LDS.128 R16, [R0+0x11000] ;  /* 0x0110000000107984 */ /* 0x000ea20000000c00 */
[----:B------:R-:W-:-:S03]  /*a170*/  ULDC.64 UR6, c[0x0][0x470] ;  /* 0x00011c0000067ab9 */ /* 0x000fc60000000a00 */
[----:B------:R1:W2:Y:S01]  /*a180*/  LDS.128 R12, [R0+0x13000] ;  /* 0x01300000000c7984 */ /* 0x0002a20000000c00 */
[----:B------:R-:W-:Y:S01]  /*a190*/  IADD3 R6, P0, R6, UR14, RZ ;  /* 0x0000000e06067c10 */ /* 0x000fe2000ff1e0ff */
        /* <DEDUP_REMOVED lines=24> */
.L_x_1259:
[----:B------:R-:W-:Y:S05]  /*a320*/  BSYNC B0 ;  /* 0x0000000000007941 */ /* 0x000fea0003800000 */
.L_x_1258:
        /* <DEDUP_REMOVED lines=18> */
.L_x_1233:
[----:B------:R-:W-:Y:S05]  /*a450*/  BSYNC B1 ;  /* 0x0000000000017941 */ /* 0x000fea0003800000 */
.L_x_1219:
        /* <DEDUP_REMOVED lines=8> */
.L_x_1260:
[----:B------:R-:W-:Y:S05]  /*a4e0*/  EXIT ;  /* 0x000000000000794d */ /* 0x000fea0003800000 */
.L_x_1262:
        /* <DEDUP_REMOVED lines=9> */
.L_x_1316:


//--------------------- .text._ZN5flash25flash_bwd_dot_do_o_kernelILb0E23Flash_bwd_kernel_traitsILi96ELi64ELi128ELi8ELi2ELi4ELi4ELb0ELb0EN7cutlass6half_tE19Flash_kernel_traitsILi96ELi64ELi128ELi8ES3_EEEEvNS_16Flash_bwd_paramsE --------------------------
	.section	.text._ZN5flash25flash_bwd_dot_do_o_kernelILb0E23Flash_bwd_kernel_traitsILi96ELi64ELi128ELi8ELi2ELi4ELi4ELb0ELb0EN7cutlass6half_tE19Flash_kernel_traitsILi96ELi64ELi128ELi8ES3_EEEEvNS_16Flash_bwd_paramsE,"ax",@progbits
	.align	128
        .global         _ZN5flash25flash_bwd_dot_do_o_kernelILb0E23Flash_bwd_kernel_traitsILi96ELi64ELi128ELi8ELi2ELi4ELi4ELb0ELb0EN7cutlass6half_tE19Flash_kernel_traitsILi96ELi64ELi128ELi8ES3_EEEEvNS_16Flash_bwd_paramsE
        .type           _ZN5flash25flash_bwd_dot_do_o_kernelILb0E23Flash_bwd_kernel_traitsILi96ELi64ELi128ELi8ELi2ELi4ELi4ELb0ELb0EN7cutlass6half_tE19Flash_kernel_traitsILi96ELi64ELi128ELi8ES3_EEEEvNS_16Flash_bwd_paramsE,@function
        .size           _ZN5flash25flash_bwd_dot_do_o_kernelILb0E23Flash_bwd_kernel_traitsILi96ELi64ELi128ELi8ELi2ELi4ELi4ELb0ELb0EN7cutlass6half_tE19Flash_kernel_traitsILi96ELi64ELi128ELi8ES3_EEEEvNS_16Flash_bwd_paramsE,(.L_x_1317 - _ZN5flash25flash_bwd_dot_do_o_kernelILb0E23Flash_bwd_kernel_traitsILi96ELi64ELi128ELi8ELi2ELi4ELi4ELb0ELb0EN7cutlass6half_tE19Flash_kernel_traitsILi96ELi64ELi128ELi8ES3_EEEEvNS_16Flash_bwd_paramsE)
        .other          _ZN5flash25flash_bwd_dot_do_o_kernelILb0E23Flash_bwd_kernel_traitsILi96ELi64ELi128ELi8ELi2ELi4ELi4ELb0ELb0EN7cutlass6half_tE19Flash_kernel_traitsILi96ELi64ELi128ELi8ES3_EEEEvNS_16Flash_bwd_paramsE,@"STO_CUDA_ENTRY STV_DEFAULT"
_ZN5flash25flash_bwd_dot_do_o_kernelILb0E23Flash_bwd_kernel_traitsILi96ELi64ELi128ELi8ELi2ELi4ELi4ELb0ELb0EN7cutlass6half_tE19Flash_kernel_traitsILi96ELi64ELi128ELi8ES3_EEEEvNS_16Flash_bwd_paramsE:
.text._ZN5flash25flash_bwd_dot_do_o_kernelILb0E23Flash_bwd_kernel_traitsILi96ELi64ELi128ELi8ELi2ELi4ELi4ELb0ELb0EN7cutlass6half_tE19Flash_kernel_traitsILi96ELi64ELi128ELi8ES3_EEEEvNS_16Flash_bwd_paramsE:
        /* <DEDUP_REMOVED lines=52> */
.L_x_1263:
[----:B------:R-:W0:Y:S08]  /*0340*/  LDC R2, c[0x0][0x270] ;  /* 0x00009c00ff027b82 */ /* 0x000e300000000800 */
[----:B------:R-:W1:Y:S01]  /*0350*/  LDC R4, c[0x0][0x2d4] ;  /* 0x0000b500ff047b82 */ /* 0x000e620000000800 */
[----:B0-----:R-:W-:-:S04]  /*0360*/  IMAD R39, R9, R2, UR5 ;  /* 0x0000000509277e24 */ /* 0x001fc8000f8e0202 */
[----:B-1----:R-:W-:-:S07]  /*0370*/  IMAD R39, R39, R4, RZ ;  /* 0x0000000427277224 */ /* 0x002fce00078e02ff */
.L_x_1264:
        /* <DEDUP_REMOVED lines=49> */
.L_x_1266:
[----:B------:R-:W-:Y:S05]  /*0690*/  BSYNC B0 ;  /* 0x0000000000007941 */ /* 0x000fea0003800000 */
.L_x_1265:
        /* <DEDUP_REMOVED lines=44> */
.L_x_1268:
[----:B------:R-:W-:Y:S05]  /*0960*/  BSYNC B0 ;  /* 0x0000000000007941 */ /* 0x000fea0003800000 */
.L_x_1267:
        /* <DEDUP_REMOVED lines=90> */
.L_x_1269:
        /* <DEDUP_REMOVED lines=15> */
.L_x_1317:


//--------------------- .text._ZN5flash25flash_bwd_dot_do_o_kernelILb1E23Flash_bwd_kernel_traitsILi96ELi64ELi128ELi8ELi2ELi4ELi4ELb0ELb0EN7cutlass6half_tE19Flash_kernel_traitsILi96ELi64ELi128ELi8ES3_EEEEvNS_16Flash_bwd_paramsE --------------------------
	.section	.text._ZN5flash25flash_bwd_dot_do_o_kernelILb1E23Flash_bwd_kernel_traitsILi96ELi64ELi128ELi8ELi2ELi4ELi4ELb0ELb0EN7cutlass6half_tE19Flash_kernel_traitsILi96ELi64ELi128ELi8ES3_EEEEvNS_16Flash_bwd_paramsE,"ax",@progbits
	.align	128
        .global         _ZN5flash25flash_bwd_dot_do_o_kernelILb1E23Flash_bwd_kernel_traitsILi96ELi64ELi128ELi8ELi2ELi4ELi4ELb0ELb0EN7cutlass6half_tE19Flash_kernel_traitsILi96ELi64ELi128ELi8ES3_EEEEvNS_16Flash_bwd_paramsE
        .type           _ZN5flash25flash_bwd_dot_do_o_kernelILb1E23Flash_bwd_kernel_traitsILi96ELi64ELi128ELi8ELi2ELi4ELi4ELb0ELb0EN7cutlass6half_tE19Flash_kernel_traitsILi96ELi64ELi128ELi8ES3_EEEEvNS_16Flash_bwd_paramsE,@function
        .size           _ZN5flash25flash_bwd_dot_do_o_kernelILb1E23Flash_bwd_kernel_traitsILi96ELi64ELi128ELi8ELi2ELi4ELi4ELb0ELb0EN7cutlass6half_tE19Flash_kernel_traitsILi96ELi64ELi128ELi8ES3_EEEEvNS_16Flash_bwd_paramsE,(.L_x_1318 - _ZN5flash25flash_bwd_dot_do_o_kernelILb1E23Flash_bwd_kernel_traitsILi96ELi64ELi128ELi8ELi2ELi4ELi4ELb0ELb0EN7cutlass6half_tE19Flash_kernel_traitsILi96ELi64ELi128ELi8ES3_EEEEvNS_16Flash_bwd_paramsE)
        .other          _ZN5flash25flash_bwd_dot_do_o_kernelILb1E23Flash_bwd_kernel_traitsILi96ELi64ELi128ELi8ELi2ELi4ELi4ELb0ELb0EN7cutlass6half_tE19Flash_kernel_traitsILi96ELi64ELi128ELi8ES3_EEEEvNS_16Flash_bwd_paramsE,@"STO_CUDA_ENTRY STV_DEFAULT"
_ZN5flash25flash_bwd_dot_do_o_kernelILb1E23Flash_bwd_kernel_traitsILi96ELi64ELi128ELi8ELi2ELi4ELi4ELb0ELb0EN7cutlass6half_tE19Flash_kernel_traitsILi96ELi64ELi128ELi8ES3_EEEEvNS_16Flash_bwd_paramsE:
.text._ZN5flash25flash_bwd_dot_do_o_kernelILb1E23Flash_bwd_kernel_traitsILi96ELi64ELi128ELi8ELi2ELi4ELi4ELb0ELb0EN7cutlass6half_tE19Flash_kernel_traitsILi96ELi64ELi128ELi8ES3_EEEEvNS_16Flash_bwd_paramsE:
        /* <DEDUP_REMOVED lines=60> */
.L_x_1270:
        /* <DEDUP_REMOVED lines=27> */
.L_x_1271:
[----:B------:R-:W-:-:S04]  /*0570*/  IMAD R3, R3, R13, R6 ;  /* 0x0000000d03037224 */ /* 0x000fc800078e0206 */
[----:B------:R-:W-:-:S07]  /*0580*/  IMAD R42, R3, R42, RZ ;  /* 0x0000002a032a7224 */ /* 0x000fce00078e02ff */
.L_x_1272:
        /* <DEDUP_REMOVED lines=61> */
.L_x_1274:
[----:B------:R-:W-:Y:S05]  /*0960*/  BSYNC B0 ;  /* 0x0000000000007941 */ /* 0x000fea0003800000 */
.L_x_1273:
        /* <DEDUP_REMOVED lines=42> */
.L_x_1276:
[----:B------:R-:W-:Y:S05]  /*0c10*/  BSYNC B0 ;  /* 0x0000000000007941 */ /* 0x000fea0003800000 */
.L_x_1275:
        /* <DEDUP_REMOVED lines=95> */
.L_x_1277:
        /* <DEDUP_REMOVED lines=15> */
.L_x_1318:


//--------------------- .nv.shared._ZN5flash44flash_bwd_dq_dk_dv_loop_seqk_parallel_kernelI23Flash_bwd_kernel_traitsILi96ELi64ELi128ELi8ELi2ELi4ELi4ELb1ELb0EN7cutlass6half_tE19Flash_kernel_traitsILi96ELi64ELi128ELi8ES3_EELb0ELb0ELb0ELb0ELb0ELb1ELb0EEEvNS_16Flash_bwd_paramsE --------------------------
	.section	.nv.shared._ZN5flash44flash_bwd_dq_dk_dv_loop_seqk_parallel_kernelI23Flash_bwd_kernel_traitsILi96ELi64ELi128ELi8ELi2ELi4ELi4ELb1ELb0EN7cutlass6half_tE19Flash_kernel_traitsILi96ELi64ELi128ELi8ES3_EELb0ELb0ELb0ELb0ELb0ELb1ELb0EEEvNS_16Flash_bwd_paramsE,"aw",@nobits
	.sectionflags	@""
	.align	16
	.zero		1024


//--------------------- .nv.shared.reserved.0     --------------------------
	.section	.nv.shared.reserved.0,"aw",@nobits
	.weak		__nv_reservedSMEM_offset_0_alias
	.size		__nv_reservedSMEM_offset_0_alias, 0, 0
	.other		__nv_reservedSMEM_offset_0_alias,@"STO_CUDA_RESERVED_SHARED STV_DEFAULT"
__nv_reservedSMEM_offset_0_alias:
	.zero		0


//--------------------- .nv.global                --------------------------
	.section	.nv.global,"aw",@nobits
.nv.global:
	.type		_ZN65_INTERNAL_d347571c_29_flash_bwd_hdim96_fp16_sm80_cu_ea41c527_36584cute1_E,@object
	.size		_ZN65_INTERNAL_d347571c_29_flash_bwd_hdim96_fp16_sm80_cu_ea41c527_36584cute1_E,(_ZN65_INTERNAL_d347571c_29_flash_bwd_hdim96_fp16_sm80_cu_ea41c527_36584cuda3std3__45__cpo6cbeginE - _ZN65_INTERNAL_d347571c_29_flash_bwd_hdim96_fp16_sm80_cu_ea41c527_36584cute1_E)
_ZN65_INTERNAL_d347571c_29_flash_bwd_hdim96_fp16_sm80_cu_ea41c527_36584cute1_E:
	.zero		1
	.type		_ZN65_INTERNAL_d347571c_29_flash_bwd_hdim96_fp16_sm80_cu_ea41c527_36584cuda3std3__45__cpo6cbeginE,@object
	.size		_ZN65_INTERNAL_d347571c_29_flash_bwd_hdim96_fp16_sm80_cu_ea41c527_36584cuda3std3__45__cpo6cbeginE,(_ZN65_INTERNAL_d347571c_29_flash_bwd_hdim96_fp16_sm80_cu_ea41c527_36584cuda3std3__48in_placeE - _ZN65_INTERNAL_d347571c_29_flash_bwd_hdim96_fp16_sm80_cu_ea41c527_36584cuda3std3__45__cpo6cbeginE)
_ZN65_INTERNAL_d347571c_29_flash_bwd_hdim96_fp16_sm80_cu_ea41c527_36584cuda3std3__45__cpo6cbeginE:
	.zero		1
	.type		_ZN65_INTERNAL_d347571c_29_flash_bwd_hdim96_fp16_sm80_cu_ea41c527_36584cuda3std3__48in_placeE,@object
	.size		_ZN65_INTERNAL_d347571c_29_flash_bwd_hdim96_fp16_sm80_cu_ea41c527_36584cuda3std3__48in_placeE,(_ZN65_INTERNAL_d347571c_29_flash_bwd_hdim96_fp16_sm80_cu_ea41c527_36584cuda3std6ranges3__45__cpo9iter_moveE - _ZN65_INTERNAL_d347571c_29_flash_bwd_hdim96_fp16_sm80_cu_ea41c527_36584cuda3std3__48in_placeE)
_ZN65_INTERNAL_d347571c_29_flash_bwd_hdim96_fp16_sm80_cu_ea41c527_36584cuda3std3__48in_placeE:
	.zero		1
	.type		_ZN65_INTERNAL_d347571c_29_flash_bwd_hdim96_fp16_sm80_cu_ea41c527_36584cuda3std6ranges3__45__cpo9iter_moveE,@object
	.size		_ZN65_INTERNAL_d347571c_29_flash_bwd_hdim96_fp16_sm80_cu_ea41c527_36584cuda3std6ranges3__45__cpo9iter_moveE,(_ZN65_INTERNAL_d347571c_29_flash_bwd_hdim96_fp16_sm80_cu_ea41c527_36584cuda3std3__45__cpo5beginE - _ZN65_INTERNAL_d347571c_29_flash_bwd_hdim96_fp16_sm80_cu_ea41c527_36584cuda3std6ranges3__45__cpo9iter_moveE)
_ZN65_INTERNAL_d347571c_29_flash_bwd_hdim96_fp16_sm80_cu_ea41c527_36584cuda3std6ranges3__45__cpo9iter_moveE:
	.zero		1
	.type		_ZN65_INTERNAL_d347571c_29_flash_bwd_hdim96_fp16_sm80_cu_ea41c527_36584cuda3std3__45__cpo5beginE,@object
	.size		_ZN65_INTERNAL_d347571c_29_flash_bwd_hdim96_fp16_sm80_cu_ea41c527_36584cuda3std3__45__cpo5beginE,(_ZN65_INTERNAL_d347571c_29_flash_bwd_hdim96_fp16_sm80_cu_ea41c527_36584cuda3std3__467_GLOBAL__N__d347571c_29_flash_bwd_hdim96_fp16_sm80_cu_ea41c527_36586ignoreE - _ZN65_INTERNAL_d347571c_29_flash_bwd_hdim96_fp16_sm80_cu_ea41c527_36584cuda3std3__45__cpo5beginE)
_ZN65_INTERNAL_d347571c_29_flash_bwd_hdim96_fp16_sm80_cu_ea41c527_36584cuda3std3__45__cpo5beginE:
	.zero		1
	.type		_ZN65_INTERNAL_d347571c_29_flash_bwd_hdim96_fp16_sm80_cu_ea41c527_36584cuda3std3__467_GLOBAL__N__d347571c_29_flash_bwd_hdim96_fp16_sm80_cu_ea41c527_36586ignoreE,@object
	.size		_ZN65_INTERNAL_d347571c_29_flash_bwd_hdim96_fp16_sm80_cu_ea41c527_36584cuda3std3__467_GLOBAL__N__d347571c_29_flash_bwd_hdim96_fp16_sm80_cu_ea41c527_36586ignoreE,(_ZN65_INTERNAL_d347571c_29_flash_bwd_hdim96_fp16_sm80_cu_ea41c527_36584cute7productE - _ZN65_INTERNAL_d347571c_29_flash_bwd_hdim96_fp16_sm80_cu_ea41c527_36584cuda3std3__467_GLOBAL__N__d347571c_29_flash_bwd_hdim96_fp16_sm80_cu_ea41c527_36586ignoreE)
_ZN65_INTERNAL_d347571c_29_flash_bwd_hdim96_fp16_sm80_cu_ea41c527_36584cuda3std3__467_GLOBAL__N__d347571c_29_flash_bwd_hdim96_fp16_sm80_cu_ea41c527_36586ignoreE:
	.zero		1
	.type		_ZN65_INTERNAL_d347571c_29_flash_bwd_hdim96_fp16_sm80_cu_ea41c527_36584cute7productE,@object
	.size		_ZN65_INTERNAL_d347571c_29_flash_bwd_hdim96_fp16_sm80_cu_ea41c527_36584cute7productE,(_ZN65_INTERNAL_d347571c_29_flash_bwd_hdim96_fp16_sm80_cu_ea41c527_36584cuda3std3__45__cpo3endE - _ZN65_INTERNAL_d347571c_29_flash_bwd_hdim96_fp16_sm80_cu_ea41c527_36584cute7productE)
_ZN65_INTERNAL_d347571c_29_flash_bwd_hdim96_fp16_sm80_cu_ea41c527_36584cute7productE:
	.zero		1
	.type		_ZN65_INTERNAL_d347571c_29_flash_bwd_hdim96_fp16_sm80_cu_ea41c527_36584cuda3std3__45__cpo3endE,@object
	.size		_ZN65_INTERNAL_d347571c_29_flash_bwd_hdim96_fp16_sm80_cu_ea41c527_36584cuda3std3__45__cpo3endE,(_ZN65_INTERNAL_d347571c_29_flash_bwd_hdim96_fp16_sm80_cu_ea41c527_36584cuda3std3__419piecewise_constructE - _ZN65_INTERNAL_d347571c_29_flash_bwd_hdim96_fp16_sm80_cu_ea41c527_36584cuda3std3__45__cpo3endE)
_ZN65_INTERNAL_d347571c_29_flash_bwd_hdim96_fp16_sm80_cu_ea41c527_36584cuda3std3__45__cpo3endE:
	.zero		1
	.type		_ZN65_INTERNAL_d347571c_29_flash_bwd_hdim96_fp16_sm80_cu_ea41c527_36584cuda3std3__419piecewise_constructE,@object
	.size		_ZN65_INTERNAL_d347571c_29_flash_bwd_hdim96_fp16_sm80_cu_ea41c527_36584cuda3std3__419piecewise_constructE,(_ZN65_INTERNAL_d347571c_29_flash_bwd_hdim96_fp16_sm80_cu_ea41c527_36584cuda3std3__45__cpo4cendE - _ZN65_INTERNAL_d347571c_29_flash_bwd_hdim96_fp16_sm80_cu_ea41c527_36584cuda3std3__419piecewise_constructE)
_ZN65_INTERNAL_d347571c_29_flash_bwd_hdim96_fp16_sm80_cu_ea41c527_36584cuda3std3__419piecewise_constructE:
	.zero		1
	.type		_ZN65_INTERNAL_d347571c_29_flash_bwd_hdim96_fp16_sm80_cu_ea41c527_36584cuda3std3__45__cpo4cendE,@object
	.size		_ZN65_INTERNAL_d347571c_29_flash_bwd_hdim96_fp16_sm80_cu_ea41c527_36584cuda3std3__45__cpo4cendE,(_ZN65_INTERNAL_d347571c_29_flash_bwd_hdim96_fp16_sm80_cu_ea41c527_36584cuda3std6ranges3__45__cpo4swapE - _ZN65_INTERNAL_d347571c_29_flash_bwd_hdim96_fp16_sm80_cu_ea41c527_36584cuda3std3__45__cpo4cendE)
_ZN65_INTERNAL_d347571c_29_flash_bwd_hdim96_fp16_sm80_cu_ea41c527_36584cuda3std3__45__cpo4cendE:
	.zero		1
	.type		_ZN65_INTERNAL_d347571c_29_flash_bwd_hdim96_fp16_sm80_cu_ea41c527_36584cuda3std6ranges3__45__cpo4swapE,@object
	.size		_ZN65_INTERNAL_d347571c_29_flash_bwd_hdim96_fp16_sm80_cu_ea41c527_36584cuda3std6ranges3__45__cpo4swapE,(.L_7 - _ZN65_INTERNAL_d347571c_29_flash_bwd_hdim96_fp16_sm80_cu_ea41c527_36584cuda3std6ranges3__45__cpo4swapE)
_ZN65_INTERNAL_d347571c_29_flash_bwd_hdim96_fp16_sm80_cu_ea41c527_36584cuda3std6ranges3__45__cpo4swapE:
	.zero		1
.L_7:


//--------------------- .nv.shared._ZN5flash44flash_bwd_dq_dk_dv_loop_seqk_parallel_kernelI23Flash_bwd_kernel_traitsILi96ELi64ELi128ELi8ELi2ELi4ELi4ELb1ELb0EN7cutlass6half_tE19Flash_kernel_traitsILi96ELi64ELi128ELi8ES3_EELb0ELb0ELb0ELb0ELb0ELb0ELb0EEEvNS_16Flash_bwd_paramsE --------------------------
	.section	.nv.shared._ZN5flash44flash_bwd_dq_dk_dv_loop_seqk_parallel_kernelI23Flash_bwd_kernel_traitsILi96ELi64ELi128ELi8ELi2ELi4ELi4ELb1ELb0EN7cutlass6half_tE19Flash_kernel_traitsILi96ELi64ELi128ELi8ES3_EELb0ELb0ELb0ELb0ELb0ELb0ELb0EEEvNS_16Flash_bwd_paramsE,"aw",@nobits
	.sectionflags	@""
	.align	16
	.zero		1024


//--------------------- .nv.shared._ZN5flash44flash_bwd_dq_dk_dv_loop_seqk_parallel_kernelI23Flash_bwd_kernel_traitsILi96ELi64ELi128ELi8ELi2ELi4ELi4ELb1ELb0EN7cutlass6half_tE19Flash_kernel_traitsILi96ELi64ELi128ELi8ES3_EELb0ELb0ELb1ELb0ELb0ELb0ELb0EEEvNS_16Flash_bwd_paramsE --------------------------
	.section	.nv.shared._ZN5flash44flash_bwd_dq_dk_dv_loop_seqk_parallel_kernelI23Flash_bwd_kernel_traitsILi96ELi64ELi128ELi8ELi2ELi4ELi4ELb1ELb0EN7cutlass6half_tE19Flash_kernel_traitsILi96ELi64ELi128ELi8ES3_EELb0ELb0ELb1ELb0ELb0ELb0ELb0EEEvNS_16Flash_bwd_paramsE,"aw",@nobits
	.sectionflags	@""
	.align	16
	.zero		1024


//--------------------- .nv.shared._ZN5flash44flash_bwd_dq_dk_dv_loop_seqk_parallel_kernelI23Flash_bwd_kernel_traitsILi96ELi64ELi128ELi8ELi2ELi4ELi4ELb1ELb0EN7cutlass6half_tE19Flash_kernel_traitsILi96ELi64ELi128ELi8ES3_EELb0ELb0ELb0ELb0ELb1ELb1ELb0EEEvNS_16Flash_bwd_paramsE --------------------------
	.section	.nv.shared._ZN5flash44flash_bwd_dq_dk_dv_loop_seqk_parallel_kernelI23Flash_bwd_kernel_traitsILi96ELi64ELi128ELi8ELi2ELi4ELi4ELb1ELb0EN7cutlass6half_tE19Flash_kernel_traitsILi96ELi64ELi128ELi8ES3_EELb0ELb0ELb0ELb0ELb1ELb1ELb0EEEvNS_16Flash_bwd_paramsE,"aw",@nobits
	.sectionflags	@""
	.align	16
	.zero		1024


//--------------------- .nv.shared._ZN5flash44flash_bwd_dq_dk_dv_loop_seqk_parallel_kernelI23Flash_bwd_kernel_traitsILi96ELi64ELi128ELi8ELi2ELi4ELi4ELb1ELb0EN7cutlass6half_tE19Flash_kernel_traitsILi96ELi64ELi128ELi8ES3_EELb0ELb0ELb0ELb1ELb0ELb0ELb0EEEvNS_16Flash_bwd_paramsE --------------------------
	.section	.nv.shared._ZN5flash44flash_bwd_dq_dk_dv_loop_seqk_parallel_kernelI23Flash_bwd_kernel_traitsILi96ELi64ELi128ELi8ELi2ELi4ELi4ELb1ELb0EN7cutlass6half_tE19Flash_kernel_traitsILi96ELi64ELi128ELi8ES3_EELb0ELb0ELb0ELb1ELb0ELb0ELb0EEEvNS_16Flash_bwd_paramsE,"aw",@nobits
	.sectionflags	@""
	.align	16
	.zero		1024


//--------------------- .nv.shared._ZN5flash44flash_bwd_dq_dk_dv_loop_seqk_parallel_kernelI23Flash_bwd_kernel_traitsILi96ELi64ELi128ELi8ELi2ELi4ELi4ELb1ELb0EN7cutlass6half_tE19Flash_kernel_traitsILi96ELi64ELi128ELi8ES3_EELb0ELb0ELb1ELb0ELb0ELb1ELb0EEEvNS_16Flash_bwd_paramsE --------------------------
	.section	.nv.shared._ZN5flash44flash_bwd_dq_dk_dv_loop_seqk_parallel_kernelI23Flash_bwd_kernel_traitsILi96ELi64ELi128ELi8ELi2ELi4ELi4ELb1ELb0EN7cutlass6half_tE19Flash_kernel_traitsILi96ELi64ELi128ELi8ES3_EELb0ELb0ELb1ELb0ELb0ELb1ELb0EEEvNS_16Flash_bwd_paramsE,"aw",@nobits
	.sectionflags	@""
	.align	16
	.zero		1024


//--------------------- .nv.shared._ZN5flash44flash_bwd_dq_dk_dv_loop_seqk_parallel_kernelI23Flash_bwd_kernel_traitsILi96ELi64ELi128ELi8ELi2ELi4ELi4ELb1ELb0EN7cutlass6half_tE19Flash_kernel_traitsILi96ELi64ELi128ELi8ES3_EELb0ELb0ELb1ELb1ELb0ELb0ELb0EEEvNS_16Flash_bwd_paramsE --------------------------
	.section	.nv.shared._ZN5flash44flash_bwd_dq_dk_dv_loop_seqk_parallel_kernelI23Flash_bwd_kernel_traitsILi96ELi64ELi128ELi8ELi2ELi4ELi4ELb1ELb0EN7cutlass6half_tE19Flash_kernel_traitsILi96ELi64ELi128ELi8ES3_EELb0ELb0ELb1ELb1ELb0ELb0ELb0EEEvNS_16Flash_bwd_paramsE,"aw",@nobits
	.sectionflags	@""
	.align	16
	.zero		1024


//--------------------- .nv.shared._ZN5flash27flash_bwd_convert_dq_kernelI23Flash_bwd_kernel_traitsILi96ELi64ELi128ELi8ELi2ELi4ELi4ELb1ELb0EN7cutlass6half_tE19Flash_kernel_traitsILi96ELi64ELi128ELi8ES3_EEEEvNS_16Flash_bwd_paramsEi --------------------------
	.section	.nv.shared._ZN5flash27flash_bwd_convert_dq_kernelI23Flash_bwd_kernel_traitsILi96ELi64ELi128ELi8ELi2ELi4ELi4ELb1ELb0EN7cutlass6half_tE19Flash_kernel_traitsILi96ELi64ELi128ELi8ES3_EEEEvNS_16Flash_bwd_paramsEi,"aw",@nobits
	.sectionflags	@""
	.align	16
	.zero		1024


//--------------------- .nv.shared._ZN5flash44flash_bwd_dq_dk_dv_loop_seqk_parallel_kernelI23Flash_bwd_kernel_traitsILi96ELi64ELi128ELi8ELi2ELi4ELi4ELb1ELb0EN7cutlass6half_tE19Flash_kernel_traitsILi96ELi64ELi128ELi8ES3_EELb1ELb0ELb0ELb0ELb0ELb1ELb0EEEvNS_16Flash_bwd_paramsE --------------------------
	.section	.nv.shared._ZN5flash44flash_bwd_dq_dk_dv_loop_seqk_parallel_kernelI23Flash_bwd_kernel_traitsILi96ELi64ELi128ELi8ELi2ELi4ELi4ELb1ELb0EN7cutlass6half_tE19Flash_kernel_traitsILi96ELi64ELi128ELi8ES3_EELb1ELb0ELb0ELb0ELb0ELb1ELb0EEEvNS_16Flash_bwd_paramsE,"aw",@nobits
	.sectionflags	@""
	.align	16
	.zero		1024


//--------------------- .nv.shared._ZN5flash44flash_bwd_dq_dk_dv_loop_seqk_parallel_kernelI23Flash_bwd_kernel_traitsILi96ELi64ELi128ELi8ELi2ELi4ELi4ELb1ELb0EN7cutlass6half_tE19Flash_kernel_traitsILi96ELi64ELi128ELi8ES3_EELb0ELb0ELb0ELb0ELb0ELb1ELb1EEEvNS_16Flash_bwd_paramsE --------------------------
	.section	.nv.shared._ZN5flash44flash_bwd_dq_dk_dv_loop_seqk_parallel_kernelI23Flash_bwd_kernel_traitsILi96ELi64ELi128ELi8ELi2ELi4ELi4ELb1ELb0EN7cutlass6half_tE19Flash_kernel_traitsILi96ELi64ELi128ELi8ES3_EELb0ELb0ELb0ELb0ELb0ELb1ELb1EEEvNS_16Flash_bwd_paramsE,"aw",@nobits
	.sectionflags	@""
	.align	16
	.zero		1024


//--------------------- .nv.shared._ZN5flash44flash_bwd_dq_dk_dv_loop_seqk_parallel_kernelI23Flash_bwd_kernel_traitsILi96ELi64ELi128ELi8ELi2ELi4ELi4ELb1ELb0EN7cutlass6half_tE19Flash_kernel_traitsILi96ELi64ELi128ELi8ES3_EELb1ELb0ELb0ELb0ELb0ELb0ELb0EEEvNS_16Flash_bwd_paramsE --------------------------
	.section	.nv.shared._ZN5flash44flash_bwd_dq_dk_dv_loop_seqk_parallel_kernelI23Flash_bwd_kernel_traitsILi96ELi64ELi128ELi8ELi2ELi4ELi4ELb1ELb0EN7cutlass6half_tE19Flash_kernel_traitsILi96ELi64ELi128ELi8ES3_EELb1ELb0ELb0ELb0ELb0ELb0ELb0EEEvNS_16Flash_bwd_paramsE,"aw",@nobits
	.sectionflags	@""
	.align	16
	.zero		1024


//--------------------- .nv.shared._ZN5flash44flash_bwd_dq_dk_dv_loop_seqk_parallel_kernelI23Flash_bwd_kernel_traitsILi96ELi64ELi128ELi8ELi2ELi4ELi4ELb1ELb0EN7cutlass6half_tE19Flash_kernel_traitsILi96ELi64ELi128ELi8ES3_EELb0ELb0ELb0ELb0ELb0ELb0ELb1EEEvNS_16Flash_bwd_paramsE --------------------------
	.section	.nv.shared._ZN5flash44flash_bwd_dq_dk_dv_loop_seqk_parallel_kernelI23Flash_bwd_kernel_traitsILi96ELi64ELi128ELi8ELi2ELi4ELi4ELb1ELb0EN7cutlass6half_tE19Flash_kernel_traitsILi96ELi64ELi128ELi8ES3_EELb0ELb0ELb0ELb0ELb0ELb0ELb1EEEvNS_16Flash_bwd_paramsE,"aw",@nobits
	.sectionflags	@""
	.align	16
	.zero		1024


//--------------------- .nv.shared._ZN5flash44flash_bwd_dq_dk_dv_loop_seqk_parallel_kernelI23Flash_bwd_kernel_traitsILi96ELi64ELi128ELi8ELi2ELi4ELi4ELb1ELb0EN7cutlass6half_tE19Flash_kernel_traitsILi96ELi64ELi128ELi8ES3_EELb1ELb0ELb1ELb0ELb0ELb0ELb0EEEvNS_16Flash_bwd_paramsE --------------------------
	.section	.nv.shared._ZN5flash44flash_bwd_dq_dk_dv_loop_seqk_parallel_kernelI23Flash_bwd_kernel_traitsILi96ELi64ELi128ELi8ELi2ELi4ELi4ELb1ELb0EN7cutlass6half_tE19Flash_kernel_traitsILi96ELi64ELi128ELi8ES3_EELb1ELb0ELb1ELb0ELb0ELb0ELb0EEEvNS_16Flash_bwd_paramsE,"aw",@nobits
	.sectionflags	@""
	.align	16
	.zero		1024


//--------------------- .nv.shared._ZN5flash44flash_bwd_dq_dk_dv_loop_seqk_parallel_kernelI23Flash_bwd_kernel_traitsILi96ELi64ELi128ELi8ELi2ELi4ELi4ELb1ELb0EN7cutlass6half_tE19Flash_kernel_traitsILi96ELi64ELi128ELi8ES3_EELb0ELb0ELb1ELb0ELb0ELb0ELb1EEEvNS_16Flash_bwd_paramsE --------------------------
	.section	.nv.shared._ZN5flash44flash_bwd_dq_dk_dv_loop_seqk_parallel_kernelI23Flash_bwd_kernel_traitsILi96ELi64ELi128ELi8ELi2ELi4ELi4ELb1ELb0EN7cutlass6half_tE19Flash_kernel_traitsILi96ELi64ELi128ELi8ES3_EELb0ELb0ELb1ELb0ELb0ELb0ELb1EEEvNS_16Flash_bwd_paramsE,"aw",@nobits
	.sectionflags	@""
	.align	16
	.zero		1024


//--------------------- .nv.shared._ZN5flash44flash_bwd_dq_dk_dv_loop_seqk_parallel_kernelI23Flash_bwd_kernel_traitsILi96ELi64ELi128ELi8ELi2ELi4ELi4ELb1ELb0EN7cutlass6half_tE19Flash_kernel_traitsILi96ELi64ELi128ELi8ES3_EELb1ELb0ELb0ELb0ELb1ELb1ELb0EEEvNS_16Flash_bwd_paramsE --------------------------
	.section	.nv.shared._ZN5flash44flash_bwd_dq_dk_dv_loop_seqk_parallel_kernelI23Flash_bwd_kernel_traitsILi96ELi64ELi128ELi8ELi2ELi4ELi4ELb1ELb0EN7cutlass6half_tE19Flash_kernel_traitsILi96ELi64ELi128ELi8ES3_EELb1ELb0ELb0ELb0ELb1ELb1ELb0EEEvNS_16Flash_bwd_paramsE,"aw",@nobits
	.sectionflags	@""
	.align	16
	.zero		1024


//--------------------- .nv.shared._ZN5flash44flash_bwd_dq_dk_dv_loop_seqk_parallel_kernelI23Flash_bwd_kernel_traitsILi96ELi64ELi128ELi8ELi2ELi4ELi4ELb1ELb0EN7cutlass6half_tE19Flash_kernel_traitsILi96ELi64ELi128ELi8ES3_EELb0ELb0ELb0ELb0ELb1ELb1ELb1EEEvNS_16Flash_bwd_paramsE --------------------------
	.section	.nv.shared._ZN5flash44flash_bwd_dq_dk_dv_loop_seqk_parallel_kernelI23Flash_bwd_kernel_traitsILi96ELi64ELi128ELi8ELi2ELi4ELi4ELb1ELb0EN7cutlass6half_tE19Flash_kernel_traitsILi96ELi64ELi128ELi8ES3_EELb0ELb0ELb0ELb0ELb1ELb1ELb1EEEvNS_16Flash_bwd_paramsE,"aw",@nobits
	.sectionflags	@""
	.align	16
	.zero		1024


//--------------------- .nv.shared._ZN5flash44flash_bwd_dq_dk_dv_loop_seqk_parallel_kernelI23Flash_bwd_kernel_traitsILi96ELi64ELi128ELi8ELi2ELi4ELi4ELb1ELb0EN7cutlass6half_tE19Flash_kernel_traitsILi96ELi64ELi128ELi8ES3_EELb1ELb0ELb0ELb1ELb0ELb0ELb0EEEvNS_16Flash_bwd_paramsE --------------------------
	.section	.nv.shared._ZN5flash44flash_bwd_dq_dk_dv_loop_seqk_parallel_kernelI23Flash_bwd_kernel_traitsILi96ELi64ELi128ELi8ELi2ELi4ELi4ELb1ELb0EN7cutlass6half_tE19Flash_kernel_traitsILi96ELi64ELi128ELi8ES3_EELb1ELb0ELb0ELb1ELb0ELb0ELb0EEEvNS_16Flash_bwd_paramsE,"aw",@nobits
	.sectionflags	@""
	.align	16
	.zero		1024


//--------------------- .nv.shared._ZN5flash44flash_bwd_dq_dk_dv_loop_seqk_parallel_kernelI23Flash_bwd_kernel_traitsILi96ELi64ELi128ELi8ELi2ELi4ELi4ELb1ELb0EN7cutlass6half_tE19Flash_kernel_traitsILi96ELi64ELi128ELi8ES3_EELb0ELb0ELb0ELb1ELb0ELb0ELb1EEEvNS_16Flash_bwd_paramsE --------------------------
	.section	.nv.shared._ZN5flash44flash_bwd_dq_dk_dv_loop_seqk_parallel_kernelI23Flash_bwd_kernel_traitsILi96ELi64ELi128ELi8ELi2ELi4ELi4ELb1ELb0EN7cutlass6half_tE19Flash_kernel_traitsILi96ELi64ELi128ELi8ES3_EELb0ELb0ELb0ELb1ELb0ELb0ELb1EEEvNS_16Flash_bwd_paramsE,"aw",@nobits
	.sectionflags	@""
	.align	16
	.zero		1024


//--------------------- .nv.shared._ZN5flash44flash_bwd_dq_dk_dv_loop_seqk_parallel_kernelI23Flash_bwd_kernel_traitsILi96ELi64ELi128ELi8ELi2ELi4ELi4ELb1ELb0EN7cutlass6half_tE19Flash_kernel_traitsILi96ELi64ELi128ELi8ES3_EELb1ELb0ELb1ELb0ELb0ELb1ELb0EEEvNS_16Flash_bwd_paramsE --------------------------
	.section	.nv.shared._ZN5flash44flash_bwd_dq_dk_dv_loop_seqk_parallel_kernelI23Flash_bwd_kernel_traitsILi96ELi64ELi128ELi8ELi2ELi4ELi4ELb1ELb0EN7cutlass6half_tE19Flash_kernel_traitsILi96ELi64ELi128ELi8ES3_EELb1ELb0ELb1ELb0ELb0ELb1ELb0EEEvNS_16Flash_bwd_paramsE,"aw",@nobits
	.sectionflags	@""
	.align	16
	.zero		1024


//--------------------- .nv.shared._ZN5flash44flash_bwd_dq_dk_dv_loop_seqk_parallel_kernelI23Flash_bwd_kernel_traitsILi96ELi64ELi128ELi8ELi2ELi4ELi4ELb1ELb0EN7cutlass6half_tE19Flash_kernel_traitsILi96ELi64ELi128ELi8ES3_EELb0ELb0ELb1ELb0ELb0ELb1ELb1EEEvNS_16Flash_bwd_paramsE --------------------------
	.section	.nv.shared._ZN5flash44flash_bwd_dq_dk_dv_loop_seqk_parallel_kernelI23Flash_bwd_kernel_traitsILi96ELi64ELi128ELi8ELi2ELi4ELi4ELb1ELb0EN7cutlass6half_tE19Flash_kernel_traitsILi96ELi64ELi128ELi8ES3_EELb0ELb0ELb1ELb0ELb0ELb1ELb1EEEvNS_16Flash_bwd_paramsE,"aw",@nobits
	.sectionflags	@""
	.align	16
	.zero		1024


//--------------------- .nv.shared._ZN5flash44flash_bwd_dq_dk_dv_loop_seqk_parallel_kernelI23Flash_bwd_kernel_traitsILi96ELi64ELi128ELi8ELi2ELi4ELi4ELb1ELb0EN7cutlass6half_tE19Flash_kernel_traitsILi96ELi64ELi128ELi8ES3_EELb1ELb0ELb1ELb1ELb0ELb0ELb0EEEvNS_16Flash_bwd_paramsE --------------------------
	.section	.nv.shared._ZN5flash44flash_bwd_dq_dk_dv_loop_seqk_parallel_kernelI23Flash_bwd_kernel_traitsILi96ELi64ELi128ELi8ELi2ELi4ELi4ELb1ELb0EN7cutlass6half_tE19Flash_kernel_traitsILi96ELi64ELi128ELi8ES3_EELb1ELb0ELb1ELb1ELb0ELb0ELb0EEEvNS_16Flash_bwd_paramsE,"aw",@nobits
	.sectionflags	@""
	.align	16
	.zero		1024


//--------------------- .nv.shared._ZN5flash44flash_bwd_dq_dk_dv_loop_seqk_parallel_kernelI23Flash_bwd_kernel_traitsILi96ELi64ELi128ELi8ELi2ELi4ELi4ELb1ELb0EN7cutlass6half_tE19Flash_kernel_traitsILi96ELi64ELi128ELi8ES3_EELb0ELb0ELb1ELb1ELb0ELb0ELb1EEEvNS_16Flash_bwd_paramsE --------------------------
	.section	.nv.shared._ZN5flash44flash_bwd_dq_dk_dv_loop_seqk_parallel_kernelI23Flash_bwd_kernel_traitsILi96ELi64ELi128ELi8ELi2ELi4ELi4ELb1ELb0EN7cutlass6half_tE19Flash_kernel_traitsILi96ELi64ELi128ELi8ES3_EELb0ELb0ELb1ELb1ELb0ELb0ELb1EEEvNS_16Flash_bwd_paramsE,"aw",@nobits
	.sectionflags	@""
	.align	16
	.zero		1024


//--------------------- .nv.shared._ZN5flash25flash_bwd_dot_do_o_kernelILb0E23Flash_bwd_kernel_traitsILi96ELi64ELi128ELi8ELi2ELi4ELi4ELb1ELb0EN7cutlass6half_tE19Flash_kernel_traitsILi96ELi64ELi128ELi8ES3_EEEEvNS_16Flash_bwd_paramsE --------------------------
	.section	.nv.shared._ZN5flash25flash_bwd_dot_do_o_kernelILb0E23Flash_bwd_kernel_traitsILi96ELi64ELi128ELi8ELi2ELi4ELi4ELb1ELb0EN7cutlass6half_tE19Flash_kernel_traitsILi96ELi64ELi128ELi8ES3_EEEEvNS_16Flash_bwd_paramsE,"aw",@nobits
	.sectionflags	@""
	.align	16
	.zero		1024


//--------------------- .nv.shared._ZN5flash25flash_bwd_dot_do_o_kernelILb1E23Flash_bwd_kernel_traitsILi96ELi64ELi128ELi8ELi2ELi4ELi4ELb1ELb0EN7cutlass6half_tE19Flash_kernel_traitsILi96ELi64ELi128ELi8ES3_EEEEvNS_16Flash_bwd_paramsE --------------------------
	.section	.nv.shared._ZN5flash25flash_bwd_dot_do_o_kernelILb1E23Flash_bwd_kernel_traitsILi96ELi64ELi128ELi8ELi2ELi4ELi4ELb1ELb0EN7cutlass6half_tE19Flash_kernel_traitsILi96ELi64ELi128ELi8ES3_EEEEvNS_16Flash_bwd_paramsE,"aw",@nobits
	.sectionflags	@""
	.align	16
	.zero		1024


//--------------------- .nv.shared._ZN5flash27flash_bwd_convert_dq_kernelI23Flash_bwd_kernel_traitsILi96ELi64ELi128ELi8ELi2ELi4ELi4ELb0ELb0EN7cutlass6half_tE19Flash_kernel_traitsILi96ELi64ELi128ELi8ES3_EEEEvNS_16Flash_bwd_paramsEi --------------------------
	.section	.nv.shared._ZN5flash27flash_bwd_convert_dq_kernelI23Flash_bwd_kernel_traitsILi96ELi64ELi128ELi8ELi2ELi4ELi4ELb0ELb0EN7cutlass6half_tE19Flash_kernel_traitsILi96ELi64ELi128ELi8ES3_EEEEvNS_16Flash_bwd_paramsEi,"aw",@nobits
	.sectionflags	@""
	.align	16
	.zero		1024


//--------------------- .nv.shared._ZN5flash44flash_bwd_dq_dk_dv_loop_seqk_parallel_kernelI23Flash_bwd_kernel_traitsILi96ELi64ELi128ELi8ELi2ELi4ELi4ELb0ELb0EN7cutlass6half_tE19Flash_kernel_traitsILi96ELi64ELi128ELi8ES3_EELb1ELb0ELb0ELb0ELb0ELb1ELb0EEEvNS_16Flash_bwd_paramsE --------------------------
	.section	.nv.shared._ZN5flash44flash_bwd_dq_dk_dv_loop_seqk_parallel_kernelI23Flash_bwd_kernel_traitsILi96ELi64ELi128ELi8ELi2ELi4ELi4ELb0ELb0EN7cutlass6half_tE19Flash_kernel_traitsILi96ELi64ELi128ELi8ES3_EELb1ELb0ELb0ELb0ELb0ELb1ELb0EEEvNS_16Flash_bwd_paramsE,"aw",@nobits
	.sectionflags	@""
	.align	16
	.zero		1024


//--------------------- .nv.shared._ZN5flash44flash_bwd_dq_dk_dv_loop_seqk_parallel_kernelI23Flash_bwd_kernel_traitsILi96ELi64ELi128ELi8ELi2ELi4ELi4ELb0ELb0EN7cutlass6half_tE19Flash_kernel_traitsILi96ELi64ELi128ELi8ES3_EELb0ELb0ELb0ELb0ELb0ELb1ELb1EEEvNS_16Flash_bwd_paramsE --------------------------
	.section	.nv.shared._ZN5flash44flash_bwd_dq_dk_dv_loop_seqk_parallel_kernelI23Flash_bwd_kernel_traitsILi96ELi64ELi128ELi8ELi2ELi4ELi4ELb0ELb0EN7cutlass6half_tE19Flash_kernel_traitsILi96ELi64ELi128ELi8ES3_EELb0ELb0ELb0ELb0ELb0ELb1ELb1EEEvNS_16Flash_bwd_paramsE,"aw",@nobits
	.sectionflags	@""
	.align	16
	.zero		1024


//--------------------- .nv.shared._ZN5flash44flash_bwd_dq_dk_dv_loop_seqk_parallel_kernelI23Flash_bwd_kernel_traitsILi96ELi64ELi128ELi8ELi2ELi4ELi4ELb0ELb0EN7cutlass6half_tE19Flash_kernel_traitsILi96ELi64ELi128ELi8ES3_EELb1ELb0ELb0ELb0ELb0ELb0ELb0EEEvNS_16Flash_bwd_paramsE --------------------------
	.section	.nv.shared._ZN5flash44flash_bwd_dq_dk_dv_loop_seqk_parallel_kernelI23Flash_bwd_kernel_traitsILi96ELi64ELi128ELi8ELi2ELi4ELi4ELb0ELb0EN7cutlass6half_tE19Flash_kernel_traitsILi96ELi64ELi128ELi8ES3_EELb1ELb0ELb0ELb0ELb0ELb0ELb0EEEvNS_16Flash_bwd_paramsE,"aw",@nobits
	.sectionflags	@""
	.align	16
	.zero		1024


//--------------------- .nv.shared._ZN5flash44flash_bwd_dq_dk_dv_loop_seqk_parallel_kernelI23Flash_bwd_kernel_traitsILi96ELi64ELi128ELi8ELi2ELi4ELi4ELb0ELb0EN7cutlass6half_tE19Flash_kernel_traitsILi96ELi64ELi128ELi8ES3_EELb0ELb0ELb0ELb0ELb0ELb0ELb1EEEvNS_16Flash_bwd_paramsE --------------------------
	.section	.nv.shared._ZN5flash44flash_bwd_dq_dk_dv_loop_seqk_parallel_kernelI23Flash_bwd_kernel_traitsILi96ELi64ELi128ELi8ELi2ELi4ELi4ELb0ELb0EN7cutlass6half_tE19Flash_kernel_traitsILi96ELi64ELi128ELi8ES3_EELb0ELb0ELb0ELb0ELb0ELb0ELb1EEEvNS_16Flash_bwd_paramsE,"aw",@nobits
	.sectionflags	@""
	.align	16
	.zero		1024


//--------------------- .nv.shared._ZN5flash44flash_bwd_dq_dk_dv_loop_seqk_parallel_kernelI23Flash_bwd_kernel_traitsILi96ELi64ELi128ELi8ELi2ELi4ELi4ELb0ELb0EN7cutlass6half_tE19Flash_kernel_traitsILi96ELi64ELi128ELi8ES3_EELb1ELb0ELb1ELb0ELb0ELb0ELb0EEEvNS_16Flash_bwd_paramsE --------------------------
	.section	.nv.shared._ZN5flash44flash_bwd_dq_dk_dv_loop_seqk_parallel_kernelI23Flash_bwd_kernel_traitsILi96ELi64ELi128ELi8ELi2ELi4ELi4ELb0ELb0EN7cutlass6half_tE19Flash_kernel_traitsILi96ELi64ELi128ELi8ES3_EELb1ELb0ELb1ELb0ELb0ELb0ELb0EEEvNS_16Flash_bwd_paramsE,"aw",@nobits
	.sectionflags	@""
	.align	16
	.zero		1024


//--------------------- .nv.shared._ZN5flash44flash_bwd_dq_dk_dv_loop_seqk_parallel_kernelI23Flash_bwd_kernel_traitsILi96ELi64ELi128ELi8ELi2ELi4ELi4ELb0ELb0EN7cutlass6half_tE19Flash_kernel_traitsILi96ELi64ELi128ELi8ES3_EELb0ELb0ELb1ELb0ELb0ELb0ELb1EEEvNS_16Flash_bwd_paramsE --------------------------
	.section	.nv.shared._ZN5flash44flash_bwd_dq_dk_dv_loop_seqk_parallel_kernelI23Flash_bwd_kernel_traitsILi96ELi64ELi128ELi8ELi2ELi4ELi4ELb0ELb0EN7cutlass6half_tE19Flash_kernel_traitsILi96ELi64ELi128ELi8ES3_EELb0ELb0ELb1ELb0ELb0ELb0ELb1EEEvNS_16Flash_bwd_paramsE,"aw",@nobits
	.sectionflags	@""
	.align	16
	.zero		1024


//--------------------- .nv.shared._ZN5flash44flash_bwd_dq_dk_dv_loop_seqk_parallel_kernelI23Flash_bwd_kernel_traitsILi96ELi64ELi128ELi8ELi2ELi4ELi4ELb0ELb0EN7cutlass6half_tE19Flash_kernel_traitsILi96ELi64ELi128ELi8ES3_EELb1ELb0ELb0ELb0ELb1ELb1ELb0EEEvNS_16Flash_bwd_paramsE --------------------------
	.section	.nv.shared._ZN5flash44flash_bwd_dq_dk_dv_loop_seqk_parallel_kernelI23Flash_bwd_kernel_traitsILi96ELi64ELi128ELi8ELi2ELi4ELi4ELb0ELb0EN7cutlass6half_tE19Flash_kernel_traitsILi96ELi64ELi128ELi8ES3_EELb1ELb0ELb0ELb0ELb1ELb1ELb0EEEvNS_16Flash_bwd_paramsE,"aw",@nobits
	.sectionflags	@""
	.align	16
	.zero		1024


//--------------------- .nv.shared._ZN5flash44flash_bwd_dq_dk_dv_loop_seqk_parallel_kernelI23Flash_bwd_kernel_traitsILi96ELi64ELi128ELi8ELi2ELi4ELi4ELb0ELb0EN7cutlass6half_tE19Flash_kernel_traitsILi96ELi64ELi128ELi8ES3_EELb0ELb0ELb0ELb0ELb1ELb1ELb1EEEvNS_16Flash_bwd_paramsE --------------------------
	.section	.nv.shared._ZN5flash44flash_bwd_dq_dk_dv_loop_seqk_parallel_kernelI23Flash_bwd_kernel_traitsILi96ELi64ELi128ELi8ELi2ELi4ELi4ELb0ELb0EN7cutlass6half_tE19Flash_kernel_traitsILi96ELi64ELi128ELi8ES3_EELb0ELb0ELb0ELb0ELb1ELb1ELb1EEEvNS_16Flash_bwd_paramsE,"aw",@nobits
	.sectionflags	@""
	.align	16
	.zero		1024


//--------------------- .nv.shared._ZN5flash44flash_bwd_dq_dk_dv_loop_seqk_parallel_kernelI23Flash_bwd_kernel_traitsILi96ELi64ELi128ELi8ELi2ELi4ELi4ELb0ELb0EN7cutlass6half_tE19Flash_kernel_traitsILi96ELi64ELi128ELi8ES3_EELb1ELb0ELb0ELb1ELb0ELb0ELb0EEEvNS_16Flash_bwd_paramsE --------------------------
	.section	.nv.shared._ZN5flash44flash_bwd_dq_dk_dv_loop_seqk_parallel_kernelI23Flash_bwd_kernel_traitsILi96ELi64ELi128ELi8ELi2ELi4ELi4ELb0ELb0EN7cutlass6half_tE19Flash_kernel_traitsILi96ELi64ELi128ELi8ES3_EELb1ELb0ELb0ELb1ELb0ELb0ELb0EEEvNS_16Flash_bwd_paramsE,"aw",@nobits
	.sectionflags	@""
	.align	16
	.zero		1024


//--------------------- .nv.shared._ZN5flash44flash_bwd_dq_dk_dv_loop_seqk_parallel_kernelI23Flash_bwd_kernel_traitsILi96ELi64ELi128ELi8ELi2ELi4ELi4ELb0ELb0EN7cutlass6half_tE19Flash_kernel_traitsILi96ELi64ELi128ELi8ES3_EELb0ELb0ELb0ELb1ELb0ELb0ELb1EEEvNS_16Flash_bwd_paramsE --------------------------
	.section	.nv.shared._ZN5flash44flash_bwd_dq_dk_dv_loop_seqk_parallel_kernelI23Flash_bwd_kernel_traitsILi96ELi64ELi128ELi8ELi2ELi4ELi4ELb0ELb0EN7cutlass6half_tE19Flash_kernel_traitsILi96ELi64ELi128ELi8ES3_EELb0ELb0ELb0ELb1ELb0ELb0ELb1EEEvNS_16Flash_bwd_paramsE,"aw",@nobits
	.sectionflags	@""
	.align	16
	.zero		1024


//--------------------- .nv.shared._ZN5flash44flash_bwd_dq_dk_dv_loop_seqk_parallel_kernelI23Flash_bwd_kernel_traitsILi96ELi64ELi128ELi8ELi2ELi4ELi4ELb0ELb0EN7cutlass6half_tE19Flash_kernel_traitsILi96ELi64ELi128ELi8ES3_EELb1ELb0ELb1ELb0ELb0ELb1ELb0EEEvNS_16Flash_bwd_paramsE --------------------------
	.section	.nv.shared._ZN5flash44flash_bwd_dq_dk_dv_loop_seqk_parallel_kernelI23Flash_bwd_kernel_traitsILi96ELi64ELi128ELi8ELi2ELi4ELi4ELb0ELb0EN7cutlass6half_tE19Flash_kernel_traitsILi96ELi64ELi128ELi8ES3_EELb1ELb0ELb1ELb0ELb0ELb1ELb0EEEvNS_16Flash_bwd_paramsE,"aw",@nobits
	.sectionflags	@""
	.align	16
	.zero		1024


//--------------------- .nv.shared._ZN5flash44flash_bwd_dq_dk_dv_loop_seqk_parallel_kernelI23Flash_bwd_kernel_traitsILi96ELi64ELi128ELi8ELi2ELi4ELi4ELb0ELb0EN7cutlass6half_tE19Flash_kernel_traitsILi96ELi64ELi128ELi8ES3_EELb0ELb0ELb1ELb0ELb0ELb1ELb1EEEvNS_16Flash_bwd_paramsE --------------------------
	.section	.nv.shared._ZN5flash44flash_bwd_dq_dk_dv_loop_seqk_parallel_kernelI23Flash_bwd_kernel_traitsILi96ELi64ELi128ELi8ELi2ELi4ELi4ELb0ELb0EN7cutlass6half_tE19Flash_kernel_traitsILi96ELi64ELi128ELi8ES3_EELb0ELb0ELb1ELb0ELb0ELb1ELb1EEEvNS_16Flash_bwd_paramsE,"aw",@nobits
	.sectionflags	@""
	.align	16
	.zero		1024


//--------------------- .nv.shared._ZN5flash44flash_bwd_dq_dk_dv_loop_seqk_parallel_kernelI23Flash_bwd_kernel_traitsILi96ELi64ELi128ELi8ELi2ELi4ELi4ELb0ELb0EN7cutlass6half_tE19Flash_kernel_traitsILi96ELi64ELi128ELi8ES3_EELb1ELb0ELb1ELb1ELb0ELb0ELb0EEEvNS_16Flash_bwd_paramsE --------------------------
	.section	.nv.shared._ZN5flash44flash_bwd_dq_dk_dv_loop_seqk_parallel_kernelI23Flash_bwd_kernel_traitsILi96ELi64ELi128ELi8ELi2ELi4ELi4ELb0ELb0EN7cutlass6half_tE19Flash_kernel_traitsILi96ELi64ELi128ELi8ES3_EELb1ELb0ELb1ELb1ELb0ELb0ELb0EEEvNS_16Flash_bwd_paramsE,"aw",@nobits
	.sectionflags	@""
	.align	16
	.zero		1024


//--------------------- .nv.shared._ZN5flash44flash_bwd_dq_dk_dv_loop_seqk_parallel_kernelI23Flash_bwd_kernel_traitsILi96ELi64ELi128ELi8ELi2ELi4ELi4ELb0ELb0EN7cutlass6half_tE19Flash_kernel_traitsILi96ELi64ELi128ELi8ES3_EELb0ELb0ELb1ELb1ELb0ELb0ELb1EEEvNS_16Flash_bwd_paramsE --------------------------
	.section	.nv.shared._ZN5flash44flash_bwd_dq_dk_dv_loop_seqk_parallel_kernelI23Flash_bwd_kernel_traitsILi96ELi64ELi128ELi8ELi2ELi4ELi4ELb0ELb0EN7cutlass6half_tE19Flash_kernel_traitsILi96ELi64ELi128ELi8ES3_EELb0ELb0ELb1ELb1ELb0ELb0ELb1EEEvNS_16Flash_bwd_paramsE,"aw",@nobits
	.sectionflags	@""
	.align	16
	.zero		1024


//--------------------- .nv.shared._ZN5flash25flash_bwd_dot_do_o_kernelILb0E23Flash_bwd_kernel_traitsILi96ELi64ELi128ELi8ELi2ELi4ELi4ELb0ELb0EN7cutlass6half_tE19Flash_kernel_traitsILi96ELi64ELi128ELi8ES3_EEEEvNS_16Flash_bwd_paramsE --------------------------
	.section	.nv.shared._ZN5flash25flash_bwd_dot_do_o_kernelILb0E23Flash_bwd_kernel_traitsILi96ELi64ELi128ELi8ELi2ELi4ELi4ELb0ELb0EN7cutlass6half_tE19Flash_kernel_traitsILi96ELi64ELi128ELi8ES3_EEEEvNS_16Flash_bwd_paramsE,"aw",@nobits
	.sectionflags	@""
	.align	16
	.zero		1024


//--------------------- .nv.shared._ZN5flash25flash_bwd_dot_do_o_kernelILb1E23Flash_bwd_kernel_traitsILi96ELi64ELi128ELi8ELi2ELi4ELi4ELb0ELb0EN7cutlass6half_tE19Flash_kernel_traitsILi96ELi64ELi128ELi8ES3_EEEEvNS_16Flash_bwd_paramsE --------------------------
	.section	.nv.shared._ZN5flash25flash_bwd_dot_do_o_kernelILb1E23Flash_bwd_kernel_traitsILi96ELi64ELi128ELi8ELi2ELi4ELi4ELb0ELb0EN7cutlass6half_tE19Flash_kernel_traitsILi96ELi64ELi128ELi8ES3_EEEEvNS_16Flash_bwd_paramsE,"aw",@nobits
	.sectionflags	@""
	.align	16
	.zero		1024


//--------------------- .nv.constant0._ZN5flash44flash_bwd_dq_dk_dv_loop_seqk_parallel_kernelI23Flash_bwd_kernel_traitsILi96ELi64ELi128ELi8ELi2ELi4ELi4ELb1ELb0EN7cutlass6half_tE19Flash_kernel_traitsILi96ELi64ELi128ELi8ES3_EELb0ELb0ELb0ELb0ELb0ELb1ELb0EEEvNS_16Flash_bwd_paramsE --------------------------
	.section	.nv.constant0._ZN5flash44flash_bwd_dq_dk_dv_loop_seqk_parallel_kernelI23Flash_bwd_kernel_traitsILi96ELi64ELi128ELi8ELi2ELi4ELi4ELb1ELb0EN7cutlass6half_tE19Flash_kernel_traitsILi96ELi64ELi128ELi8ES3_EELb0ELb0ELb0ELb0ELb0ELb1ELb0EEEvNS_16Flash_bwd_paramsE,"a",@progbits
	.sectionflags	@""
	.align	4
.nv.constant0._ZN5flash44flash_bwd_dq_dk_dv_loop_seqk_parallel_kernelI23Flash_bwd_kernel_traitsILi96ELi64ELi128ELi8ELi2ELi4ELi4ELb1ELb0EN7cutlass6half_tE19Flash_kernel_traitsILi96ELi64ELi128ELi8ES3_EELb0ELb0ELb0ELb0ELb0ELb1ELb0EEEvNS_16Flash_bwd_paramsE:
	.zero		1168


//--------------------- .nv.constant0._ZN5flash44flash_bwd_dq_dk_dv_loop_seqk_parallel_kernelI23Flash_bwd_kernel_traitsILi96ELi64ELi128ELi8ELi2ELi4ELi4ELb1ELb0EN7cutlass6half_tE19Flash_kernel_traitsILi96ELi64ELi128ELi8ES3_EELb0ELb0ELb0ELb0ELb0ELb0ELb0EEEvNS_16Flash_bwd_paramsE --------------------------
	.section	.nv.constant0._ZN5flash44flash_bwd_dq_dk_dv_loop_seqk_parallel_kernelI23Flash_bwd_kernel_traitsILi96ELi64ELi128ELi8ELi2ELi4ELi4ELb1ELb0EN7cutlass6half_tE19Flash_kernel_traitsILi96ELi64ELi128ELi8ES3_EELb0ELb0ELb0ELb0ELb0ELb0ELb0EEEvNS_16Flash_bwd_paramsE,"a",@progbits
	.sectionflags	@""
	.align	4
.nv.constant0._ZN5flash44flash_bwd_dq_dk_dv_loop_seqk_parallel_kernelI23Flash_bwd_kernel_traitsILi96ELi64ELi128ELi8ELi2ELi4ELi4ELb1ELb0EN7cutlass6half_tE19Flash_kernel_traitsILi96ELi64ELi128ELi8ES3_EELb0ELb0ELb0ELb0ELb0ELb0ELb0EEEvNS_16Flash_bwd_paramsE:
	.zero		1168


//--------------------- .nv.constant0._ZN5flash44flash_bwd_dq_dk_dv_loop_seqk_parallel_kernelI23Flash_bwd_kernel_traitsILi96ELi64ELi128ELi8ELi2ELi4ELi4ELb1ELb0EN7cutlass6half_tE19Flash_kernel_traitsILi96ELi64ELi128ELi8ES3_EELb0ELb0ELb1ELb0ELb0ELb0ELb0EEEvNS_16Flash_bwd_paramsE --------------------------
	.section	.nv.constant0._ZN5flash44flash_bwd_dq_dk_dv_loop_seqk_parallel_kernelI23Flash_bwd_kernel_traitsILi96ELi64ELi128ELi8ELi2ELi4ELi4ELb1ELb0EN7cutlass6half_tE19Flash_kernel_traitsILi96ELi64ELi128ELi8ES3_EELb0ELb0ELb1ELb0ELb0ELb0ELb0EEEvNS_16Flash_bwd_paramsE,"a",@progbits
	.sectionflags	@""
	.align	4
.nv.constant0._ZN5flash44flash_bwd_dq_dk_dv_loop_seqk_parallel_kernelI23Flash_bwd_kernel_traitsILi96ELi64ELi128ELi8ELi2ELi4ELi4ELb1ELb0EN7cutlass6half_tE19Flash_kernel_traitsILi96ELi64ELi128ELi8ES3_EELb0ELb0ELb1ELb0ELb0ELb0ELb0EEEvNS_16Flash_bwd_paramsE:
	.zero		1168


//--------------------- .nv.constant0._ZN5flash44flash_bwd_dq_dk_dv_loop_seqk_parallel_kernelI23Flash_bwd_kernel_traitsILi96ELi64ELi128ELi8ELi2ELi4ELi4ELb1ELb0EN7cutlass6half_tE19Flash_kernel_traitsILi96ELi64ELi128ELi8ES3_EELb0ELb0ELb0ELb0ELb1ELb1ELb0EEEvNS_16Flash_bwd_paramsE --------------------------
	.section	.nv.constant0._ZN5flash44flash_bwd_dq_dk_dv_loop_seqk_parallel_kernelI23Flash_bwd_kernel_traitsILi96ELi64ELi128ELi8ELi2ELi4ELi4ELb1ELb0EN7cutlass6half_tE19Flash_kernel_traitsILi96ELi64ELi128ELi8ES3_EELb0ELb0ELb0ELb0ELb1ELb1ELb0EEEvNS_16Flash_bwd_paramsE,"a",@progbits
	.sectionflags	@""
	.align	4
.nv.constant0._ZN5flash44flash_bwd_dq_dk_dv_loop_seqk_parallel_kernelI23Flash_bwd_kernel_traitsILi96ELi64ELi128ELi8ELi2ELi4ELi4ELb1ELb0EN7cutlass6half_tE19Flash_kernel_traitsILi96ELi64ELi128ELi8ES3_EELb0ELb0ELb0ELb0ELb1ELb1ELb0EEEvNS_16Flash_bwd_paramsE:
	.zero		1168


//--------------------- .nv.constant0._ZN5flash44flash_bwd_dq_dk_dv_loop_seqk_parallel_kernelI23Flash_bwd_kernel_traitsILi96ELi64ELi128ELi8ELi2ELi4ELi4ELb1ELb0EN7cutlass6half_tE19Flash_kernel_traitsILi96ELi64ELi128ELi8ES3_EELb0ELb0ELb0ELb1ELb0ELb0ELb0EEEvNS_16Flash_bwd_paramsE --------------------------
	.section	.nv.constant0._ZN5flash44flash_bwd_dq_dk_dv_loop_seqk_parallel_kernelI23Flash_bwd_kernel_traitsILi96ELi64ELi128ELi8ELi2ELi4ELi4ELb1ELb0EN7cutlass6half_tE19Flash_kernel_traitsILi96ELi64ELi128ELi8ES3_EELb0ELb0ELb0ELb1ELb0ELb0ELb0EEEvNS_16Flash_bwd_paramsE,"a",@progbits
	.sectionflags	@""
	.align	4
.nv.constant0._ZN5flash44flash_bwd_dq_dk_dv_loop_seqk_parallel_kernelI23Flash_bwd_kernel_traitsILi96ELi64ELi128ELi8ELi2ELi4ELi4ELb1ELb0EN7cutlass6half_tE19Flash_kernel_traitsILi96ELi64ELi128ELi8ES3_EELb0ELb0ELb0ELb1ELb0ELb0ELb0EEEvNS_16Flash_bwd_paramsE:
	.zero		1168


//--------------------- .nv.constant0._ZN5flash44flash_bwd_dq_dk_dv_loop_seqk_parallel_kernelI23Flash_bwd_kernel_traitsILi96ELi64ELi128ELi8ELi2ELi4ELi4ELb1ELb0EN7cutlass6half_tE19Flash_kernel_traitsILi96ELi64ELi128ELi8ES3_EELb0ELb0ELb1ELb0ELb0ELb1ELb0EEEvNS_16Flash_bwd_paramsE --------------------------
	.section	.nv.constant0._ZN5flash44flash_bwd_dq_dk_dv_loop_seqk_parallel_kernelI23Flash_bwd_kernel_traitsILi96ELi64ELi128ELi8ELi2ELi4ELi4ELb1ELb0EN7cutlass6half_tE19Flash_kernel_traitsILi96ELi64ELi128ELi8ES3_EELb0ELb0ELb1ELb0ELb0ELb1ELb0EEEvNS_16Flash_bwd_paramsE,"a",@progbits
	.sectionflags	@""
	.align	4
.nv.constant0._ZN5flash44flash_bwd_dq_dk_dv_loop_seqk_parallel_kernelI23Flash_bwd_kernel_traitsILi96ELi64ELi128ELi8ELi2ELi4ELi4ELb1ELb0EN7cutlass6half_tE19Flash_kernel_traitsILi96ELi64ELi128ELi8ES3_EELb0ELb0ELb1ELb0ELb0ELb1ELb0EEEvNS_16Flash_bwd_paramsE:
	.zero		1168


//--------------------- .nv.constant0._ZN5flash44flash_bwd_dq_dk_dv_loop_seqk_parallel_kernelI23Flash_bwd_kernel_traitsILi96ELi64ELi128ELi8ELi2ELi4ELi4ELb1ELb0EN7cutlass6half_tE19Flash_kernel_traitsILi96ELi64ELi128ELi8ES3_EELb0ELb0ELb1ELb1ELb0ELb0ELb0EEEvNS_16Flash_bwd_paramsE --------------------------
	.section	.nv.constant0._ZN5flash44flash_bwd_dq_dk_dv_loop_seqk_parallel_kernelI23Flash_bwd_kernel_traitsILi96ELi64ELi128ELi8ELi2ELi4ELi4ELb1ELb0EN7cutlass6half_tE19Flash_kernel_traitsILi96ELi64ELi128ELi8ES3_EELb0ELb0ELb1ELb1ELb0ELb0ELb0EEEvNS_16Flash_bwd_paramsE,"a",@progbits
	.sectionflags	@""
	.align	4
.nv.constant0._ZN5flash44flash_bwd_dq_dk_dv_loop_seqk_parallel_kernelI23Flash_bwd_kernel_traitsILi96ELi64ELi128ELi8ELi2ELi4ELi4ELb1ELb0EN7cutlass6half_tE19Flash_kernel_traitsILi96ELi64ELi128ELi8ES3_EELb0ELb0ELb1ELb1ELb0ELb0ELb0EEEvNS_16Flash_bwd_paramsE:
	.zero		1168


//--------------------- .nv.constant0._ZN5flash27flash_bwd_convert_dq_kernelI23Flash_bwd_kernel_traitsILi96ELi64ELi128ELi8ELi2ELi4ELi4ELb1ELb0EN7cutlass6half_tE19Flash_kernel_traitsILi96ELi64ELi128ELi8ES3_EEEEvNS_16Flash_bwd_paramsEi --------------------------
	.section	.nv.constant0._ZN5flash27flash_bwd_convert_dq_kernelI23Flash_bwd_kernel_traitsILi96ELi64ELi128ELi8ELi2ELi4ELi4ELb1ELb0EN7cutlass6half_tE19Flash_kernel_traitsILi96ELi64ELi128ELi8ES3_EEEEvNS_16Flash_bwd_paramsEi,"a",@progbits
	.sectionflags	@""
	.align	4
.nv.constant0._ZN5flash27flash_bwd_convert_dq_kernelI23Flash_bwd_kernel_traitsILi96ELi64ELi128ELi8ELi2ELi4ELi4ELb1ELb0EN7cutlass6half_tE19Flash_kernel_traitsILi96ELi64ELi128ELi8ES3_EEEEvNS_16Flash_bwd_paramsEi:
	.zero		1172


//--------------------- .nv.constant0._ZN5flash44flash_bwd_dq_dk_dv_loop_seqk_parallel_kernelI23Flash_bwd_kernel_traitsILi96ELi64ELi128ELi8ELi2ELi4ELi4ELb1ELb0EN7cutlass6half_tE19Flash_kernel_traitsILi96ELi64ELi128ELi8ES3_EELb1ELb0ELb0ELb0ELb0ELb1ELb0EEEvNS_16Flash_bwd_paramsE --------------------------
	.section	.nv.constant0._ZN5flash44flash_bwd_dq_dk_dv_loop_seqk_parallel_kernelI23Flash_bwd_kernel_traitsILi96ELi64ELi128ELi8ELi2ELi4ELi4ELb1ELb0EN7cutlass6half_tE19Flash_kernel_traitsILi96ELi64ELi128ELi8ES3_EELb1ELb0ELb0ELb0ELb0ELb1ELb0EEEvNS_16Flash_bwd_paramsE,"a",@progbits
	.sectionflags	@""
	.align	4
.nv.constant0._ZN5flash44flash_bwd_dq_dk_dv_loop_seqk_parallel_kernelI23Flash_bwd_kernel_traitsILi96ELi64ELi128ELi8ELi2ELi4ELi4ELb1ELb0EN7cutlass6half_tE19Flash_kernel_traitsILi96ELi64ELi128ELi8ES3_EELb1ELb0ELb0ELb0ELb0ELb1ELb0EEEvNS_16Flash_bwd_paramsE:
	.zero		1168


//--------------------- .nv.constant0._ZN5flash44flash_bwd_dq_dk_dv_loop_seqk_parallel_kernelI23Flash_bwd_kernel_traitsILi96ELi64ELi128ELi8ELi2ELi4ELi4ELb1ELb0EN7cutlass6half_tE19Flash_kernel_traitsILi96ELi64ELi128ELi8ES3_EELb0ELb0ELb0ELb0ELb0ELb1ELb1EEEvNS_16Flash_bwd_paramsE --------------------------
	.section	.nv.constant0._ZN5flash44flash_bwd_dq_dk_dv_loop_seqk_parallel_kernelI23Flash_bwd_kernel_traitsILi96ELi64ELi128ELi8ELi2ELi4ELi4ELb1ELb0EN7cutlass6half_tE19Flash_kernel_traitsILi96ELi64ELi128ELi8ES3_EELb0ELb0ELb0ELb0ELb0ELb1ELb1EEEvNS_16Flash_bwd_paramsE,"a",@progbits
	.sectionflags	@""
	.align	4
.nv.constant0._ZN5flash44flash_bwd_dq_dk_dv_loop_seqk_parallel_kernelI23Flash_bwd_kernel_traitsILi96ELi64ELi128ELi8ELi2ELi4ELi4ELb1ELb0EN7cutlass6half_tE19Flash_kernel_traitsILi96ELi64ELi128ELi8ES3_EELb0ELb0ELb0ELb0ELb0ELb1ELb1EEEvNS_16Flash_bwd_paramsE:
	.zero		1168


//--------------------- .nv.constant0._ZN5flash44flash_bwd_dq_dk_dv_loop_seqk_parallel_kernelI23Flash_bwd_kernel_traitsILi96ELi64ELi128ELi8ELi2ELi4ELi4ELb1ELb0EN7cutlass6half_tE19Flash_kernel_traitsILi96ELi64ELi128ELi8ES3_EELb1ELb0ELb0ELb0ELb0ELb0ELb0EEEvNS_16Flash_bwd_paramsE --------------------------
	.section	.nv.constant0._ZN5flash44flash_bwd_dq_dk_dv_loop_seqk_parallel_kernelI23Flash_bwd_kernel_traitsILi96ELi64ELi128ELi8ELi2ELi4ELi4ELb1ELb0EN7cutlass6half_tE19Flash_kernel_traitsILi96ELi64ELi128ELi8ES3_EELb1ELb0ELb0ELb0ELb0ELb0ELb0EEEvNS_16Flash_bwd_paramsE,"a",@progbits
	.sectionflags	@""
	.align	4
.nv.constant0._ZN5flash44flash_bwd_dq_dk_dv_loop_seqk_parallel_kernelI23Flash_bwd_kernel_traitsILi96ELi64ELi128ELi8ELi2ELi4ELi4ELb1ELb0EN7cutlass6half_tE19Flash_kernel_traitsILi96ELi64ELi128ELi8ES3_EELb1ELb0ELb0ELb0ELb0ELb0ELb0EEEvNS_16Flash_bwd_paramsE:
	.zero		1168


//--------------------- .nv.constant0._ZN5flash44flash_bwd_dq_dk_dv_loop_seqk_parallel_kernelI23Flash_bwd_kernel_traitsILi96ELi64ELi128ELi8ELi2ELi4ELi4ELb1ELb0EN7cutlass6half_tE19Flash_kernel_traitsILi96ELi64ELi128ELi8ES3_EELb0ELb0ELb0ELb0ELb0ELb0ELb1EEEvNS_16Flash_bwd_paramsE --------------------------
	.section	.nv.constant0._ZN5flash44flash_bwd_dq_dk_dv_loop_seqk_parallel_kernelI23Flash_bwd_kernel_traitsILi96ELi64ELi128ELi8ELi2ELi4ELi4ELb1ELb0EN7cutlass6half_tE19Flash_kernel_traitsILi96ELi64ELi128ELi8ES3_EELb0ELb0ELb0ELb0ELb0ELb0ELb1EEEvNS_16Flash_bwd_paramsE,"a",@progbits
	.sectionflags	@""
	.align	4
.nv.constant0._ZN5flash44flash_bwd_dq_dk_dv_loop_seqk_parallel_kernelI23Flash_bwd_kernel_traitsILi96ELi64ELi128ELi8ELi2ELi4ELi4ELb1ELb0EN7cutlass6half_tE19Flash_kernel_traitsILi96ELi64ELi128ELi8ES3_EELb0ELb0ELb0ELb0ELb0ELb0ELb1EEEvNS_16Flash_bwd_paramsE:
	.zero		1168


//--------------------- .nv.constant0._ZN5flash44flash_bwd_dq_dk_dv_loop_seqk_parallel_kernelI23Flash_bwd_kernel_traitsILi96ELi64ELi128ELi8ELi2ELi4ELi4ELb1ELb0EN7cutlass6half_tE19Flash_kernel_traitsILi96ELi64ELi128ELi8ES3_EELb1ELb0ELb1ELb0ELb0ELb0ELb0EEEvNS_16Flash_bwd_paramsE --------------------------
	.section	.nv.constant0._ZN5flash44flash_bwd_dq_dk_dv_loop_seqk_parallel_kernelI23Flash_bwd_kernel_traitsILi96ELi64ELi128ELi8ELi2ELi4ELi4ELb1ELb0EN7cutlass6half_tE19Flash_kernel_traitsILi96ELi64ELi128ELi8ES3_EELb1ELb0ELb1ELb0ELb0ELb0ELb0EEEvNS_16Flash_bwd_paramsE,"a",@progbits
	.sectionflags	@""
	.align	4
.nv.constant0._ZN5flash44flash_bwd_dq_dk_dv_loop_seqk_parallel_kernelI23Flash_bwd_kernel_traitsILi96ELi64ELi128ELi8ELi2ELi4ELi4ELb1ELb0EN7cutlass6half_tE19Flash_kernel_traitsILi96ELi64ELi128ELi8ES3_EELb1ELb0ELb1ELb0ELb0ELb0ELb0EEEvNS_16Flash_bwd_paramsE:
	.zero		1168


//--------------------- .nv.constant0._ZN5flash44flash_bwd_dq_dk_dv_loop_seqk_parallel_kernelI23Flash_bwd_kernel_traitsILi96ELi64ELi128ELi8ELi2ELi4ELi4ELb1ELb0EN7cutlass6half_tE19Flash_kernel_traitsILi96ELi64ELi128ELi8ES3_EELb0ELb0ELb1ELb0ELb0ELb0ELb1EEEvNS_16Flash_bwd_paramsE --------------------------
	.section	.nv.constant0._ZN5flash44flash_bwd_dq_dk_dv_loop_seqk_parallel_kernelI23Flash_bwd_kernel_traitsILi96ELi64ELi128ELi8ELi2ELi4ELi4ELb1ELb0EN7cutlass6half_tE19Flash_kernel_traitsILi96ELi64ELi128ELi8ES3_EELb0ELb0ELb1ELb0ELb0ELb0ELb1EEEvNS_16Flash_bwd_paramsE,"a",@progbits
	.sectionflags	@""
	.align	4
.nv.constant0._ZN5flash44flash_bwd_dq_dk_dv_loop_seqk_parallel_kernelI23Flash_bwd_kernel_traitsILi96ELi64ELi128ELi8ELi2ELi4ELi4ELb1ELb0EN7cutlass6half_tE19Flash_kernel_traitsILi96ELi64ELi128ELi8ES3_EELb0ELb0ELb1ELb0ELb0ELb0ELb1EEEvNS_16Flash_bwd_paramsE:
	.zero		1168


//--------------------- .nv.constant0._ZN5flash44flash_bwd_dq_dk_dv_loop_seqk_parallel_kernelI23Flash_bwd_kernel_traitsILi96ELi64ELi128ELi8ELi2ELi4ELi4ELb1ELb0EN7cutlass6half_tE19Flash_kernel_traitsILi96ELi64ELi128ELi8ES3_EELb1ELb0ELb0ELb0ELb1ELb1ELb0EEEvNS_16Flash_bwd_paramsE --------------------------
	.section	.nv.constant0._ZN5flash44flash_bwd_dq_dk_dv_loop_seqk_parallel_kernelI23Flash_bwd_kernel_traitsILi96ELi64ELi128ELi8ELi2ELi4ELi4ELb1ELb0EN7cutlass6half_tE19Flash_kernel_traitsILi96ELi64ELi128ELi8ES3_EELb1ELb0ELb0ELb0ELb1ELb1ELb0EEEvNS_16Flash_bwd_paramsE,"a",@progbits
	.sectionflags	@""
	.align	4
.nv.constant0._ZN5flash44flash_bwd_dq_dk_dv_loop_seqk_parallel_kernelI23Flash_bwd_kernel_traitsILi96ELi64ELi128ELi8ELi2ELi4ELi4ELb1ELb0EN7cutlass6half_tE19Flash_kernel_traitsILi96ELi64ELi128ELi8ES3_EELb1ELb0ELb0ELb0ELb1ELb1ELb0EEEvNS_16Flash_bwd_paramsE:
	.zero		1168


//--------------------- .nv.constant0._ZN5flash44flash_bwd_dq_dk_dv_loop_seqk_parallel_kernelI23Flash_bwd_kernel_traitsILi96ELi64ELi128ELi8ELi2ELi4ELi4ELb1ELb0EN7cutlass6half_tE19Flash_kernel_traitsILi96ELi64ELi128ELi8ES3_EELb0ELb0ELb0ELb0ELb1ELb1ELb1EEEvNS_16Flash_bwd_paramsE --------------------------
	.section	.nv.constant0._ZN5flash44flash_bwd_dq_dk_dv_loop_seqk_parallel_kernelI23Flash_bwd_kernel_traitsILi96ELi64ELi128ELi8ELi2ELi4ELi4ELb1ELb0EN7cutlass6half_tE19Flash_kernel_traitsILi96ELi64ELi128ELi8ES3_EELb0ELb0ELb0ELb0ELb1ELb1ELb1EEEvNS_16Flash_bwd_paramsE,"a",@progbits
	.sectionflags	@""
	.align	4
.nv.constant0._ZN5flash44flash_bwd_dq_dk_dv_loop_seqk_parallel_kernelI23Flash_bwd_kernel_traitsILi96ELi64ELi128ELi8ELi2ELi4ELi4ELb1ELb0EN7cutlass6half_tE19Flash_kernel_traitsILi96ELi64ELi128ELi8ES3_EELb0ELb0ELb0ELb0ELb1ELb1ELb1EEEvNS_16Flash_bwd_paramsE:
	.zero		1168


//--------------------- .nv.constant0._ZN5flash44flash_bwd_dq_dk_dv_loop_seqk_parallel_kernelI23Flash_bwd_kernel_traitsILi96ELi64ELi128ELi8ELi2ELi4ELi4ELb1ELb0EN7cutlass6half_tE19Flash_kernel_traitsILi96ELi64ELi128ELi8ES3_EELb1ELb0ELb0ELb1ELb0ELb0ELb0EEEvNS_16Flash_bwd_paramsE --------------------------
	.section	.nv.constant0._ZN5flash44flash_bwd_dq_dk_dv_loop_seqk_parallel_kernelI23Flash_bwd_kernel_traitsILi96ELi64ELi128ELi8ELi2ELi4ELi4ELb1ELb0EN7cutlass6half_tE19Flash_kernel_traitsILi96ELi64ELi128ELi8ES3_EELb1ELb0ELb0ELb1ELb0ELb0ELb0EEEvNS_16Flash_bwd_paramsE,"a",@progbits
	.sectionflags	@""
	.align	4
.nv.constant0._ZN5flash44flash_bwd_dq_dk_dv_loop_seqk_parallel_kernelI23Flash_bwd_kernel_traitsILi96ELi64ELi128ELi8ELi2ELi4ELi4ELb1ELb0EN7cutlass6half_tE19Flash_kernel_traitsILi96ELi64ELi128ELi8ES3_EELb1ELb0ELb0ELb1ELb0ELb0ELb0EEEvNS_16Flash_bwd_paramsE:
	.zero		1168


//--------------------- .nv.constant0._ZN5flash44flash_bwd_dq_dk_dv_loop_seqk_parallel_kernelI23Flash_bwd_kernel_traitsILi96ELi64ELi128ELi8ELi2ELi4ELi4ELb1ELb0EN7cutlass6half_tE19Flash_kernel_traitsILi96ELi64ELi128ELi8ES3_EELb0ELb0ELb0ELb1ELb0ELb0ELb1EEEvNS_16Flash_bwd_paramsE --------------------------
	.section	.nv.constant0._ZN5flash44flash_bwd_dq_dk_dv_loop_seqk_parallel_kernelI23Flash_bwd_kernel_traitsILi96ELi64ELi128ELi8ELi2ELi4ELi4ELb1ELb0EN7cutlass6half_tE19Flash_kernel_traitsILi96ELi64ELi128ELi8ES3_EELb0ELb0ELb0ELb1ELb0ELb0ELb1EEEvNS_16Flash_bwd_paramsE,"a",@progbits
	.sectionflags	@""
	.align	4
.nv.constant0._ZN5flash44flash_bwd_dq_dk_dv_loop_seqk_parallel_kernelI23Flash_bwd_kernel_traitsILi96ELi64ELi128ELi8ELi2ELi4ELi4ELb1ELb0EN7cutlass6half_tE19Flash_kernel_traitsILi96ELi64ELi128ELi8ES3_EELb0ELb0ELb0ELb1ELb0ELb0ELb1EEEvNS_16Flash_bwd_paramsE:
	.zero		1168


//--------------------- .nv.constant0._ZN5flash44flash_bwd_dq_dk_dv_loop_seqk_parallel_kernelI23Flash_bwd_kernel_traitsILi96ELi64ELi128ELi8ELi2ELi4ELi4ELb1ELb0EN7cutlass6half_tE19Flash_kernel_traitsILi96ELi64ELi128ELi8ES3_EELb1ELb0ELb1ELb0ELb0ELb1ELb0EEEvNS_16Flash_bwd_paramsE --------------------------
	.section	.nv.constant0._ZN5flash44flash_bwd_dq_dk_dv_loop_seqk_parallel_kernelI23Flash_bwd_kernel_traitsILi96ELi64ELi128ELi8ELi2ELi4ELi4ELb1ELb0EN7cutlass6half_tE19Flash_kernel_traitsILi96ELi64ELi128ELi8ES3_EELb1ELb0ELb1ELb0ELb0ELb1ELb0EEEvNS_16Flash_bwd_paramsE,"a",@progbits
	.sectionflags	@""
	.align	4
.nv.constant0._ZN5flash44flash_bwd_dq_dk_dv_loop_seqk_parallel_kernelI23Flash_bwd_kernel_traitsILi96ELi64ELi128ELi8ELi2ELi4ELi4ELb1ELb0EN7cutlass6half_tE19Flash_kernel_traitsILi96ELi64ELi128ELi8ES3_EELb1ELb0ELb1ELb0ELb0ELb1ELb0EEEvNS_16Flash_bwd_paramsE:
	.zero		1168


//--------------------- .nv.constant0._ZN5flash44flash_bwd_dq_dk_dv_loop_seqk_parallel_kernelI23Flash_bwd_kernel_traitsILi96ELi64ELi128ELi8ELi2ELi4ELi4ELb1ELb0EN7cutlass6half_tE19Flash_kernel_traitsILi96ELi64ELi128ELi8ES3_EELb0ELb0ELb1ELb0ELb0ELb1ELb1EEEvNS_16Flash_bwd_paramsE --------------------------
	.section	.nv.constant0._ZN5flash44flash_bwd_dq_dk_dv_loop_seqk_parallel_kernelI23Flash_bwd_kernel_traitsILi96ELi64ELi128ELi8ELi2ELi4ELi4ELb1ELb0EN7cutlass6half_tE19Flash_kernel_traitsILi96ELi64ELi128ELi8ES3_EELb0ELb0ELb1ELb0ELb0ELb1ELb1EEEvNS_16Flash_bwd_paramsE,"a",@progbits
	.sectionflags	@""
	.align	4
.nv.constant0._ZN5flash44flash_bwd_dq_dk_dv_loop_seqk_parallel_kernelI23Flash_bwd_kernel_traitsILi96ELi64ELi128ELi8ELi2ELi4ELi4ELb1ELb0EN7cutlass6half_tE19Flash_kernel_traitsILi96ELi64ELi128ELi8ES3_EELb0ELb0ELb1ELb0ELb0ELb1ELb1EEEvNS_16Flash_bwd_paramsE:
	.zero		1168


//--------------------- .nv.constant0._ZN5flash44flash_bwd_dq_dk_dv_loop_seqk_parallel_kernelI23Flash_bwd_kernel_traitsILi96ELi64ELi128ELi8ELi2ELi4ELi4ELb1ELb0EN7cutlass6half_tE19Flash_kernel_traitsILi96ELi64ELi128ELi8ES3_EELb1ELb0ELb1ELb1ELb0ELb0ELb0EEEvNS_16Flash_bwd_paramsE --------------------------
	.section	.nv.constant0._ZN5flash44flash_bwd_dq_dk_dv_loop_seqk_parallel_kernelI23Flash_bwd_kernel_traitsILi96ELi64ELi128ELi8ELi2ELi4ELi4ELb1ELb0EN7cutlass6half_tE19Flash_kernel_traitsILi96ELi64ELi128ELi8ES3_EELb1ELb0ELb1ELb1ELb0ELb0ELb0EEEvNS_16Flash_bwd_paramsE,"a",@progbits
	.sectionflags	@""
	.align	4
.nv.constant0._ZN5flash44flash_bwd_dq_dk_dv_loop_seqk_parallel_kernelI23Flash_bwd_kernel_traitsILi96ELi64ELi128ELi8ELi2ELi4ELi4ELb1ELb0EN7cutlass6half_tE19Flash_kernel_traitsILi96ELi64ELi128ELi8ES3_EELb1ELb0ELb1ELb1ELb0ELb0ELb0EEEvNS_16Flash_bwd_paramsE:
	.zero		1168


//--------------------- .nv.constant0._ZN5flash44flash_bwd_dq_dk_dv_loop_seqk_parallel_kernelI23Flash_bwd_kernel_traitsILi96ELi64ELi128ELi8ELi2ELi4ELi4ELb1ELb0EN7cutlass6half_tE19Flash_kernel_traitsILi96ELi64ELi128ELi8ES3_EELb0ELb0ELb1ELb1ELb0ELb0ELb1EEEvNS_16Flash_bwd_paramsE --------------------------
	.section	.nv.constant0._ZN5flash44flash_bwd_dq_dk_dv_loop_seqk_parallel_kernelI23Flash_bwd_kernel_traitsILi96ELi64ELi128ELi8ELi2ELi4ELi4ELb1ELb0EN7cutlass6half_tE19Flash_kernel_traitsILi96ELi64ELi128ELi8ES3_EELb0ELb0ELb1ELb1ELb0ELb0ELb1EEEvNS_16Flash_bwd_paramsE,"a",@progbits
	.sectionflags	@""
	.align	4
.nv.constant0._ZN5flash44flash_bwd_dq_dk_dv_loop_seqk_parallel_kernelI23Flash_bwd_kernel_traitsILi96ELi64ELi128ELi8ELi2ELi4ELi4ELb1ELb0EN7cutlass6half_tE19Flash_kernel_traitsILi96ELi64ELi128ELi8ES3_EELb0ELb0ELb1ELb1ELb0ELb0ELb1EEEvNS_16Flash_bwd_paramsE:
	.zero		1168


//--------------------- .nv.constant0._ZN5flash25flash_bwd_dot_do_o_kernelILb0E23Flash_bwd_kernel_traitsILi96ELi64ELi128ELi8ELi2ELi4ELi4ELb1ELb0EN7cutlass6half_tE19Flash_kernel_traitsILi96ELi64ELi128ELi8ES3_EEEEvNS_16Flash_bwd_paramsE --------------------------
	.section	.nv.constant0._ZN5flash25flash_bwd_dot_do_o_kernelILb0E23Flash_bwd_kernel_traitsILi96ELi64ELi128ELi8ELi2ELi4ELi4ELb1ELb0EN7cutlass6half_tE19Flash_kernel_traitsILi96ELi64ELi128ELi8ES3_EEEEvNS_16Flash_bwd_paramsE,"a",@progbits
	.sectionflags	@""
	.align	4
.nv.constant0._ZN5flash25flash_bwd_dot_do_o_kernelILb0E23Flash_bwd_kernel_traitsILi96ELi64ELi128ELi8ELi2ELi4ELi4ELb1ELb0EN7cutlass6half_tE19Flash_kernel_traitsILi96ELi64ELi128ELi8ES3_EEEEvNS_16Flash_bwd_paramsE:
	.zero		1168


//--------------------- .nv.constant0._ZN5flash25flash_bwd_dot_do_o_kernelILb1E23Flash_bwd_kernel_traitsILi96ELi64ELi128ELi8ELi2ELi4ELi4ELb1ELb0EN7cutlass6half_tE19Flash_kernel_traitsILi96ELi64ELi128ELi8ES3_EEEEvNS_16Flash_bwd_paramsE --------------------------
	.section	.nv.constant0._ZN5flash25flash_bwd_dot_do_o_kernelILb1E23Flash_bwd_kernel_traitsILi96ELi64ELi128ELi8ELi2ELi4ELi4ELb1ELb0EN7cutlass6half_tE19Flash_kernel_traitsILi96ELi64ELi128ELi8ES3_EEEEvNS_16Flash_bwd_paramsE,"a",@progbits
	.sectionflags	@""
	.align	4
.nv.constant0._ZN5flash25flash_bwd_dot_do_o_kernelILb1E23Flash_bwd_kernel_traitsILi96ELi64ELi128ELi8ELi2ELi4ELi4ELb1ELb0EN7cutlass6half_tE19Flash_kernel_traitsILi96ELi64ELi128ELi8ES3_EEEEvNS_16Flash_bwd_paramsE:
	.zero		1168


//--------------------- .nv.constant0._ZN5flash27flash_bwd_convert_dq_kernelI23Flash_bwd_kernel_traitsILi96ELi64ELi128ELi8ELi2ELi4ELi4ELb0ELb0EN7cutlass6half_tE19Flash_kernel_traitsILi96ELi64ELi128ELi8ES3_EEEEvNS_16Flash_bwd_paramsEi --------------------------
	.section	.nv.constant0._ZN5flash27flash_bwd_convert_dq_kernelI23Flash_bwd_kernel_traitsILi96ELi64ELi128ELi8ELi2ELi4ELi4ELb0ELb0EN7cutlass6half_tE19Flash_kernel_traitsILi96ELi64ELi128ELi8ES3_EEEEvNS_16Flash_bwd_paramsEi,"a",@progbits
	.sectionflags	@""
	.align	4
.nv.constant0._ZN5flash27flash_bwd_convert_dq_kernelI23Flash_bwd_kernel_traitsILi96ELi64ELi128ELi8ELi2ELi4ELi4ELb0ELb0EN7cutlass6half_tE19Flash_kernel_traitsILi96ELi64ELi128ELi8ES3_EEEEvNS_16Flash_bwd_paramsEi:
	.zero		1172


//--------------------- .nv.constant0._ZN5flash44flash_bwd_dq_dk_dv_loop_seqk_parallel_kernelI23Flash_bwd_kernel_traitsILi96ELi64ELi128ELi8ELi2ELi4ELi4ELb0ELb0EN7cutlass6half_tE19Flash_kernel_traitsILi96ELi64ELi128ELi8ES3_EELb1ELb0ELb0ELb0ELb0ELb1ELb0EEEvNS_16Flash_bwd_paramsE --------------------------
	.section	.nv.constant0._ZN5flash44flash_bwd_dq_dk_dv_loop_seqk_parallel_kernelI23Flash_bwd_kernel_traitsILi96ELi64ELi128ELi8ELi2ELi4ELi4ELb0ELb0EN7cutlass6half_tE19Flash_kernel_traitsILi96ELi64ELi128ELi8ES3_EELb1ELb0ELb0ELb0ELb0ELb1ELb0EEEvNS_16Flash_bwd_paramsE,"a",@progbits
	.sectionflags	@""
	.align	4
.nv.constant0._ZN5flash44flash_bwd_dq_dk_dv_loop_seqk_parallel_kernelI23Flash_bwd_kernel_traitsILi96ELi64ELi128ELi8ELi2ELi4ELi4ELb0ELb0EN7cutlass6half_tE19Flash_kernel_traitsILi96ELi64ELi128ELi8ES3_EELb1ELb0ELb0ELb0ELb0ELb1ELb0EEEvNS_16Flash_bwd_paramsE:
	.zero		1168


//--------------------- .nv.constant0._ZN5flash44flash_bwd_dq_dk_dv_loop_seqk_parallel_kernelI23Flash_bwd_kernel_traitsILi96ELi64ELi128ELi8ELi2ELi4ELi4ELb0ELb0EN7cutlass6half_tE19Flash_kernel_traitsILi96ELi64ELi128ELi8ES3_EELb0ELb0ELb0ELb0ELb0ELb1ELb1EEEvNS_16Flash_bwd_paramsE --------------------------
	.section	.nv.constant0._ZN5flash44flash_bwd_dq_dk_dv_loop_seqk_parallel_kernelI23Flash_bwd_kernel_traitsILi96ELi64ELi128ELi8ELi2ELi4ELi4ELb0ELb0EN7cutlass6half_tE19Flash_kernel_traitsILi96ELi64ELi128ELi8ES3_EELb0ELb0ELb0ELb0ELb0ELb1ELb1EEEvNS_16Flash_bwd_paramsE,"a",@progbits
	.sectionflags	@""
	.align	4
.nv.constant0._ZN5flash44flash_bwd_dq_dk_dv_loop_seqk_parallel_kernelI23Flash_bwd_kernel_traitsILi96ELi64ELi128ELi8ELi2ELi4ELi4ELb0ELb0EN7cutlass6half_tE19Flash_kernel_traitsILi96ELi64ELi128ELi8ES3_EELb0ELb0ELb0ELb0ELb0ELb1ELb1EEEvNS_16Flash_bwd_paramsE:
	.zero		1168


//--------------------- .nv.constant0._ZN5flash44flash_bwd_dq_dk_dv_loop_seqk_parallel_kernelI23Flash_bwd_kernel_traitsILi96ELi64ELi128ELi8ELi2ELi4ELi4ELb0ELb0EN7cutlass6half_tE19Flash_kernel_traitsILi96ELi64ELi128ELi8ES3_EELb1ELb0ELb0ELb0ELb0ELb0ELb0EEEvNS_16Flash_bwd_paramsE --------------------------
	.section	.nv.constant0._ZN5flash44flash_bwd_dq_dk_dv_loop_seqk_parallel_kernelI23Flash_bwd_kernel_traitsILi96ELi64ELi128ELi8ELi2ELi4ELi4ELb0ELb0EN7cutlass6half_tE19Flash_kernel_traitsILi96ELi64ELi128ELi8ES3_EELb1ELb0ELb0ELb0ELb0ELb0ELb0EEEvNS_16Flash_bwd_paramsE,"a",@progbits
	.sectionflags	@""
	.align	4
.nv.constant0._ZN5flash44flash_bwd_dq_dk_dv_loop_seqk_parallel_kernelI23Flash_bwd_kernel_traitsILi96ELi64ELi128ELi8ELi2ELi4ELi4ELb0ELb0EN7cutlass6half_tE19Flash_kernel_traitsILi96ELi64ELi128ELi8ES3_EELb1ELb0ELb0ELb0ELb0ELb0ELb0EEEvNS_16Flash_bwd_paramsE:
	.zero		1168


//--------------------- .nv.constant0._ZN5flash44flash_bwd_dq_dk_dv_loop_seqk_parallel_kernelI23Flash_bwd_kernel_traitsILi96ELi64ELi128ELi8ELi2ELi4ELi4ELb0ELb0EN7cutlass6half_tE19Flash_kernel_traitsILi96ELi64ELi128ELi8ES3_EELb0ELb0ELb0ELb0ELb0ELb0ELb1EEEvNS_16Flash_bwd_paramsE --------------------------
	.section	.nv.constant0._ZN5flash44flash_bwd_dq_dk_dv_loop_seqk_parallel_kernelI23Flash_bwd_kernel_traitsILi96ELi64ELi128ELi8ELi2ELi4ELi4ELb0ELb0EN7cutlass6half_tE19Flash_kernel_traitsILi96ELi64ELi128ELi8ES3_EELb0ELb0ELb0ELb0ELb0ELb0ELb1EEEvNS_16Flash_bwd_paramsE,"a",@progbits
	.sectionflags	@""
	.align	4
.nv.constant0._ZN5flash44flash_bwd_dq_dk_dv_loop_seqk_parallel_kernelI23Flash_bwd_kernel_traitsILi96ELi64ELi128ELi8ELi2ELi4ELi4ELb0ELb0EN7cutlass6half_tE19Flash_kernel_traitsILi96ELi64ELi128ELi8ES3_EELb0ELb0ELb0ELb0ELb0ELb0ELb1EEEvNS_16Flash_bwd_paramsE:
	.zero		1168


//--------------------- .nv.constant0._ZN5flash44flash_bwd_dq_dk_dv_loop_seqk_parallel_kernelI23Flash_bwd_kernel_traitsILi96ELi64ELi128ELi8ELi2ELi4ELi4ELb0ELb0EN7cutlass6half_tE19Flash_kernel_traitsILi96ELi64ELi128ELi8ES3_EELb1ELb0ELb1ELb0ELb0ELb0ELb0EEEvNS_16Flash_bwd_paramsE --------------------------
	.section	.nv.constant0._ZN5flash44flash_bwd_dq_dk_dv_loop_seqk_parallel_kernelI23Flash_bwd_kernel_traitsILi96ELi64ELi128ELi8ELi2ELi4ELi4ELb0ELb0EN7cutlass6half_tE19Flash_kernel_traitsILi96ELi64ELi128ELi8ES3_EELb1ELb0ELb1ELb0ELb0ELb0ELb0EEEvNS_16Flash_bwd_paramsE,"a",@progbits
	.sectionflags	@""
	.align	4
.nv.constant0._ZN5flash44flash_bwd_dq_dk_dv_loop_seqk_parallel_kernelI23Flash_bwd_kernel_traitsILi96ELi64ELi128ELi8ELi2ELi4ELi4ELb0ELb0EN7cutlass6half_tE19Flash_kernel_traitsILi96ELi64ELi128ELi8ES3_EELb1ELb0ELb1ELb0ELb0ELb0ELb0EEEvNS_16Flash_bwd_paramsE:
	.zero		1168


//--------------------- .nv.constant0._ZN5flash44flash_bwd_dq_dk_dv_loop_seqk_parallel_kernelI23Flash_bwd_kernel_traitsILi96ELi64ELi128ELi8ELi2ELi4ELi4ELb0ELb0EN7cutlass6half_tE19Flash_kernel_traitsILi96ELi64ELi128ELi8ES3_EELb0ELb0ELb1ELb0ELb0ELb0ELb1EEEvNS_16Flash_bwd_paramsE --------------------------
	.section	.nv.constant0._ZN5flash44flash_bwd_dq_dk_dv_loop_seqk_parallel_kernelI23Flash_bwd_kernel_traitsILi96ELi64ELi128ELi8ELi2ELi4ELi4ELb0ELb0EN7cutlass6half_tE19Flash_kernel_traitsILi96ELi64ELi128ELi8ES3_EELb0ELb0ELb1ELb0ELb0ELb0ELb1EEEvNS_16Flash_bwd_paramsE,"a",@progbits
	.sectionflags	@""
	.align	4
.nv.constant0._ZN5flash44flash_bwd_dq_dk_dv_loop_seqk_parallel_kernelI23Flash_bwd_kernel_traitsILi96ELi64ELi128ELi8ELi2ELi4ELi4ELb0ELb0EN7cutlass6half_tE19Flash_kernel_traitsILi96ELi64ELi128ELi8ES3_EELb0ELb0ELb1ELb0ELb0ELb0ELb1EEEvNS_16Flash_bwd_paramsE:
	.zero		1168


//--------------------- .nv.constant0._ZN5flash44flash_bwd_dq_dk_dv_loop_seqk_parallel_kernelI23Flash_bwd_kernel_traitsILi96ELi64ELi128ELi8ELi2ELi4ELi4ELb0ELb0EN7cutlass6half_tE19Flash_kernel_traitsILi96ELi64ELi128ELi8ES3_EELb1ELb0ELb0ELb0ELb1ELb1ELb0EEEvNS_16Flash_bwd_paramsE --------------------------
	.section	.nv.constant0._ZN5flash44flash_bwd_dq_dk_dv_loop_seqk_parallel_kernelI23Flash_bwd_kernel_traitsILi96ELi64ELi128ELi8ELi2ELi4ELi4ELb0ELb0EN7cutlass6half_tE19Flash_kernel_traitsILi96ELi64ELi128ELi8ES3_EELb1ELb0ELb0ELb0ELb1ELb1ELb0EEEvNS_16Flash_bwd_paramsE,"a",@progbits
	.sectionflags	@""
	.align	4
.nv.constant0._ZN5flash44flash_bwd_dq_dk_dv_loop_seqk_parallel_kernelI23Flash_bwd_kernel_traitsILi96ELi64ELi128ELi8ELi2ELi4ELi4ELb0ELb0EN7cutlass6half_tE19Flash_kernel_traitsILi96ELi64ELi128ELi8ES3_EELb1ELb0ELb0ELb0ELb1ELb1ELb0EEEvNS_16Flash_bwd_paramsE:
	.zero		1168


//--------------------- .nv.constant0._ZN5flash44flash_bwd_dq_dk_dv_loop_seqk_parallel_kernelI23Flash_bwd_kernel_traitsILi96ELi64ELi128ELi8ELi2ELi4ELi4ELb0ELb0EN7cutlass6half_tE19Flash_kernel_traitsILi96ELi64ELi128ELi8ES3_EELb0ELb0ELb0ELb0ELb1ELb1ELb1EEEvNS_16Flash_bwd_paramsE --------------------------
	.section	.nv.constant0._ZN5flash44flash_bwd_dq_dk_dv_loop_seqk_parallel_kernelI23Flash_bwd_kernel_traitsILi96ELi64ELi128ELi8ELi2ELi4ELi4ELb0ELb0EN7cutlass6half_tE19Flash_kernel_traitsILi96ELi64ELi128ELi8ES3_EELb0ELb0ELb0ELb0ELb1ELb1ELb1EEEvNS_16Flash_bwd_paramsE,"a",@progbits
	.sectionflags	@""
	.align	4
.nv.constant0._ZN5flash44flash_bwd_dq_dk_dv_loop_seqk_parallel_kernelI23Flash_bwd_kernel_traitsILi96ELi64ELi128ELi8ELi2ELi4ELi4ELb0ELb0EN7cutlass6half_tE19Flash_kernel_traitsILi96ELi64ELi128ELi8ES3_EELb0ELb0ELb0ELb0ELb1ELb1ELb1EEEvNS_16Flash_bwd_paramsE:
	.zero		1168


//--------------------- .nv.constant0._ZN5flash44flash_bwd_dq_dk_dv_loop_seqk_parallel_kernelI23Flash_bwd_kernel_traitsILi96ELi64ELi128ELi8ELi2ELi4ELi4ELb0ELb0EN7cutlass6half_tE19Flash_kernel_traitsILi96ELi64ELi128ELi8ES3_EELb1ELb0ELb0ELb1ELb0ELb0ELb0EEEvNS_16Flash_bwd_paramsE --------------------------
	.section	.nv.constant0._ZN5flash44flash_bwd_dq_dk_dv_loop_seqk_parallel_kernelI23Flash_bwd_kernel_traitsILi96ELi64ELi128ELi8ELi2ELi4ELi4ELb0ELb0EN7cutlass6half_tE19Flash_kernel_traitsILi96ELi64ELi128ELi8ES3_EELb1ELb0ELb0ELb1ELb0ELb0ELb0EEEvNS_16Flash_bwd_paramsE,"a",@progbits
	.sectionflags	@""
	.align	4
.nv.constant0._ZN5flash44flash_bwd_dq_dk_dv_loop_seqk_parallel_kernelI23Flash_bwd_kernel_traitsILi96ELi64ELi128ELi8ELi2ELi4ELi4ELb0ELb0EN7cutlass6half_tE19Flash_kernel_traitsILi96ELi64ELi128ELi8ES3_EELb1ELb0ELb0ELb1ELb0ELb0ELb0EEEvNS_16Flash_bwd_paramsE:
	.zero		1168


//--------------------- .nv.constant0._ZN5flash44flash_bwd_dq_dk_dv_loop_seqk_parallel_kernelI23Flash_bwd_kernel_traitsILi96ELi64ELi128ELi8ELi2ELi4ELi4ELb0ELb0EN7cutlass6half_tE19Flash_kernel_traitsILi96ELi64ELi128ELi8ES3_EELb0ELb0ELb0ELb1ELb0ELb0ELb1EEEvNS_16Flash_bwd_paramsE --------------------------
	.section	.nv.constant0._ZN5flash44flash_bwd_dq_dk_dv_loop_seqk_parallel_kernelI23Flash_bwd_kernel_traitsILi96ELi64ELi128ELi8ELi2ELi4ELi4ELb0ELb0EN7cutlass6half_tE19Flash_kernel_traitsILi96ELi64ELi128ELi8ES3_EELb0ELb0ELb0ELb1ELb0ELb0ELb1EEEvNS_16Flash_bwd_paramsE,"a",@progbits
	.sectionflags	@""
	.align	4
.nv.constant0._ZN5flash44flash_bwd_dq_dk_dv_loop_seqk_parallel_kernelI23Flash_bwd_kernel_traitsILi96ELi64ELi128ELi8ELi2ELi4ELi4ELb0ELb0EN7cutlass6half_tE19Flash_kernel_traitsILi96ELi64ELi128ELi8ES3_EELb0ELb0ELb0ELb1ELb0ELb0ELb1EEEvNS_16Flash_bwd_paramsE:
	.zero		1168


//--------------------- .nv.constant0._ZN5flash44flash_bwd_dq_dk_dv_loop_seqk_parallel_kernelI23Flash_bwd_kernel_traitsILi96ELi64ELi128ELi8ELi2ELi4ELi4ELb0ELb0EN7cutlass6half_tE19Flash_kernel_traitsILi96ELi64ELi128ELi8ES3_EELb1ELb0ELb1ELb0ELb0ELb1ELb0EEEvNS_16Flash_bwd_paramsE --------------------------
	.section	.nv.constant0._ZN5flash44flash_bwd_dq_dk_dv_loop_seqk_parallel_kernelI23Flash_bwd_kernel_traitsILi96ELi64ELi128ELi8ELi2ELi4ELi4ELb0ELb0EN7cutlass6half_tE19Flash_kernel_traitsILi96ELi64ELi128ELi8ES3_EELb1ELb0ELb1ELb0ELb0ELb1ELb0EEEvNS_16Flash_bwd_paramsE,"a",@progbits
	.sectionflags	@""
	.align	4
.nv.constant0._ZN5flash44flash_bwd_dq_dk_dv_loop_seqk_parallel_kernelI23Flash_bwd_kernel_traitsILi96ELi64ELi128ELi8ELi2ELi4ELi4ELb0ELb0EN7cutlass6half_tE19Flash_kernel_traitsILi96ELi64ELi128ELi8ES3_EELb1ELb0ELb1ELb0ELb0ELb1ELb0EEEvNS_16Flash_bwd_paramsE:
	.zero		1168


//--------------------- .nv.constant0._ZN5flash44flash_bwd_dq_dk_dv_loop_seqk_parallel_kernelI23Flash_bwd_kernel_traitsILi96ELi64ELi128ELi8ELi2ELi4ELi4ELb0ELb0EN7cutlass6half_tE19Flash_kernel_traitsILi96ELi64ELi128ELi8ES3_EELb0ELb0ELb1ELb0ELb0ELb1ELb1EEEvNS_16Flash_bwd_paramsE --------------------------
	.section	.nv.constant0._ZN5flash44flash_bwd_dq_dk_dv_loop_seqk_parallel_kernelI23Flash_bwd_kernel_traitsILi96ELi64ELi128ELi8ELi2ELi4ELi4ELb0ELb0EN7cutlass6half_tE19Flash_kernel_traitsILi96ELi64ELi128ELi8ES3_EELb0ELb0ELb1ELb0ELb0ELb1ELb1EEEvNS_16Flash_bwd_paramsE,"a",@progbits
	.sectionflags	@""
	.align	4
.nv.constant0._ZN5flash44flash_bwd_dq_dk_dv_loop_seqk_parallel_kernelI23Flash_bwd_kernel_traitsILi96ELi64ELi128ELi8ELi2ELi4ELi4ELb0ELb0EN7cutlass6half_tE19Flash_kernel_traitsILi96ELi64ELi128ELi8ES3_EELb0ELb0ELb1ELb0ELb0ELb1ELb1EEEvNS_16Flash_bwd_paramsE:
	.zero		1168


//--------------------- .nv.constant0._ZN5flash44flash_bwd_dq_dk_dv_loop_seqk_parallel_kernelI23Flash_bwd_kernel_traitsILi96ELi64ELi128ELi8ELi2ELi4ELi4ELb0ELb0EN7cutlass6half_tE19Flash_kernel_traitsILi96ELi64ELi128ELi8ES3_EELb1ELb0ELb1ELb1ELb0ELb0ELb0EEEvNS_16Flash_bwd_paramsE --------------------------
	.section	.nv.constant0._ZN5flash44flash_bwd_dq_dk_dv_loop_seqk_parallel_kernelI23Flash_bwd_kernel_traitsILi96ELi64ELi128ELi8ELi2ELi4ELi4ELb0ELb0EN7cutlass6half_tE19Flash_kernel_traitsILi96ELi64ELi128ELi8ES3_EELb1ELb0ELb1ELb1ELb0ELb0ELb0EEEvNS_16Flash_bwd_paramsE,"a",@progbits
	.sectionflags	@""
	.align	4
.nv.constant0._ZN5flash44flash_bwd_dq_dk_dv_loop_seqk_parallel_kernelI23Flash_bwd_kernel_traitsILi96ELi64ELi128ELi8ELi2ELi4ELi4ELb0ELb0EN7cutlass6half_tE19Flash_kernel_traitsILi96ELi64ELi128ELi8ES3_EELb1ELb0ELb1ELb1ELb0ELb0ELb0EEEvNS_16Flash_bwd_paramsE:
	.zero		1168


//--------------------- .nv.constant0._ZN5flash44flash_bwd_dq_dk_dv_loop_seqk_parallel_kernelI23Flash_bwd_kernel_traitsILi96ELi64ELi128ELi8ELi2ELi4ELi4ELb0ELb0EN7cutlass6half_tE19Flash_kernel_traitsILi96ELi64ELi128ELi8ES3_EELb0ELb0ELb1ELb1ELb0ELb0ELb1EEEvNS_16Flash_bwd_paramsE --------------------------
	.section	.nv.constant0._ZN5flash44flash_bwd_dq_dk_dv_loop_seqk_parallel_kernelI23Flash_bwd_kernel_traitsILi96ELi64ELi128ELi8ELi2ELi4ELi4ELb0ELb0EN7cutlass6half_tE19Flash_kernel_traitsILi96ELi64ELi128ELi8ES3_EELb0ELb0ELb1ELb1ELb0ELb0ELb1EEEvNS_16Flash_bwd_paramsE,"a",@progbits
	.sectionflags	@""
	.align	4
.nv.constant0._ZN5flash44flash_bwd_dq_dk_dv_loop_seqk_parallel_kernelI23Flash_bwd_kernel_traitsILi96ELi64ELi128ELi8ELi2ELi4ELi4ELb0ELb0EN7cutlass6half_tE19Flash_kernel_traitsILi96ELi64ELi128ELi8ES3_EELb0ELb0ELb1ELb1ELb0ELb0ELb1EEEvNS_16Flash_bwd_paramsE:
	.zero		1168


//--------------------- .nv.constant0._ZN5flash25flash_bwd_dot_do_o_kernelILb0E23Flash_bwd_kernel_traitsILi96ELi64ELi128ELi8ELi2ELi4ELi4ELb0ELb0EN7cutlass6half_tE19Flash_kernel_traitsILi96ELi64ELi128ELi8ES3_EEEEvNS_16Flash_bwd_paramsE --------------------------
	.section	.nv.constant0._ZN5flash25flash_bwd_dot_do_o_kernelILb0E23Flash_bwd_kernel_traitsILi96ELi64ELi128ELi8ELi2ELi4ELi4ELb0ELb0EN7cutlass6half_tE19Flash_kernel_traitsILi96ELi64ELi128ELi8ES3_EEEEvNS_16Flash_bwd_paramsE,"a",@progbits
	.sectionflags	@""
	.align	4
.nv.constant0._ZN5flash25flash_bwd_dot_do_o_kernelILb0E23Flash_bwd_kernel_traitsILi96ELi64ELi128ELi8ELi2ELi4ELi4ELb0ELb0EN7cutlass6half_tE19Flash_kernel_traitsILi96ELi64ELi128ELi8ES3_EEEEvNS_16Flash_bwd_paramsE:
	.zero		1168


//--------------------- .nv.constant0._ZN5flash25flash_bwd_dot_do_o_kernelILb1E23Flash_bwd_kernel_traitsILi96ELi64ELi128ELi8ELi2ELi4ELi4ELb0ELb0EN7cutlass6half_tE19Flash_kernel_traitsILi96ELi64ELi128ELi8ES3_EEEEvNS_16Flash_bwd_paramsE --------------------------
	.section	.nv.constant0._ZN5flash25flash_bwd_dot_do_o_kernelILb1E23Flash_bwd_kernel_traitsILi96ELi64ELi128ELi8ELi2ELi4ELi4ELb0ELb0EN7cutlass6half_tE19Flash_kernel_traitsILi96ELi64ELi128ELi8ES3_EEEEvNS_16Flash_bwd_paramsE,"a",@progbits
	.sectionflags	@""
	.align	4
.nv.constant0._ZN5flash25flash_bwd_dot_do_o_kernelILb1E23Flash_bwd_kernel_traitsILi96ELi64ELi128ELi8ELi2ELi4ELi4ELb0ELb0EN7cutlass6half_tE19Flash_kernel_traitsILi96ELi64ELi128ELi8ES3_EEEEvNS_16Flash_bwd_paramsE:
	.zero		1168


//--------------------- SYMBOLS --------------------------

	.type		.nv.reservedSmem.offset0,@object
	.size		.nv.reservedSmem.offset0,0x4
